// Copyright (c) 2024, Jay Shah, Ganesh Bikshandi, Ying Zhang, Vijay Thakkar, Pradeep Ramani, Tri Dao.
// Splitting the different template instantiations to different files to speed up compilation.
// This file is auto-generated. See "generate_kernels.py"

#include "flash_fwd_hdim192_128_e4m3_softcap_packgqa_sm90.cu"

// ===== COMPILED SASS (sm_90a) =====

	.target	sm_90a

	.elftype	@"ET_EXEC"


//--------------------- .note.nv.tkinfo           --------------------------
	.section	.note.nv.tkinfo,"",@"SHT_NOTE"
	.sectionflags	@"SHF_NOTE_NV_TKINFO"
	.tkinfo
        /*0018*/ 	.word	0x00000002
        /*0030*/ 	.string	""
        /*0030*/ 	.string	"ptxas"
        /*0030*/ 	.string	"Cuda compilation tools, release 13.0, V13.0.88"
        /*0030*/ 	.string	"Build cuda_13.0.r13.0/compiler.36424714_0"
        /*0030*/ 	.string	"-arch sm_90a -m 64 "



//--------------------- .note.nv.cuinfo           --------------------------
	.section	.note.nv.cuinfo,"",@"SHT_NOTE"
	.sectionflags	@"SHF_NOTE_NV_CUINFO"
        /*0018*/ 	.short	0x0002
        /*001a*/ 	.short	0x005a
        /*001c*/ 	.short	0x0082
	.zero		2


//--------------------- .nv.info                  --------------------------
	.section	.nv.info,"",@"SHT_CUDA_INFO"
	.align	4


	//----- nvinfo : EIATTR_REGCOUNT
	.align		4
        /*0000*/ 	.byte	0x04, 0x2f
        /*0002*/ 	.short	(.L_27 - .L_26)
	.align		4
.L_26:
        /*0004*/ 	.word	index@(_ZN7cutlass13device_kernelIN5flash11enable_sm90INS1_16FlashAttnFwdSm90INS1_25CollectiveMainloopFwdSm90ILi2EN4cute5tupleIJNS5_1CILi1EEES8_S8_EEENS6_IJNS7_ILi128EEENS7_ILi160EEENS7_ILi192EEEEEELi128ENS_12float_e4m3_tEfNS_4arch4Sm90ELb1ELb0ELb1ELb1ELb0ELb1ELb0ELb1ELb1ELb1ELb0ELb0EEENS1_21CollectiveEpilogueFwdINS6_IJSA_SA_SB_EEES9_NS_10bfloat16_tESG_Li256ELb1ELb1ELb0ELb1EEENS1_36VarlenDynamicPersistentTileSchedulerILi128ELi160ELi256ELi128ELb0ELb1ELb1ELb1ELb1ELb1EEEEEEEEEvNT_6ParamsE)
        /*0008*/ 	.word	0x000000a8


	//----- nvinfo : EIATTR_FRAME_SIZE
	.align		4
.L_27:
        /*000c*/ 	.byte	0x04, 0x11
        /*000e*/ 	.short	(.L_29 - .L_28)
	.align		4
.L_28:
        /*0010*/ 	.word	index@(_ZN7cutlass13device_kernelIN5flash11enable_sm90INS1_16FlashAttnFwdSm90INS1_25CollectiveMainloopFwdSm90ILi2EN4cute5tupleIJNS5_1CILi1EEES8_S8_EEENS6_IJNS7_ILi128EEENS7_ILi160EEENS7_ILi192EEEEEELi128ENS_12float_e4m3_tEfNS_4arch4Sm90ELb1ELb0ELb1ELb1ELb0ELb1ELb0ELb1ELb1ELb1ELb0ELb0EEENS1_21CollectiveEpilogueFwdINS6_IJSA_SA_SB_EEES9_NS_10bfloat16_tESG_Li256ELb1ELb1ELb0ELb1EEENS1_36VarlenDynamicPersistentTileSchedulerILi128ELi160ELi256ELi128ELb0ELb1ELb1ELb1ELb1ELb1EEEEEEEEEvNT_6ParamsE)
        /*0014*/ 	.word	0x00000060


	//----- nvinfo : EIATTR_REGCOUNT
	.align		4
.L_29:
        /*0018*/ 	.byte	0x04, 0x2f
        /*001a*/ 	.short	(.L_31 - .L_30)
	.align		4
.L_30:
        /*001c*/ 	.word	index@(_ZN7cutlass13device_kernelIN5flash11enable_sm90INS1_16FlashAttnFwdSm90INS1_25CollectiveMainloopFwdSm90ILi2EN4cute5tupleIJNS5_1CILi1EEES8_S8_EEENS6_IJNS7_ILi128EEENS7_ILi160EEENS7_ILi192EEEEEELi128ENS_12float_e4m3_tEfNS_4arch4Sm90ELb1ELb0ELb1ELb1ELb0ELb0ELb0ELb1ELb1ELb1ELb0ELb0EEENS1_21CollectiveEpilogueFwdINS6_IJSA_SA_SB_EEES9_NS_10bfloat16_tESG_Li256ELb1ELb1ELb0ELb1EEENS1_36VarlenDynamicPersistentTileSchedulerILi128ELi160ELi256ELi128ELb0ELb1ELb1ELb1ELb1ELb1EEEEEEEEEvNT_6ParamsE)
        /*0020*/ 	.word	0x000000a8


	//----- nvinfo : EIATTR_FRAME_SIZE
	.align		4
.L_31:
        /*0024*/ 	.byte	0x04, 0x11
        /*0026*/ 	.short	(.L_33 - .L_32)
	.align		4
.L_32:
        /*0028*/ 	.word	index@(_ZN7cutlass13device_kernelIN5flash11enable_sm90INS1_16FlashAttnFwdSm90INS1_25CollectiveMainloopFwdSm90ILi2EN4cute5tupleIJNS5_1CILi1EEES8_S8_EEENS6_IJNS7_ILi128EEENS7_ILi160EEENS7_ILi192EEEEEELi128ENS_12float_e4m3_tEfNS_4arch4Sm90ELb1ELb0ELb1ELb1ELb0ELb0ELb0ELb1ELb1ELb1ELb0ELb0EEENS1_21CollectiveEpilogueFwdINS6_IJSA_SA_SB_EEES9_NS_10bfloat16_tESG_Li256ELb1ELb1ELb0ELb1EEENS1_36VarlenDynamicPersistentTileSchedulerILi128ELi160ELi256ELi128ELb0ELb1ELb1ELb1ELb1ELb1EEEEEEEEEvNT_6ParamsE)
        /*002c*/ 	.word	0x00000038


	//----- nvinfo : EIATTR_REGCOUNT
	.align		4
.L_33:
        /*0030*/ 	.byte	0x04, 0x2f
        /*0032*/ 	.short	(.L_35 - .L_34)
	.align		4
.L_34:
        /*0034*/ 	.word	index@(_ZN7cutlass13device_kernelIN5flash11enable_sm90INS1_16FlashAttnFwdSm90INS1_25CollectiveMainloopFwdSm90ILi2EN4cute5tupleIJNS5_1CILi1EEES8_S8_EEENS6_IJNS7_ILi128EEENS7_ILi160EEENS7_ILi192EEEEEELi128ENS_12float_e4m3_tEfNS_4arch4Sm90ELb1ELb0ELb1ELb0ELb0ELb0ELb0ELb1ELb1ELb1ELb0ELb0EEENS1_21CollectiveEpilogueFwdINS6_IJSA_SA_SB_EEES9_NS_10bfloat16_tESG_Li256ELb0ELb1ELb0ELb1EEENS1_30DynamicPersistentTileSchedulerILi256ELi128ELb0ELb1ELb1EEEEEEEEEvNT_6ParamsE)
        /*0038*/ 	.word	0x000000a8


	//----- nvinfo : EIATTR_FRAME_SIZE
	.align		4
.L_35:
        /*003c*/ 	.byte	0x04, 0x11
        /*003e*/ 	.short	(.L_37 - .L_36)
	.align		4
.L_36:
        /*0040*/ 	.word	index@(_ZN7cutlass13device_kernelIN5flash11enable_sm90INS1_16FlashAttnFwdSm90INS1_25CollectiveMainloopFwdSm90ILi2EN4cute5tupleIJNS5_1CILi1EEES8_S8_EEENS6_IJNS7_ILi128EEENS7_ILi160EEENS7_ILi192EEEEEELi128ENS_12float_e4m3_tEfNS_4arch4Sm90ELb1ELb0ELb1ELb0ELb0ELb0ELb0ELb1ELb1ELb1ELb0ELb0EEENS1_21CollectiveEpilogueFwdINS6_IJSA_SA_SB_EEES9_NS_10bfloat16_tESG_Li256ELb0ELb1ELb0ELb1EEENS1_30DynamicPersistentTileSchedulerILi256ELi128ELb0ELb1ELb1EEEEEEEEEvNT_6ParamsE)
        /*0044*/ 	.word	0x00000028


	//----- nvinfo : EIATTR_REGCOUNT
	.align		4
.L_37:
        /*0048*/ 	.byte	0x04, 0x2f
        /*004a*/ 	.short	(.L_39 - .L_38)
	.align		4
.L_38:
        /*004c*/ 	.word	index@(_ZN7cutlass13device_kernelIN5flash11enable_sm90INS1_16FlashAttnFwdSm90INS1_25CollectiveMainloopFwdSm90ILi2EN4cute5tupleIJNS5_1CILi1EEES8_S8_EEENS6_IJNS7_ILi128EEESA_NS7_ILi192EEEEEELi128ENS_12float_e4m3_tEfNS_4arch4Sm90ELb0ELb1ELb1ELb1ELb0ELb1ELb0ELb1ELb1ELb1ELb0ELb0EEENS1_21CollectiveEpilogueFwdINS6_IJSA_SA_SA_EEES9_NS_10bfloat16_tESF_Li256ELb1ELb1ELb0ELb1EEENS1_36VarlenDynamicPersistentTileSchedulerILi128ELi128ELi256ELi128ELb0ELb1ELb1ELb1ELb0ELb1EEEEEEEEEvNT_6ParamsE)
        /*0050*/ 	.word	0x000000a8


	//----- nvinfo : EIATTR_FRAME_SIZE
	.align		4
.L_39:
        /*0054*/ 	.byte	0x04, 0x11
        /*0056*/ 	.short	(.L_41 - .L_40)
	.align		4
.L_40:
        /*0058*/ 	.word	index@(_ZN7cutlass13device_kernelIN5flash11enable_sm90INS1_16FlashAttnFwdSm90INS1_25CollectiveMainloopFwdSm90ILi2EN4cute5tupleIJNS5_1CILi1EEES8_S8_EEENS6_IJNS7_ILi128EEESA_NS7_ILi192EEEEEELi128ENS_12float_e4m3_tEfNS_4arch4Sm90ELb0ELb1ELb1ELb1ELb0ELb1ELb0ELb1ELb1ELb1ELb0ELb0EEENS1_21CollectiveEpilogueFwdINS6_IJSA_SA_SA_EEES9_NS_10bfloat16_tESF_Li256ELb1ELb1ELb0ELb1EEENS1_36VarlenDynamicPersistentTileSchedulerILi128ELi128ELi256ELi128ELb0ELb1ELb1ELb1ELb0ELb1EEEEEEEEEvNT_6ParamsE)
        /*005c*/ 	.word	0x00000060


	//----- nvinfo : EIATTR_REGCOUNT
	.align		4
.L_41:
        /*0060*/ 	.byte	0x04, 0x2f
        /*0062*/ 	.short	(.L_43 - .L_42)
	.align		4
.L_42:
        /*0064*/ 	.word	index@(_ZN7cutlass13device_kernelIN5flash11enable_sm90INS1_16FlashAttnFwdSm90INS1_25CollectiveMainloopFwdSm90ILi2EN4cute5tupleIJNS5_1CILi1EEES8_S8_EEENS6_IJNS7_ILi128EEESA_NS7_ILi192EEEEEELi128ENS_12float_e4m3_tEfNS_4arch4Sm90ELb0ELb1ELb1ELb1ELb0ELb0ELb0ELb1ELb1ELb1ELb0ELb0EEENS1_21CollectiveEpilogueFwdINS6_IJSA_SA_SA_EEES9_NS_10bfloat16_tESF_Li256ELb1ELb1ELb0ELb1EEENS1_36VarlenDynamicPersistentTileSchedulerILi128ELi128ELi256ELi128ELb0ELb1ELb1ELb1ELb0ELb1EEEEEEEEEvNT_6ParamsE)
        /*0068*/ 	.word	0x000000a8


	//----- nvinfo : EIATTR_FRAME_SIZE
	.align		4
.L_43:
        /*006c*/ 	.byte	0x04, 0x11
        /*006e*/ 	.short	(.L_45 - .L_44)
	.align		4
.L_44:
        /*0070*/ 	.word	index@(_ZN7cutlass13device_kernelIN5flash11enable_sm90INS1_16FlashAttnFwdSm90INS1_25CollectiveMainloopFwdSm90ILi2EN4cute5tupleIJNS5_1CILi1EEES8_S8_EEENS6_IJNS7_ILi128EEESA_NS7_ILi192EEEEEELi128ENS_12float_e4m3_tEfNS_4arch4Sm90ELb0ELb1ELb1ELb1ELb0ELb0ELb0ELb1ELb1ELb1ELb0ELb0EEENS1_21CollectiveEpilogueFwdINS6_IJSA_SA_SA_EEES9_NS_10bfloat16_tESF_Li256ELb1ELb1ELb0ELb1EEENS1_36VarlenDynamicPersistentTileSchedulerILi128ELi128ELi256ELi128ELb0ELb1ELb1ELb1ELb0ELb1EEEEEEEEEvNT_6ParamsE)
        /*0074*/ 	.word	0x00000038


	//----- nvinfo : EIATTR_REGCOUNT
	.align		4
.L_45:
        /*0078*/ 	.byte	0x04, 0x2f
        /*007a*/ 	.short	(.L_47 - .L_46)
	.align		4
.L_46:
        /*007c*/ 	.word	index@(_ZN7cutlass13device_kernelIN5flash11enable_sm90INS1_16FlashAttnFwdSm90INS1_25CollectiveMainloopFwdSm90ILi2EN4cute5tupleIJNS5_1CILi1EEES8_S8_EEENS6_IJNS7_ILi128EEESA_NS7_ILi192EEEEEELi128ENS_12float_e4m3_tEfNS_4arch4Sm90ELb0ELb1ELb1ELb0ELb0ELb0ELb0ELb1ELb1ELb1ELb0ELb0EEENS1_21CollectiveEpilogueFwdINS6_IJSA_SA_SA_EEES9_NS_10bfloat16_tESF_Li256ELb0ELb1ELb0ELb1EEENS1_30DynamicPersistentTileSchedulerILi256ELi128ELb0ELb1ELb1EEEEEEEEEvNT_6ParamsE)
        /*0080*/ 	.word	0x000000a8


	//----- nvinfo : EIATTR_FRAME_SIZE
	.align		4
.L_47:
        /*0084*/ 	.byte	0x04, 0x11
        /*0086*/ 	.short	(.L_49 - .L_48)
	.align		4
.L_48:
        /*0088*/ 	.word	index@(_ZN7cutlass13device_kernelIN5flash11enable_sm90INS1_16FlashAttnFwdSm90INS1_25CollectiveMainloopFwdSm90ILi2EN4cute5tupleIJNS5_1CILi1EEES8_S8_EEENS6_IJNS7_ILi128EEESA_NS7_ILi192EEEEEELi128ENS_12float_e4m3_tEfNS_4arch4Sm90ELb0ELb1ELb1ELb0ELb0ELb0ELb0ELb1ELb1ELb1ELb0ELb0EEENS1_21CollectiveEpilogueFwdINS6_IJSA_SA_SA_EEES9_NS_10bfloat16_tESF_Li256ELb0ELb1ELb0ELb1EEENS1_30DynamicPersistentTileSchedulerILi256ELi128ELb0ELb1ELb1EEEEEEEEEvNT_6ParamsE)
        /*008c*/ 	.word	0x00000030


	//----- nvinfo : EIATTR_REGCOUNT
	.align		4
.L_49:
        /*0090*/ 	.byte	0x04, 0x2f
        /*0092*/ 	.short	(.L_51 - .L_50)
	.align		4
.L_50:
        /*0094*/ 	.word	index@(_ZN7cutlass13device_kernelIN5flash11enable_sm90INS1_16FlashAttnFwdSm90INS1_25CollectiveMainloopFwdSm90ILi2EN4cute5tupleIJNS5_1CILi1EEES8_S8_EEENS6_IJNS7_ILi128EEENS7_ILi160EEENS7_ILi192EEEEEELi128ENS_12float_e4m3_tEfNS_4arch4Sm90ELb0ELb0ELb1ELb1ELb0ELb1ELb0ELb1ELb1ELb1ELb0ELb0EEENS1_21CollectiveEpilogueFwdINS6_IJSA_SA_SB_EEES9_NS_10bfloat16_tESG_Li256ELb1ELb1ELb0ELb1EEENS1_36VarlenDynamicPersistentTileSchedulerILi128ELi160ELi256ELi128ELb0ELb1ELb1ELb0ELb1ELb1EEEEEEEEEvNT_6ParamsE)
        /*0098*/ 	.word	0x000000a8


	//----- nvinfo : EIATTR_FRAME_SIZE
	.align		4
.L_51:
        /*009c*/ 	.byte	0x04, 0x11
        /*009e*/ 	.short	(.L_53 - .L_52)
	.align		4
.L_52:
        /*00a0*/ 	.word	index@(_ZN7cutlass13device_kernelIN5flash11enable_sm90INS1_16FlashAttnFwdSm90INS1_25CollectiveMainloopFwdSm90ILi2EN4cute5tupleIJNS5_1CILi1EEES8_S8_EEENS6_IJNS7_ILi128EEENS7_ILi160EEENS7_ILi192EEEEEELi128ENS_12float_e4m3_tEfNS_4arch4Sm90ELb0ELb0ELb1ELb1ELb0ELb1ELb0ELb1ELb1ELb1ELb0ELb0EEENS1_21CollectiveEpilogueFwdINS6_IJSA_SA_SB_EEES9_NS_10bfloat16_tESG_Li256ELb1ELb1ELb0ELb1EEENS1_36VarlenDynamicPersistentTileSchedulerILi128ELi160ELi256ELi128ELb0ELb1ELb1ELb0ELb1ELb1EEEEEEEEEvNT_6ParamsE)
        /*00a4*/ 	.word	0x00000060


	//----- nvinfo : EIATTR_REGCOUNT
	.align		4
.L_53:
        /*00a8*/ 	.byte	0x04, 0x2f
        /*00aa*/ 	.short	(.L_55 - .L_54)
	.align		4
.L_54:
        /*00ac*/ 	.word	index@(_ZN7cutlass13device_kernelIN5flash11enable_sm90INS1_16FlashAttnFwdSm90INS1_25CollectiveMainloopFwdSm90ILi2EN4cute5tupleIJNS5_1CILi1EEES8_S8_EEENS6_IJNS7_ILi128EEENS7_ILi160EEENS7_ILi192EEEEEELi128ENS_12float_e4m3_tEfNS_4arch4Sm90ELb0ELb0ELb1ELb1ELb0ELb0ELb0ELb1ELb1ELb1ELb0ELb0EEENS1_21CollectiveEpilogueFwdINS6_IJSA_SA_SB_EEES9_NS_10bfloat16_tESG_Li256ELb1ELb1ELb0ELb1EEENS1_36VarlenDynamicPersistentTileSchedulerILi128ELi160ELi256ELi128ELb0ELb1ELb1ELb0ELb1ELb1EEEEEEEEEvNT_6ParamsE)
        /*00b0*/ 	.word	0x000000a8


	//----- nvinfo : EIATTR_FRAME_SIZE
	.align		4
.L_55:
        /*00b4*/ 	.byte	0x04, 0x11
        /*00b6*/ 	.short	(.L_57 - .L_56)
	.align		4
.L_56:
        /*00b8*/ 	.word	index@(_ZN7cutlass13device_kernelIN5flash11enable_sm90INS1_16FlashAttnFwdSm90INS1_25CollectiveMainloopFwdSm90ILi2EN4cute5tupleIJNS5_1CILi1EEES8_S8_EEENS6_IJNS7_ILi128EEENS7_ILi160EEENS7_ILi192EEEEEELi128ENS_12float_e4m3_tEfNS_4arch4Sm90ELb0ELb0ELb1ELb1ELb0ELb0ELb0ELb1ELb1ELb1ELb0ELb0EEENS1_21CollectiveEpilogueFwdINS6_IJSA_SA_SB_EEES9_NS_10bfloat16_tESG_Li256ELb1ELb1ELb0ELb1EEENS1_36VarlenDynamicPersistentTileSchedulerILi128ELi160ELi256ELi128ELb0ELb1ELb1ELb0ELb1ELb1EEEEEEEEEvNT_6ParamsE)
        /*00bc*/ 	.word	0x00000028


	//----- nvinfo : EIATTR_REGCOUNT
	.align		4
.L_57:
        /*00c0*/ 	.byte	0x04, 0x2f
        /*00c2*/ 	.short	(.L_59 - .L_58)
	.align		4
.L_58:
        /*00c4*/ 	.word	index@(_ZN7cutlass13device_kernelIN5flash11enable_sm90INS1_16FlashAttnFwdSm90INS1_25CollectiveMainloopFwdSm90ILi2EN4cute5tupleIJNS5_1CILi2EEENS7_ILi1EEES9_EEENS6_IJNS7_ILi128EEENS7_ILi160EEENS7_ILi192EEEEEELi128ENS_12float_e4m3_tEfNS_4arch4Sm90ELb0ELb0ELb1ELb0ELb0ELb0ELb0ELb1ELb1ELb1ELb0ELb0EEENS1_21CollectiveEpilogueFwdINS6_IJSB_SB_SC_EEESA_NS_10bfloat16_tESH_Li256ELb0ELb1ELb0ELb1EEENS1_29StaticPersistentTileSchedulerILb0EEEEEEEEEvNT_6ParamsE)
        /*00c8*/ 	.word	0x000000a8


	//----- nvinfo : EIATTR_FRAME_SIZE
	.align		4
.L_59:
        /*00cc*/ 	.byte	0x04, 0x11
        /*00ce*/ 	.short	(.L_61 - .L_60)
	.align		4
.L_60:
        /*00d0*/ 	.word	index@(_ZN7cutlass13device_kernelIN5flash11enable_sm90INS1_16FlashAttnFwdSm90INS1_25CollectiveMainloopFwdSm90ILi2EN4cute5tupleIJNS5_1CILi2EEENS7_ILi1EEES9_EEENS6_IJNS7_ILi128EEENS7_ILi160EEENS7_ILi192EEEEEELi128ENS_12float_e4m3_tEfNS_4arch4Sm90ELb0ELb0ELb1ELb0ELb0ELb0ELb0ELb1ELb1ELb1ELb0ELb0EEENS1_21CollectiveEpilogueFwdINS6_IJSB_SB_SC_EEESA_NS_10bfloat16_tESH_Li256ELb0ELb1ELb0ELb1EEENS1_29StaticPersistentTileSchedulerILb0EEEEEEEEEvNT_6ParamsE)
        /*00d4*/ 	.word	0x00000028


	//----- nvinfo : EIATTR_REGCOUNT
	.align		4
.L_61:
        /*00d8*/ 	.byte	0x04, 0x2f
        /*00da*/ 	.short	(.L_63 - .L_62)
	.align		4
.L_62:
        /*00dc*/ 	.word	index@(_ZN7cutlass13device_kernelIN5flash11enable_sm90INS1_16FlashAttnFwdSm90INS1_25CollectiveMainloopFwdSm90ILi2EN4cute5tupleIJNS5_1CILi1EEES8_S8_EEENS6_IJNS7_ILi128EEENS7_ILi160EEENS7_ILi192EEEEEELi128ENS_12float_e4m3_tEfNS_4arch4Sm90ELb0ELb0ELb1ELb0ELb0ELb0ELb0ELb1ELb1ELb1ELb0ELb0EEENS1_21CollectiveEpilogueFwdINS6_IJSA_SA_SB_EEES9_NS_10bfloat16_tESG_Li256ELb0ELb1ELb0ELb1EEENS1_29StaticPersistentTileSchedulerILb0EEEEEEEEEvNT_6ParamsE)
        /*00e0*/ 	.word	0x000000a8


	//----- nvinfo : EIATTR_FRAME_SIZE
	.align		4
.L_63:
        /*00e4*/ 	.byte	0x04, 0x11
        /*00e6*/ 	.short	(.L_65 - .L_64)
	.align		4
.L_64:
        /*00e8*/ 	.word	index@(_ZN7cutlass13device_kernelIN5flash11enable_sm90INS1_16FlashAttnFwdSm90INS1_25CollectiveMainloopFwdSm90ILi2EN4cute5tupleIJNS5_1CILi1EEES8_S8_EEENS6_IJNS7_ILi128EEENS7_ILi160EEENS7_ILi192EEEEEELi128ENS_12float_e4m3_tEfNS_4arch4Sm90ELb0ELb0ELb1ELb0ELb0ELb0ELb0ELb1ELb1ELb1ELb0ELb0EEENS1_21CollectiveEpilogueFwdINS6_IJSA_SA_SB_EEES9_NS_10bfloat16_tESG_Li256ELb0ELb1ELb0ELb1EEENS1_29StaticPersistentTileSchedulerILb0EEEEEEEEEvNT_6ParamsE)
        /*00ec*/ 	.word	0x00000020


	//----- nvinfo : EIATTR_MIN_STACK_SIZE
	.align		4
.L_65:
        /*00f0*/ 	.byte	0x04, 0x12
        /*00f2*/ 	.short	(.L_67 - .L_66)
	.align		4
.L_66:
        /*00f4*/ 	.word	index@(_ZN7cutlass13device_kernelIN5flash11enable_sm90INS1_16FlashAttnFwdSm90INS1_25CollectiveMainloopFwdSm90ILi2EN4cute5tupleIJNS5_1CILi1EEES8_S8_EEENS6_IJNS7_ILi128EEENS7_ILi160EEENS7_ILi192EEEEEELi128ENS_12float_e4m3_tEfNS_4arch4Sm90ELb0ELb0ELb1ELb0ELb0ELb0ELb0ELb1ELb1ELb1ELb0ELb0EEENS1_21CollectiveEpilogueFwdINS6_IJSA_SA_SB_EEES9_NS_10bfloat16_tESG_Li256ELb0ELb1ELb0ELb1EEENS1_29StaticPersistentTileSchedulerILb0EEEEEEEEEvNT_6ParamsE)
        /*00f8*/ 	.word	0x00000020


	//----- nvinfo : EIATTR_MIN_STACK_SIZE
	.align		4
.L_67:
        /*00fc*/ 	.byte	0x04, 0x12
        /*00fe*/ 	.short	(.L_69 - .L_68)
	.align		4
.L_68:
        /*0100*/ 	.word	index@(_ZN7cutlass13device_kernelIN5flash11enable_sm90INS1_16FlashAttnFwdSm90INS1_25CollectiveMainloopFwdSm90ILi2EN4cute5tupleIJNS5_1CILi2EEENS7_ILi1EEES9_EEENS6_IJNS7_ILi128EEENS7_ILi160EEENS7_ILi192EEEEEELi128ENS_12float_e4m3_tEfNS_4arch4Sm90ELb0ELb0ELb1ELb0ELb0ELb0ELb0ELb1ELb1ELb1ELb0ELb0EEENS1_21CollectiveEpilogueFwdINS6_IJSB_SB_SC_EEESA_NS_10bfloat16_tESH_Li256ELb0ELb1ELb0ELb1EEENS1_29StaticPersistentTileSchedulerILb0EEEEEEEEEvNT_6ParamsE)
        /*0104*/ 	.word	0x00000028


	//----- nvinfo : EIATTR_MIN_STACK_SIZE
	.align		4
.L_69:
        /*0108*/ 	.byte	0x04, 0x12
        /*010a*/ 	.short	(.L_71 - .L_70)
	.align		4
.L_70:
        /*010c*/ 	.word	index@(_ZN7cutlass13device_kernelIN5flash11enable_sm90INS1_16FlashAttnFwdSm90INS1_25CollectiveMainloopFwdSm90ILi2EN4cute5tupleIJNS5_1CILi1EEES8_S8_EEENS6_IJNS7_ILi128EEENS7_ILi160EEENS7_ILi192EEEEEELi128ENS_12float_e4m3_tEfNS_4arch4Sm90ELb0ELb0ELb1ELb1ELb0ELb0ELb0ELb1ELb1ELb1ELb0ELb0EEENS1_21CollectiveEpilogueFwdINS6_IJSA_SA_SB_EEES9_NS_10bfloat16_tESG_Li256ELb1ELb1ELb0ELb1EEENS1_36VarlenDynamicPersistentTileSchedulerILi128ELi160ELi256ELi128ELb0ELb1ELb1ELb0ELb1ELb1EEEEEEEEEvNT_6ParamsE)
        /*0110*/ 	.word	0x00000028


	//----- nvinfo : EIATTR_MIN_STACK_SIZE
	.align		4
.L_71:
        /*0114*/ 	.byte	0x04, 0x12
        /*0116*/ 	.short	(.L_73 - .L_72)
	.align		4
.L_72:
        /*0118*/ 	.word	index@(_ZN7cutlass13device_kernelIN5flash11enable_sm90INS1_16FlashAttnFwdSm90INS1_25CollectiveMainloopFwdSm90ILi2EN4cute5tupleIJNS5_1CILi1EEES8_S8_EEENS6_IJNS7_ILi128EEENS7_ILi160EEENS7_ILi192EEEEEELi128ENS_12float_e4m3_tEfNS_4arch4Sm90ELb0ELb0ELb1ELb1ELb0ELb1ELb0ELb1ELb1ELb1ELb0ELb0EEENS1_21CollectiveEpilogueFwdINS6_IJSA_SA_SB_EEES9_NS_10bfloat16_tESG_Li256ELb1ELb1ELb0ELb1EEENS1_36VarlenDynamicPersistentTileSchedulerILi128ELi160ELi256ELi128ELb0ELb1ELb1ELb0ELb1ELb1EEEEEEEEEvNT_6ParamsE)
        /*011c*/ 	.word	0x00000060


	//----- nvinfo : EIATTR_MIN_STACK_SIZE
	.align		4
.L_73:
        /*0120*/ 	.byte	0x04, 0x12
        /*0122*/ 	.short	(.L_75 - .L_74)
	.align		4
.L_74:
        /*0124*/ 	.word	index@(_ZN7cutlass13device_kernelIN5flash11enable_sm90INS1_16FlashAttnFwdSm90INS1_25CollectiveMainloopFwdSm90ILi2EN4cute5tupleIJNS5_1CILi1EEES8_S8_EEENS6_IJNS7_ILi128EEESA_NS7_ILi192EEEEEELi128ENS_12float_e4m3_tEfNS_4arch4Sm90ELb0ELb1ELb1ELb0ELb0ELb0ELb0ELb1ELb1ELb1ELb0ELb0EEENS1_21CollectiveEpilogueFwdINS6_IJSA_SA_SA_EEES9_NS_10bfloat16_tESF_Li256ELb0ELb1ELb0ELb1EEENS1_30DynamicPersistentTileSchedulerILi256ELi128ELb0ELb1ELb1EEEEEEEEEvNT_6ParamsE)
        /*0128*/ 	.word	0x00000030


	//----- nvinfo : EIATTR_MIN_STACK_SIZE
	.align		4
.L_75:
        /*012c*/ 	.byte	0x04, 0x12
        /*012e*/ 	.short	(.L_77 - .L_76)
	.align		4
.L_76:
        /*0130*/ 	.word	index@(_ZN7cutlass13device_kernelIN5flash11enable_sm90INS1_16FlashAttnFwdSm90INS1_25CollectiveMainloopFwdSm90ILi2EN4cute5tupleIJNS5_1CILi1EEES8_S8_EEENS6_IJNS7_ILi128EEESA_NS7_ILi192EEEEEELi128ENS_12float_e4m3_tEfNS_4arch4Sm90ELb0ELb1ELb1ELb1ELb0ELb0ELb0ELb1ELb1ELb1ELb0ELb0EEENS1_21CollectiveEpilogueFwdINS6_IJSA_SA_SA_EEES9_NS_10bfloat16_tESF_Li256ELb1ELb1ELb0ELb1EEENS1_36VarlenDynamicPersistentTileSchedulerILi128ELi128ELi256ELi128ELb0ELb1ELb1ELb1ELb0ELb1EEEEEEEEEvNT_6ParamsE)
        /*0134*/ 	.word	0x00000038


	//----- nvinfo : EIATTR_MIN_STACK_SIZE
	.align		4
.L_77:
        /*0138*/ 	.byte	0x04, 0x12
        /*013a*/ 	.short	(.L_79 - .L_78)
	.align		4
.L_78:
        /*013c*/ 	.word	index@(_ZN7cutlass13device_kernelIN5flash11enable_sm90INS1_16FlashAttnFwdSm90INS1_25CollectiveMainloopFwdSm90ILi2EN4cute5tupleIJNS5_1CILi1EEES8_S8_EEENS6_IJNS7_ILi128EEESA_NS7_ILi192EEEEEELi128ENS_12float_e4m3_tEfNS_4arch4Sm90ELb0ELb1ELb1ELb1ELb0ELb1ELb0ELb1ELb1ELb1ELb0ELb0EEENS1_21CollectiveEpilogueFwdINS6_IJSA_SA_SA_EEES9_NS_10bfloat16_tESF_Li256ELb1ELb1ELb0ELb1EEENS1_36VarlenDynamicPersistentTileSchedulerILi128ELi128ELi256ELi128ELb0ELb1ELb1ELb1ELb0ELb1EEEEEEEEEvNT_6ParamsE)
        /*0140*/ 	.word	0x00000060


	//----- nvinfo : EIATTR_MIN_STACK_SIZE
	.align		4
.L_79:
        /*0144*/ 	.byte	0x04, 0x12
        /*0146*/ 	.short	(.L_81 - .L_80)
	.align		4
.L_80:
        /*0148*/ 	.word	index@(_ZN7cutlass13device_kernelIN5flash11enable_sm90INS1_16FlashAttnFwdSm90INS1_25CollectiveMainloopFwdSm90ILi2EN4cute5tupleIJNS5_1CILi1EEES8_S8_EEENS6_IJNS7_ILi128EEENS7_ILi160EEENS7_ILi192EEEEEELi128ENS_12float_e4m3_tEfNS_4arch4Sm90ELb1ELb0ELb1ELb0ELb0ELb0ELb0ELb1ELb1ELb1ELb0ELb0EEENS1_21CollectiveEpilogueFwdINS6_IJSA_SA_SB_EEES9_NS_10bfloat16_tESG_Li256ELb0ELb1ELb0ELb1EEENS1_30DynamicPersistentTileSchedulerILi256ELi128ELb0ELb1ELb1EEEEEEEEEvNT_6ParamsE)
        /*014c*/ 	.word	0x00000028


	//----- nvinfo : EIATTR_MIN_STACK_SIZE
	.align		4
.L_81:
        /*0150*/ 	.byte	0x04, 0x12
        /*0152*/ 	.short	(.L_83 - .L_82)
	.align		4
.L_82:
        /*0154*/ 	.word	index@(_ZN7cutlass13device_kernelIN5flash11enable_sm90INS1_16FlashAttnFwdSm90INS1_25CollectiveMainloopFwdSm90ILi2EN4cute5tupleIJNS5_1CILi1EEES8_S8_EEENS6_IJNS7_ILi128EEENS7_ILi160EEENS7_ILi192EEEEEELi128ENS_12float_e4m3_tEfNS_4arch4Sm90ELb1ELb0ELb1ELb1ELb0ELb0ELb0ELb1ELb1ELb1ELb0ELb0EEENS1_21CollectiveEpilogueFwdINS6_IJSA_SA_SB_EEES9_NS_10bfloat16_tESG_Li256ELb1ELb1ELb0ELb1EEENS1_36VarlenDynamicPersistentTileSchedulerILi128ELi160ELi256ELi128ELb0ELb1ELb1ELb1ELb1ELb1EEEEEEEEEvNT_6ParamsE)
        /*0158*/ 	.word	0x00000038


	//----- nvinfo : EIATTR_MIN_STACK_SIZE
	.align		4
.L_83:
        /*015c*/ 	.byte	0x04, 0x12
        /*015e*/ 	.short	(.L_85 - .L_84)
	.align		4
.L_84:
        /*0160*/ 	.word	index@(_ZN7cutlass13device_kernelIN5flash11enable_sm90INS1_16FlashAttnFwdSm90INS1_25CollectiveMainloopFwdSm90ILi2EN4cute5tupleIJNS5_1CILi1EEES8_S8_EEENS6_IJNS7_ILi128EEENS7_ILi160EEENS7_ILi192EEEEEELi128ENS_12float_e4m3_tEfNS_4arch4Sm90ELb1ELb0ELb1ELb1ELb0ELb1ELb0ELb1ELb1ELb1ELb0ELb0EEENS1_21CollectiveEpilogueFwdINS6_IJSA_SA_SB_EEES9_NS_10bfloat16_tESG_Li256ELb1ELb1ELb0ELb1EEENS1_36VarlenDynamicPersistentTileSchedulerILi128ELi160ELi256ELi128ELb0ELb1ELb1ELb1ELb1ELb1EEEEEEEEEvNT_6ParamsE)
        /*0164*/ 	.word	0x00000060
.L_85:


//--------------------- .nv.compat                --------------------------
	.section	.nv.compat,"",@"SHT_CUDA_COMPAT_INFO"
	.align	4
        /*0000*/ 	.byte	0x02, 0x09, 0x01, 0x00, 0x02, 0x02, 0x04, 0x00, 0x02, 0x05, 0x05, 0x00, 0x03, 0x07, 0x01, 0x01
        /*0010*/ 	.byte	0x02, 0x03, 0x01, 0x00, 0x02, 0x06, 0x01, 0x00, 0x04, 0x0b, 0x08, 0x00, 0x00, 0x00, 0x00, 0x00
        /*0020*/ 	.byte	0x00, 0x00, 0x00, 0x00


//--------------------- .nv.info._ZN7cutlass13device_kernelIN5flash11enable_sm90INS1_16FlashAttnFwdSm90INS1_25CollectiveMainloopFwdSm90ILi2EN4cute5tupleIJNS5_1CILi1EEES8_S8_EEENS6_IJNS7_ILi128EEENS7_ILi160EEENS7_ILi192EEEEEELi128ENS_12float_e4m3_tEfNS_4arch4Sm90ELb0ELb0ELb1ELb0ELb0ELb0ELb0ELb1ELb1ELb1ELb0ELb0EEENS1_21CollectiveEpilogueFwdINS6_IJSA_SA_SB_EEES9_NS_10bfloat16_tESG_Li256ELb0ELb1ELb0ELb1EEENS1_29StaticPersistentTileSchedulerILb0EEEEEEEEEvNT_6ParamsE --------------------------
	.section	.nv.info._ZN7cutlass13device_kernelIN5flash11enable_sm90INS1_16FlashAttnFwdSm90INS1_25CollectiveMainloopFwdSm90ILi2EN4cute5tupleIJNS5_1CILi1EEES8_S8_EEENS6_IJNS7_ILi128EEENS7_ILi160EEENS7_ILi192EEEEEELi128ENS_12float_e4m3_tEfNS_4arch4Sm90ELb0ELb0ELb1ELb0ELb0ELb0ELb0ELb1ELb1ELb1ELb0ELb0EEENS1_21CollectiveEpilogueFwdINS6_IJSA_SA_SB_EEES9_NS_10bfloat16_tESG_Li256ELb0ELb1ELb0ELb1EEENS1_29StaticPersistentTileSchedulerILb0EEEEEEEEEvNT_6ParamsE,"",@"SHT_CUDA_INFO"
	.sectionflags	@""
	.align	4


	//----- nvinfo : EIATTR_CUDA_API_VERSION
	.align		4
        /*0000*/ 	.byte	0x04, 0x37
        /*0002*/ 	.short	(.L_87 - .L_86)
.L_86:
        /*0004*/ 	.word	0x00000082


	//----- nvinfo : EIATTR_KPARAM_INFO
	.align		4
.L_87:
        /*0008*/ 	.byte	0x04, 0x17
        /*000a*/ 	.short	(.L_89 - .L_88)
.L_88:
        /*000c*/ 	.word	0x00000000
        /*0010*/ 	.short	0x0000
        /*0012*/ 	.short	0x0070
        /*0014*/ 	.byte	0x00, 0xf0, 0x01, 0x28


	//----- nvinfo : EIATTR_SPARSE_MMA_MASK
	.align		4
.L_89:
        /*0018*/ 	.byte	0x03, 0x50
        /*001a*/ 	.short	0x0000


	//----- nvinfo : EIATTR_MAXREG_COUNT
	.align		4
        /*001c*/ 	.byte	0x03, 0x1b
        /*001e*/ 	.short	0x00a8


	//----- nvinfo : EIATTR_NUM_BARRIERS
	.align		4
        /*0020*/ 	.byte	0x02, 0x4c
        /*0022*/ 	.byte	0x10
	.zero		1


	//----- nvinfo : EIATTR_EXTERNS
	.align		4
        /*0024*/ 	.byte	0x04, 0x0f
        /*0026*/ 	.short	(.L_91 - .L_90)


	//   ....[0]....
	.align		4
.L_90:
        /*0028*/ 	.word	index@(__assertfail)


	//----- nvinfo : EIATTR_ANNOTATIONS
	.align		4
.L_91:
        /*002c*/ 	.byte	0x04, 0x55
        /*002e*/ 	.short	(.L_93 - .L_92)


	//   ....[0]....
.L_92:
        /*0030*/ 	.word	0x00000001
        /*0034*/ 	.byte	0x00, 0xad, 0x00, 0x00, 0x01, 0x00, 0x00, 0x00, 0x00, 0xaf, 0x00, 0x00, 0x01, 0x00, 0x00, 0x00
        /* <DEDUP_REMOVED lines=13> */
        /*0114*/ 	.byte	0x60, 0xe1, 0x00, 0x00


	//----- nvinfo : EIATTR_MERCURY_ISA_VERSION
	.align		4
.L_93:
        /*0118*/ 	.byte	0x03, 0x5f
        /*011a*/ 	.short	0x0101


	//----- nvinfo : EIATTR_INT_WARP_WIDE_INSTR_OFFSETS
	.align		4
        /*011c*/ 	.byte	0x04, 0x31
        /*011e*/ 	.short	(.L_95 - .L_94)


	//   ....[0]....
.L_94:
        /*0120*/ 	.word	0x00000130


	//   ....[1]....
        /*0124*/ 	.word	0x00000170


	//   ....[2]....
        /*0128*/ 	.word	0x000001e0


	//----- nvinfo : EIATTR_COOP_GROUP_MASK_REGIDS
	.align		4
.L_95:
        /*012c*/ 	.byte	0x04, 0x29
        /*012e*/ 	.short	(.L_97 - .L_96)


	//   ....[0]....
.L_96:
        /*0130*/ 	.word	0xffffffff


	//   ....[1]....
        /*0134*/ 	.word	0xffffffff


	//   ....[2]....
        /*0138*/ 	.word	0xffffffff


	//   ....[3]....
        /*013c*/ 	.word	0xffffffff


	//   ....[4]....
        /*0140*/ 	.word	0xffffffff


	//   ....[5]....
        /*0144*/ 	.word	0xffffffff


	//   ....[6]....
        /*0148*/ 	.word	0xffffffff


	//   ....[7]....
        /*014c*/ 	.word	0xffffffff


	//   ....[8]....
        /*0150*/ 	.word	0xffffffff


	//   ....[9]....
        /*0154*/ 	.word	0xffffffff


	//   ....[10]....
        /*0158*/ 	.word	0xffffffff


	//   ....[11]....
        /*015c*/ 	.word	0xffffffff


	//   ....[12]....
        /*0160*/ 	.word	0xffffffff


	//   ....[13]....
        /*0164*/ 	.word	0xffffffff


	//   ....[14]....
        /*0168*/ 	.word	0xffffffff


	//   ....[15]....
        /*016c*/ 	.word	0xffffffff


	//   ....[16]....
        /*0170*/ 	.word	0xffffffff


	//   ....[17]....
        /*0174*/ 	.word	0xffffffff


	//   ....[18]....
        /*0178*/ 	.word	0xffffffff


	//   ....[19]....
        /*017c*/ 	.word	0xffffffff


	//   ....[20]....
        /*0180*/ 	.word	0xffffffff


	//   ....[21]....
        /*0184*/ 	.word	0xffffffff


	//   ....[22]....
        /*0188*/ 	.word	0xffffffff


	//   ....[23]....
        /*018c*/ 	.word	0xffffffff


	//   ....[24]....
        /*0190*/ 	.word	0xffffffff


	//   ....[25]....
        /*0194*/ 	.word	0xffffffff


	//   ....[26]....
        /*0198*/ 	.word	0xffffffff


	//   ....[27]....
        /*019c*/ 	.word	0xffffffff


	//   ....[28]....
        /*01a0*/ 	.word	0xffffffff


	//   ....[29]....
        /*01a4*/ 	.word	0xffffffff


	//   ....[30]....
        /*01a8*/ 	.word	0xffffffff


	//   ....[31]....
        /*01ac*/ 	.word	0xffffffff


	//   ....[32]....
        /*01b0*/ 	.word	0xffffffff


	//   ....[33]....
        /*01b4*/ 	.word	0xffffffff


	//   ....[34]....
        /*01b8*/ 	.word	0xffffffff


	//   ....[35]....
        /*01bc*/ 	.word	0xffffffff


	//   ....[36]....
        /*01c0*/ 	.word	0xffffffff


	//   ....[37]....
        /*01c4*/ 	.word	0xffffffff


	//   ....[38]....
        /*01c8*/ 	.word	0xffffffff


	//   ....[39]....
        /*01cc*/ 	.word	0xffffffff


	//   ....[40]....
        /*01d0*/ 	.word	0xffffffff


	//   ....[41]....
        /*01d4*/ 	.word	0xffffffff


	//   ....[42]....
        /*01d8*/ 	.word	0xffffffff


	//   ....[43]....
        /*01dc*/ 	.word	0xffffffff


	//   ....[44]....
        /*01e0*/ 	.word	0xffffffff


	//   ....[45]....
        /*01e4*/ 	.word	0xffffffff


	//   ....[46]....
        /*01e8*/ 	.word	0xffffffff


	//   ....[47]....
        /*01ec*/ 	.word	0xffffffff


	//   ....[48]....
        /*01f0*/ 	.word	0xffffffff


	//   ....[49]....
        /*01f4*/ 	.word	0xffffffff


	//   ....[50]....
        /*01f8*/ 	.word	0xffffffff


	//   ....[51]....
        /*01fc*/ 	.word	0xffffffff


	//   ....[52]....
        /*0200*/ 	.word	0xffffffff


	//   ....[53]....
        /*0204*/ 	.word	0xffffffff


	//   ....[54]....
        /*0208*/ 	.word	0xffffffff


	//   ....[55]....
        /*020c*/ 	.word	0xffffffff


	//   ....[56]....
        /*0210*/ 	.word	0xffffffff


	//   ....[57]....
        /*0214*/ 	.word	0xffffffff


	//   ....[58]....
        /*0218*/ 	.word	0xffffffff


	//   ....[59]....
        /*021c*/ 	.word	0xffffffff


	//   ....[60]....
        /*0220*/ 	.word	0xffffffff


	//   ....[61]....
        /*0224*/ 	.word	0xffffffff


	//   ....[62]....
        /*0228*/ 	.word	0xffffffff


	//   ....[63]....
        /*022c*/ 	.word	0xffffffff


	//   ....[64]....
        /*0230*/ 	.word	0xffffffff


	//   ....[65]....
        /*0234*/ 	.word	0xffffffff


	//   ....[66]....
        /*0238*/ 	.word	0xffffffff


	//   ....[67]....
        /*023c*/ 	.word	0xffffffff


	//   ....[68]....
        /*0240*/ 	.word	0xffffffff


	//   ....[69]....
        /*0244*/ 	.word	0xffffffff


	//   ....[70]....
        /*0248*/ 	.word	0xffffffff


	//   ....[71]....
        /*024c*/ 	.word	0xffffffff


	//   ....[72]....
        /*0250*/ 	.word	0xffffffff


	//   ....[73]....
        /*0254*/ 	.word	0xffffffff


	//   ....[74]....
        /*0258*/ 	.word	0x0500000f


	//   ....[75]....
        /*025c*/ 	.word	0x0500000f


	//   ....[76]....
        /*0260*/ 	.word	0x0500000f


	//   ....[77]....
        /*0264*/ 	.word	0x0500000f


	//   ....[78]....
        /*0268*/ 	.word	0x0500000f


	//   ....[79]....
        /*026c*/ 	.word	0x0500000f


	//   ....[80]....
        /*0270*/ 	.word	0x0500000f


	//   ....[81]....
        /*0274*/ 	.word	0x0500000f


	//   ....[82]....
        /*0278*/ 	.word	0x0500000f


	//----- nvinfo : EIATTR_COOP_GROUP_INSTR_OFFSETS
	.align		4
.L_97:
        /*027c*/ 	.byte	0x04, 0x28
        /*027e*/ 	.short	(.L_99 - .L_98)


	//   ....[0]....
.L_98:
        /*0280*/ 	.word	0x00000070


	//   ....[1]....
        /*0284*/ 	.word	0x00000140


	//   ....[2]....
        /*0288*/ 	.word	0x00000190


	//   ....[3]....
        /*028c*/ 	.word	0x000003c0


	//   ....[4]....
        /*0290*/ 	.word	0x00000520


	//   ....[5]....
        /*0294*/ 	.word	0x00000640


	//   ....[6]....
        /*0298*/ 	.word	0x000007a0


	//   ....[7]....
        /*029c*/ 	.word	0x00000da0


	//   ....[8]....
        /*02a0*/ 	.word	0x000036e0


	//   ....[9]....
        /*02a4*/ 	.word	0x00003790


	//   ....[10]....
        /*02a8*/ 	.word	0x00003b40


	//   ....[11]....
        /*02ac*/ 	.word	0x00003c40


	//   ....[12]....
        /*02b0*/ 	.word	0x00007000


	//   ....[13]....
        /*02b4*/ 	.word	0x00007030


	//   ....[14]....
        /*02b8*/ 	.word	0x00007050


	//   ....[15]....
        /*02bc*/ 	.word	0x00007070


	//   ....[16]....
        /*02c0*/ 	.word	0x00008ba0


	//   ....[17]....
        /*02c4*/ 	.word	0x00008bb0


	//   ....[18]....
        /*02c8*/ 	.word	0x00008c30


	//   ....[19]....
        /*02cc*/ 	.word	0x00008c40


	//   ....[20]....
        /*02d0*/ 	.word	0x00009df0


	//   ....[21]....
        /*02d4*/ 	.word	0x00009e30


	//   ....[22]....
        /*02d8*/ 	.word	0x00009e70


	//   ....[23]....
        /*02dc*/ 	.word	0x00009eb0


	//   ....[24]....
        /*02e0*/ 	.word	0x00009ee0


	//   ....[25]....
        /*02e4*/ 	.word	0x00009f10


	//   ....[26]....
        /*02e8*/ 	.word	0x00009f40


	//   ....[27]....
        /*02ec*/ 	.word	0x00009f70


	//   ....[28]....
        /*02f0*/ 	.word	0x00009fb0


	//   ....[29]....
        /*02f4*/ 	.word	0x00009fd0


	//   ....[30]....
        /*02f8*/ 	.word	0x0000a000


	//   ....[31]....
        /*02fc*/ 	.word	0x0000a040


	//   ....[32]....
        /*0300*/ 	.word	0x0000a0a0


	//   ....[33]....
        /*0304*/ 	.word	0x0000a0b0


	//   ....[34]....
        /*0308*/ 	.word	0x0000a0c0


	//   ....[35]....
        /*030c*/ 	.word	0x0000a0f0


	//   ....[36]....
        /*0310*/ 	.word	0x0000a120


	//   ....[37]....
        /*0314*/ 	.word	0x0000a130


	//   ....[38]....
        /*0318*/ 	.word	0x0000a140


	//   ....[39]....
        /*031c*/ 	.word	0x0000a150


	//   ....[40]....
        /*0320*/ 	.word	0x0000a160


	//   ....[41]....
        /*0324*/ 	.word	0x0000a170


	//   ....[42]....
        /*0328*/ 	.word	0x0000a180


	//   ....[43]....
        /*032c*/ 	.word	0x0000a190


	//   ....[44]....
        /*0330*/ 	.word	0x0000a1a0


	//   ....[45]....
        /*0334*/ 	.word	0x0000a1b0


	//   ....[46]....
        /*0338*/ 	.word	0x0000a1c0


	//   ....[47]....
        /*033c*/ 	.word	0x0000a1d0


	//   ....[48]....
        /*0340*/ 	.word	0x0000a1e0


	//   ....[49]....
        /*0344*/ 	.word	0x0000a1f0


	//   ....[50]....
        /*0348*/ 	.word	0x0000a200


	//   ....[51]....
        /*034c*/ 	.word	0x0000a220


	//   ....[52]....
        /*0350*/ 	.word	0x0000a370


	//   ....[53]....
        /*0354*/ 	.word	0x0000a3a0


	//   ....[54]....
        /*0358*/ 	.word	0x0000a490


	//   ....[55]....
        /*035c*/ 	.word	0x0000a4a0


	//   ....[56]....
        /*0360*/ 	.word	0x0000a8b0


	//   ....[57]....
        /*0364*/ 	.word	0x0000a8f0


	//   ....[58]....
        /*0368*/ 	.word	0x0000a9c0


	//   ....[59]....
        /*036c*/ 	.word	0x0000a9e0


	//   ....[60]....
        /*0370*/ 	.word	0x0000aa90


	//   ....[61]....
        /*0374*/ 	.word	0x0000aab0


	//   ....[62]....
        /*0378*/ 	.word	0x0000ab70


	//   ....[63]....
        /*037c*/ 	.word	0x0000abb0


	//   ....[64]....
        /*0380*/ 	.word	0x0000b840


	//   ....[65]....
        /*0384*/ 	.word	0x0000c440


	//   ....[66]....
        /*0388*/ 	.word	0x0000c470


	//   ....[67]....
        /*038c*/ 	.word	0x0000c540


	//   ....[68]....
        /*0390*/ 	.word	0x0000c560


	//   ....[69]....
        /*0394*/ 	.word	0x0000c600


	//   ....[70]....
        /*0398*/ 	.word	0x0000c620


	//   ....[71]....
        /*039c*/ 	.word	0x0000c630


	//   ....[72]....
        /*03a0*/ 	.word	0x0000c6c0


	//   ....[73]....
        /*03a4*/ 	.word	0x0000e0b0


	//   ....[74]....
        /*03a8*/ 	.word	0x0000e5b0


	//   ....[75]....
        /*03ac*/ 	.word	0x0000e760


	//   ....[76]....
        /*03b0*/ 	.word	0x0000e7b0


	//   ....[77]....
        /*03b4*/ 	.word	0x0000e850


	//   ....[78]....
        /*03b8*/ 	.word	0x0000e960


	//   ....[79]....
        /*03bc*/ 	.word	0x0000e9c0


	//   ....[80]....
        /*03c0*/ 	.word	0x0000eae0


	//   ....[81]....
        /*03c4*/ 	.word	0x0000eb40


	//   ....[82]....
        /*03c8*/ 	.word	0x0000ebe0


	//----- nvinfo : EIATTR_REG_RECONFIG
	.align		4
.L_99:
        /*03cc*/ 	.byte	0x01, 0x54
	.zero		2


	//----- nvinfo : EIATTR_SYSCALL_OFFSETS
	.align		4
        /*03d0*/ 	.byte	0x04, 0x46
        /*03d2*/ 	.short	(.L_101 - .L_100)


	//   ....[0]....
.L_100:
        /*03d4*/ 	.word	0x00001100


	//   ....[1]....
        /*03d8*/ 	.word	0x0000b2f0


	//   ....[2]....
        /*03dc*/ 	.word	0x0000b430


	//   ....[3]....
        /*03e0*/ 	.word	0x0000b570


	//   ....[4]....
        /*03e4*/ 	.word	0x0000b690


	//   ....[5]....
        /*03e8*/ 	.word	0x0000c040


	//----- nvinfo : EIATTR_MBARRIER_INSTR_OFFSETS
	.align		4
.L_101:
        /*03ec*/ 	.byte	0x04, 0x39
        /*03ee*/ 	.short	(.L_103 - .L_102)


	//   ....[0]....
.L_102:
        /*03f0*/ 	.word	0x00000270
        /*03f4*/ 	.word	0x000000ff
        /*03f8*/ 	.word	0x00029800
        /*03fc*/ 	.short	0x0100
        /*03fe*/ 	.byte	0x08
	.zero		1


	//   ....[1]....
        /*0400*/ 	.word	0x00000280
        /*0404*/ 	.word	0x000000ff
        /*0408*/ 	.word	0x00029820
        /*040c*/ 	.short	0x0100
        /*040e*/ 	.byte	0x08
	.zero		1


	//   ....[2]....
        /*0410*/ 	.word	0x00000370
        /*0414*/ 	.word	0x000000ff
        /*0418*/ 	.word	0x00029830
        /*041c*/ 	.short	0x0100
        /*041e*/ 	.byte	0x08
	.zero		1


	//   ....[3]....
        /*0420*/ 	.word	0x00000380
        /*0424*/ 	.word	0x000000ff
        /*0428*/ 	.word	0x00029840
        /*042c*/ 	.short	0x0100
        /*042e*/ 	.byte	0x08
	.zero		1


	//   ....[4]....
        /*0430*/ 	.word	0x00000390
        /*0434*/ 	.word	0x000000ff
        /*0438*/ 	.word	0x00029838
        /*043c*/ 	.short	0x0100
        /*043e*/ 	.byte	0x08
	.zero		1


	//   ....[5]....
        /*0440*/ 	.word	0x000003a0
        /*0444*/ 	.word	0x000000ff
        /*0448*/ 	.word	0x00029848
        /*044c*/ 	.short	0x0100
        /*044e*/ 	.byte	0x08
	.zero		1


	//   ....[6]....
        /*0450*/ 	.word	0x000004d0
        /*0454*/ 	.word	0x000000ff
        /*0458*/ 	.word	0x00029850
        /*045c*/ 	.short	0x0100
        /*045e*/ 	.byte	0x08
	.zero		1


	//   ....[7]....
        /*0460*/ 	.word	0x000004e0
        /*0464*/ 	.word	0x000000ff
        /*0468*/ 	.word	0x00029860
        /*046c*/ 	.short	0x0100
        /*046e*/ 	.byte	0x08
	.zero		1


	//   ....[8]....
        /*0470*/ 	.word	0x000004f0
        /*0474*/ 	.word	0x000000ff
        /*0478*/ 	.word	0x00029858
        /*047c*/ 	.short	0x0100
        /*047e*/ 	.byte	0x08
	.zero		1


	//   ....[9]....
        /*0480*/ 	.word	0x00000500
        /*0484*/ 	.word	0x000000ff
        /*0488*/ 	.word	0x00029868
        /*048c*/ 	.short	0x0100
        /*048e*/ 	.byte	0x08
	.zero		1


	//   ....[10]....
        /*0490*/ 	.word	0x000005f0
        /*0494*/ 	.word	0x000000ff
        /*0498*/ 	.word	0x00029870
        /*049c*/ 	.short	0x0100
        /*049e*/ 	.byte	0x06
	.zero		1


	//   ....[11]....
        /*04a0*/ 	.word	0x00000600
        /*04a4*/ 	.word	0x000000ff
        /*04a8*/ 	.word	0x00029880
        /*04ac*/ 	.short	0x0100
        /*04ae*/ 	.byte	0x06
	.zero		1


	//   ....[12]....
        /*04b0*/ 	.word	0x00000610
        /*04b4*/ 	.word	0x000000ff
        /*04b8*/ 	.word	0x00029878
        /*04bc*/ 	.short	0x0100
        /*04be*/ 	.byte	0x06
	.zero		1


	//   ....[13]....
        /*04c0*/ 	.word	0x00000620
        /*04c4*/ 	.word	0x000000ff
        /*04c8*/ 	.word	0x00029888
        /*04cc*/ 	.short	0x0100
        /*04ce*/ 	.byte	0x06
	.zero		1


	//   ....[14]....
        /*04d0*/ 	.word	0x00000750
        /*04d4*/ 	.word	0x000000ff
        /*04d8*/ 	.word	0x00029890
        /*04dc*/ 	.short	0x0100
        /*04de*/ 	.byte	0x08
	.zero		1


	//   ....[15]....
        /*04e0*/ 	.word	0x00000760
        /*04e4*/ 	.word	0x000000ff
        /*04e8*/ 	.word	0x000298a0
        /*04ec*/ 	.short	0x0100
        /*04ee*/ 	.byte	0x08
	.zero		1


	//   ....[16]....
        /*04f0*/ 	.word	0x00000770
        /*04f4*/ 	.word	0x000000ff
        /*04f8*/ 	.word	0x00029898
        /*04fc*/ 	.short	0x0100
        /*04fe*/ 	.byte	0x08
	.zero		1


	//   ....[17]....
        /*0500*/ 	.word	0x00000780
        /*0504*/ 	.word	0x000000ff
        /*0508*/ 	.word	0x000298a8
        /*050c*/ 	.short	0x0100
        /*050e*/ 	.byte	0x08
	.zero		1


	//   ....[18]....
        /*0510*/ 	.word	0x000008b0
        /*0514*/ 	.word	0x000000ff
        /*0518*/ 	.word	0x000298b0
        /*051c*/ 	.short	0x0100
        /*051e*/ 	.byte	0x08
	.zero		1


	//   ....[19]....
        /*0520*/ 	.word	0x000008c0
        /*0524*/ 	.word	0x000000ff
        /*0528*/ 	.word	0x000298c0
        /*052c*/ 	.short	0x0100
        /*052e*/ 	.byte	0x08
	.zero		1


	//   ....[20]....
        /*0530*/ 	.word	0x000008d0
        /*0534*/ 	.word	0x000000ff
        /*0538*/ 	.word	0x000298b8
        /*053c*/ 	.short	0x0100
        /*053e*/ 	.byte	0x08
	.zero		1


	//   ....[21]....
        /*0540*/ 	.word	0x000008e0
        /*0544*/ 	.word	0x000000ff
        /*0548*/ 	.word	0x000298c8
        /*054c*/ 	.short	0x0100
        /*054e*/ 	.byte	0x08
	.zero		1


	//   ....[22]....
        /*0550*/ 	.word	0x00001490
        /*0554*/ 	.word	0x000000ff
        /*0558*/ 	.word	0x00029800
        /*055c*/ 	.short	0x010a
        /*055e*/ 	.byte	0x27
	.zero		1


	//   ....[23]....
        /*0560*/ 	.word	0x00001530
        /*0564*/ 	.word	0x00000003
        /*0568*/ 	.word	0x00029830
        /*056c*/ 	.short	0x010a
        /*056e*/ 	.byte	0x3f
	.zero		1


	//   ....[24]....
        /*0570*/ 	.word	0x000015a0
        /*0574*/ 	.word	0x00000003
        /*0578*/ 	.word	0x00029830
        /*057c*/ 	.short	0x010a
        /*057e*/ 	.byte	0x3f
	.zero		1


	//   ....[25]....
        /*0580*/ 	.word	0x00003be0
        /*0584*/ 	.word	0x00000003
        /*0588*/ 	.word	0x00000000
        /*058c*/ 	.short	0x0101
        /*058e*/ 	.byte	0x3f
	.zero		1


	//   ....[26]....
        /*0590*/ 	.word	0x00005260
        /*0594*/ 	.word	0x000000ff
        /*0598*/ 	.word	0x00029830
        /*059c*/ 	.short	0x010a
        /*059e*/ 	.byte	0x06
	.zero		1


	//   ....[27]....
        /*05a0*/ 	.word	0x000052a0
        /*05a4*/ 	.word	0x000000ff
        /*05a8*/ 	.word	0x00029830
        /*05ac*/ 	.short	0x010a
        /*05ae*/ 	.byte	0x06
	.zero		1


	//   ....[28]....
        /*05b0*/ 	.word	0x00005ec0
        /*05b4*/ 	.word	0x000000ff
        /*05b8*/ 	.word	0x00029850
        /*05bc*/ 	.short	0x010a
        /*05be*/ 	.byte	0x06
	.zero		1


	//   ....[29]....
        /*05c0*/ 	.word	0x00005f00
        /*05c4*/ 	.word	0x000000ff
        /*05c8*/ 	.word	0x00029850
        /*05cc*/ 	.short	0x010a
        /*05ce*/ 	.byte	0x06
	.zero		1


	//   ....[30]....
        /*05d0*/ 	.word	0x00007fd0
        /*05d4*/ 	.word	0x00000004
        /*05d8*/ 	.word	0x00000000
        /*05dc*/ 	.short	0x0101
        /*05de*/ 	.byte	0x3f
	.zero		1


	//   ....[31]....
        /*05e0*/ 	.word	0x000081e0
        /*05e4*/ 	.word	0x000000ff
        /*05e8*/ 	.word	0x00000000
        /*05ec*/ 	.short	0x0101
        /*05ee*/ 	.byte	0x06
	.zero		1


	//   ....[32]....
        /*05f0*/ 	.word	0x00008860
        /*05f4*/ 	.word	0x000000ff
        /*05f8*/ 	.word	0x00029850
        /*05fc*/ 	.short	0x010a
        /*05fe*/ 	.byte	0x04
	.zero		1


	//   ....[33]....
        /*0600*/ 	.word	0x000088a0
        /*0604*/ 	.word	0x000000ff
        /*0608*/ 	.word	0x00029850
        /*060c*/ 	.short	0x010a
        /*060e*/ 	.byte	0x04
	.zero		1


	//   ....[34]....
        /*0610*/ 	.word	0x000095a0
        /*0614*/ 	.word	0x000000ff
        /*0618*/ 	.word	0x00000000
        /*061c*/ 	.short	0x0101
        /*061e*/ 	.byte	0x04
	.zero		1


	//   ....[35]....
        /*0620*/ 	.word	0x0000a8d0
        /*0624*/ 	.word	0x000000ff
        /*0628*/ 	.word	0x00000000
        /*062c*/ 	.short	0x0101
        /*062e*/ 	.byte	0x27
	.zero		1


	//   ....[36]....
        /*0630*/ 	.word	0x0000bab0
        /*0634*/ 	.word	0x00000002
        /*0638*/ 	.word	0x00029880
        /*063c*/ 	.short	0x010a
        /*063e*/ 	.byte	0x3f
	.zero		1


	//   ....[37]....
        /*0640*/ 	.word	0x0000bc30
        /*0644*/ 	.word	0x00000002
        /*0648*/ 	.word	0x00029840
        /*064c*/ 	.short	0x010a
        /*064e*/ 	.byte	0x3f
	.zero		1


	//   ....[38]....
        /*0650*/ 	.word	0x0000c7a0
        /*0654*/ 	.word	0x000000ff
        /*0658*/ 	.word	0x00029800
        /*065c*/ 	.short	0x0107
        /*065e*/ 	.byte	0x29
	.zero		1


	//   ....[39]....
        /*0660*/ 	.word	0x0000c7f0
        /*0664*/ 	.word	0x000000ff
        /*0668*/ 	.word	0x00029800
        /*066c*/ 	.short	0x0101
        /*066e*/ 	.byte	0x29
	.zero		1


	//   ....[40]....
        /*0670*/ 	.word	0x0000c820
        /*0674*/ 	.word	0x000000ff
        /*0678*/ 	.word	0x00029820
        /*067c*/ 	.short	0x010a
        /*067e*/ 	.byte	0x29
	.zero		1


	//   ....[41]....
        /*0680*/ 	.word	0x0000cb20
        /*0684*/ 	.word	0x00000006
        /*0688*/ 	.word	0x00029880
        /*068c*/ 	.short	0x010a
        /*068e*/ 	.byte	0x3f
	.zero		1


	//   ....[42]....
        /*0690*/ 	.word	0x0000cd50
        /*0694*/ 	.word	0x00000006
        /*0698*/ 	.word	0x00029840
        /*069c*/ 	.short	0x010a
        /*069e*/ 	.byte	0x3f
	.zero		1


	//   ....[43]....
        /*06a0*/ 	.word	0x0000d210
        /*06a4*/ 	.word	0x00000012
        /*06a8*/ 	.word	0x00029870
        /*06ac*/ 	.short	0x010a
        /*06ae*/ 	.byte	0x3f
	.zero		1


	//   ....[44]....
        /*06b0*/ 	.word	0x0000d280
        /*06b4*/ 	.word	0x00000012
        /*06b8*/ 	.word	0x00029860
        /*06bc*/ 	.short	0x010a
        /*06be*/ 	.byte	0x3f
	.zero		1


	//   ....[45]....
        /*06c0*/ 	.word	0x0000d7b0
        /*06c4*/ 	.word	0x00000012
        /*06c8*/ 	.word	0x00029850
        /*06cc*/ 	.short	0x0101
        /*06ce*/ 	.byte	0x3f
	.zero		1


	//   ....[46]....
        /*06d0*/ 	.word	0x0000d820
        /*06d4*/ 	.word	0x00000012
        /*06d8*/ 	.word	0x00000000
        /*06dc*/ 	.short	0x0101
        /*06de*/ 	.byte	0x3f
	.zero		1


	//   ....[47]....
        /*06e0*/ 	.word	0x0000d920
        /*06e4*/ 	.word	0x00000010
        /*06e8*/ 	.word	0x00029870
        /*06ec*/ 	.short	0x010a
        /*06ee*/ 	.byte	0x3f
	.zero		1


	//   ....[48]....
        /*06f0*/ 	.word	0x0000d990
        /*06f4*/ 	.word	0x00000010
        /*06f8*/ 	.word	0x00029860
        /*06fc*/ 	.short	0x010a
        /*06fe*/ 	.byte	0x3f
	.zero		1


	//   ....[49]....
        /*0700*/ 	.word	0x0000ded0
        /*0704*/ 	.word	0x00000010
        /*0708*/ 	.word	0x00029850
        /*070c*/ 	.short	0x0101
        /*070e*/ 	.byte	0x3f
	.zero		1


	//   ....[50]....
        /*0710*/ 	.word	0x0000df60
        /*0714*/ 	.word	0x00000000
        /*0718*/ 	.word	0x00000000
        /*071c*/ 	.short	0x0101
        /*071e*/ 	.byte	0x3f
	.zero		1


	//   ....[51]....
        /*0720*/ 	.word	0x0000e060
        /*0724*/ 	.word	0x00000008
        /*0728*/ 	.word	0x00029820
        /*072c*/ 	.short	0x010a
        /*072e*/ 	.byte	0x3f
	.zero		1


	//   ....[52]....
        /*0730*/ 	.word	0x0000e1e0
        /*0734*/ 	.word	0x00000005
        /*0738*/ 	.word	0x00000000
        /*073c*/ 	.short	0x010a
        /*073e*/ 	.byte	0x3f
	.zero		1


	//   ....[53]....
        /*0740*/ 	.word	0x0000e230
        /*0744*/ 	.word	0x00000007
        /*0748*/ 	.word	0x00000000
        /*074c*/ 	.short	0x010a
        /*074e*/ 	.byte	0x3f
	.zero		1


	//   ....[54]....
        /*0750*/ 	.word	0x0000e280
        /*0754*/ 	.word	0x00000011
        /*0758*/ 	.word	0x00029860
        /*075c*/ 	.short	0x010a
        /*075e*/ 	.byte	0x3f
	.zero		1


	//   ....[55]....
        /*0760*/ 	.word	0x0000e2d0
        /*0764*/ 	.word	0x00000003
        /*0768*/ 	.word	0x00029860
        /*076c*/ 	.short	0x010a
        /*076e*/ 	.byte	0x3f
	.zero		1


	//   ....[56]....
        /*0770*/ 	.word	0x0000e310
        /*0774*/ 	.word	0x00000011
        /*0778*/ 	.word	0x00029880
        /*077c*/ 	.short	0x010a
        /*077e*/ 	.byte	0x3f
	.zero		1


	//   ....[57]....
        /*0780*/ 	.word	0x0000e330
        /*0784*/ 	.word	0x00000003
        /*0788*/ 	.word	0x00029880
        /*078c*/ 	.short	0x010a
        /*078e*/ 	.byte	0x3f
	.zero		1


	//   ....[58]....
        /*0790*/ 	.word	0x0000e3a0
        /*0794*/ 	.word	0x00000003
        /*0798*/ 	.word	0x00029800
        /*079c*/ 	.short	0x010a
        /*079e*/ 	.byte	0x3f
	.zero		1


	//   ....[59]....
        /*07a0*/ 	.word	0x0000e3f0
        /*07a4*/ 	.word	0x00000003
        /*07a8*/ 	.word	0x00029830
        /*07ac*/ 	.short	0x010a
        /*07ae*/ 	.byte	0x3f
	.zero		1


	//   ....[60]....
        /*07b0*/ 	.word	0x0000e450
        /*07b4*/ 	.word	0x00000008
        /*07b8*/ 	.word	0x00029830
        /*07bc*/ 	.short	0x010a
        /*07be*/ 	.byte	0x3f
	.zero		1


	//   ....[61]....
        /*07c0*/ 	.word	0x0000e4b0
        /*07c4*/ 	.word	0x00000008
        /*07c8*/ 	.word	0x00029850
        /*07cc*/ 	.short	0x010a
        /*07ce*/ 	.byte	0x3f
	.zero		1


	//   ....[62]....
        /*07d0*/ 	.word	0x0000e510
        /*07d4*/ 	.word	0x00000003
        /*07d8*/ 	.word	0x00029850
        /*07dc*/ 	.short	0x010a
        /*07de*/ 	.byte	0x3f
	.zero		1


	//   ....[63]....
        /*07e0*/ 	.word	0x0000e660
        /*07e4*/ 	.word	0x00000002
        /*07e8*/ 	.word	0x00029880
        /*07ec*/ 	.short	0x010a
        /*07ee*/ 	.byte	0x3f
	.zero		1


	//   ....[64]....
        /*07f0*/ 	.word	0x0000e6b0
        /*07f4*/ 	.word	0x00000002
        /*07f8*/ 	.word	0x00029840
        /*07fc*/ 	.short	0x010a
        /*07fe*/ 	.byte	0x3f
	.zero		1


	//   ....[65]....
        /*0800*/ 	.word	0x0000ec90
        /*0804*/ 	.word	0x00000003
        /*0808*/ 	.word	0x00029820
        /*080c*/ 	.short	0x010a
        /*080e*/ 	.byte	0x3f
	.zero		1


	//   ....[66]....
        /*0810*/ 	.word	0x0000ece0
        /*0814*/ 	.word	0x00000006
        /*0818*/ 	.word	0x00029880
        /*081c*/ 	.short	0x010a
        /*081e*/ 	.byte	0x3f
	.zero		1


	//   ....[67]....
        /*0820*/ 	.word	0x0000ed30
        /*0824*/ 	.word	0x00000006
        /*0828*/ 	.word	0x00029840
        /*082c*/ 	.short	0x010a
        /*082e*/ 	.byte	0x3f
	.zero		1


	//   ....[68]....
        /*0830*/ 	.word	0x0000ed80
        /*0834*/ 	.word	0x00000012
        /*0838*/ 	.word	0x00029870
        /*083c*/ 	.short	0x010a
        /*083e*/ 	.byte	0x3f
	.zero		1


	//   ....[69]....
        /*0840*/ 	.word	0x0000edd0
        /*0844*/ 	.word	0x00000012
        /*0848*/ 	.word	0x00029860
        /*084c*/ 	.short	0x010a
        /*084e*/ 	.byte	0x3f
	.zero		1


	//   ....[70]....
        /*0850*/ 	.word	0x0000ee20
        /*0854*/ 	.word	0x00000010
        /*0858*/ 	.word	0x00029870
        /*085c*/ 	.short	0x010a
        /*085e*/ 	.byte	0x3f
	.zero		1


	//   ....[71]....
        /*0860*/ 	.word	0x0000ee70
        /*0864*/ 	.word	0x00000010
        /*0868*/ 	.word	0x00029860
        /*086c*/ 	.short	0x010a
        /*086e*/ 	.byte	0x3f
	.zero		1


	//   ....[72]....
        /*0870*/ 	.word	0x0000eec0
        /*0874*/ 	.word	0x00000008
        /*0878*/ 	.word	0x00029820
        /*087c*/ 	.short	0x010a
        /*087e*/ 	.byte	0x3f
	.zero		1


	//   ....[73]....
        /*0880*/ 	.word	0x0000ef10
        /*0884*/ 	.word	0x00000005
        /*0888*/ 	.word	0x00000000
        /*088c*/ 	.short	0x010a
        /*088e*/ 	.byte	0x3f
	.zero		1


	//   ....[74]....
        /*0890*/ 	.word	0x0000ef60
        /*0894*/ 	.word	0x00000007
        /*0898*/ 	.word	0x00000000
        /*089c*/ 	.short	0x010a
        /*089e*/ 	.byte	0x3f
	.zero		1


	//   ....[75]....
        /*08a0*/ 	.word	0x0000efb0
        /*08a4*/ 	.word	0x00000011
        /*08a8*/ 	.word	0x00029860
        /*08ac*/ 	.short	0x010a
        /*08ae*/ 	.byte	0x3f
	.zero		1


	//   ....[76]....
        /*08b0*/ 	.word	0x0000f000
        /*08b4*/ 	.word	0x00000003
        /*08b8*/ 	.word	0x00029860
        /*08bc*/ 	.short	0x010a
        /*08be*/ 	.byte	0x3f
	.zero		1


	//   ....[77]....
        /*08c0*/ 	.word	0x0000f050
        /*08c4*/ 	.word	0x00000011
        /*08c8*/ 	.word	0x00029880
        /*08cc*/ 	.short	0x010a
        /*08ce*/ 	.byte	0x3f
	.zero		1


	//----- nvinfo : EIATTR_NUM_MBARRIERS
	.align		4
.L_103:
        /*08d0*/ 	.byte	0x03, 0x38
        /*08d2*/ 	.short	0x0016


	//----- nvinfo : EIATTR_EXIT_INSTR_OFFSETS
	.align		4
        /*08d4*/ 	.byte	0x04, 0x1c
        /*08d6*/ 	.short	(.L_105 - .L_104)


	//   ....[0]....
.L_104:
        /*08d8*/ 	.word	0x00000a30


	//   ....[1]....
        /*08dc*/ 	.word	0x0000ac90


	//   ....[2]....
        /*08e0*/ 	.word	0x0000e0d0


	//   ....[3]....
        /*08e4*/ 	.word	0x0000e380


	//----- nvinfo : EIATTR_MAX_THREADS
	.align		4
.L_105:
        /*08e8*/ 	.byte	0x04, 0x05
        /*08ea*/ 	.short	(.L_107 - .L_106)
.L_106:
        /*08ec*/ 	.word	0x00000180
        /*08f0*/ 	.word	0x00000001
        /*08f4*/ 	.word	0x00000001


	//----- nvinfo : EIATTR_CRS_STACK_SIZE
	.align		4
.L_107:
        /*08f8*/ 	.byte	0x04, 0x1e
        /*08fa*/ 	.short	(.L_109 - .L_108)
.L_108:
        /*08fc*/ 	.word	0x00000000


	//----- nvinfo : EIATTR_CBANK_PARAM_SIZE
	.align		4
.L_109:
        /*0900*/ 	.byte	0x03, 0x19
        /*0902*/ 	.short	0x0a70


	//----- nvinfo : EIATTR_PARAM_CBANK
	.align		4
        /*0904*/ 	.byte	0x04, 0x0a
        /*0906*/ 	.short	(.L_111 - .L_110)
	.align		4
.L_110:
        /*0908*/ 	.word	index@(.nv.constant0._ZN7cutlass13device_kernelIN5flash11enable_sm90INS1_16FlashAttnFwdSm90INS1_25CollectiveMainloopFwdSm90ILi2EN4cute5tupleIJNS5_1CILi1EEES8_S8_EEENS6_IJNS7_ILi128EEENS7_ILi160EEENS7_ILi192EEEEEELi128ENS_12float_e4m3_tEfNS_4arch4Sm90ELb0ELb0ELb1ELb0ELb0ELb0ELb0ELb1ELb1ELb1ELb0ELb0EEENS1_21CollectiveEpilogueFwdINS6_IJSA_SA_SB_EEES9_NS_10bfloat16_tESG_Li256ELb0ELb1ELb0ELb1EEENS1_29StaticPersistentTileSchedulerILb0EEEEEEEEEvNT_6ParamsE)
        /*090c*/ 	.short	0x0210
        /*090e*/ 	.short	0x0a70


	//----- nvinfo : EIATTR_SW_WAR
	.align		4
.L_111:
        /*0910*/ 	.byte	0x04, 0x36
        /*0912*/ 	.short	(.L_113 - .L_112)
.L_112:
        /*0914*/ 	.word	0x00000008
.L_113:


//--------------------- .nv.info._ZN7cutlass13device_kernelIN5flash11enable_sm90INS1_16FlashAttnFwdSm90INS1_25CollectiveMainloopFwdSm90ILi2EN4cute5tupleIJNS5_1CILi2EEENS7_ILi1EEES9_EEENS6_IJNS7_ILi128EEENS7_ILi160EEENS7_ILi192EEEEEELi128ENS_12float_e4m3_tEfNS_4arch4Sm90ELb0ELb0ELb1ELb0ELb0ELb0ELb0ELb1ELb1ELb1ELb0ELb0EEENS1_21CollectiveEpilogueFwdINS6_IJSB_SB_SC_EEESA_NS_10bfloat16_tESH_Li256ELb0ELb1ELb0ELb1EEENS1_29StaticPersistentTileSchedulerILb0EEEEEEEEEvNT_6ParamsE --------------------------
	.section	.nv.info._ZN7cutlass13device_kernelIN5flash11enable_sm90INS1_16FlashAttnFwdSm90INS1_25CollectiveMainloopFwdSm90ILi2EN4cute5tupleIJNS5_1CILi2EEENS7_ILi1EEES9_EEENS6_IJNS7_ILi128EEENS7_ILi160EEENS7_ILi192EEEEEELi128ENS_12float_e4m3_tEfNS_4arch4Sm90ELb0ELb0ELb1ELb0ELb0ELb0ELb0ELb1ELb1ELb1ELb0ELb0EEENS1_21CollectiveEpilogueFwdINS6_IJSB_SB_SC_EEESA_NS_10bfloat16_tESH_Li256ELb0ELb1ELb0ELb1EEENS1_29StaticPersistentTileSchedulerILb0EEEEEEEEEvNT_6ParamsE,"",@"SHT_CUDA_INFO"
	.sectionflags	@""
	.align	4


	//----- nvinfo : EIATTR_CUDA_API_VERSION
	.align		4
        /*0000*/ 	.byte	0x04, 0x37
        /*0002*/ 	.short	(.L_115 - .L_114)
.L_114:
        /*0004*/ 	.word	0x00000082


	//----- nvinfo : EIATTR_KPARAM_INFO
	.align		4
.L_115:
        /*0008*/ 	.byte	0x04, 0x17
        /*000a*/ 	.short	(.L_117 - .L_116)
.L_116:
        /*000c*/ 	.word	0x00000000
        /*0010*/ 	.short	0x0000
        /*0012*/ 	.short	0x0070
        /*0014*/ 	.byte	0x00, 0xf0, 0x01, 0x28


	//----- nvinfo : EIATTR_SPARSE_MMA_MASK
	.align		4
.L_117:
        /*0018*/ 	.byte	0x03, 0x50
        /*001a*/ 	.short	0x0000


	//----- nvinfo : EIATTR_MAXREG_COUNT
	.align		4
        /*001c*/ 	.byte	0x03, 0x1b
        /*001e*/ 	.short	0x00a8


	//----- nvinfo : EIATTR_NUM_BARRIERS
	.align		4
        /*0020*/ 	.byte	0x02, 0x4c
        /*0022*/ 	.byte	0x10
	.zero		1


	//----- nvinfo : EIATTR_EXTERNS
	.align		4
        /*0024*/ 	.byte	0x04, 0x0f
        /*0026*/ 	.short	(.L_119 - .L_118)


	//   ....[0]....
	.align		4
.L_118:
        /*0028*/ 	.word	index@(__assertfail)


	//----- nvinfo : EIATTR_ANNOTATIONS
	.align		4
.L_119:
        /*002c*/ 	.byte	0x04, 0x55
        /*002e*/ 	.short	(.L_121 - .L_120)


	//   ....[0]....
.L_120:
        /* <DEDUP_REMOVED lines=16> */
        /*0124*/ 	.byte	0x10, 0xe4, 0x00, 0x00, 0x01, 0x00, 0x00, 0x00, 0x90, 0xe5, 0x00, 0x00


	//----- nvinfo : EIATTR_MERCURY_ISA_VERSION
	.align		4
.L_121:
        /*0130*/ 	.byte	0x03, 0x5f
        /*0132*/ 	.short	0x0101


	//----- nvinfo : EIATTR_INT_WARP_WIDE_INSTR_OFFSETS
	.align		4
        /*0134*/ 	.byte	0x04, 0x31
        /*0136*/ 	.short	(.L_123 - .L_122)


	//   ....[0]....
.L_122:
        /*0138*/ 	.word	0x00000130


	//   ....[1]....
        /*013c*/ 	.word	0x00000170


	//   ....[2]....
        /*0140*/ 	.word	0x000001e0


	//----- nvinfo : EIATTR_COOP_GROUP_MASK_REGIDS
	.align		4
.L_123:
        /*0144*/ 	.byte	0x04, 0x29
        /*0146*/ 	.short	(.L_125 - .L_124)


	//   ....[0]....
.L_124:
        /*0148*/ 	.word	0xffffffff


	//   ....[1]....
        /*014c*/ 	.word	0xffffffff


	//   ....[2]....
        /*0150*/ 	.word	0xffffffff


	//   ....[3]....
        /*0154*/ 	.word	0xffffffff


	//   ....[4]....
        /*0158*/ 	.word	0xffffffff


	//   ....[5]....
        /*015c*/ 	.word	0xffffffff


	//   ....[6]....
        /*0160*/ 	.word	0xffffffff


	//   ....[7]....
        /*0164*/ 	.word	0xffffffff


	//   ....[8]....
        /*0168*/ 	.word	0xffffffff


	//   ....[9]....
        /*016c*/ 	.word	0xffffffff


	//   ....[10]....
        /*0170*/ 	.word	0xffffffff


	//   ....[11]....
        /*0174*/ 	.word	0xffffffff


	//   ....[12]....
        /*0178*/ 	.word	0xffffffff


	//   ....[13]....
        /*017c*/ 	.word	0xffffffff


	//   ....[14]....
        /*0180*/ 	.word	0xffffffff


	//   ....[15]....
        /*0184*/ 	.word	0xffffffff


	//   ....[16]....
        /*0188*/ 	.word	0xffffffff


	//   ....[17]....
        /*018c*/ 	.word	0xffffffff


	//   ....[18]....
        /*0190*/ 	.word	0xffffffff


	//   ....[19]....
        /*0194*/ 	.word	0xffffffff


	//   ....[20]....
        /*0198*/ 	.word	0xffffffff


	//   ....[21]....
        /*019c*/ 	.word	0xffffffff


	//   ....[22]....
        /*01a0*/ 	.word	0xffffffff


	//   ....[23]....
        /*01a4*/ 	.word	0xffffffff


	//   ....[24]....
        /*01a8*/ 	.word	0xffffffff


	//   ....[25]....
        /*01ac*/ 	.word	0xffffffff


	//   ....[26]....
        /*01b0*/ 	.word	0xffffffff


	//   ....[27]....
        /*01b4*/ 	.word	0xffffffff


	//   ....[28]....
        /*01b8*/ 	.word	0xffffffff


	//   ....[29]....
        /*01bc*/ 	.word	0xffffffff


	//   ....[30]....
        /*01c0*/ 	.word	0xffffffff


	//   ....[31]....
        /*01c4*/ 	.word	0xffffffff


	//   ....[32]....
        /*01c8*/ 	.word	0xffffffff


	//   ....[33]....
        /*01cc*/ 	.word	0xffffffff


	//   ....[34]....
        /*01d0*/ 	.word	0xffffffff


	//   ....[35]....
        /*01d4*/ 	.word	0xffffffff


	//   ....[36]....
        /*01d8*/ 	.word	0xffffffff


	//   ....[37]....
        /*01dc*/ 	.word	0xffffffff


	//   ....[38]....
        /*01e0*/ 	.word	0xffffffff


	//   ....[39]....
        /*01e4*/ 	.word	0xffffffff


	//   ....[40]....
        /*01e8*/ 	.word	0xffffffff


	//   ....[41]....
        /*01ec*/ 	.word	0xffffffff


	//   ....[42]....
        /*01f0*/ 	.word	0xffffffff


	//   ....[43]....
        /*01f4*/ 	.word	0xffffffff


	//   ....[44]....
        /*01f8*/ 	.word	0xffffffff


	//   ....[45]....
        /*01fc*/ 	.word	0xffffffff


	//   ....[46]....
        /*0200*/ 	.word	0xffffffff


	//   ....[47]....
        /*0204*/ 	.word	0xffffffff


	//   ....[48]....
        /*0208*/ 	.word	0xffffffff


	//   ....[49]....
        /*020c*/ 	.word	0xffffffff


	//   ....[50]....
        /*0210*/ 	.word	0xffffffff


	//   ....[51]....
        /*0214*/ 	.word	0xffffffff


	//   ....[52]....
        /*0218*/ 	.word	0xffffffff


	//   ....[53]....
        /*021c*/ 	.word	0xffffffff


	//   ....[54]....
        /*0220*/ 	.word	0xffffffff


	//   ....[55]....
        /*0224*/ 	.word	0xffffffff


	//   ....[56]....
        /*0228*/ 	.word	0xffffffff


	//   ....[57]....
        /*022c*/ 	.word	0xffffffff


	//   ....[58]....
        /*0230*/ 	.word	0xffffffff


	//   ....[59]....
        /*0234*/ 	.word	0xffffffff


	//   ....[60]....
        /*0238*/ 	.word	0xffffffff


	//   ....[61]....
        /*023c*/ 	.word	0xffffffff


	//   ....[62]....
        /*0240*/ 	.word	0xffffffff


	//   ....[63]....
        /*0244*/ 	.word	0xffffffff


	//   ....[64]....
        /*0248*/ 	.word	0xffffffff


	//   ....[65]....
        /*024c*/ 	.word	0xffffffff


	//   ....[66]....
        /*0250*/ 	.word	0xffffffff


	//   ....[67]....
        /*0254*/ 	.word	0xffffffff


	//   ....[68]....
        /*0258*/ 	.word	0xffffffff


	//   ....[69]....
        /*025c*/ 	.word	0xffffffff


	//   ....[70]....
        /*0260*/ 	.word	0xffffffff


	//   ....[71]....
        /*0264*/ 	.word	0xffffffff


	//   ....[72]....
        /*0268*/ 	.word	0xffffffff


	//   ....[73]....
        /*026c*/ 	.word	0xffffffff


	//   ....[74]....
        /*0270*/ 	.word	0xffffffff


	//   ....[75]....
        /*0274*/ 	.word	0x0500000f


	//   ....[76]....
        /*0278*/ 	.word	0x0500000f


	//   ....[77]....
        /*027c*/ 	.word	0x0500000f


	//   ....[78]....
        /*0280*/ 	.word	0x0500000f


	//   ....[79]....
        /*0284*/ 	.word	0x0500000f


	//   ....[80]....
        /*0288*/ 	.word	0x0500000f


	//   ....[81]....
        /*028c*/ 	.word	0x0500000f


	//   ....[82]....
        /*0290*/ 	.word	0x0500000f


	//   ....[83]....
        /*0294*/ 	.word	0x0500000f


	//----- nvinfo : EIATTR_COOP_GROUP_INSTR_OFFSETS
	.align		4
.L_125:
        /*0298*/ 	.byte	0x04, 0x28
        /*029a*/ 	.short	(.L_127 - .L_126)


	//   ....[0]....
.L_126:
        /*029c*/ 	.word	0x00000070


	//   ....[1]....
        /*02a0*/ 	.word	0x00000140


	//   ....[2]....
        /*02a4*/ 	.word	0x00000190


	//   ....[3]....
        /*02a8*/ 	.word	0x000003d0


	//   ....[4]....
        /*02ac*/ 	.word	0x000005f0


	//   ....[5]....
        /*02b0*/ 	.word	0x00000820


	//   ....[6]....
        /*02b4*/ 	.word	0x00000aa0


	//   ....[7]....
        /*02b8*/ 	.word	0x00000de0


	//   ....[8]....
        /*02bc*/ 	.word	0x000012c0


	//   ....[9]....
        /*02c0*/ 	.word	0x00003b90


	//   ....[10]....
        /*02c4*/ 	.word	0x00003c30


	//   ....[11]....
        /*02c8*/ 	.word	0x00004210


	//   ....[12]....
        /*02cc*/ 	.word	0x00004280


	//   ....[13]....
        /*02d0*/ 	.word	0x00007240


	//   ....[14]....
        /*02d4*/ 	.word	0x00007270


	//   ....[15]....
        /*02d8*/ 	.word	0x000072a0


	//   ....[16]....
        /*02dc*/ 	.word	0x000072b0


	//   ....[17]....
        /*02e0*/ 	.word	0x00008dc0


	//   ....[18]....
        /*02e4*/ 	.word	0x00008dd0


	//   ....[19]....
        /*02e8*/ 	.word	0x00008e50


	//   ....[20]....
        /*02ec*/ 	.word	0x00008e60


	//   ....[21]....
        /*02f0*/ 	.word	0x0000a120


	//   ....[22]....
        /*02f4*/ 	.word	0x0000a160


	//   ....[23]....
        /*02f8*/ 	.word	0x0000a180


	//   ....[24]....
        /*02fc*/ 	.word	0x0000a190


	//   ....[25]....
        /*0300*/ 	.word	0x0000a1a0


	//   ....[26]....
        /*0304*/ 	.word	0x0000a1b0


	//   ....[27]....
        /*0308*/ 	.word	0x0000a1c0


	//   ....[28]....
        /*030c*/ 	.word	0x0000a1d0


	//   ....[29]....
        /*0310*/ 	.word	0x0000a1e0


	//   ....[30]....
        /*0314*/ 	.word	0x0000a210


	//   ....[31]....
        /*0318*/ 	.word	0x0000a260


	//   ....[32]....
        /*031c*/ 	.word	0x0000a290


	//   ....[33]....
        /*0320*/ 	.word	0x0000a2c0


	//   ....[34]....
        /*0324*/ 	.word	0x0000a2d0


	//   ....[35]....
        /*0328*/ 	.word	0x0000a2e0


	//   ....[36]....
        /*032c*/ 	.word	0x0000a2f0


	//   ....[37]....
        /*0330*/ 	.word	0x0000a300


	//   ....[38]....
        /*0334*/ 	.word	0x0000a330


	//   ....[39]....
        /*0338*/ 	.word	0x0000a360


	//   ....[40]....
        /*033c*/ 	.word	0x0000a370


	//   ....[41]....
        /*0340*/ 	.word	0x0000a380


	//   ....[42]....
        /*0344*/ 	.word	0x0000a390


	//   ....[43]....
        /*0348*/ 	.word	0x0000a3a0


	//   ....[44]....
        /*034c*/ 	.word	0x0000a3b0


	//   ....[45]....
        /*0350*/ 	.word	0x0000a3c0


	//   ....[46]....
        /*0354*/ 	.word	0x0000a3d0


	//   ....[47]....
        /*0358*/ 	.word	0x0000a3e0


	//   ....[48]....
        /*035c*/ 	.word	0x0000a3f0


	//   ....[49]....
        /*0360*/ 	.word	0x0000a400


	//   ....[50]....
        /*0364*/ 	.word	0x0000a410


	//   ....[51]....
        /*0368*/ 	.word	0x0000a430


	//   ....[52]....
        /*036c*/ 	.word	0x0000a440


	//   ....[53]....
        /*0370*/ 	.word	0x0000a560


	//   ....[54]....
        /*0374*/ 	.word	0x0000a590


	//   ....[55]....
        /*0378*/ 	.word	0x0000a650


	//   ....[56]....
        /*037c*/ 	.word	0x0000a6a0


	//   ....[57]....
        /*0380*/ 	.word	0x0000ab10


	//   ....[58]....
        /*0384*/ 	.word	0x0000ab40


	//   ....[59]....
        /*0388*/ 	.word	0x0000ac10


	//   ....[60]....
        /*038c*/ 	.word	0x0000ac30


	//   ....[61]....
        /*0390*/ 	.word	0x0000ace0


	//   ....[62]....
        /*0394*/ 	.word	0x0000ad00


	//   ....[63]....
        /*0398*/ 	.word	0x0000adc0


	//   ....[64]....
        /*039c*/ 	.word	0x0000ae00


	//   ....[65]....
        /*03a0*/ 	.word	0x0000bb00


	//   ....[66]....
        /*03a4*/ 	.word	0x0000c7c0


	//   ....[67]....
        /*03a8*/ 	.word	0x0000c7f0


	//   ....[68]....
        /*03ac*/ 	.word	0x0000c8d0


	//   ....[69]....
        /*03b0*/ 	.word	0x0000c8e0


	//   ....[70]....
        /*03b4*/ 	.word	0x0000c970


	//   ....[71]....
        /*03b8*/ 	.word	0x0000c980


	//   ....[72]....
        /*03bc*/ 	.word	0x0000c990


	//   ....[73]....
        /*03c0*/ 	.word	0x0000c9a0


	//   ....[74]....
        /*03c4*/ 	.word	0x0000e4e0


	//   ....[75]....
        /*03c8*/ 	.word	0x0000e9e0


	//   ....[76]....
        /*03cc*/ 	.word	0x0000eb90


	//   ....[77]....
        /*03d0*/ 	.word	0x0000ebf0


	//   ....[78]....
        /*03d4*/ 	.word	0x0000ec80


	//   ....[79]....
        /*03d8*/ 	.word	0x0000ed90


	//   ....[80]....
        /*03dc*/ 	.word	0x0000edf0


	//   ....[81]....
        /*03e0*/ 	.word	0x0000eef0


	//   ....[82]....
        /*03e4*/ 	.word	0x0000ef50


	//   ....[83]....
        /*03e8*/ 	.word	0x0000f030


	//----- nvinfo : EIATTR_REG_RECONFIG
	.align		4
.L_127:
        /*03ec*/ 	.byte	0x01, 0x54
	.zero		2


	//----- nvinfo : EIATTR_SYSCALL_OFFSETS
	.align		4
        /*03f0*/ 	.byte	0x04, 0x46
        /*03f2*/ 	.short	(.L_129 - .L_128)


	//   ....[0]....
.L_128:
        /*03f4*/ 	.word	0x00001620


	//   ....[1]....
        /*03f8*/ 	.word	0x0000b5b0


	//   ....[2]....
        /*03fc*/ 	.word	0x0000b710


	//   ....[3]....
        /*0400*/ 	.word	0x0000b850


	//   ....[4]....
        /*0404*/ 	.word	0x0000b970


	//   ....[5]....
        /*0408*/ 	.word	0x0000c3c0


	//----- nvinfo : EIATTR_MBARRIER_INSTR_OFFSETS
	.align		4
.L_129:
        /*040c*/ 	.byte	0x04, 0x39
        /*040e*/ 	.short	(.L_131 - .L_130)


	//   ....[0]....
.L_130:
        /*0410*/ 	.word	0x00000270
        /*0414*/ 	.word	0x000000ff
        /*0418*/ 	.word	0x00029800
        /*041c*/ 	.short	0x0100
        /*041e*/ 	.byte	0x08
	.zero		1


	//   ....[1]....
        /*0420*/ 	.word	0x00000280
        /*0424*/ 	.word	0x000000ff
        /*0428*/ 	.word	0x00029820
        /*042c*/ 	.short	0x0100
        /*042e*/ 	.byte	0x08
	.zero		1


	//   ....[2]....
        /*0430*/ 	.word	0x00000370
        /*0434*/ 	.word	0x000000ff
        /*0438*/ 	.word	0x00029830
        /*043c*/ 	.short	0x0100
        /*043e*/ 	.byte	0x08
	.zero		1


	//   ....[3]....
        /*0440*/ 	.word	0x00000380
        /*0444*/ 	.word	0x000000ff
        /*0448*/ 	.word	0x00029840
        /*044c*/ 	.short	0x0100
        /*044e*/ 	.byte	0x08
	.zero		1


	//   ....[4]....
        /*0450*/ 	.word	0x00000390
        /*0454*/ 	.word	0x000000ff
        /*0458*/ 	.word	0x00029838
        /*045c*/ 	.short	0x0100
        /*045e*/ 	.byte	0x08
	.zero		1


	//   ....[5]....
        /*0460*/ 	.word	0x000003a0
        /*0464*/ 	.word	0x000000ff
        /*0468*/ 	.word	0x00029848
        /*046c*/ 	.short	0x0100
        /*046e*/ 	.byte	0x08
	.zero		1


	//   ....[6]....
        /*0470*/ 	.word	0x000005a0
        /*0474*/ 	.word	0x000000ff
        /*0478*/ 	.word	0x00029850
        /*047c*/ 	.short	0x0100
        /*047e*/ 	.byte	0x08
	.zero		1


	//   ....[7]....
        /*0480*/ 	.word	0x000005b0
        /*0484*/ 	.word	0x000000ff
        /*0488*/ 	.word	0x00029860
        /*048c*/ 	.short	0x0100
        /*048e*/ 	.byte	0x08
	.zero		1


	//   ....[8]....
        /*0490*/ 	.word	0x000005c0
        /*0494*/ 	.word	0x000000ff
        /*0498*/ 	.word	0x00029858
        /*049c*/ 	.short	0x0100
        /*049e*/ 	.byte	0x08
	.zero		1


	//   ....[9]....
        /*04a0*/ 	.word	0x000005d0
        /*04a4*/ 	.word	0x000000ff
        /*04a8*/ 	.word	0x00029868
        /*04ac*/ 	.short	0x0100
        /*04ae*/ 	.byte	0x08
	.zero		1


	//   ....[10]....
        /*04b0*/ 	.word	0x000007d0
        /*04b4*/ 	.word	0x000000ff
        /*04b8*/ 	.word	0x00029870
        /*04bc*/ 	.short	0x0100
        /*04be*/ 	.byte	0x08
	.zero		1


	//   ....[11]....
        /*04c0*/ 	.word	0x000007e0
        /*04c4*/ 	.word	0x000000ff
        /*04c8*/ 	.word	0x00029880
        /*04cc*/ 	.short	0x0100
        /*04ce*/ 	.byte	0x08
	.zero		1


	//   ....[12]....
        /*04d0*/ 	.word	0x000007f0
        /*04d4*/ 	.word	0x000000ff
        /*04d8*/ 	.word	0x00029878
        /*04dc*/ 	.short	0x0100
        /*04de*/ 	.byte	0x08
	.zero		1


	//   ....[13]....
        /*04e0*/ 	.word	0x00000800
        /*04e4*/ 	.word	0x000000ff
        /*04e8*/ 	.word	0x00029888
        /*04ec*/ 	.short	0x0100
        /*04ee*/ 	.byte	0x08
	.zero		1


	//   ....[14]....
        /*04f0*/ 	.word	0x00000a50
        /*04f4*/ 	.word	0x000000ff
        /*04f8*/ 	.word	0x00029890
        /*04fc*/ 	.short	0x0100
        /*04fe*/ 	.byte	0x08
	.zero		1


	//   ....[15]....
        /*0500*/ 	.word	0x00000a60
        /*0504*/ 	.word	0x000000ff
        /*0508*/ 	.word	0x000298a0
        /*050c*/ 	.short	0x0100
        /*050e*/ 	.byte	0x08
	.zero		1


	//   ....[16]....
        /*0510*/ 	.word	0x00000a70
        /*0514*/ 	.word	0x000000ff
        /*0518*/ 	.word	0x00029898
        /*051c*/ 	.short	0x0100
        /*051e*/ 	.byte	0x08
	.zero		1


	//   ....[17]....
        /*0520*/ 	.word	0x00000a80
        /*0524*/ 	.word	0x000000ff
        /*0528*/ 	.word	0x000298a8
        /*052c*/ 	.short	0x0100
        /*052e*/ 	.byte	0x08
	.zero		1


	//   ....[18]....
        /*0530*/ 	.word	0x00000d30
        /*0534*/ 	.word	0x000000ff
        /*0538*/ 	.word	0x000298b0
        /*053c*/ 	.short	0x0100
        /*053e*/ 	.byte	0x08
	.zero		1


	//   ....[19]....
        /*0540*/ 	.word	0x00000d40
        /*0544*/ 	.word	0x000000ff
        /*0548*/ 	.word	0x000298c0
        /*054c*/ 	.short	0x0100
        /*054e*/ 	.byte	0x08
	.zero		1


	//   ....[20]....
        /*0550*/ 	.word	0x00000d50
        /*0554*/ 	.word	0x000000ff
        /*0558*/ 	.word	0x000298b8
        /*055c*/ 	.short	0x0100
        /*055e*/ 	.byte	0x08
	.zero		1


	//   ....[21]....
        /*0560*/ 	.word	0x00000d60
        /*0564*/ 	.word	0x000000ff
        /*0568*/ 	.word	0x000298c8
        /*056c*/ 	.short	0x0100
        /*056e*/ 	.byte	0x08
	.zero		1


	//   ....[22]....
        /*0570*/ 	.word	0x000019b0
        /*0574*/ 	.word	0x000000ff
        /*0578*/ 	.word	0x00029800
        /*057c*/ 	.short	0x010a
        /*057e*/ 	.byte	0x27
	.zero		1


	//   ....[23]....
        /*0580*/ 	.word	0x00001a50
        /*0584*/ 	.word	0x00000003
        /*0588*/ 	.word	0x00029830
        /*058c*/ 	.short	0x010a
        /*058e*/ 	.byte	0x3f
	.zero		1


	//   ....[24]....
        /*0590*/ 	.word	0x00001a90
        /*0594*/ 	.word	0x00000003
        /*0598*/ 	.word	0x00029830
        /*059c*/ 	.short	0x010a
        /*059e*/ 	.byte	0x3f
	.zero		1


	//   ....[25]....
        /*05a0*/ 	.word	0x00004570
        /*05a4*/ 	.word	0x00000003
        /*05a8*/ 	.word	0x00000000
        /*05ac*/ 	.short	0x0101
        /*05ae*/ 	.byte	0x3f
	.zero		1


	//   ....[26]....
        /*05b0*/ 	.word	0x00005420
        /*05b4*/ 	.word	0x000000ff
        /*05b8*/ 	.word	0x00029830
        /*05bc*/ 	.short	0x010a
        /*05be*/ 	.byte	0x06
	.zero		1


	//   ....[27]....
        /*05c0*/ 	.word	0x00005460
        /*05c4*/ 	.word	0x000000ff
        /*05c8*/ 	.word	0x00029830
        /*05cc*/ 	.short	0x010a
        /*05ce*/ 	.byte	0x06
	.zero		1


	//   ....[28]....
        /*05d0*/ 	.word	0x000060a0
        /*05d4*/ 	.word	0x000000ff
        /*05d8*/ 	.word	0x00029850
        /*05dc*/ 	.short	0x010a
        /*05de*/ 	.byte	0x06
	.zero		1


	//   ....[29]....
        /*05e0*/ 	.word	0x000060e0
        /*05e4*/ 	.word	0x000000ff
        /*05e8*/ 	.word	0x00029850
        /*05ec*/ 	.short	0x010a
        /*05ee*/ 	.byte	0x06
	.zero		1


	//   ....[30]....
        /*05f0*/ 	.word	0x000081a0
        /*05f4*/ 	.word	0x0000009b
        /*05f8*/ 	.word	0x00000000
        /*05fc*/ 	.short	0x0101
        /*05fe*/ 	.byte	0x3f
	.zero		1


	//   ....[31]....
        /*0600*/ 	.word	0x000083f0
        /*0604*/ 	.word	0x000000ff
        /*0608*/ 	.word	0x00000000
        /*060c*/ 	.short	0x0101
        /*060e*/ 	.byte	0x06
	.zero		1


	//   ....[32]....
        /*0610*/ 	.word	0x00008a80
        /*0614*/ 	.word	0x000000ff
        /*0618*/ 	.word	0x00029850
        /*061c*/ 	.short	0x010a
        /*061e*/ 	.byte	0x04
	.zero		1


	//   ....[33]....
        /*0620*/ 	.word	0x00008ac0
        /*0624*/ 	.word	0x000000ff
        /*0628*/ 	.word	0x00029850
        /*062c*/ 	.short	0x010a
        /*062e*/ 	.byte	0x04
	.zero		1


	//   ....[34]....
        /*0630*/ 	.word	0x000097a0
        /*0634*/ 	.word	0x000000ff
        /*0638*/ 	.word	0x00000000
        /*063c*/ 	.short	0x0101
        /*063e*/ 	.byte	0x04
	.zero		1


	//   ....[35]....
        /*0640*/ 	.word	0x0000aaf0
        /*0644*/ 	.word	0x000000ff
        /*0648*/ 	.word	0x00000000
        /*064c*/ 	.short	0x0101
        /*064e*/ 	.byte	0x04
	.zero		1


	//   ....[36]....
        /*0650*/ 	.word	0x0000ab50
        /*0654*/ 	.word	0x000000ff
        /*0658*/ 	.word	0x00000000
        /*065c*/ 	.short	0x0101
        /*065e*/ 	.byte	0x27
	.zero		1


	//   ....[37]....
        /*0660*/ 	.word	0x0000bd10
        /*0664*/ 	.word	0x00000002
        /*0668*/ 	.word	0x00029880
        /*066c*/ 	.short	0x010a
        /*066e*/ 	.byte	0x3f
	.zero		1


	//   ....[38]....
        /*0670*/ 	.word	0x0000bf50
        /*0674*/ 	.word	0x00000002
        /*0678*/ 	.word	0x00029840
        /*067c*/ 	.short	0x010a
        /*067e*/ 	.byte	0x3f
	.zero		1


	//   ....[39]....
        /*0680*/ 	.word	0x0000cae0
        /*0684*/ 	.word	0x000000ff
        /*0688*/ 	.word	0x00029800
        /*068c*/ 	.short	0x0107
        /*068e*/ 	.byte	0x29
	.zero		1


	//   ....[40]....
        /*0690*/ 	.word	0x0000cb30
        /*0694*/ 	.word	0x000000ff
        /*0698*/ 	.word	0x00029800
        /*069c*/ 	.short	0x0101
        /*069e*/ 	.byte	0x29
	.zero		1


	//   ....[41]....
        /*06a0*/ 	.word	0x0000cb60
        /*06a4*/ 	.word	0x000000ff
        /*06a8*/ 	.word	0x00029820
        /*06ac*/ 	.short	0x010a
        /*06ae*/ 	.byte	0x29
	.zero		1


	//   ....[42]....
        /*06b0*/ 	.word	0x0000ce20
        /*06b4*/ 	.word	0x00000006
        /*06b8*/ 	.word	0x00029880
        /*06bc*/ 	.short	0x010a
        /*06be*/ 	.byte	0x3f
	.zero		1


	//   ....[43]....
        /*06c0*/ 	.word	0x0000d110
        /*06c4*/ 	.word	0x00000006
        /*06c8*/ 	.word	0x00029840
        /*06cc*/ 	.short	0x010a
        /*06ce*/ 	.byte	0x3f
	.zero		1


	//   ....[44]....
        /*06d0*/ 	.word	0x0000d640
        /*06d4*/ 	.word	0x00000012
        /*06d8*/ 	.word	0x00029870
        /*06dc*/ 	.short	0x010a
        /*06de*/ 	.byte	0x3f
	.zero		1


	//   ....[45]....
        /*06e0*/ 	.word	0x0000d6b0
        /*06e4*/ 	.word	0x00000012
        /*06e8*/ 	.word	0x00029860
        /*06ec*/ 	.short	0x010a
        /*06ee*/ 	.byte	0x3f
	.zero		1


	//   ....[46]....
        /*06f0*/ 	.word	0x0000dba0
        /*06f4*/ 	.word	0x00000012
        /*06f8*/ 	.word	0x00029850
        /*06fc*/ 	.short	0x0101
        /*06fe*/ 	.byte	0x3f
	.zero		1


	//   ....[47]....
        /*0700*/ 	.word	0x0000dc30
        /*0704*/ 	.word	0x00000012
        /*0708*/ 	.word	0x00000000
        /*070c*/ 	.short	0x0101
        /*070e*/ 	.byte	0x3f
	.zero		1


	//   ....[48]....
        /*0710*/ 	.word	0x0000dd50
        /*0714*/ 	.word	0x00000010
        /*0718*/ 	.word	0x00029870
        /*071c*/ 	.short	0x010a
        /*071e*/ 	.byte	0x3f
	.zero		1


	//   ....[49]....
        /*0720*/ 	.word	0x0000ddc0
        /*0724*/ 	.word	0x00000010
        /*0728*/ 	.word	0x00029860
        /*072c*/ 	.short	0x010a
        /*072e*/ 	.byte	0x3f
	.zero		1


	//   ....[50]....
        /*0730*/ 	.word	0x0000e2c0
        /*0734*/ 	.word	0x00000010
        /*0738*/ 	.word	0x00029850
        /*073c*/ 	.short	0x0101
        /*073e*/ 	.byte	0x3f
	.zero		1


	//   ....[51]....
        /*0740*/ 	.word	0x0000e350
        /*0744*/ 	.word	0x00000010
        /*0748*/ 	.word	0x00000000
        /*074c*/ 	.short	0x0101
        /*074e*/ 	.byte	0x3f
	.zero		1


	//   ....[52]....
        /*0750*/ 	.word	0x0000e490
        /*0754*/ 	.word	0x00000008
        /*0758*/ 	.word	0x00029820
        /*075c*/ 	.short	0x010a
        /*075e*/ 	.byte	0x3f
	.zero		1


	//   ....[53]....
        /*0760*/ 	.word	0x0000e610
        /*0764*/ 	.word	0x00000005
        /*0768*/ 	.word	0x00000000
        /*076c*/ 	.short	0x010a
        /*076e*/ 	.byte	0x3f
	.zero		1


	//   ....[54]....
        /*0770*/ 	.word	0x0000e660
        /*0774*/ 	.word	0x00000007
        /*0778*/ 	.word	0x00000000
        /*077c*/ 	.short	0x010a
        /*077e*/ 	.byte	0x3f
	.zero		1


	//   ....[55]....
        /*0780*/ 	.word	0x0000e6b0
        /*0784*/ 	.word	0x00000011
        /*0788*/ 	.word	0x00029860
        /*078c*/ 	.short	0x010a
        /*078e*/ 	.byte	0x3f
	.zero		1


	//   ....[56]....
        /*0790*/ 	.word	0x0000e700
        /*0794*/ 	.word	0x00000003
        /*0798*/ 	.word	0x00029860
        /*079c*/ 	.short	0x010a
        /*079e*/ 	.byte	0x3f
	.zero		1


	//   ....[57]....
        /*07a0*/ 	.word	0x0000e740
        /*07a4*/ 	.word	0x00000011
        /*07a8*/ 	.word	0x00029880
        /*07ac*/ 	.short	0x010a
        /*07ae*/ 	.byte	0x3f
	.zero		1


	//   ....[58]....
        /*07b0*/ 	.word	0x0000e760
        /*07b4*/ 	.word	0x00000003
        /*07b8*/ 	.word	0x00029880
        /*07bc*/ 	.short	0x010a
        /*07be*/ 	.byte	0x3f
	.zero		1


	//   ....[59]....
        /*07c0*/ 	.word	0x0000e7d0
        /*07c4*/ 	.word	0x00000003
        /*07c8*/ 	.word	0x00029800
        /*07cc*/ 	.short	0x010a
        /*07ce*/ 	.byte	0x3f
	.zero		1


	//   ....[60]....
        /*07d0*/ 	.word	0x0000e820
        /*07d4*/ 	.word	0x00000003
        /*07d8*/ 	.word	0x00029830
        /*07dc*/ 	.short	0x010a
        /*07de*/ 	.byte	0x3f
	.zero		1


	//   ....[61]....
        /*07e0*/ 	.word	0x0000e880
        /*07e4*/ 	.word	0x00000008
        /*07e8*/ 	.word	0x00029830
        /*07ec*/ 	.short	0x010a
        /*07ee*/ 	.byte	0x3f
	.zero		1


	//   ....[62]....
        /*07f0*/ 	.word	0x0000e8e0
        /*07f4*/ 	.word	0x00000008
        /*07f8*/ 	.word	0x00029850
        /*07fc*/ 	.short	0x010a
        /*07fe*/ 	.byte	0x3f
	.zero		1


	//   ....[63]....
        /*0800*/ 	.word	0x0000e940
        /*0804*/ 	.word	0x00000003
        /*0808*/ 	.word	0x00029850
        /*080c*/ 	.short	0x010a
        /*080e*/ 	.byte	0x3f
	.zero		1


	//   ....[64]....
        /*0810*/ 	.word	0x0000ea90
        /*0814*/ 	.word	0x00000002
        /*0818*/ 	.word	0x00029880
        /*081c*/ 	.short	0x010a
        /*081e*/ 	.byte	0x3f
	.zero		1


	//   ....[65]....
        /*0820*/ 	.word	0x0000eae0
        /*0824*/ 	.word	0x00000002
        /*0828*/ 	.word	0x00029840
        /*082c*/ 	.short	0x010a
        /*082e*/ 	.byte	0x3f
	.zero		1


	//   ....[66]....
        /*0830*/ 	.word	0x0000f080
        /*0834*/ 	.word	0x00000002
        /*0838*/ 	.word	0x00029820
        /*083c*/ 	.short	0x010a
        /*083e*/ 	.byte	0x3f
	.zero		1


	//   ....[67]....
        /*0840*/ 	.word	0x0000f0d0
        /*0844*/ 	.word	0x00000006
        /*0848*/ 	.word	0x00029880
        /*084c*/ 	.short	0x010a
        /*084e*/ 	.byte	0x3f
	.zero		1


	//   ....[68]....
        /*0850*/ 	.word	0x0000f120
        /*0854*/ 	.word	0x00000006
        /*0858*/ 	.word	0x00029840
        /*085c*/ 	.short	0x010a
        /*085e*/ 	.byte	0x3f
	.zero		1


	//   ....[69]....
        /*0860*/ 	.word	0x0000f170
        /*0864*/ 	.word	0x00000012
        /*0868*/ 	.word	0x00029870
        /*086c*/ 	.short	0x010a
        /*086e*/ 	.byte	0x3f
	.zero		1


	//   ....[70]....
        /*0870*/ 	.word	0x0000f1c0
        /*0874*/ 	.word	0x00000012
        /*0878*/ 	.word	0x00029860
        /*087c*/ 	.short	0x010a
        /*087e*/ 	.byte	0x3f
	.zero		1


	//   ....[71]....
        /*0880*/ 	.word	0x0000f210
        /*0884*/ 	.word	0x00000010
        /*0888*/ 	.word	0x00029870
        /*088c*/ 	.short	0x010a
        /*088e*/ 	.byte	0x3f
	.zero		1


	//   ....[72]....
        /*0890*/ 	.word	0x0000f260
        /*0894*/ 	.word	0x00000010
        /*0898*/ 	.word	0x00029860
        /*089c*/ 	.short	0x010a
        /*089e*/ 	.byte	0x3f
	.zero		1


	//   ....[73]....
        /*08a0*/ 	.word	0x0000f2b0
        /*08a4*/ 	.word	0x00000008
        /*08a8*/ 	.word	0x00029820
        /*08ac*/ 	.short	0x010a
        /*08ae*/ 	.byte	0x3f
	.zero		1


	//   ....[74]....
        /*08b0*/ 	.word	0x0000f300
        /*08b4*/ 	.word	0x00000005
        /*08b8*/ 	.word	0x00000000
        /*08bc*/ 	.short	0x010a
        /*08be*/ 	.byte	0x3f
	.zero		1


	//   ....[75]....
        /*08c0*/ 	.word	0x0000f350
        /*08c4*/ 	.word	0x00000007
        /*08c8*/ 	.word	0x00000000
        /*08cc*/ 	.short	0x010a
        /*08ce*/ 	.byte	0x3f
	.zero		1


	//   ....[76]....
        /*08d0*/ 	.word	0x0000f3a0
        /*08d4*/ 	.word	0x00000011
        /*08d8*/ 	.word	0x00029860
        /*08dc*/ 	.short	0x010a
        /*08de*/ 	.byte	0x3f
	.zero		1


	//   ....[77]....
        /*08e0*/ 	.word	0x0000f3f0
        /*08e4*/ 	.word	0x00000003
        /*08e8*/ 	.word	0x00029860
        /*08ec*/ 	.short	0x010a
        /*08ee*/ 	.byte	0x3f
	.zero		1


	//   ....[78]....
        /*08f0*/ 	.word	0x0000f440
        /*08f4*/ 	.word	0x00000011
        /*08f8*/ 	.word	0x00029880
        /*08fc*/ 	.short	0x010a
        /*08fe*/ 	.byte	0x3f
	.zero		1


	//----- nvinfo : EIATTR_NUM_MBARRIERS
	.align		4
.L_131:
        /*0900*/ 	.byte	0x03, 0x38
        /*0902*/ 	.short	0x0016


	//----- nvinfo : EIATTR_EXIT_INSTR_OFFSETS
	.align		4
        /*0904*/ 	.byte	0x04, 0x1c
        /*0906*/ 	.short	(.L_133 - .L_132)


	//   ....[0]....
.L_132:
        /*0908*/ 	.word	0x00000f50


	//   ....[1]....
        /*090c*/ 	.word	0x0000aee0


	//   ....[2]....
        /*0910*/ 	.word	0x0000e500


	//   ....[3]....
        /*0914*/ 	.word	0x0000e7b0


	//----- nvinfo : EIATTR_MAX_THREADS
	.align		4
.L_133:
        /*0918*/ 	.byte	0x04, 0x05
        /*091a*/ 	.short	(.L_135 - .L_134)
.L_134:
        /*091c*/ 	.word	0x00000180
        /*0920*/ 	.word	0x00000001
        /*0924*/ 	.word	0x00000001


	//----- nvinfo : EIATTR_CRS_STACK_SIZE
	.align		4
.L_135:
        /*0928*/ 	.byte	0x04, 0x1e
        /*092a*/ 	.short	(.L_137 - .L_136)
.L_136:
        /*092c*/ 	.word	0x00000000


	//----- nvinfo : EIATTR_CBANK_PARAM_SIZE
	.align		4
.L_137:
        /*0930*/ 	.byte	0x03, 0x19
        /*0932*/ 	.short	0x0a70


	//----- nvinfo : EIATTR_PARAM_CBANK
	.align		4
        /*0934*/ 	.byte	0x04, 0x0a
        /*0936*/ 	.short	(.L_139 - .L_138)
	.align		4
.L_138:
        /*0938*/ 	.word	index@(.nv.constant0._ZN7cutlass13device_kernelIN5flash11enable_sm90INS1_16FlashAttnFwdSm90INS1_25CollectiveMainloopFwdSm90ILi2EN4cute5tupleIJNS5_1CILi2EEENS7_ILi1EEES9_EEENS6_IJNS7_ILi128EEENS7_ILi160EEENS7_ILi192EEEEEELi128ENS_12float_e4m3_tEfNS_4arch4Sm90ELb0ELb0ELb1ELb0ELb0ELb0ELb0ELb1ELb1ELb1ELb0ELb0EEENS1_21CollectiveEpilogueFwdINS6_IJSB_SB_SC_EEESA_NS_10bfloat16_tESH_Li256ELb0ELb1ELb0ELb1EEENS1_29StaticPersistentTileSchedulerILb0EEEEEEEEEvNT_6ParamsE)
        /*093c*/ 	.short	0x0210
        /*093e*/ 	.short	0x0a70


	//----- nvinfo : EIATTR_SW_WAR
	.align		4
.L_139:
        /*0940*/ 	.byte	0x04, 0x36
        /*0942*/ 	.short	(.L_141 - .L_140)
.L_140:
        /*0944*/ 	.word	0x00000008
.L_141:


//--------------------- .nv.info._ZN7cutlass13device_kernelIN5flash11enable_sm90INS1_16FlashAttnFwdSm90INS1_25CollectiveMainloopFwdSm90ILi2EN4cute5tupleIJNS5_1CILi1EEES8_S8_EEENS6_IJNS7_ILi128EEENS7_ILi160EEENS7_ILi192EEEEEELi128ENS_12float_e4m3_tEfNS_4arch4Sm90ELb0ELb0ELb1ELb1ELb0ELb0ELb0ELb1ELb1ELb1ELb0ELb0EEENS1_21CollectiveEpilogueFwdINS6_IJSA_SA_SB_EEES9_NS_10bfloat16_tESG_Li256ELb1ELb1ELb0ELb1EEENS1_36VarlenDynamicPersistentTileSchedulerILi128ELi160ELi256ELi128ELb0ELb1ELb1ELb0ELb1ELb1EEEEEEEEEvNT_6ParamsE --------------------------
	.section	.nv.info._ZN7cutlass13device_kernelIN5flash11enable_sm90INS1_16FlashAttnFwdSm90INS1_25CollectiveMainloopFwdSm90ILi2EN4cute5tupleIJNS5_1CILi1EEES8_S8_EEENS6_IJNS7_ILi128EEENS7_ILi160EEENS7_ILi192EEEEEELi128ENS_12float_e4m3_tEfNS_4arch4Sm90ELb0ELb0ELb1ELb1ELb0ELb0ELb0ELb1ELb1ELb1ELb0ELb0EEENS1_21CollectiveEpilogueFwdINS6_IJSA_SA_SB_EEES9_NS_10bfloat16_tESG_Li256ELb1ELb1ELb0ELb1EEENS1_36VarlenDynamicPersistentTileSchedulerILi128ELi160ELi256ELi128ELb0ELb1ELb1ELb0ELb1ELb1EEEEEEEEEvNT_6ParamsE,"",@"SHT_CUDA_INFO"
	.sectionflags	@""
	.align	4


	//----- nvinfo : EIATTR_CUDA_API_VERSION
	.align		4
        /*0000*/ 	.byte	0x04, 0x37
        /*0002*/ 	.short	(.L_143 - .L_142)
.L_142:
        /*0004*/ 	.word	0x00000082


	//----- nvinfo : EIATTR_KPARAM_INFO
	.align		4
.L_143:
        /*0008*/ 	.byte	0x04, 0x17
        /*000a*/ 	.short	(.L_145 - .L_144)
.L_144:
        /*000c*/ 	.word	0x00000000
        /*0010*/ 	.short	0x0000
        /*0012*/ 	.short	0x0070
        /*0014*/ 	.byte	0x00, 0xf0, 0x01, 0x2a


	//----- nvinfo : EIATTR_SPARSE_MMA_MASK
	.align		4
.L_145:
        /*0018*/ 	.byte	0x03, 0x50
        /*001a*/ 	.short	0x0000


	//----- nvinfo : EIATTR_MAXREG_COUNT
	.align		4
        /*001c*/ 	.byte	0x03, 0x1b
        /*001e*/ 	.short	0x00a8


	//----- nvinfo : EIATTR_NUM_BARRIERS
	.align		4
        /*0020*/ 	.byte	0x02, 0x4c
        /*0022*/ 	.byte	0x10
	.zero		1


	//----- nvinfo : EIATTR_EXTERNS
	.align		4
        /*0024*/ 	.byte	0x04, 0x0f
        /*0026*/ 	.short	(.L_147 - .L_146)


	//   ....[0]....
	.align		4
.L_146:
        /*0028*/ 	.word	index@(__assertfail)


	//----- nvinfo : EIATTR_ANNOTATIONS
	.align		4
.L_147:
        /*002c*/ 	.byte	0x04, 0x55
        /*002e*/ 	.short	(.L_149 - .L_148)


	//   ....[0]....
.L_148:
        /* <DEDUP_REMOVED lines=31> */


	//----- nvinfo : EIATTR_MERCURY_ISA_VERSION
	.align		4
.L_149:
        /*0208*/ 	.byte	0x03, 0x5f
        /*020a*/ 	.short	0x0101


	//----- nvinfo : EIATTR_UNUSED_LOAD_BYTE_OFFSET
	.align		4
        /*020c*/ 	.byte	0x04, 0x44
        /*020e*/ 	.short	(.L_151 - .L_150)


	//   ....[0]....
.L_150:
        /*0210*/ 	.word	0x00000a40
        /*0214*/ 	.word	0x0000fff0


	//   ....[1]....
        /*0218*/ 	.word	0x00009960
        /*021c*/ 	.word	0x0000fff0


	//----- nvinfo : EIATTR_INT_WARP_WIDE_INSTR_OFFSETS
	.align		4
.L_151:
        /*0220*/ 	.byte	0x04, 0x31
        /*0222*/ 	.short	(.L_153 - .L_152)


	//   ....[0]....
.L_152:
        /*0224*/ 	.word	0x00000130


	//   ....[1]....
        /*0228*/ 	.word	0x00000170


	//   ....[2]....
        /*022c*/ 	.word	0x000001e0


	//   ....[3]....
        /*0230*/ 	.word	0x0000d4b0


	//   ....[4]....
        /*0234*/ 	.word	0x0000d540


	//   ....[5]....
        /*0238*/ 	.word	0x0000fe30


	//   ....[6]....
        /*023c*/ 	.word	0x0000fec0


	//----- nvinfo : EIATTR_COOP_GROUP_MASK_REGIDS
	.align		4
.L_153:
        /*0240*/ 	.byte	0x04, 0x29
        /*0242*/ 	.short	(.L_155 - .L_154)


	//   ....[0]....
.L_154:
        /*0244*/ 	.word	0xffffffff


	//   ....[1]....
        /*0248*/ 	.word	0xffffffff


	//   ....[2]....
        /*024c*/ 	.word	0xffffffff


	//   ....[3]....
        /*0250*/ 	.word	0xffffffff


	//   ....[4]....
        /*0254*/ 	.word	0xffffffff


	//   ....[5]....
        /*0258*/ 	.word	0xffffffff


	//   ....[6]....
        /*025c*/ 	.word	0xffffffff


	//   ....[7]....
        /*0260*/ 	.word	0xffffffff


	//   ....[8]....
        /*0264*/ 	.word	0xffffffff


	//   ....[9]....
        /*0268*/ 	.word	0xffffffff


	//   ....[10]....
        /*026c*/ 	.word	0xffffffff


	//   ....[11]....
        /*0270*/ 	.word	0xffffffff


	//   ....[12]....
        /*0274*/ 	.word	0xffffffff


	//   ....[13]....
        /*0278*/ 	.word	0xffffffff


	//   ....[14]....
        /*027c*/ 	.word	0xffffffff


	//   ....[15]....
        /*0280*/ 	.word	0xffffffff


	//   ....[16]....
        /*0284*/ 	.word	0xffffffff


	//   ....[17]....
        /*0288*/ 	.word	0xffffffff


	//   ....[18]....
        /*028c*/ 	.word	0xffffffff


	//   ....[19]....
        /*0290*/ 	.word	0xffffffff


	//   ....[20]....
        /*0294*/ 	.word	0xffffffff


	//   ....[21]....
        /*0298*/ 	.word	0xffffffff


	//   ....[22]....
        /*029c*/ 	.word	0xffffffff


	//   ....[23]....
        /*02a0*/ 	.word	0xffffffff


	//   ....[24]....
        /*02a4*/ 	.word	0xffffffff


	//   ....[25]....
        /*02a8*/ 	.word	0xffffffff


	//   ....[26]....
        /*02ac*/ 	.word	0xffffffff


	//   ....[27]....
        /*02b0*/ 	.word	0xffffffff


	//   ....[28]....
        /*02b4*/ 	.word	0xffffffff


	//   ....[29]....
        /*02b8*/ 	.word	0xffffffff


	//   ....[30]....
        /*02bc*/ 	.word	0xffffffff


	//   ....[31]....
        /*02c0*/ 	.word	0xffffffff


	//   ....[32]....
        /*02c4*/ 	.word	0xffffffff


	//   ....[33]....
        /*02c8*/ 	.word	0xffffffff


	//   ....[34]....
        /*02cc*/ 	.word	0xffffffff


	//   ....[35]....
        /*02d0*/ 	.word	0xffffffff


	//   ....[36]....
        /*02d4*/ 	.word	0xffffffff


	//   ....[37]....
        /*02d8*/ 	.word	0xffffffff


	//   ....[38]....
        /*02dc*/ 	.word	0xffffffff


	//   ....[39]....
        /*02e0*/ 	.word	0xffffffff


	//   ....[40]....
        /*02e4*/ 	.word	0xffffffff


	//   ....[41]....
        /*02e8*/ 	.word	0xffffffff


	//   ....[42]....
        /*02ec*/ 	.word	0xffffffff


	//   ....[43]....
        /*02f0*/ 	.word	0xffffffff


	//   ....[44]....
        /*02f4*/ 	.word	0xffffffff


	//   ....[45]....
        /*02f8*/ 	.word	0xffffffff


	//   ....[46]....
        /*02fc*/ 	.word	0xffffffff


	//   ....[47]....
        /*0300*/ 	.word	0xffffffff


	//   ....[48]....
        /*0304*/ 	.word	0xffffffff


	//   ....[49]....
        /*0308*/ 	.word	0xffffffff


	//   ....[50]....
        /*030c*/ 	.word	0xffffffff


	//   ....[51]....
        /*0310*/ 	.word	0xffffffff


	//   ....[52]....
        /*0314*/ 	.word	0xffffffff


	//   ....[53]....
        /*0318*/ 	.word	0xffffffff


	//   ....[54]....
        /*031c*/ 	.word	0xffffffff


	//   ....[55]....
        /*0320*/ 	.word	0xffffffff


	//   ....[56]....
        /*0324*/ 	.word	0xffffffff


	//   ....[57]....
        /*0328*/ 	.word	0xffffffff


	//   ....[58]....
        /*032c*/ 	.word	0xffffffff


	//   ....[59]....
        /*0330*/ 	.word	0xffffffff


	//   ....[60]....
        /*0334*/ 	.word	0xffffffff


	//   ....[61]....
        /*0338*/ 	.word	0xffffffff


	//   ....[62]....
        /*033c*/ 	.word	0xffffffff


	//   ....[63]....
        /*0340*/ 	.word	0xffffffff


	//   ....[64]....
        /*0344*/ 	.word	0xffffffff


	//   ....[65]....
        /*0348*/ 	.word	0xffffffff


	//   ....[66]....
        /*034c*/ 	.word	0xffffffff


	//   ....[67]....
        /*0350*/ 	.word	0xffffffff


	//   ....[68]....
        /*0354*/ 	.word	0xffffffff


	//   ....[69]....
        /*0358*/ 	.word	0xffffffff


	//   ....[70]....
        /*035c*/ 	.word	0xffffffff


	//   ....[71]....
        /*0360*/ 	.word	0xffffffff


	//   ....[72]....
        /*0364*/ 	.word	0xffffffff


	//   ....[73]....
        /*0368*/ 	.word	0xffffffff


	//   ....[74]....
        /*036c*/ 	.word	0xffffffff


	//   ....[75]....
        /*0370*/ 	.word	0xffffffff


	//   ....[76]....
        /*0374*/ 	.word	0xffffffff


	//   ....[77]....
        /*0378*/ 	.word	0xffffffff


	//   ....[78]....
        /*037c*/ 	.word	0xffffffff


	//   ....[79]....
        /*0380*/ 	.word	0xffffffff


	//   ....[80]....
        /*0384*/ 	.word	0xffffffff


	//   ....[81]....
        /*0388*/ 	.word	0xffffffff


	//   ....[82]....
        /*038c*/ 	.word	0xffffffff


	//   ....[83]....
        /*0390*/ 	.word	0xffffffff


	//   ....[84]....
        /*0394*/ 	.word	0xffffffff


	//   ....[85]....
        /*0398*/ 	.word	0xffffffff


	//   ....[86]....
        /*039c*/ 	.word	0xffffffff


	//   ....[87]....
        /*03a0*/ 	.word	0xffffffff


	//   ....[88]....
        /*03a4*/ 	.word	0xffffffff


	//   ....[89]....
        /*03a8*/ 	.word	0xffffffff


	//   ....[90]....
        /*03ac*/ 	.word	0xffffffff


	//   ....[91]....
        /*03b0*/ 	.word	0xffffffff


	//   ....[92]....
        /*03b4*/ 	.word	0xffffffff


	//   ....[93]....
        /*03b8*/ 	.word	0xffffffff


	//   ....[94]....
        /*03bc*/ 	.word	0xffffffff


	//   ....[95]....
        /*03c0*/ 	.word	0xffffffff


	//   ....[96]....
        /*03c4*/ 	.word	0xffffffff


	//   ....[97]....
        /*03c8*/ 	.word	0xffffffff


	//   ....[98]....
        /*03cc*/ 	.word	0xffffffff


	//   ....[99]....
        /*03d0*/ 	.word	0xffffffff


	//   ....[100]....
        /*03d4*/ 	.word	0xffffffff


	//   ....[101]....
        /*03d8*/ 	.word	0xffffffff


	//   ....[102]....
        /*03dc*/ 	.word	0xffffffff


	//   ....[103]....
        /*03e0*/ 	.word	0xffffffff


	//   ....[104]....
        /*03e4*/ 	.word	0xffffffff


	//   ....[105]....
        /*03e8*/ 	.word	0xffffffff


	//   ....[106]....
        /*03ec*/ 	.word	0xffffffff


	//   ....[107]....
        /*03f0*/ 	.word	0xffffffff


	//   ....[108]....
        /*03f4*/ 	.word	0xffffffff


	//   ....[109]....
        /*03f8*/ 	.word	0xffffffff


	//   ....[110]....
        /*03fc*/ 	.word	0xffffffff


	//   ....[111]....
        /*0400*/ 	.word	0xffffffff


	//   ....[112]....
        /*0404*/ 	.word	0xffffffff


	//   ....[113]....
        /*0408*/ 	.word	0xffffffff


	//   ....[114]....
        /*040c*/ 	.word	0xffffffff


	//   ....[115]....
        /*0410*/ 	.word	0x0500000f


	//   ....[116]....
        /*0414*/ 	.word	0x0500000f


	//   ....[117]....
        /*0418*/ 	.word	0x0500000f


	//   ....[118]....
        /*041c*/ 	.word	0x0500000f


	//   ....[119]....
        /*0420*/ 	.word	0x0500000f


	//   ....[120]....
        /*0424*/ 	.word	0x0500000f


	//   ....[121]....
        /*0428*/ 	.word	0x0500000f


	//   ....[122]....
        /*042c*/ 	.word	0x0500000f


	//   ....[123]....
        /*0430*/ 	.word	0x0500000f


	//   ....[124]....
        /*0434*/ 	.word	0x0500000f


	//----- nvinfo : EIATTR_COOP_GROUP_INSTR_OFFSETS
	.align		4
.L_155:
        /*0438*/ 	.byte	0x04, 0x28
        /*043a*/ 	.short	(.L_157 - .L_156)


	//   ....[0]....
.L_156:
        /*043c*/ 	.word	0x00000070


	//   ....[1]....
        /*0440*/ 	.word	0x00000140


	//   ....[2]....
        /*0444*/ 	.word	0x00000190


	//   ....[3]....
        /*0448*/ 	.word	0x000003c0


	//   ....[4]....
        /*044c*/ 	.word	0x00000520


	//   ....[5]....
        /*0450*/ 	.word	0x00000640


	//   ....[6]....
        /*0454*/ 	.word	0x000007a0


	//   ....[7]....
        /*0458*/ 	.word	0x00001420


	//   ....[8]....
        /*045c*/ 	.word	0x00003c00


	//   ....[9]....
        /*0460*/ 	.word	0x00003cb0


	//   ....[10]....
        /*0464*/ 	.word	0x00003ff0


	//   ....[11]....
        /*0468*/ 	.word	0x00004120


	//   ....[12]....
        /*046c*/ 	.word	0x000073b0


	//   ....[13]....
        /*0470*/ 	.word	0x000073e0


	//   ....[14]....
        /*0474*/ 	.word	0x00007410


	//   ....[15]....
        /*0478*/ 	.word	0x00007440


	//   ....[16]....
        /*047c*/ 	.word	0x000091e0


	//   ....[17]....
        /*0480*/ 	.word	0x00009240


	//   ....[18]....
        /*0484*/ 	.word	0x00009260


	//   ....[19]....
        /*0488*/ 	.word	0x00009280


	//   ....[20]....
        /*048c*/ 	.word	0x0000a1f0


	//   ....[21]....
        /*0490*/ 	.word	0x0000a200


	//   ....[22]....
        /*0494*/ 	.word	0x0000a210


	//   ....[23]....
        /*0498*/ 	.word	0x0000a220


	//   ....[24]....
        /*049c*/ 	.word	0x0000a230


	//   ....[25]....
        /*04a0*/ 	.word	0x0000a240


	//   ....[26]....
        /*04a4*/ 	.word	0x0000a250


	//   ....[27]....
        /*04a8*/ 	.word	0x0000a260


	//   ....[28]....
        /*04ac*/ 	.word	0x0000a290


	//   ....[29]....
        /*04b0*/ 	.word	0x0000a2a0


	//   ....[30]....
        /*04b4*/ 	.word	0x0000a2d0


	//   ....[31]....
        /*04b8*/ 	.word	0x0000a2e0


	//   ....[32]....
        /*04bc*/ 	.word	0x0000a320


	//   ....[33]....
        /*04c0*/ 	.word	0x0000a330


	//   ....[34]....
        /*04c4*/ 	.word	0x0000a360


	//   ....[35]....
        /*04c8*/ 	.word	0x0000a370


	//   ....[36]....
        /*04cc*/ 	.word	0x0000a3a0


	//   ....[37]....
        /*04d0*/ 	.word	0x0000a3b0


	//   ....[38]....
        /*04d4*/ 	.word	0x0000a3c0


	//   ....[39]....
        /*04d8*/ 	.word	0x0000a3d0


	//   ....[40]....
        /*04dc*/ 	.word	0x0000a3f0


	//   ....[41]....
        /*04e0*/ 	.word	0x0000a410


	//   ....[42]....
        /*04e4*/ 	.word	0x0000a430


	//   ....[43]....
        /*04e8*/ 	.word	0x0000a440


	//   ....[44]....
        /*04ec*/ 	.word	0x0000a470


	//   ....[45]....
        /*04f0*/ 	.word	0x0000a4a0


	//   ....[46]....
        /*04f4*/ 	.word	0x0000a4b0


	//   ....[47]....
        /*04f8*/ 	.word	0x0000a4c0


	//   ....[48]....
        /*04fc*/ 	.word	0x0000a4d0


	//   ....[49]....
        /*0500*/ 	.word	0x0000a4e0


	//   ....[50]....
        /*0504*/ 	.word	0x0000a4f0


	//   ....[51]....
        /*0508*/ 	.word	0x0000a500


	//   ....[52]....
        /*050c*/ 	.word	0x0000ab60


	//   ....[53]....
        /*0510*/ 	.word	0x0000aba0


	//   ....[54]....
        /*0514*/ 	.word	0x0000abd0


	//   ....[55]....
        /*0518*/ 	.word	0x0000ac10


	//   ....[56]....
        /*051c*/ 	.word	0x0000b180


	//   ....[57]....
        /*0520*/ 	.word	0x0000b1d0


	//   ....[58]....
        /*0524*/ 	.word	0x0000b2a0


	//   ....[59]....
        /*0528*/ 	.word	0x0000b2c0


	//   ....[60]....
        /*052c*/ 	.word	0x0000b380


	//   ....[61]....
        /*0530*/ 	.word	0x0000b3a0


	//   ....[62]....
        /*0534*/ 	.word	0x0000b470


	//   ....[63]....
        /*0538*/ 	.word	0x0000b490


	//   ....[64]....
        /*053c*/ 	.word	0x0000bd60


	//   ....[65]....
        /*0540*/ 	.word	0x0000bd90


	//   ....[66]....
        /*0544*/ 	.word	0x0000be60


	//   ....[67]....
        /*0548*/ 	.word	0x0000be80


	//   ....[68]....
        /*054c*/ 	.word	0x0000bf40


	//   ....[69]....
        /*0550*/ 	.word	0x0000bf60


	//   ....[70]....
        /*0554*/ 	.word	0x0000c030


	//   ....[71]....
        /*0558*/ 	.word	0x0000c050


	//   ....[72]....
        /*055c*/ 	.word	0x0000c190


	//   ....[73]....
        /*0560*/ 	.word	0x0000c3a0


	//   ....[74]....
        /*0564*/ 	.word	0x0000c3d0


	//   ....[75]....
        /*0568*/ 	.word	0x0000c400


	//   ....[76]....
        /*056c*/ 	.word	0x0000c440


	//   ....[77]....
        /*0570*/ 	.word	0x0000c470


	//   ....[78]....
        /*0574*/ 	.word	0x0000c4a0


	//   ....[79]....
        /*0578*/ 	.word	0x0000c630


	//   ....[80]....
        /*057c*/ 	.word	0x0000c660


	//   ....[81]....
        /*0580*/ 	.word	0x0000c690


	//   ....[82]....
        /*0584*/ 	.word	0x0000c6c0


	//   ....[83]....
        /*0588*/ 	.word	0x0000c6f0


	//   ....[84]....
        /*058c*/ 	.word	0x0000c730


	//   ....[85]....
        /*0590*/ 	.word	0x0000c7c0


	//   ....[86]....
        /*0594*/ 	.word	0x0000c800


	//   ....[87]....
        /*0598*/ 	.word	0x0000c890


	//   ....[88]....
        /*059c*/ 	.word	0x0000dc60


	//   ....[89]....
        /*05a0*/ 	.word	0x0000e930


	//   ....[90]....
        /*05a4*/ 	.word	0x0000e960


	//   ....[91]....
        /*05a8*/ 	.word	0x0000ea20


	//   ....[92]....
        /*05ac*/ 	.word	0x0000ea30


	//   ....[93]....
        /*05b0*/ 	.word	0x0000eac0


	//   ....[94]....
        /*05b4*/ 	.word	0x0000ead0


	//   ....[95]....
        /*05b8*/ 	.word	0x0000eae0


	//   ....[96]....
        /*05bc*/ 	.word	0x0000eb20


	//   ....[97]....
        /*05c0*/ 	.word	0x00010840


	//   ....[98]....
        /*05c4*/ 	.word	0x00010870


	//   ....[99]....
        /*05c8*/ 	.word	0x000108a0


	//   ....[100]....
        /*05cc*/ 	.word	0x000108d0


	//   ....[101]....
        /*05d0*/ 	.word	0x00010900


	//   ....[102]....
        /*05d4*/ 	.word	0x00010910


	//   ....[103]....
        /*05d8*/ 	.word	0x00010950


	//   ....[104]....
        /*05dc*/ 	.word	0x00010960


	//   ....[105]....
        /*05e0*/ 	.word	0x00010aa0


	//   ....[106]....
        /*05e4*/ 	.word	0x00010ad0


	//   ....[107]....
        /*05e8*/ 	.word	0x00010b00


	//   ....[108]....
        /*05ec*/ 	.word	0x00010b30


	//   ....[109]....
        /*05f0*/ 	.word	0x00010b60


	//   ....[110]....
        /*05f4*/ 	.word	0x00010ba0


	//   ....[111]....
        /*05f8*/ 	.word	0x00010c20


	//   ....[112]....
        /*05fc*/ 	.word	0x00010c60


	//   ....[113]....
        /*0600*/ 	.word	0x00010cb0


	//   ....[114]....
        /*0604*/ 	.word	0x00011160


	//   ....[115]....
        /*0608*/ 	.word	0x00011660


	//   ....[116]....
        /*060c*/ 	.word	0x00011840


	//   ....[117]....
        /*0610*/ 	.word	0x000118a0


	//   ....[118]....
        /*0614*/ 	.word	0x00011900


	//   ....[119]....
        /*0618*/ 	.word	0x00011a00


	//   ....[120]....
        /*061c*/ 	.word	0x00011a60


	//   ....[121]....
        /*0620*/ 	.word	0x00011b60


	//   ....[122]....
        /*0624*/ 	.word	0x00011bc0


	//   ....[123]....
        /*0628*/ 	.word	0x00011ca0


	//   ....[124]....
        /*062c*/ 	.word	0x00011ff0


	//----- nvinfo : EIATTR_REG_RECONFIG
	.align		4
.L_157:
        /*0630*/ 	.byte	0x01, 0x54
	.zero		2


	//----- nvinfo : EIATTR_SYSCALL_OFFSETS
	.align		4
        /*0634*/ 	.byte	0x04, 0x46
        /*0636*/ 	.short	(.L_159 - .L_158)


	//   ....[0]....
.L_158:
        /*0638*/ 	.word	0x00001600


	//   ....[1]....
        /*063c*/ 	.word	0x0000d6b0


	//   ....[2]....
        /*0640*/ 	.word	0x0000d840


	//   ....[3]....
        /*0644*/ 	.word	0x0000d990


	//   ....[4]....
        /*0648*/ 	.word	0x0000dad0


	//   ....[5]....
        /*064c*/ 	.word	0x0000e540


	//----- nvinfo : EIATTR_MBARRIER_INSTR_OFFSETS
	.align		4
.L_159:
        /*0650*/ 	.byte	0x04, 0x39
        /*0652*/ 	.short	(.L_161 - .L_160)


	//   ....[0]....
.L_160:
        /*0654*/ 	.word	0x00000270
        /*0658*/ 	.word	0x000000ff
        /*065c*/ 	.word	0x00029800
        /*0660*/ 	.short	0x0100
        /*0662*/ 	.byte	0x08
	.zero		1


	//   ....[1]....
        /*0664*/ 	.word	0x00000280
        /*0668*/ 	.word	0x000000ff
        /*066c*/ 	.word	0x00029820
        /*0670*/ 	.short	0x0100
        /*0672*/ 	.byte	0x08
	.zero		1


	//   ....[2]....
        /*0674*/ 	.word	0x00000370
        /*0678*/ 	.word	0x000000ff
        /*067c*/ 	.word	0x00029830
        /*0680*/ 	.short	0x0100
        /*0682*/ 	.byte	0x08
	.zero		1


	//   ....[3]....
        /*0684*/ 	.word	0x00000380
        /*0688*/ 	.word	0x000000ff
        /*068c*/ 	.word	0x00029840
        /*0690*/ 	.short	0x0100
        /*0692*/ 	.byte	0x08
	.zero		1


	//   ....[4]....
        /*0694*/ 	.word	0x00000390
        /*0698*/ 	.word	0x000000ff
        /*069c*/ 	.word	0x00029838
        /*06a0*/ 	.short	0x0100
        /*06a2*/ 	.byte	0x08
	.zero		1


	//   ....[5]....
        /*06a4*/ 	.word	0x000003a0
        /*06a8*/ 	.word	0x000000ff
        /*06ac*/ 	.word	0x00029848
        /*06b0*/ 	.short	0x0100
        /*06b2*/ 	.byte	0x08
	.zero		1


	//   ....[6]....
        /*06b4*/ 	.word	0x000004d0
        /*06b8*/ 	.word	0x000000ff
        /*06bc*/ 	.word	0x00029850
        /*06c0*/ 	.short	0x0100
        /*06c2*/ 	.byte	0x08
	.zero		1


	//   ....[7]....
        /*06c4*/ 	.word	0x000004e0
        /*06c8*/ 	.word	0x000000ff
        /*06cc*/ 	.word	0x00029860
        /*06d0*/ 	.short	0x0100
        /*06d2*/ 	.byte	0x08
	.zero		1


	//   ....[8]....
        /*06d4*/ 	.word	0x000004f0
        /*06d8*/ 	.word	0x000000ff
        /*06dc*/ 	.word	0x00029858
        /*06e0*/ 	.short	0x0100
        /*06e2*/ 	.byte	0x08
	.zero		1


	//   ....[9]....
        /*06e4*/ 	.word	0x00000500
        /*06e8*/ 	.word	0x000000ff
        /*06ec*/ 	.word	0x00029868
        /*06f0*/ 	.short	0x0100
        /*06f2*/ 	.byte	0x08
	.zero		1


	//   ....[10]....
        /*06f4*/ 	.word	0x000005f0
        /*06f8*/ 	.word	0x000000ff
        /*06fc*/ 	.word	0x00029870
        /*0700*/ 	.short	0x0100
        /*0702*/ 	.byte	0x06
	.zero		1


	//   ....[11]....
        /*0704*/ 	.word	0x00000600
        /*0708*/ 	.word	0x000000ff
        /*070c*/ 	.word	0x00029880
        /*0710*/ 	.short	0x0100
        /*0712*/ 	.byte	0x06
	.zero		1


	//   ....[12]....
        /*0714*/ 	.word	0x00000610
        /*0718*/ 	.word	0x000000ff
        /*071c*/ 	.word	0x00029878
        /*0720*/ 	.short	0x0100
        /*0722*/ 	.byte	0x06
	.zero		1


	//   ....[13]....
        /*0724*/ 	.word	0x00000620
        /*0728*/ 	.word	0x000000ff
        /*072c*/ 	.word	0x00029888
        /*0730*/ 	.short	0x0100
        /*0732*/ 	.byte	0x06
	.zero		1


	//   ....[14]....
        /*0734*/ 	.word	0x00000750
        /*0738*/ 	.word	0x000000ff
        /*073c*/ 	.word	0x00029890
        /*0740*/ 	.short	0x0100
        /*0742*/ 	.byte	0x08
	.zero		1


	//   ....[15]....
        /*0744*/ 	.word	0x00000760
        /*0748*/ 	.word	0x000000ff
        /*074c*/ 	.word	0x000298a0
        /*0750*/ 	.short	0x0100
        /*0752*/ 	.byte	0x08
	.zero		1


	//   ....[16]....
        /*0754*/ 	.word	0x00000770
        /*0758*/ 	.word	0x000000ff
        /*075c*/ 	.word	0x00029898
        /*0760*/ 	.short	0x0100
        /*0762*/ 	.byte	0x08
	.zero		1


	//   ....[17]....
        /*0764*/ 	.word	0x00000780
        /*0768*/ 	.word	0x000000ff
        /*076c*/ 	.word	0x000298a8
        /*0770*/ 	.short	0x0100
        /*0772*/ 	.byte	0x08
	.zero		1


	//   ....[18]....
        /*0774*/ 	.word	0x000008b0
        /*0778*/ 	.word	0x000000ff
        /*077c*/ 	.word	0x000298b0
        /*0780*/ 	.short	0x0100
        /*0782*/ 	.byte	0x08
	.zero		1


	//   ....[19]....
        /*0784*/ 	.word	0x000008c0
        /*0788*/ 	.word	0x000000ff
        /*078c*/ 	.word	0x000298c0
        /*0790*/ 	.short	0x0100
        /*0792*/ 	.byte	0x08
	.zero		1


	//   ....[20]....
        /*0794*/ 	.word	0x000008d0
        /*0798*/ 	.word	0x000000ff
        /*079c*/ 	.word	0x000298b8
        /*07a0*/ 	.short	0x0100
        /*07a2*/ 	.byte	0x08
	.zero		1


	//   ....[21]....
        /*07a4*/ 	.word	0x000008e0
        /*07a8*/ 	.word	0x000000ff
        /*07ac*/ 	.word	0x000298c8
        /*07b0*/ 	.short	0x0100
        /*07b2*/ 	.byte	0x08
	.zero		1


	//   ....[22]....
        /*07b4*/ 	.word	0x00001970
        /*07b8*/ 	.word	0x00000003
        /*07bc*/ 	.word	0x00029800
        /*07c0*/ 	.short	0x010a
        /*07c2*/ 	.byte	0x3f
	.zero		1


	//   ....[23]....
        /*07c4*/ 	.word	0x00001a10
        /*07c8*/ 	.word	0x00000005
        /*07cc*/ 	.word	0x00029830
        /*07d0*/ 	.short	0x010a
        /*07d2*/ 	.byte	0x3f
	.zero		1


	//   ....[24]....
        /*07d4*/ 	.word	0x00001a80
        /*07d8*/ 	.word	0x00000005
        /*07dc*/ 	.word	0x00029830
        /*07e0*/ 	.short	0x010a
        /*07e2*/ 	.byte	0x3f
	.zero		1


	//   ....[25]....
        /*07e4*/ 	.word	0x00004090
        /*07e8*/ 	.word	0x00000005
        /*07ec*/ 	.word	0x00000000
        /*07f0*/ 	.short	0x0101
        /*07f2*/ 	.byte	0x3f
	.zero		1


	//   ....[26]....
        /*07f4*/ 	.word	0x00005780
        /*07f8*/ 	.word	0x000000ff
        /*07fc*/ 	.word	0x00029830
        /*0800*/ 	.short	0x010a
        /*0802*/ 	.byte	0x06
	.zero		1


	//   ....[27]....
        /*0804*/ 	.word	0x000057c0
        /*0808*/ 	.word	0x000000ff
        /*080c*/ 	.word	0x00029830
        /*0810*/ 	.short	0x010a
        /*0812*/ 	.byte	0x06
	.zero		1


	//   ....[28]....
        /*0814*/ 	.word	0x00006410
        /*0818*/ 	.word	0x000000ff
        /*081c*/ 	.word	0x00029850
        /*0820*/ 	.short	0x010a
        /*0822*/ 	.byte	0x06
	.zero		1


	//   ....[29]....
        /*0824*/ 	.word	0x00006450
        /*0828*/ 	.word	0x000000ff
        /*082c*/ 	.word	0x00029850
        /*0830*/ 	.short	0x010a
        /*0832*/ 	.byte	0x06
	.zero		1


	//   ....[30]....
        /*0834*/ 	.word	0x00008590
        /*0838*/ 	.word	0x00000006
        /*083c*/ 	.word	0x00000000
        /*0840*/ 	.short	0x0101
        /*0842*/ 	.byte	0x3f
	.zero		1


	//   ....[31]....
        /*0844*/ 	.word	0x000087d0
        /*0848*/ 	.word	0x00000009
        /*084c*/ 	.word	0x00000000
        /*0850*/ 	.short	0x0101
        /*0852*/ 	.byte	0x3f
	.zero		1


	//   ....[32]....
        /*0854*/ 	.word	0x00008e20
        /*0858*/ 	.word	0x0000000f
        /*085c*/ 	.word	0x00029850
        /*0860*/ 	.short	0x010a
        /*0862*/ 	.byte	0x3f
	.zero		1


	//   ....[33]....
        /*0864*/ 	.word	0x00008eb0
        /*0868*/ 	.word	0x0000000f
        /*086c*/ 	.word	0x00029850
        /*0870*/ 	.short	0x010a
        /*0872*/ 	.byte	0x3f
	.zero		1


	//   ....[34]....
        /*0874*/ 	.word	0x00009500
        /*0878*/ 	.word	0x00000004
        /*087c*/ 	.word	0x00000000
        /*0880*/ 	.short	0x0101
        /*0882*/ 	.byte	0x3f
	.zero		1


	//   ....[35]....
        /*0884*/ 	.word	0x0000b1c0
        /*0888*/ 	.word	0x00000004
        /*088c*/ 	.word	0x00000000
        /*0890*/ 	.short	0x0101
        /*0892*/ 	.byte	0x3f
	.zero		1


	//   ....[36]....
        /*0894*/ 	.word	0x0000dee0
        /*0898*/ 	.word	0x00000002
        /*089c*/ 	.word	0x00029880
        /*08a0*/ 	.short	0x010a
        /*08a2*/ 	.byte	0x3f
	.zero		1


	//   ....[37]....
        /*08a4*/ 	.word	0x0000e070
        /*08a8*/ 	.word	0x00000002
        /*08ac*/ 	.word	0x00029840
        /*08b0*/ 	.short	0x010a
        /*08b2*/ 	.byte	0x3f
	.zero		1


	//   ....[38]....
        /*08b4*/ 	.word	0x0000ec30
        /*08b8*/ 	.word	0x00000011
        /*08bc*/ 	.word	0x00029800
        /*08c0*/ 	.short	0x0107
        /*08c2*/ 	.byte	0x3f
	.zero		1


	//   ....[39]....
        /*08c4*/ 	.word	0x0000ed30
        /*08c8*/ 	.word	0x00000011
        /*08cc*/ 	.word	0x00029800
        /*08d0*/ 	.short	0x0101
        /*08d2*/ 	.byte	0x3f
	.zero		1


	//   ....[40]....
        /*08d4*/ 	.word	0x0000ed50
        /*08d8*/ 	.word	0x00000011
        /*08dc*/ 	.word	0x00029820
        /*08e0*/ 	.short	0x010a
        /*08e2*/ 	.byte	0x3f
	.zero		1


	//   ....[41]....
        /*08e4*/ 	.word	0x0000f080
        /*08e8*/ 	.word	0x00000005
        /*08ec*/ 	.word	0x00029880
        /*08f0*/ 	.short	0x010a
        /*08f2*/ 	.byte	0x3f
	.zero		1


	//   ....[42]....
        /*08f4*/ 	.word	0x0000f2b0
        /*08f8*/ 	.word	0x00000005
        /*08fc*/ 	.word	0x00029840
        /*0900*/ 	.short	0x010a
        /*0902*/ 	.byte	0x3f
	.zero		1


	//   ....[43]....
        /*0904*/ 	.word	0x0000f770
        /*0908*/ 	.word	0x00000013
        /*090c*/ 	.word	0x00029870
        /*0910*/ 	.short	0x010a
        /*0912*/ 	.byte	0x3f
	.zero		1


	//   ....[44]....
        /*0914*/ 	.word	0x0000f7e0
        /*0918*/ 	.word	0x00000013
        /*091c*/ 	.word	0x00029860
        /*0920*/ 	.short	0x010a
        /*0922*/ 	.byte	0x3f
	.zero		1


	//   ....[45]....
        /*0924*/ 	.word	0x0000fd10
        /*0928*/ 	.word	0x00000013
        /*092c*/ 	.word	0x00029850
        /*0930*/ 	.short	0x0101
        /*0932*/ 	.byte	0x3f
	.zero		1


	//   ....[46]....
        /*0934*/ 	.word	0x0000fd80
        /*0938*/ 	.word	0x00000013
        /*093c*/ 	.word	0x00000000
        /*0940*/ 	.short	0x0101
        /*0942*/ 	.byte	0x3f
	.zero		1


	//   ....[47]....
        /*0944*/ 	.word	0x0000ffb0
        /*0948*/ 	.word	0x00000010
        /*094c*/ 	.word	0x00029870
        /*0950*/ 	.short	0x010a
        /*0952*/ 	.byte	0x3f
	.zero		1


	//   ....[48]....
        /*0954*/ 	.word	0x00010020
        /*0958*/ 	.word	0x00000010
        /*095c*/ 	.word	0x00029860
        /*0960*/ 	.short	0x010a
        /*0962*/ 	.byte	0x3f
	.zero		1


	//   ....[49]....
        /*0964*/ 	.word	0x00010560
        /*0968*/ 	.word	0x00000010
        /*096c*/ 	.word	0x00029850
        /*0970*/ 	.short	0x0101
        /*0972*/ 	.byte	0x3f
	.zero		1


	//   ....[50]....
        /*0974*/ 	.word	0x000105b0
        /*0978*/ 	.word	0x00000010
        /*097c*/ 	.word	0x00000000
        /*0980*/ 	.short	0x0101
        /*0982*/ 	.byte	0x3f
	.zero		1


	//   ....[51]....
        /*0984*/ 	.word	0x000110e0
        /*0988*/ 	.word	0x00000003
        /*098c*/ 	.word	0x00029820
        /*0990*/ 	.short	0x010a
        /*0992*/ 	.byte	0x3f
	.zero		1


	//   ....[52]....
        /*0994*/ 	.word	0x000112b0
        /*0998*/ 	.word	0x00000007
        /*099c*/ 	.word	0x00000000
        /*09a0*/ 	.short	0x010a
        /*09a2*/ 	.byte	0x3f
	.zero		1


	//   ....[53]....
        /*09a4*/ 	.word	0x00011300
        /*09a8*/ 	.word	0x00000005
        /*09ac*/ 	.word	0x00000000
        /*09b0*/ 	.short	0x010a
        /*09b2*/ 	.byte	0x3f
	.zero		1


	//   ....[54]....
        /*09b4*/ 	.word	0x00011350
        /*09b8*/ 	.word	0x00000005
        /*09bc*/ 	.word	0x00029860
        /*09c0*/ 	.short	0x010a
        /*09c2*/ 	.byte	0x3f
	.zero		1


	//   ....[55]....
        /*09c4*/ 	.word	0x000113a0
        /*09c8*/ 	.word	0x00000003
        /*09cc*/ 	.word	0x00029860
        /*09d0*/ 	.short	0x010a
        /*09d2*/ 	.byte	0x3f
	.zero		1


	//   ....[56]....
        /*09d4*/ 	.word	0x000113e0
        /*09d8*/ 	.word	0x00000005
        /*09dc*/ 	.word	0x00029880
        /*09e0*/ 	.short	0x010a
        /*09e2*/ 	.byte	0x3f
	.zero		1


	//   ....[57]....
        /*09e4*/ 	.word	0x00011400
        /*09e8*/ 	.word	0x00000003
        /*09ec*/ 	.word	0x00029880
        /*09f0*/ 	.short	0x010a
        /*09f2*/ 	.byte	0x3f
	.zero		1


	//   ....[58]....
        /*09f4*/ 	.word	0x00011460
        /*09f8*/ 	.word	0x00000003
        /*09fc*/ 	.word	0x00029800
        /*0a00*/ 	.short	0x010a
        /*0a02*/ 	.byte	0x3f
	.zero		1


	//   ....[59]....
        /*0a04*/ 	.word	0x000114b0
        /*0a08*/ 	.word	0x00000005
        /*0a0c*/ 	.word	0x00029830
        /*0a10*/ 	.short	0x010a
        /*0a12*/ 	.byte	0x3f
	.zero		1


	//   ....[60]....
        /*0a14*/ 	.word	0x00011510
        /*0a18*/ 	.word	0x00000004
        /*0a1c*/ 	.word	0x00029830
        /*0a20*/ 	.short	0x010a
        /*0a22*/ 	.byte	0x3f
	.zero		1


	//   ....[61]....
        /*0a24*/ 	.word	0x00011570
        /*0a28*/ 	.word	0x00000004
        /*0a2c*/ 	.word	0x00029850
        /*0a30*/ 	.short	0x010a
        /*0a32*/ 	.byte	0x3f
	.zero		1


	//   ....[62]....
        /*0a34*/ 	.word	0x000115c0
        /*0a38*/ 	.word	0x0000000f
        /*0a3c*/ 	.word	0x00029850
        /*0a40*/ 	.short	0x010a
        /*0a42*/ 	.byte	0x3f
	.zero		1


	//   ....[63]....
        /*0a44*/ 	.word	0x00011710
        /*0a48*/ 	.word	0x00000002
        /*0a4c*/ 	.word	0x00029880
        /*0a50*/ 	.short	0x010a
        /*0a52*/ 	.byte	0x3f
	.zero		1


	//   ....[64]....
        /*0a54*/ 	.word	0x00011760
        /*0a58*/ 	.word	0x00000002
        /*0a5c*/ 	.word	0x00029840
        /*0a60*/ 	.short	0x010a
        /*0a62*/ 	.byte	0x3f
	.zero		1


	//   ....[65]....
        /*0a64*/ 	.word	0x00011ce0
        /*0a68*/ 	.word	0x00000011
        /*0a6c*/ 	.word	0x00029820
        /*0a70*/ 	.short	0x010a
        /*0a72*/ 	.byte	0x3f
	.zero		1


	//   ....[66]....
        /*0a74*/ 	.word	0x00011d30
        /*0a78*/ 	.word	0x00000005
        /*0a7c*/ 	.word	0x00029880
        /*0a80*/ 	.short	0x010a
        /*0a82*/ 	.byte	0x3f
	.zero		1


	//   ....[67]....
        /*0a84*/ 	.word	0x00011d80
        /*0a88*/ 	.word	0x00000005
        /*0a8c*/ 	.word	0x00029840
        /*0a90*/ 	.short	0x010a
        /*0a92*/ 	.byte	0x3f
	.zero		1


	//   ....[68]....
        /*0a94*/ 	.word	0x00011dd0
        /*0a98*/ 	.word	0x00000013
        /*0a9c*/ 	.word	0x00029870
        /*0aa0*/ 	.short	0x010a
        /*0aa2*/ 	.byte	0x3f
	.zero		1


	//   ....[69]....
        /*0aa4*/ 	.word	0x00011e20
        /*0aa8*/ 	.word	0x00000013
        /*0aac*/ 	.word	0x00029860
        /*0ab0*/ 	.short	0x010a
        /*0ab2*/ 	.byte	0x3f
	.zero		1


	//   ....[70]....
        /*0ab4*/ 	.word	0x00011e70
        /*0ab8*/ 	.word	0x00000010
        /*0abc*/ 	.word	0x00029870
        /*0ac0*/ 	.short	0x010a
        /*0ac2*/ 	.byte	0x3f
	.zero		1


	//   ....[71]....
        /*0ac4*/ 	.word	0x00011ec0
        /*0ac8*/ 	.word	0x00000010
        /*0acc*/ 	.word	0x00029860
        /*0ad0*/ 	.short	0x010a
        /*0ad2*/ 	.byte	0x3f
	.zero		1


	//   ....[72]....
        /*0ad4*/ 	.word	0x00011f10
        /*0ad8*/ 	.word	0x00000003
        /*0adc*/ 	.word	0x00029820
        /*0ae0*/ 	.short	0x010a
        /*0ae2*/ 	.byte	0x3f
	.zero		1


	//   ....[73]....
        /*0ae4*/ 	.word	0x000120b0
        /*0ae8*/ 	.word	0x00000007
        /*0aec*/ 	.word	0x00000000
        /*0af0*/ 	.short	0x010a
        /*0af2*/ 	.byte	0x3f
	.zero		1


	//   ....[74]....
        /*0af4*/ 	.word	0x00012100
        /*0af8*/ 	.word	0x00000005
        /*0afc*/ 	.word	0x00000000
        /*0b00*/ 	.short	0x010a
        /*0b02*/ 	.byte	0x3f
	.zero		1


	//   ....[75]....
        /*0b04*/ 	.word	0x00012150
        /*0b08*/ 	.word	0x00000005
        /*0b0c*/ 	.word	0x00029860
        /*0b10*/ 	.short	0x010a
        /*0b12*/ 	.byte	0x3f
	.zero		1


	//   ....[76]....
        /*0b14*/ 	.word	0x000121a0
        /*0b18*/ 	.word	0x00000003
        /*0b1c*/ 	.word	0x00029860
        /*0b20*/ 	.short	0x010a
        /*0b22*/ 	.byte	0x3f
	.zero		1


	//   ....[77]....
        /*0b24*/ 	.word	0x000121f0
        /*0b28*/ 	.word	0x00000005
        /*0b2c*/ 	.word	0x00029880
        /*0b30*/ 	.short	0x010a
        /*0b32*/ 	.byte	0x3f
	.zero		1


	//----- nvinfo : EIATTR_NUM_MBARRIERS
	.align		4
.L_161:
        /*0b34*/ 	.byte	0x03, 0x38
        /*0b36*/ 	.short	0x0016


	//----- nvinfo : EIATTR_EXIT_INSTR_OFFSETS
	.align		4
        /*0b38*/ 	.byte	0x04, 0x1c
        /*0b3a*/ 	.short	(.L_163 - .L_162)


	//   ....[0]....
.L_162:
        /*0b3c*/ 	.word	0x00000a80


	//   ....[1]....
        /*0b40*/ 	.word	0x0000c140


	//   ....[2]....
        /*0b44*/ 	.word	0x00011450


	//----- nvinfo : EIATTR_MAX_THREADS
	.align		4
.L_163:
        /*0b48*/ 	.byte	0x04, 0x05
        /*0b4a*/ 	.short	(.L_165 - .L_164)
.L_164:
        /*0b4c*/ 	.word	0x00000180
        /*0b50*/ 	.word	0x00000001
        /*0b54*/ 	.word	0x00000001


	//----- nvinfo : EIATTR_CRS_STACK_SIZE
	.align		4
.L_165:
        /*0b58*/ 	.byte	0x04, 0x1e
        /*0b5a*/ 	.short	(.L_167 - .L_166)
.L_166:
        /*0b5c*/ 	.word	0x00000000


	//----- nvinfo : EIATTR_CBANK_PARAM_SIZE
	.align		4
.L_167:
        /*0b60*/ 	.byte	0x03, 0x19
        /*0b62*/ 	.short	0x0af0


	//----- nvinfo : EIATTR_PARAM_CBANK
	.align		4
        /*0b64*/ 	.byte	0x04, 0x0a
        /*0b66*/ 	.short	(.L_169 - .L_168)
	.align		4
.L_168:
        /*0b68*/ 	.word	index@(.nv.constant0._ZN7cutlass13device_kernelIN5flash11enable_sm90INS1_16FlashAttnFwdSm90INS1_25CollectiveMainloopFwdSm90ILi2EN4cute5tupleIJNS5_1CILi1EEES8_S8_EEENS6_IJNS7_ILi128EEENS7_ILi160EEENS7_ILi192EEEEEELi128ENS_12float_e4m3_tEfNS_4arch4Sm90ELb0ELb0ELb1ELb1ELb0ELb0ELb0ELb1ELb1ELb1ELb0ELb0EEENS1_21CollectiveEpilogueFwdINS6_IJSA_SA_SB_EEES9_NS_10bfloat16_tESG_Li256ELb1ELb1ELb0ELb1EEENS1_36VarlenDynamicPersistentTileSchedulerILi128ELi160ELi256ELi128ELb0ELb1ELb1ELb0ELb1ELb1EEEEEEEEEvNT_6ParamsE)
        /*0b6c*/ 	.short	0x0210
        /*0b6e*/ 	.short	0x0af0


	//----- nvinfo : EIATTR_SW_WAR
	.align		4
.L_169:
        /*0b70*/ 	.byte	0x04, 0x36
        /*0b72*/ 	.short	(.L_171 - .L_170)
.L_170:
        /*0b74*/ 	.word	0x00000008
.L_171:


//--------------------- .nv.info._ZN7cutlass13device_kernelIN5flash11enable_sm90INS1_16FlashAttnFwdSm90INS1_25CollectiveMainloopFwdSm90ILi2EN4cute5tupleIJNS5_1CILi1EEES8_S8_EEENS6_IJNS7_ILi128EEENS7_ILi160EEENS7_ILi192EEEEEELi128ENS_12float_e4m3_tEfNS_4arch4Sm90ELb0ELb0ELb1ELb1ELb0ELb1ELb0ELb1ELb1ELb1ELb0ELb0EEENS1_21CollectiveEpilogueFwdINS6_IJSA_SA_SB_EEES9_NS_10bfloat16_tESG_Li256ELb1ELb1ELb0ELb1EEENS1_36VarlenDynamicPersistentTileSchedulerILi128ELi160ELi256ELi128ELb0ELb1ELb1ELb0ELb1ELb1EEEEEEEEEvNT_6ParamsE --------------------------
	.section	.nv.info._ZN7cutlass13device_kernelIN5flash11enable_sm90INS1_16FlashAttnFwdSm90INS1_25CollectiveMainloopFwdSm90ILi2EN4cute5tupleIJNS5_1CILi1EEES8_S8_EEENS6_IJNS7_ILi128EEENS7_ILi160EEENS7_ILi192EEEEEELi128ENS_12float_e4m3_tEfNS_4arch4Sm90ELb0ELb0ELb1ELb1ELb0ELb1ELb0ELb1ELb1ELb1ELb0ELb0EEENS1_21CollectiveEpilogueFwdINS6_IJSA_SA_SB_EEES9_NS_10bfloat16_tESG_Li256ELb1ELb1ELb0ELb1EEENS1_36VarlenDynamicPersistentTileSchedulerILi128ELi160ELi256ELi128ELb0ELb1ELb1ELb0ELb1ELb1EEEEEEEEEvNT_6ParamsE,"",@"SHT_CUDA_INFO"
	.sectionflags	@""
	.align	4


	//----- nvinfo : EIATTR_CUDA_API_VERSION
	.align		4
        /*0000*/ 	.byte	0x04, 0x37
        /*0002*/ 	.short	(.L_173 - .L_172)
.L_172:
        /*0004*/ 	.word	0x00000082


	//----- nvinfo : EIATTR_KPARAM_INFO
	.align		4
.L_173:
        /*0008*/ 	.byte	0x04, 0x17
        /*000a*/ 	.short	(.L_175 - .L_174)
.L_174:
        /*000c*/ 	.word	0x00000000
        /*0010*/ 	.short	0x0000
        /*0012*/ 	.short	0x0070
        /*0014*/ 	.byte	0x00, 0xf0, 0x01, 0x2a


	//----- nvinfo : EIATTR_SPARSE_MMA_MASK
	.align		4
.L_175:
        /*0018*/ 	.byte	0x03, 0x50
        /*001a*/ 	.short	0x0000


	//----- nvinfo : EIATTR_MAXREG_COUNT
	.align		4
        /*001c*/ 	.byte	0x03, 0x1b
        /*001e*/ 	.short	0x00a8


	//----- nvinfo : EIATTR_NUM_BARRIERS
	.align		4
        /*0020*/ 	.byte	0x02, 0x4c
        /*0022*/ 	.byte	0x10
	.zero		1


	//----- nvinfo : EIATTR_EXTERNS
	.align		4
        /*0024*/ 	.byte	0x04, 0x0f
        /*0026*/ 	.short	(.L_177 - .L_176)


	//   ....[0]....
	.align		4
.L_176:
        /*0028*/ 	.word	index@(__assertfail)


	//----- nvinfo : EIATTR_ANNOTATIONS
	.align		4
.L_177:
        /*002c*/ 	.byte	0x04, 0x55
        /*002e*/ 	.short	(.L_179 - .L_178)


	//   ....[0]....
.L_178:
        /* <DEDUP_REMOVED lines=81> */


	//----- nvinfo : EIATTR_MERCURY_ISA_VERSION
	.align		4
.L_179:
        /*0528*/ 	.byte	0x03, 0x5f
        /*052a*/ 	.short	0x0101


	//----- nvinfo : EIATTR_UNUSED_LOAD_BYTE_OFFSET
	.align		4
        /*052c*/ 	.byte	0x04, 0x44
        /*052e*/ 	.short	(.L_181 - .L_180)


	//   ....[0]....
.L_180:
        /*0530*/ 	.word	0x00000ae0
        /*0534*/ 	.word	0x0000fff0


	//   ....[1]....
        /*0538*/ 	.word	0x0001f690
        /*053c*/ 	.word	0x0000fff0


	//----- nvinfo : EIATTR_INT_WARP_WIDE_INSTR_OFFSETS
	.align		4
.L_181:
        /*0540*/ 	.byte	0x04, 0x31
        /*0542*/ 	.short	(.L_183 - .L_182)


	//   ....[0]....
.L_182:
        /*0544*/ 	.word	0x00000190


	//   ....[1]....
        /*0548*/ 	.word	0x000001d0


	//   ....[2]....
        /*054c*/ 	.word	0x00000240


	//   ....[3]....
        /*0550*/ 	.word	0x000243d0


	//   ....[4]....
        /*0554*/ 	.word	0x00024430


	//   ....[5]....
        /*0558*/ 	.word	0x00026fc0


	//   ....[6]....
        /*055c*/ 	.word	0x00027020


	//----- nvinfo : EIATTR_COOP_GROUP_MASK_REGIDS
	.align		4
.L_183:
        /*0560*/ 	.byte	0x04, 0x29
        /*0562*/ 	.short	(.L_185 - .L_184)


	//   ....[0]....
.L_184:
        /*0564*/ 	.word	0xffffffff


	//   ....[1]....
        /*0568*/ 	.word	0xffffffff


	//   ....[2]....
        /*056c*/ 	.word	0xffffffff


	//   ....[3]....
        /*0570*/ 	.word	0xffffffff


	//   ....[4]....
        /*0574*/ 	.word	0xffffffff


	//   ....[5]....
        /*0578*/ 	.word	0xffffffff


	//   ....[6]....
        /*057c*/ 	.word	0xffffffff


	//   ....[7]....
        /*0580*/ 	.word	0xffffffff


	//   ....[8]....
        /*0584*/ 	.word	0xffffffff


	//   ....[9]....
        /*0588*/ 	.word	0xffffffff


	//   ....[10]....
        /*058c*/ 	.word	0xffffffff


	//   ....[11]....
        /*0590*/ 	.word	0xffffffff


	//   ....[12]....
        /*0594*/ 	.word	0xffffffff


	//   ....[13]....
        /*0598*/ 	.word	0xffffffff


	//   ....[14]....
        /*059c*/ 	.word	0xffffffff


	//   ....[15]....
        /*05a0*/ 	.word	0xffffffff


	//   ....[16]....
        /*05a4*/ 	.word	0xffffffff


	//   ....[17]....
        /*05a8*/ 	.word	0xffffffff


	//   ....[18]....
        /*05ac*/ 	.word	0xffffffff


	//   ....[19]....
        /*05b0*/ 	.word	0xffffffff


	//   ....[20]....
        /*05b4*/ 	.word	0xffffffff


	//   ....[21]....
        /*05b8*/ 	.word	0xffffffff


	//   ....[22]....
        /*05bc*/ 	.word	0xffffffff


	//   ....[23]....
        /*05c0*/ 	.word	0xffffffff


	//   ....[24]....
        /*05c4*/ 	.word	0xffffffff


	//   ....[25]....
        /*05c8*/ 	.word	0xffffffff


	//   ....[26]....
        /*05cc*/ 	.word	0xffffffff


	//   ....[27]....
        /*05d0*/ 	.word	0xffffffff


	//   ....[28]....
        /*05d4*/ 	.word	0xffffffff


	//   ....[29]....
        /*05d8*/ 	.word	0xffffffff


	//   ....[30]....
        /*05dc*/ 	.word	0xffffffff


	//   ....[31]....
        /*05e0*/ 	.word	0xffffffff


	//   ....[32]....
        /*05e4*/ 	.word	0xffffffff


	//   ....[33]....
        /*05e8*/ 	.word	0xffffffff


	//   ....[34]....
        /*05ec*/ 	.word	0xffffffff


	//   ....[35]....
        /*05f0*/ 	.word	0xffffffff


	//   ....[36]....
        /*05f4*/ 	.word	0xffffffff


	//   ....[37]....
        /*05f8*/ 	.word	0xffffffff


	//   ....[38]....
        /*05fc*/ 	.word	0xffffffff


	//   ....[39]....
        /*0600*/ 	.word	0xffffffff


	//   ....[40]....
        /*0604*/ 	.word	0xffffffff


	//   ....[41]....
        /*0608*/ 	.word	0xffffffff


	//   ....[42]....
        /*060c*/ 	.word	0xffffffff


	//   ....[43]....
        /*0610*/ 	.word	0xffffffff


	//   ....[44]....
        /*0614*/ 	.word	0xffffffff


	//   ....[45]....
        /*0618*/ 	.word	0xffffffff


	//   ....[46]....
        /*061c*/ 	.word	0xffffffff


	//   ....[47]....
        /*0620*/ 	.word	0xffffffff


	//   ....[48]....
        /*0624*/ 	.word	0xffffffff


	//   ....[49]....
        /*0628*/ 	.word	0xffffffff


	//   ....[50]....
        /*062c*/ 	.word	0xffffffff


	//   ....[51]....
        /*0630*/ 	.word	0xffffffff


	//   ....[52]....
        /*0634*/ 	.word	0xffffffff


	//   ....[53]....
        /*0638*/ 	.word	0xffffffff


	//   ....[54]....
        /*063c*/ 	.word	0xffffffff


	//   ....[55]....
        /*0640*/ 	.word	0xffffffff


	//   ....[56]....
        /*0644*/ 	.word	0xffffffff


	//   ....[57]....
        /*0648*/ 	.word	0xffffffff


	//   ....[58]....
        /*064c*/ 	.word	0xffffffff


	//   ....[59]....
        /*0650*/ 	.word	0xffffffff


	//   ....[60]....
        /*0654*/ 	.word	0xffffffff


	//   ....[61]....
        /*0658*/ 	.word	0xffffffff


	//   ....[62]....
        /*065c*/ 	.word	0xffffffff


	//   ....[63]....
        /*0660*/ 	.word	0xffffffff


	//   ....[64]....
        /*0664*/ 	.word	0xffffffff


	//   ....[65]....
        /*0668*/ 	.word	0xffffffff


	//   ....[66]....
        /*066c*/ 	.word	0xffffffff


	//   ....[67]....
        /*0670*/ 	.word	0xffffffff


	//   ....[68]....
        /*0674*/ 	.word	0xffffffff


	//   ....[69]....
        /*0678*/ 	.word	0xffffffff


	//   ....[70]....
        /*067c*/ 	.word	0xffffffff


	//   ....[71]....
        /*0680*/ 	.word	0xffffffff


	//   ....[72]....
        /*0684*/ 	.word	0xffffffff


	//   ....[73]....
        /*0688*/ 	.word	0xffffffff


	//   ....[74]....
        /*068c*/ 	.word	0xffffffff


	//   ....[75]....
        /*0690*/ 	.word	0xffffffff


	//   ....[76]....
        /*0694*/ 	.word	0xffffffff


	//   ....[77]....
        /*0698*/ 	.word	0xffffffff


	//   ....[78]....
        /*069c*/ 	.word	0xffffffff


	//   ....[79]....
        /*06a0*/ 	.word	0xffffffff


	//   ....[80]....
        /*06a4*/ 	.word	0xffffffff


	//   ....[81]....
        /*06a8*/ 	.word	0xffffffff


	//   ....[82]....
        /*06ac*/ 	.word	0xffffffff


	//   ....[83]....
        /*06b0*/ 	.word	0xffffffff


	//   ....[84]....
        /*06b4*/ 	.word	0xffffffff


	//   ....[85]....
        /*06b8*/ 	.word	0xffffffff


	//   ....[86]....
        /*06bc*/ 	.word	0xffffffff


	//   ....[87]....
        /*06c0*/ 	.word	0xffffffff


	//   ....[88]....
        /*06c4*/ 	.word	0xffffffff


	//   ....[89]....
        /*06c8*/ 	.word	0xffffffff


	//   ....[90]....
        /*06cc*/ 	.word	0xffffffff


	//   ....[91]....
        /*06d0*/ 	.word	0xffffffff


	//   ....[92]....
        /*06d4*/ 	.word	0xffffffff


	//   ....[93]....
        /*06d8*/ 	.word	0xffffffff


	//   ....[94]....
        /*06dc*/ 	.word	0xffffffff


	//   ....[95]....
        /*06e0*/ 	.word	0xffffffff


	//   ....[96]....
        /*06e4*/ 	.word	0xffffffff


	//   ....[97]....
        /*06e8*/ 	.word	0xffffffff


	//   ....[98]....
        /*06ec*/ 	.word	0xffffffff


	//   ....[99]....
        /*06f0*/ 	.word	0xffffffff


	//   ....[100]....
        /*06f4*/ 	.word	0xffffffff


	//   ....[101]....
        /*06f8*/ 	.word	0xffffffff


	//   ....[102]....
        /*06fc*/ 	.word	0xffffffff


	//   ....[103]....
        /*0700*/ 	.word	0xffffffff


	//   ....[104]....
        /*0704*/ 	.word	0xffffffff


	//   ....[105]....
        /*0708*/ 	.word	0xffffffff


	//   ....[106]....
        /*070c*/ 	.word	0xffffffff


	//   ....[107]....
        /*0710*/ 	.word	0xffffffff


	//   ....[108]....
        /*0714*/ 	.word	0xffffffff


	//   ....[109]....
        /*0718*/ 	.word	0xffffffff


	//   ....[110]....
        /*071c*/ 	.word	0xffffffff


	//   ....[111]....
        /*0720*/ 	.word	0xffffffff


	//   ....[112]....
        /*0724*/ 	.word	0xffffffff


	//   ....[113]....
        /*0728*/ 	.word	0xffffffff


	//   ....[114]....
        /*072c*/ 	.word	0xffffffff


	//   ....[115]....
        /*0730*/ 	.word	0xffffffff


	//   ....[116]....
        /*0734*/ 	.word	0xffffffff


	//   ....[117]....
        /*0738*/ 	.word	0xffffffff


	//   ....[118]....
        /*073c*/ 	.word	0xffffffff


	//   ....[119]....
        /*0740*/ 	.word	0xffffffff


	//   ....[120]....
        /*0744*/ 	.word	0xffffffff


	//   ....[121]....
        /*0748*/ 	.word	0xffffffff


	//   ....[122]....
        /*074c*/ 	.word	0xffffffff


	//   ....[123]....
        /*0750*/ 	.word	0xffffffff


	//   ....[124]....
        /*0754*/ 	.word	0x0500000f


	//   ....[125]....
        /*0758*/ 	.word	0x0500000f


	//   ....[126]....
        /*075c*/ 	.word	0x0500000f


	//   ....[127]....
        /*0760*/ 	.word	0x0500000f


	//   ....[128]....
        /*0764*/ 	.word	0x0500000f


	//   ....[129]....
        /*0768*/ 	.word	0x0500000f


	//   ....[130]....
        /*076c*/ 	.word	0x0500000f


	//   ....[131]....
        /*0770*/ 	.word	0x0500000f


	//   ....[132]....
        /*0774*/ 	.word	0x0500000f


	//   ....[133]....
        /*0778*/ 	.word	0x0500000f


	//   ....[134]....
        /*077c*/ 	.word	0x0500000f


	//   ....[135]....
        /*0780*/ 	.word	0x0500000f


	//   ....[136]....
        /*0784*/ 	.word	0x0500000f


	//   ....[137]....
        /*0788*/ 	.word	0x0500000f


	//   ....[138]....
        /*078c*/ 	.word	0x0500000f


	//   ....[139]....
        /*0790*/ 	.word	0x0500000f


	//   ....[140]....
        /*0794*/ 	.word	0x0500000f


	//   ....[141]....
        /*0798*/ 	.word	0x0500000f


	//   ....[142]....
        /*079c*/ 	.word	0x0500000f


	//   ....[143]....
        /*07a0*/ 	.word	0x0500000f


	//   ....[144]....
        /*07a4*/ 	.word	0x0500000f


	//   ....[145]....
        /*07a8*/ 	.word	0x0500000f


	//   ....[146]....
        /*07ac*/ 	.word	0x0500000f


	//   ....[147]....
        /*07b0*/ 	.word	0x0500000f


	//   ....[148]....
        /*07b4*/ 	.word	0x0500000f


	//   ....[149]....
        /*07b8*/ 	.word	0x0500000f


	//   ....[150]....
        /*07bc*/ 	.word	0x0500000f


	//   ....[151]....
        /*07c0*/ 	.word	0x0500000f


	//   ....[152]....
        /*07c4*/ 	.word	0x0500000f


	//   ....[153]....
        /*07c8*/ 	.word	0x0500000f


	//   ....[154]....
        /*07cc*/ 	.word	0x0500000f


	//   ....[155]....
        /*07d0*/ 	.word	0x0500000f


	//   ....[156]....
        /*07d4*/ 	.word	0x0500000f


	//   ....[157]....
        /*07d8*/ 	.word	0x0500000f


	//   ....[158]....
        /*07dc*/ 	.word	0x0500000f


	//   ....[159]....
        /*07e0*/ 	.word	0x0500000f


	//   ....[160]....
        /*07e4*/ 	.word	0x0500000f


	//   ....[161]....
        /*07e8*/ 	.word	0x0500000f


	//   ....[162]....
        /*07ec*/ 	.word	0x0500000f


	//   ....[163]....
        /*07f0*/ 	.word	0x0500000f


	//   ....[164]....
        /*07f4*/ 	.word	0x0500000f


	//   ....[165]....
        /*07f8*/ 	.word	0x0500000f


	//   ....[166]....
        /*07fc*/ 	.word	0x0500000f


	//   ....[167]....
        /*0800*/ 	.word	0x0500000f


	//   ....[168]....
        /*0804*/ 	.word	0x0500000f


	//   ....[169]....
        /*0808*/ 	.word	0x0500000f


	//   ....[170]....
        /*080c*/ 	.word	0x0500000f


	//   ....[171]....
        /*0810*/ 	.word	0x0500000f


	//   ....[172]....
        /*0814*/ 	.word	0x0500000f


	//   ....[173]....
        /*0818*/ 	.word	0x0500000f


	//   ....[174]....
        /*081c*/ 	.word	0x0500000f


	//   ....[175]....
        /*0820*/ 	.word	0x0500000f


	//   ....[176]....
        /*0824*/ 	.word	0x0500000f


	//   ....[177]....
        /*0828*/ 	.word	0x0500000f


	//   ....[178]....
        /*082c*/ 	.word	0x0500000f


	//   ....[179]....
        /*0830*/ 	.word	0x0500000f


	//   ....[180]....
        /*0834*/ 	.word	0x0500000f


	//   ....[181]....
        /*0838*/ 	.word	0x0500000f


	//   ....[182]....
        /*083c*/ 	.word	0x0500000f


	//   ....[183]....
        /*0840*/ 	.word	0x0500000f


	//   ....[184]....
        /*0844*/ 	.word	0x0500000f


	//   ....[185]....
        /*0848*/ 	.word	0x0500000f


	//   ....[186]....
        /*084c*/ 	.word	0x0500000f


	//   ....[187]....
        /*0850*/ 	.word	0x0500000f


	//   ....[188]....
        /*0854*/ 	.word	0x0500000f


	//   ....[189]....
        /*0858*/ 	.word	0x0500000f


	//   ....[190]....
        /*085c*/ 	.word	0x0500000f


	//   ....[191]....
        /*0860*/ 	.word	0x0500000f


	//   ....[192]....
        /*0864*/ 	.word	0x0500000f


	//   ....[193]....
        /*0868*/ 	.word	0x0500000f


	//   ....[194]....
        /*086c*/ 	.word	0x0500000f


	//   ....[195]....
        /*0870*/ 	.word	0x0500000f


	//   ....[196]....
        /*0874*/ 	.word	0x0500000f


	//   ....[197]....
        /*0878*/ 	.word	0x0500000f


	//   ....[198]....
        /*087c*/ 	.word	0x0500000f


	//   ....[199]....
        /*0880*/ 	.word	0x0500000f


	//   ....[200]....
        /*0884*/ 	.word	0x0500000f


	//----- nvinfo : EIATTR_COOP_GROUP_INSTR_OFFSETS
	.align		4
.L_185:
        /*0888*/ 	.byte	0x04, 0x28
        /*088a*/ 	.short	(.L_187 - .L_186)


	//   ....[0]....
.L_186:
        /*088c*/ 	.word	0x00000070


	//   ....[1]....
        /*0890*/ 	.word	0x000001a0


	//   ....[2]....
        /*0894*/ 	.word	0x000001f0


	//   ....[3]....
        /*0898*/ 	.word	0x00000420


	//   ....[4]....
        /*089c*/ 	.word	0x00000580


	//   ....[5]....
        /*08a0*/ 	.word	0x000006a0


	//   ....[6]....
        /*08a4*/ 	.word	0x00000800


	//   ....[7]....
        /*08a8*/ 	.word	0x0000fd50


	//   ....[8]....
        /*08ac*/ 	.word	0x00010500


	//   ....[9]....
        /*08b0*/ 	.word	0x00010510


	//   ....[10]....
        /*08b4*/ 	.word	0x00010520


	//   ....[11]....
        /*08b8*/ 	.word	0x00010530


	//   ....[12]....
        /*08bc*/ 	.word	0x00013960


	//   ....[13]....
        /*08c0*/ 	.word	0x00013970


	//   ....[14]....
        /*08c4*/ 	.word	0x00013980


	//   ....[15]....
        /*08c8*/ 	.word	0x00013990


	//   ....[16]....
        /*08cc*/ 	.word	0x00019480


	//   ....[17]....
        /*08d0*/ 	.word	0x00019520


	//   ....[18]....
        /*08d4*/ 	.word	0x00019850


	//   ....[19]....
        /*08d8*/ 	.word	0x000198e0


	//   ....[20]....
        /*08dc*/ 	.word	0x0001d280


	//   ....[21]....
        /*08e0*/ 	.word	0x0001d290


	//   ....[22]....
        /*08e4*/ 	.word	0x0001d2e0


	//   ....[23]....
        /*08e8*/ 	.word	0x0001d2f0


	//   ....[24]....
        /*08ec*/ 	.word	0x0001eee0


	//   ....[25]....
        /*08f0*/ 	.word	0x0001ef40


	//   ....[26]....
        /*08f4*/ 	.word	0x0001ef60


	//   ....[27]....
        /*08f8*/ 	.word	0x0001ef80


	//   ....[28]....
        /*08fc*/ 	.word	0x0001fce0


	//   ....[29]....
        /*0900*/ 	.word	0x0001fd10


	//   ....[30]....
        /*0904*/ 	.word	0x0001fd40


	//   ....[31]....
        /*0908*/ 	.word	0x0001fd70


	//   ....[32]....
        /*090c*/ 	.word	0x0001fda0


	//   ....[33]....
        /*0910*/ 	.word	0x0001fdd0


	//   ....[34]....
        /*0914*/ 	.word	0x0001fe00


	//   ....[35]....
        /*0918*/ 	.word	0x0001fe30


	//   ....[36]....
        /*091c*/ 	.word	0x0001fe60


	//   ....[37]....
        /*0920*/ 	.word	0x0001fe90


	//   ....[38]....
        /*0924*/ 	.word	0x0001fec0


	//   ....[39]....
        /*0928*/ 	.word	0x0001fef0


	//   ....[40]....
        /*092c*/ 	.word	0x0001ff20


	//   ....[41]....
        /*0930*/ 	.word	0x0001ff50


	//   ....[42]....
        /*0934*/ 	.word	0x0001ff80


	//   ....[43]....
        /*0938*/ 	.word	0x0001ffb0


	//   ....[44]....
        /*093c*/ 	.word	0x0001ffe0


	//   ....[45]....
        /*0940*/ 	.word	0x00020010


	//   ....[46]....
        /*0944*/ 	.word	0x00020040


	//   ....[47]....
        /*0948*/ 	.word	0x00020070


	//   ....[48]....
        /*094c*/ 	.word	0x000200a0


	//   ....[49]....
        /*0950*/ 	.word	0x000200d0


	//   ....[50]....
        /*0954*/ 	.word	0x00020100


	//   ....[51]....
        /*0958*/ 	.word	0x00020120


	//   ....[52]....
        /*095c*/ 	.word	0x00020130


	//   ....[53]....
        /*0960*/ 	.word	0x00020140


	//   ....[54]....
        /*0964*/ 	.word	0x00020160


	//   ....[55]....
        /*0968*/ 	.word	0x00020170


	//   ....[56]....
        /*096c*/ 	.word	0x00020180


	//   ....[57]....
        /*0970*/ 	.word	0x00020190


	//   ....[58]....
        /*0974*/ 	.word	0x000201c0


	//   ....[59]....
        /*0978*/ 	.word	0x000201f0


	//   ....[60]....
        /*097c*/ 	.word	0x000207b0


	//   ....[61]....
        /*0980*/ 	.word	0x000207f0


	//   ....[62]....
        /*0984*/ 	.word	0x00020820


	//   ....[63]....
        /*0988*/ 	.word	0x00020860


	//   ....[64]....
        /*098c*/ 	.word	0x00020e20


	//   ....[65]....
        /*0990*/ 	.word	0x00020e50


	//   ....[66]....
        /*0994*/ 	.word	0x00020f10


	//   ....[67]....
        /*0998*/ 	.word	0x00020f30


	//   ....[68]....
        /*099c*/ 	.word	0x00020ff0


	//   ....[69]....
        /*09a0*/ 	.word	0x00021010


	//   ....[70]....
        /*09a4*/ 	.word	0x000210e0


	//   ....[71]....
        /*09a8*/ 	.word	0x00021100


	//   ....[72]....
        /*09ac*/ 	.word	0x000218e0


	//   ....[73]....
        /*09b0*/ 	.word	0x000218f0


	//   ....[74]....
        /*09b4*/ 	.word	0x00021a30


	//   ....[75]....
        /*09b8*/ 	.word	0x00021a40


	//   ....[76]....
        /*09bc*/ 	.word	0x00021b70


	//   ....[77]....
        /*09c0*/ 	.word	0x00021b80


	//   ....[78]....
        /*09c4*/ 	.word	0x00021cb0


	//   ....[79]....
        /*09c8*/ 	.word	0x00021cc0


	//   ....[80]....
        /*09cc*/ 	.word	0x00021e40


	//   ....[81]....
        /*09d0*/ 	.word	0x00022030


	//   ....[82]....
        /*09d4*/ 	.word	0x00022060


	//   ....[83]....
        /*09d8*/ 	.word	0x00022090


	//   ....[84]....
        /*09dc*/ 	.word	0x000220c0


	//   ....[85]....
        /*09e0*/ 	.word	0x000220f0


	//   ....[86]....
        /*09e4*/ 	.word	0x00022120


	//   ....[87]....
        /*09e8*/ 	.word	0x00022290


	//   ....[88]....
        /*09ec*/ 	.word	0x000222c0


	//   ....[89]....
        /*09f0*/ 	.word	0x000222f0


	//   ....[90]....
        /*09f4*/ 	.word	0x00022320


	//   ....[91]....
        /*09f8*/ 	.word	0x00022350


	//   ....[92]....
        /*09fc*/ 	.word	0x00022380


	//   ....[93]....
        /*0a00*/ 	.word	0x00022420


	//   ....[94]....
        /*0a04*/ 	.word	0x00022450


	//   ....[95]....
        /*0a08*/ 	.word	0x000224e0


	//   ....[96]....
        /*0a0c*/ 	.word	0x000231e0


	//   ....[97]....
        /*0a10*/ 	.word	0x00024ba0


	//   ....[98]....
        /*0a14*/ 	.word	0x000259e0


	//   ....[99]....
        /*0a18*/ 	.word	0x00025a00


	//   ....[100]....
        /*0a1c*/ 	.word	0x00025a40


	//   ....[101]....
        /*0a20*/ 	.word	0x00025ac0


	//   ....[102]....
        /*0a24*/ 	.word	0x00025b50


	//   ....[103]....
        /*0a28*/ 	.word	0x00025b60


	//   ....[104]....
        /*0a2c*/ 	.word	0x00025bb0


	//   ....[105]....
        /*0a30*/ 	.word	0x00025bf0


	//   ....[106]....
        /*0a34*/ 	.word	0x00027980


	//   ....[107]....
        /*0a38*/ 	.word	0x000279b0


	//   ....[108]....
        /*0a3c*/ 	.word	0x000279f0


	//   ....[109]....
        /*0a40*/ 	.word	0x00027a20


	//   ....[110]....
        /*0a44*/ 	.word	0x00027a50


	//   ....[111]....
        /*0a48*/ 	.word	0x00027a80


	//   ....[112]....
        /*0a4c*/ 	.word	0x00027ab0


	//   ....[113]....
        /*0a50*/ 	.word	0x00027ae0


	//   ....[114]....
        /*0a54*/ 	.word	0x00027c60


	//   ....[115]....
        /*0a58*/ 	.word	0x00027c90


	//   ....[116]....
        /*0a5c*/ 	.word	0x00027cc0


	//   ....[117]....
        /*0a60*/ 	.word	0x00027cf0


	//   ....[118]....
        /*0a64*/ 	.word	0x00027d20


	//   ....[119]....
        /*0a68*/ 	.word	0x00027d50


	//   ....[120]....
        /*0a6c*/ 	.word	0x00027e10


	//   ....[121]....
        /*0a70*/ 	.word	0x00027e30


	//   ....[122]....
        /*0a74*/ 	.word	0x00027ea0


	//   ....[123]....
        /*0a78*/ 	.word	0x00028330


	//   ....[124]....
        /*0a7c*/ 	.word	0x000287e0


	//   ....[125]....
        /*0a80*/ 	.word	0x00028890


	//   ....[126]....
        /*0a84*/ 	.word	0x00028920


	//   ....[127]....
        /*0a88*/ 	.word	0x00028970


	//   ....[128]....
        /*0a8c*/ 	.word	0x000289c0


	//   ....[129]....
        /*0a90*/ 	.word	0x00028aa0


	//   ....[130]....
        /*0a94*/ 	.word	0x00028b30


	//   ....[131]....
        /*0a98*/ 	.word	0x00028b80


	//   ....[132]....
        /*0a9c*/ 	.word	0x00028bd0


	//   ....[133]....
        /*0aa0*/ 	.word	0x00028e10


	//   ....[134]....
        /*0aa4*/ 	.word	0x00028f30


	//   ....[135]....
        /*0aa8*/ 	.word	0x00029050


	//   ....[136]....
        /*0aac*/ 	.word	0x00029100


	//   ....[137]....
        /*0ab0*/ 	.word	0x00029160


	//   ....[138]....
        /*0ab4*/ 	.word	0x000291e0


	//   ....[139]....
        /*0ab8*/ 	.word	0x00029240


	//   ....[140]....
        /*0abc*/ 	.word	0x000292a0


	//   ....[141]....
        /*0ac0*/ 	.word	0x00029300


	//   ....[142]....
        /*0ac4*/ 	.word	0x00029380


	//   ....[143]....
        /*0ac8*/ 	.word	0x000293e0


	//   ....[144]....
        /*0acc*/ 	.word	0x00029460


	//   ....[145]....
        /*0ad0*/ 	.word	0x000294c0


	//   ....[146]....
        /*0ad4*/ 	.word	0x00029540


	//   ....[147]....
        /*0ad8*/ 	.word	0x000295a0


	//   ....[148]....
        /*0adc*/ 	.word	0x00029620


	//   ....[149]....
        /*0ae0*/ 	.word	0x00029680


	//   ....[150]....
        /*0ae4*/ 	.word	0x00029710


	//   ....[151]....
        /*0ae8*/ 	.word	0x00029770


	//   ....[152]....
        /*0aec*/ 	.word	0x000297f0


	//   ....[153]....
        /*0af0*/ 	.word	0x00029850


	//   ....[154]....
        /*0af4*/ 	.word	0x000298b0


	//   ....[155]....
        /*0af8*/ 	.word	0x00029910


	//   ....[156]....
        /*0afc*/ 	.word	0x00029970


	//   ....[157]....
        /*0b00*/ 	.word	0x000299d0


	//   ....[158]....
        /*0b04*/ 	.word	0x00029a50


	//   ....[159]....
        /*0b08*/ 	.word	0x00029ab0


	//   ....[160]....
        /*0b0c*/ 	.word	0x00029b30


	//   ....[161]....
        /*0b10*/ 	.word	0x00029b90


	//   ....[162]....
        /*0b14*/ 	.word	0x00029c10


	//   ....[163]....
        /*0b18*/ 	.word	0x00029c70


	//   ....[164]....
        /*0b1c*/ 	.word	0x00029cf0


	//   ....[165]....
        /*0b20*/ 	.word	0x00029de0


	//   ....[166]....
        /*0b24*/ 	.word	0x00029e30


	//   ....[167]....
        /*0b28*/ 	.word	0x00029ec0


	//   ....[168]....
        /*0b2c*/ 	.word	0x00029f50


	//   ....[169]....
        /*0b30*/ 	.word	0x00029fe0


	//   ....[170]....
        /*0b34*/ 	.word	0x0002a070


	//   ....[171]....
        /*0b38*/ 	.word	0x0002a100


	//   ....[172]....
        /*0b3c*/ 	.word	0x0002a190


	//   ....[173]....
        /*0b40*/ 	.word	0x0002a250


	//   ....[174]....
        /*0b44*/ 	.word	0x0002a540


	//   ....[175]....
        /*0b48*/ 	.word	0x0002a740


	//   ....[176]....
        /*0b4c*/ 	.word	0x0002a790


	//   ....[177]....
        /*0b50*/ 	.word	0x0002a7f0


	//   ....[178]....
        /*0b54*/ 	.word	0x0002a900


	//   ....[179]....
        /*0b58*/ 	.word	0x0002a960


	//   ....[180]....
        /*0b5c*/ 	.word	0x0002aa70


	//   ....[181]....
        /*0b60*/ 	.word	0x0002aad0


	//   ....[182]....
        /*0b64*/ 	.word	0x0002abb0


	//   ....[183]....
        /*0b68*/ 	.word	0x0002aed0


	//   ....[184]....
        /*0b6c*/ 	.word	0x0002af70


	//   ....[185]....
        /*0b70*/ 	.word	0x0002b090


	//   ....[186]....
        /*0b74*/ 	.word	0x0002b110


	//   ....[187]....
        /*0b78*/ 	.word	0x0002b190


	//   ....[188]....
        /*0b7c*/ 	.word	0x0002b210


	//   ....[189]....
        /*0b80*/ 	.word	0x0002b290


	//   ....[190]....
        /*0b84*/ 	.word	0x0002b320


	//   ....[191]....
        /*0b88*/ 	.word	0x0002b3c0


	//   ....[192]....
        /*0b8c*/ 	.word	0x0002b470


	//   ....[193]....
        /*0b90*/ 	.word	0x0002b4f0


	//   ....[194]....
        /*0b94*/ 	.word	0x0002b570


	//   ....[195]....
        /*0b98*/ 	.word	0x0002b5f0


	//   ....[196]....
        /*0b9c*/ 	.word	0x0002b680


	//   ....[197]....
        /*0ba0*/ 	.word	0x0002b700


	//   ....[198]....
        /*0ba4*/ 	.word	0x0002b7a0


	//   ....[199]....
        /*0ba8*/ 	.word	0x0002b830


	//   ....[200]....
        /*0bac*/ 	.word	0x0002b960


	//----- nvinfo : EIATTR_REG_RECONFIG
	.align		4
.L_187:
        /*0bb0*/ 	.byte	0x01, 0x54
	.zero		2


	//----- nvinfo : EIATTR_SYSCALL_OFFSETS
	.align		4
        /*0bb4*/ 	.byte	0x04, 0x46
        /*0bb6*/ 	.short	(.L_189 - .L_188)


	//   ....[0]....
.L_188:
        /*0bb8*/ 	.word	0x00001bf0


	//   ....[1]....
        /*0bbc*/ 	.word	0x00001d40


	//   ....[2]....
        /*0bc0*/ 	.word	0x0000fee0


	//   ....[3]....
        /*0bc4*/ 	.word	0x00010480


	//   ....[4]....
        /*0bc8*/ 	.word	0x000245d0


	//   ....[5]....
        /*0bcc*/ 	.word	0x00024770


	//   ....[6]....
        /*0bd0*/ 	.word	0x000248d0


	//   ....[7]....
        /*0bd4*/ 	.word	0x00024a20


	//   ....[8]....
        /*0bd8*/ 	.word	0x00025590


	//----- nvinfo : EIATTR_MBARRIER_INSTR_OFFSETS
	.align		4
.L_189:
        /*0bdc*/ 	.byte	0x04, 0x39
        /*0bde*/ 	.short	(.L_191 - .L_190)


	//   ....[0]....
.L_190:
        /*0be0*/ 	.word	0x000002d0
        /*0be4*/ 	.word	0x000000ff
        /*0be8*/ 	.word	0x00029800
        /*0bec*/ 	.short	0x0100
        /*0bee*/ 	.byte	0x08
	.zero		1


	//   ....[1]....
        /*0bf0*/ 	.word	0x000002e0
        /*0bf4*/ 	.word	0x000000ff
        /*0bf8*/ 	.word	0x00029820
        /*0bfc*/ 	.short	0x0100
        /*0bfe*/ 	.byte	0x08
	.zero		1


	//   ....[2]....
        /*0c00*/ 	.word	0x000003d0
        /*0c04*/ 	.word	0x000000ff
        /*0c08*/ 	.word	0x00029830
        /*0c0c*/ 	.short	0x0100
        /*0c0e*/ 	.byte	0x08
	.zero		1


	//   ....[3]....
        /*0c10*/ 	.word	0x000003e0
        /*0c14*/ 	.word	0x000000ff
        /*0c18*/ 	.word	0x00029840
        /*0c1c*/ 	.short	0x0100
        /*0c1e*/ 	.byte	0x08
	.zero		1


	//   ....[4]....
        /*0c20*/ 	.word	0x000003f0
        /*0c24*/ 	.word	0x000000ff
        /*0c28*/ 	.word	0x00029838
        /*0c2c*/ 	.short	0x0100
        /*0c2e*/ 	.byte	0x08
	.zero		1


	//   ....[5]....
        /*0c30*/ 	.word	0x00000400
        /*0c34*/ 	.word	0x000000ff
        /*0c38*/ 	.word	0x00029848
        /*0c3c*/ 	.short	0x0100
        /*0c3e*/ 	.byte	0x08
	.zero		1


	//   ....[6]....
        /*0c40*/ 	.word	0x00000530
        /*0c44*/ 	.word	0x000000ff
        /*0c48*/ 	.word	0x00029850
        /*0c4c*/ 	.short	0x0100
        /*0c4e*/ 	.byte	0x08
	.zero		1


	//   ....[7]....
        /*0c50*/ 	.word	0x00000540
        /*0c54*/ 	.word	0x000000ff
        /*0c58*/ 	.word	0x00029860
        /*0c5c*/ 	.short	0x0100
        /*0c5e*/ 	.byte	0x08
	.zero		1


	//   ....[8]....
        /*0c60*/ 	.word	0x00000550
        /*0c64*/ 	.word	0x000000ff
        /*0c68*/ 	.word	0x00029858
        /*0c6c*/ 	.short	0x0100
        /*0c6e*/ 	.byte	0x08
	.zero		1


	//   ....[9]....
        /*0c70*/ 	.word	0x00000560
        /*0c74*/ 	.word	0x000000ff
        /*0c78*/ 	.word	0x00029868
        /*0c7c*/ 	.short	0x0100
        /*0c7e*/ 	.byte	0x08
	.zero		1


	//   ....[10]....
        /*0c80*/ 	.word	0x00000650
        /*0c84*/ 	.word	0x000000ff
        /*0c88*/ 	.word	0x00029870
        /*0c8c*/ 	.short	0x0100
        /*0c8e*/ 	.byte	0x06
	.zero		1


	//   ....[11]....
        /*0c90*/ 	.word	0x00000660
        /*0c94*/ 	.word	0x000000ff
        /*0c98*/ 	.word	0x00029880
        /*0c9c*/ 	.short	0x0100
        /*0c9e*/ 	.byte	0x06
	.zero		1


	//   ....[12]....
        /*0ca0*/ 	.word	0x00000670
        /*0ca4*/ 	.word	0x000000ff
        /*0ca8*/ 	.word	0x00029878
        /*0cac*/ 	.short	0x0100
        /*0cae*/ 	.byte	0x06
	.zero		1


	//   ....[13]....
        /*0cb0*/ 	.word	0x00000680
        /*0cb4*/ 	.word	0x000000ff
        /*0cb8*/ 	.word	0x00029888
        /*0cbc*/ 	.short	0x0100
        /*0cbe*/ 	.byte	0x06
	.zero		1


	//   ....[14]....
        /*0cc0*/ 	.word	0x000007b0
        /*0cc4*/ 	.word	0x000000ff
        /*0cc8*/ 	.word	0x00029890
        /*0ccc*/ 	.short	0x0100
        /*0cce*/ 	.byte	0x08
	.zero		1


	//   ....[15]....
        /*0cd0*/ 	.word	0x000007c0
        /*0cd4*/ 	.word	0x000000ff
        /*0cd8*/ 	.word	0x000298a0
        /*0cdc*/ 	.short	0x0100
        /*0cde*/ 	.byte	0x08
	.zero		1


	//   ....[16]....
        /*0ce0*/ 	.word	0x000007d0
        /*0ce4*/ 	.word	0x000000ff
        /*0ce8*/ 	.word	0x00029898
        /*0cec*/ 	.short	0x0100
        /*0cee*/ 	.byte	0x08
	.zero		1


	//   ....[17]....
        /*0cf0*/ 	.word	0x000007e0
        /*0cf4*/ 	.word	0x000000ff
        /*0cf8*/ 	.word	0x000298a8
        /*0cfc*/ 	.short	0x0100
        /*0cfe*/ 	.byte	0x08
	.zero		1


	//   ....[18]....
        /*0d00*/ 	.word	0x00000910
        /*0d04*/ 	.word	0x000000ff
        /*0d08*/ 	.word	0x000298b0
        /*0d0c*/ 	.short	0x0100
        /*0d0e*/ 	.byte	0x08
	.zero		1


	//   ....[19]....
        /*0d10*/ 	.word	0x00000920
        /*0d14*/ 	.word	0x000000ff
        /*0d18*/ 	.word	0x000298c0
        /*0d1c*/ 	.short	0x0100
        /*0d1e*/ 	.byte	0x08
	.zero		1


	//   ....[20]....
        /*0d20*/ 	.word	0x00000930
        /*0d24*/ 	.word	0x000000ff
        /*0d28*/ 	.word	0x000298b8
        /*0d2c*/ 	.short	0x0100
        /*0d2e*/ 	.byte	0x08
	.zero		1


	//   ....[21]....
        /*0d30*/ 	.word	0x00000940
        /*0d34*/ 	.word	0x000000ff
        /*0d38*/ 	.word	0x000298c8
        /*0d3c*/ 	.short	0x0100
        /*0d3e*/ 	.byte	0x08
	.zero		1


	//   ....[22]....
        /*0d40*/ 	.word	0x000034d0
        /*0d44*/ 	.word	0x00000061
        /*0d48*/ 	.word	0x00029890
        /*0d4c*/ 	.short	0x010a
        /*0d4e*/ 	.byte	0x3f
	.zero		1


	//   ....[23]....
        /*0d50*/ 	.word	0x00009220
        /*0d54*/ 	.word	0x00000061
        /*0d58*/ 	.word	0x00029890
        /*0d5c*/ 	.short	0x010a
        /*0d5e*/ 	.byte	0x3f
	.zero		1


	//   ....[24]....
        /*0d60*/ 	.word	0x0000f130
        /*0d64*/ 	.word	0x00000061
        /*0d68*/ 	.word	0x00029890
        /*0d6c*/ 	.short	0x010a
        /*0d6e*/ 	.byte	0x3f
	.zero		1


	//   ....[25]....
        /*0d70*/ 	.word	0x0000f500
        /*0d74*/ 	.word	0x00000028
        /*0d78*/ 	.word	0x00000000
        /*0d7c*/ 	.short	0x0101
        /*0d7e*/ 	.byte	0x3f
	.zero		1


	//   ....[26]....
        /*0d80*/ 	.word	0x0000f540
        /*0d84*/ 	.word	0x00000061
        /*0d88*/ 	.word	0x000298b0
        /*0d8c*/ 	.short	0x010a
        /*0d8e*/ 	.byte	0x3f
	.zero		1


	//   ....[27]....
        /*0d90*/ 	.word	0x0000f9e0
        /*0d94*/ 	.word	0x00000061
        /*0d98*/ 	.word	0x00000000
        /*0d9c*/ 	.short	0x0101
        /*0d9e*/ 	.byte	0x3f
	.zero		1


	//   ....[28]....
        /*0da0*/ 	.word	0x000101e0
        /*0da4*/ 	.word	0x00000010
        /*0da8*/ 	.word	0x00029800
        /*0dac*/ 	.short	0x010a
        /*0dae*/ 	.byte	0x3f
	.zero		1


	//   ....[29]....
        /*0db0*/ 	.word	0x00010230
        /*0db4*/ 	.word	0x00000010
        /*0db8*/ 	.word	0x00029800
        /*0dbc*/ 	.short	0x010a
        /*0dbe*/ 	.byte	0x3f
	.zero		1


	//   ....[30]....
        /*0dc0*/ 	.word	0x00010a70
        /*0dc4*/ 	.word	0x00000010
        /*0dc8*/ 	.word	0x00029800
        /*0dcc*/ 	.short	0x010a
        /*0dce*/ 	.byte	0x3f
	.zero		1


	//   ....[31]....
        /*0dd0*/ 	.word	0x00013de0
        /*0dd4*/ 	.word	0x00000010
        /*0dd8*/ 	.word	0x00029800
        /*0ddc*/ 	.short	0x010a
        /*0dde*/ 	.byte	0x3f
	.zero		1


	//   ....[32]....
        /*0de0*/ 	.word	0x00016e80
        /*0de4*/ 	.word	0x00000003
        /*0de8*/ 	.word	0x00029830
        /*0dec*/ 	.short	0x010a
        /*0dee*/ 	.byte	0x3f
	.zero		1


	//   ....[33]....
        /*0df0*/ 	.word	0x00016f00
        /*0df4*/ 	.word	0x00000003
        /*0df8*/ 	.word	0x00029830
        /*0dfc*/ 	.short	0x010a
        /*0dfe*/ 	.byte	0x3f
	.zero		1


	//   ....[34]....
        /*0e00*/ 	.word	0x00019cb0
        /*0e04*/ 	.word	0x0000001a
        /*0e08*/ 	.word	0x00000000
        /*0e0c*/ 	.short	0x0101
        /*0e0e*/ 	.byte	0x3f
	.zero		1


	//   ....[35]....
        /*0e10*/ 	.word	0x0001afa0
        /*0e14*/ 	.word	0x0000000b
        /*0e18*/ 	.word	0x00029830
        /*0e1c*/ 	.short	0x010a
        /*0e1e*/ 	.byte	0x3f
	.zero		1


	//   ....[36]....
        /*0e20*/ 	.word	0x0001aff0
        /*0e24*/ 	.word	0x0000000b
        /*0e28*/ 	.word	0x00029830
        /*0e2c*/ 	.short	0x010a
        /*0e2e*/ 	.byte	0x3f
	.zero		1


	//   ....[37]....
        /*0e30*/ 	.word	0x0001c0f0
        /*0e34*/ 	.word	0x0000000b
        /*0e38*/ 	.word	0x00029850
        /*0e3c*/ 	.short	0x010a
        /*0e3e*/ 	.byte	0x3f
	.zero		1


	//   ....[38]....
        /*0e40*/ 	.word	0x0001c130
        /*0e44*/ 	.word	0x0000000b
        /*0e48*/ 	.word	0x00029850
        /*0e4c*/ 	.short	0x010a
        /*0e4e*/ 	.byte	0x3f
	.zero		1


	//   ....[39]....
        /*0e50*/ 	.word	0x0001e2e0
        /*0e54*/ 	.word	0x00000004
        /*0e58*/ 	.word	0x00000000
        /*0e5c*/ 	.short	0x0101
        /*0e5e*/ 	.byte	0x3f
	.zero		1


	//   ....[40]....
        /*0e60*/ 	.word	0x0001e500
        /*0e64*/ 	.word	0x00000006
        /*0e68*/ 	.word	0x00000000
        /*0e6c*/ 	.short	0x0101
        /*0e6e*/ 	.byte	0x3f
	.zero		1


	//   ....[41]....
        /*0e70*/ 	.word	0x0001eb70
        /*0e74*/ 	.word	0x0000000d
        /*0e78*/ 	.word	0x00029850
        /*0e7c*/ 	.short	0x010a
        /*0e7e*/ 	.byte	0x3f
	.zero		1


	//   ....[42]....
        /*0e80*/ 	.word	0x0001ebf0
        /*0e84*/ 	.word	0x0000000d
        /*0e88*/ 	.word	0x00029850
        /*0e8c*/ 	.short	0x010a
        /*0e8e*/ 	.byte	0x3f
	.zero		1


	//   ....[43]....
        /*0e90*/ 	.word	0x0001f220
        /*0e94*/ 	.word	0x00000000
        /*0e98*/ 	.word	0x00000000
        /*0e9c*/ 	.short	0x0101
        /*0e9e*/ 	.byte	0x3f
	.zero		1


	//   ....[44]....
        /*0ea0*/ 	.word	0x00020e10
        /*0ea4*/ 	.word	0x00000000
        /*0ea8*/ 	.word	0x00000000
        /*0eac*/ 	.short	0x0101
        /*0eae*/ 	.byte	0x3f
	.zero		1


	//   ....[45]....
        /*0eb0*/ 	.word	0x000232d0
        /*0eb4*/ 	.word	0x00000006
        /*0eb8*/ 	.word	0x00029820
        /*0ebc*/ 	.short	0x010a
        /*0ebe*/ 	.byte	0x3f
	.zero		1


	//   ....[46]....
        /*0ec0*/ 	.word	0x000233c0
        /*0ec4*/ 	.word	0x00000007
        /*0ec8*/ 	.word	0x000298a0
        /*0ecc*/ 	.short	0x010a
        /*0ece*/ 	.byte	0x3f
	.zero		1


	//   ....[47]....
        /*0ed0*/ 	.word	0x000237f0
        /*0ed4*/ 	.word	0x00000007
        /*0ed8*/ 	.word	0x000298c0
        /*0edc*/ 	.short	0x010a
        /*0ede*/ 	.byte	0x3f
	.zero		1


	//   ....[48]....
        /*0ee0*/ 	.word	0x00023be0
        /*0ee4*/ 	.word	0x00000008
        /*0ee8*/ 	.word	0x000298a0
        /*0eec*/ 	.short	0x010a
        /*0eee*/ 	.byte	0x3f
	.zero		1


	//   ....[49]....
        /*0ef0*/ 	.word	0x00024000
        /*0ef4*/ 	.word	0x00000008
        /*0ef8*/ 	.word	0x000298c0
        /*0efc*/ 	.short	0x010a
        /*0efe*/ 	.byte	0x3f
	.zero		1


	//   ....[50]....
        /*0f00*/ 	.word	0x00024e60
        /*0f04*/ 	.word	0x00000002
        /*0f08*/ 	.word	0x00029880
        /*0f0c*/ 	.short	0x010a
        /*0f0e*/ 	.byte	0x3f
	.zero		1


	//   ....[51]....
        /*0f10*/ 	.word	0x00025030
        /*0f14*/ 	.word	0x00000002
        /*0f18*/ 	.word	0x00029840
        /*0f1c*/ 	.short	0x010a
        /*0f1e*/ 	.byte	0x3f
	.zero		1


	//   ....[52]....
        /*0f20*/ 	.word	0x00025cf0
        /*0f24*/ 	.word	0x00000008
        /*0f28*/ 	.word	0x00029800
        /*0f2c*/ 	.short	0x0107
        /*0f2e*/ 	.byte	0x3f
	.zero		1


	//   ....[53]....
        /*0f30*/ 	.word	0x00025df0
        /*0f34*/ 	.word	0x00000002
        /*0f38*/ 	.word	0x00029800
        /*0f3c*/ 	.short	0x0101
        /*0f3e*/ 	.byte	0x3f
	.zero		1


	//   ....[54]....
        /*0f40*/ 	.word	0x00025e10
        /*0f44*/ 	.word	0x00000002
        /*0f48*/ 	.word	0x00029820
        /*0f4c*/ 	.short	0x010a
        /*0f4e*/ 	.byte	0x3f
	.zero		1


	//   ....[55]....
        /*0f50*/ 	.word	0x00026170
        /*0f54*/ 	.word	0x00000005
        /*0f58*/ 	.word	0x00029880
        /*0f5c*/ 	.short	0x010a
        /*0f5e*/ 	.byte	0x3f
	.zero		1


	//   ....[56]....
        /*0f60*/ 	.word	0x000263d0
        /*0f64*/ 	.word	0x00000005
        /*0f68*/ 	.word	0x00029840
        /*0f6c*/ 	.short	0x010a
        /*0f6e*/ 	.byte	0x3f
	.zero		1


	//   ....[57]....
        /*0f70*/ 	.word	0x000268f0
        /*0f74*/ 	.word	0x00000011
        /*0f78*/ 	.word	0x00029870
        /*0f7c*/ 	.short	0x010a
        /*0f7e*/ 	.byte	0x3f
	.zero		1


	//   ....[58]....
        /*0f80*/ 	.word	0x00026960
        /*0f84*/ 	.word	0x00000011
        /*0f88*/ 	.word	0x00029860
        /*0f8c*/ 	.short	0x010a
        /*0f8e*/ 	.byte	0x3f
	.zero		1


	//   ....[59]....
        /*0f90*/ 	.word	0x00026ea0
        /*0f94*/ 	.word	0x00000011
        /*0f98*/ 	.word	0x00029850
        /*0f9c*/ 	.short	0x0101
        /*0f9e*/ 	.byte	0x3f
	.zero		1


	//   ....[60]....
        /*0fa0*/ 	.word	0x00026f20
        /*0fa4*/ 	.word	0x00000011
        /*0fa8*/ 	.word	0x00000000
        /*0fac*/ 	.short	0x0101
        /*0fae*/ 	.byte	0x3f
	.zero		1


	//   ....[61]....
        /*0fb0*/ 	.word	0x00027150
        /*0fb4*/ 	.word	0x00000011
        /*0fb8*/ 	.word	0x00029870
        /*0fbc*/ 	.short	0x010a
        /*0fbe*/ 	.byte	0x3f
	.zero		1


	//   ....[62]....
        /*0fc0*/ 	.word	0x000271c0
        /*0fc4*/ 	.word	0x00000011
        /*0fc8*/ 	.word	0x00029860
        /*0fcc*/ 	.short	0x010a
        /*0fce*/ 	.byte	0x3f
	.zero		1


	//   ....[63]....
        /*0fd0*/ 	.word	0x00027720
        /*0fd4*/ 	.word	0x00000011
        /*0fd8*/ 	.word	0x00029850
        /*0fdc*/ 	.short	0x0101
        /*0fde*/ 	.byte	0x3f
	.zero		1


	//   ....[64]....
        /*0fe0*/ 	.word	0x00027770
        /*0fe4*/ 	.word	0x00000011
        /*0fe8*/ 	.word	0x00000000
        /*0fec*/ 	.short	0x0101
        /*0fee*/ 	.byte	0x3f
	.zero		1


	//   ....[65]....
        /*0ff0*/ 	.word	0x000282b0
        /*0ff4*/ 	.word	0x00000000
        /*0ff8*/ 	.word	0x00029820
        /*0ffc*/ 	.short	0x010a
        /*0ffe*/ 	.byte	0x3f
	.zero		1


	//   ....[66]....
        /*1000*/ 	.word	0x00028460
        /*1004*/ 	.word	0x00000006
        /*1008*/ 	.word	0x00000000
        /*100c*/ 	.short	0x010a
        /*100e*/ 	.byte	0x3f
	.zero		1


	//   ....[67]....
        /*1010*/ 	.word	0x000284d0
        /*1014*/ 	.word	0x00000007
        /*1018*/ 	.word	0x00000000
        /*101c*/ 	.short	0x010a
        /*101e*/ 	.byte	0x3f
	.zero		1


	//   ....[68]....
        /*1020*/ 	.word	0x00028530
        /*1024*/ 	.word	0x00000004
        /*1028*/ 	.word	0x00029860
        /*102c*/ 	.short	0x010a
        /*102e*/ 	.byte	0x3f
	.zero		1


	//   ....[69]....
        /*1030*/ 	.word	0x00028580
        /*1034*/ 	.word	0x00000003
        /*1038*/ 	.word	0x00029860
        /*103c*/ 	.short	0x010a
        /*103e*/ 	.byte	0x3f
	.zero		1


	//   ....[70]....
        /*1040*/ 	.word	0x000285c0
        /*1044*/ 	.word	0x00000004
        /*1048*/ 	.word	0x00029880
        /*104c*/ 	.short	0x010a
        /*104e*/ 	.byte	0x3f
	.zero		1


	//   ....[71]....
        /*1050*/ 	.word	0x000285e0
        /*1054*/ 	.word	0x00000003
        /*1058*/ 	.word	0x00029880
        /*105c*/ 	.short	0x010a
        /*105e*/ 	.byte	0x3f
	.zero		1


	//   ....[72]....
        /*1060*/ 	.word	0x00028640
        /*1064*/ 	.word	0x00000061
        /*1068*/ 	.word	0x00029890
        /*106c*/ 	.short	0x010a
        /*106e*/ 	.byte	0x3f
	.zero		1


	//   ....[73]....
        /*1070*/ 	.word	0x00028690
        /*1074*/ 	.word	0x00000061
        /*1078*/ 	.word	0x00029890
        /*107c*/ 	.short	0x010a
        /*107e*/ 	.byte	0x3f
	.zero		1


	//   ....[74]....
        /*1080*/ 	.word	0x000286e0
        /*1084*/ 	.word	0x00000061
        /*1088*/ 	.word	0x00029890
        /*108c*/ 	.short	0x010a
        /*108e*/ 	.byte	0x3f
	.zero		1


	//   ....[75]....
        /*1090*/ 	.word	0x00028730
        /*1094*/ 	.word	0x00000061
        /*1098*/ 	.word	0x000298b0
        /*109c*/ 	.short	0x010a
        /*109e*/ 	.byte	0x3f
	.zero		1


	//   ....[76]....
        /*10a0*/ 	.word	0x000289f0
        /*10a4*/ 	.word	0x00000010
        /*10a8*/ 	.word	0x00029800
        /*10ac*/ 	.short	0x010a
        /*10ae*/ 	.byte	0x3f
	.zero		1


	//   ....[77]....
        /*10b0*/ 	.word	0x00028c10
        /*10b4*/ 	.word	0x00000010
        /*10b8*/ 	.word	0x00029800
        /*10bc*/ 	.short	0x010a
        /*10be*/ 	.byte	0x3f
	.zero		1


	//   ....[78]....
        /*10c0*/ 	.word	0x00028c60
        /*10c4*/ 	.word	0x00000003
        /*10c8*/ 	.word	0x00029830
        /*10cc*/ 	.short	0x010a
        /*10ce*/ 	.byte	0x3f
	.zero		1


	//   ....[79]....
        /*10d0*/ 	.word	0x00028cb0
        /*10d4*/ 	.word	0x0000000b
        /*10d8*/ 	.word	0x00029830
        /*10dc*/ 	.short	0x010a
        /*10de*/ 	.byte	0x3f
	.zero		1


	//   ....[80]....
        /*10e0*/ 	.word	0x00028d00
        /*10e4*/ 	.word	0x0000000b
        /*10e8*/ 	.word	0x00029850
        /*10ec*/ 	.short	0x010a
        /*10ee*/ 	.byte	0x3f
	.zero		1


	//   ....[81]....
        /*10f0*/ 	.word	0x00028d50
        /*10f4*/ 	.word	0x0000000d
        /*10f8*/ 	.word	0x00029850
        /*10fc*/ 	.short	0x010a
        /*10fe*/ 	.byte	0x3f
	.zero		1


	//   ....[82]....
        /*1100*/ 	.word	0x0002a320
        /*1104*/ 	.word	0x00000005
        /*1108*/ 	.word	0x00029820
        /*110c*/ 	.short	0x010a
        /*110e*/ 	.byte	0x3f
	.zero		1


	//   ....[83]....
        /*1110*/ 	.word	0x0002a370
        /*1114*/ 	.word	0x00000007
        /*1118*/ 	.word	0x000298a0
        /*111c*/ 	.short	0x010a
        /*111e*/ 	.byte	0x3f
	.zero		1


	//   ....[84]....
        /*1120*/ 	.word	0x0002a3c0
        /*1124*/ 	.word	0x00000007
        /*1128*/ 	.word	0x000298c0
        /*112c*/ 	.short	0x010a
        /*112e*/ 	.byte	0x3f
	.zero		1


	//   ....[85]....
        /*1130*/ 	.word	0x0002a410
        /*1134*/ 	.word	0x00000008
        /*1138*/ 	.word	0x000298a0
        /*113c*/ 	.short	0x010a
        /*113e*/ 	.byte	0x3f
	.zero		1


	//   ....[86]....
        /*1140*/ 	.word	0x0002a460
        /*1144*/ 	.word	0x00000008
        /*1148*/ 	.word	0x000298c0
        /*114c*/ 	.short	0x010a
        /*114e*/ 	.byte	0x3f
	.zero		1


	//   ....[87]....
        /*1150*/ 	.word	0x0002a600
        /*1154*/ 	.word	0x00000002
        /*1158*/ 	.word	0x00029880
        /*115c*/ 	.short	0x010a
        /*115e*/ 	.byte	0x3f
	.zero		1


	//   ....[88]....
        /*1160*/ 	.word	0x0002a650
        /*1164*/ 	.word	0x00000002
        /*1168*/ 	.word	0x00029840
        /*116c*/ 	.short	0x010a
        /*116e*/ 	.byte	0x3f
	.zero		1


	//   ....[89]....
        /*1170*/ 	.word	0x0002ac40
        /*1174*/ 	.word	0x00000002
        /*1178*/ 	.word	0x00029820
        /*117c*/ 	.short	0x010a
        /*117e*/ 	.byte	0x3f
	.zero		1


	//   ....[90]....
        /*1180*/ 	.word	0x0002ac90
        /*1184*/ 	.word	0x00000005
        /*1188*/ 	.word	0x00029880
        /*118c*/ 	.short	0x010a
        /*118e*/ 	.byte	0x3f
	.zero		1


	//   ....[91]....
        /*1190*/ 	.word	0x0002ace0
        /*1194*/ 	.word	0x00000005
        /*1198*/ 	.word	0x00029840
        /*119c*/ 	.short	0x010a
        /*119e*/ 	.byte	0x3f
	.zero		1


	//   ....[92]....
        /*11a0*/ 	.word	0x0002ad30
        /*11a4*/ 	.word	0x00000011
        /*11a8*/ 	.word	0x00029870
        /*11ac*/ 	.short	0x010a
        /*11ae*/ 	.byte	0x3f
	.zero		1


	//   ....[93]....
        /*11b0*/ 	.word	0x0002ad80
        /*11b4*/ 	.word	0x00000011
        /*11b8*/ 	.word	0x00029860
        /*11bc*/ 	.short	0x010a
        /*11be*/ 	.byte	0x3f
	.zero		1


	//   ....[94]....
        /*11c0*/ 	.word	0x0002add0
        /*11c4*/ 	.word	0x00000011
        /*11c8*/ 	.word	0x00029870
        /*11cc*/ 	.short	0x010a
        /*11ce*/ 	.byte	0x3f
	.zero		1


	//   ....[95]....
        /*11d0*/ 	.word	0x0002ae20
        /*11d4*/ 	.word	0x00000011
        /*11d8*/ 	.word	0x00029860
        /*11dc*/ 	.short	0x010a
        /*11de*/ 	.byte	0x3f
	.zero		1


	//   ....[96]....
        /*11e0*/ 	.word	0x0002b880
        /*11e4*/ 	.word	0x00000000
        /*11e8*/ 	.word	0x00029820
        /*11ec*/ 	.short	0x010a
        /*11ee*/ 	.byte	0x3f
	.zero		1


	//   ....[97]....
        /*11f0*/ 	.word	0x0002ba20
        /*11f4*/ 	.word	0x00000006
        /*11f8*/ 	.word	0x00000000
        /*11fc*/ 	.short	0x010a
        /*11fe*/ 	.byte	0x3f
	.zero		1


	//   ....[98]....
        /*1200*/ 	.word	0x0002ba70
        /*1204*/ 	.word	0x00000007
        /*1208*/ 	.word	0x00000000
        /*120c*/ 	.short	0x010a
        /*120e*/ 	.byte	0x3f
	.zero		1


	//   ....[99]....
        /*1210*/ 	.word	0x0002bac0
        /*1214*/ 	.word	0x00000004
        /*1218*/ 	.word	0x00029860
        /*121c*/ 	.short	0x010a
        /*121e*/ 	.byte	0x3f
	.zero		1


	//   ....[100]....
        /*1220*/ 	.word	0x0002bb10
        /*1224*/ 	.word	0x00000003
        /*1228*/ 	.word	0x00029860
        /*122c*/ 	.short	0x010a
        /*122e*/ 	.byte	0x3f
	.zero		1


	//   ....[101]....
        /*1230*/ 	.word	0x0002bb60
        /*1234*/ 	.word	0x00000004
        /*1238*/ 	.word	0x00029880
        /*123c*/ 	.short	0x010a
        /*123e*/ 	.byte	0x3f
	.zero		1


	//----- nvinfo : EIATTR_NUM_MBARRIERS
	.align		4
.L_191:
        /*1240*/ 	.byte	0x03, 0x38
        /*1242*/ 	.short	0x0016


	//----- nvinfo : EIATTR_EXIT_INSTR_OFFSETS
	.align		4
        /*1244*/ 	.byte	0x04, 0x1c
        /*1246*/ 	.short	(.L_193 - .L_192)


	//   ....[0]....
.L_192:
        /*1248*/ 	.word	0x00028630


	//----- nvinfo : EIATTR_MAX_THREADS
	.align		4
.L_193:
        /*124c*/ 	.byte	0x04, 0x05
        /*124e*/ 	.short	(.L_195 - .L_194)
.L_194:
        /*1250*/ 	.word	0x00000180
        /*1254*/ 	.word	0x00000001
        /*1258*/ 	.word	0x00000001


	//----- nvinfo : EIATTR_CRS_STACK_SIZE
	.align		4
.L_195:
        /*125c*/ 	.byte	0x04, 0x1e
        /*125e*/ 	.short	(.L_197 - .L_196)
.L_196:
        /*1260*/ 	.word	0x00000000


	//----- nvinfo : EIATTR_CBANK_PARAM_SIZE
	.align		4
.L_197:
        /*1264*/ 	.byte	0x03, 0x19
        /*1266*/ 	.short	0x0af0


	//----- nvinfo : EIATTR_PARAM_CBANK
	.align		4
        /*1268*/ 	.byte	0x04, 0x0a
        /*126a*/ 	.short	(.L_199 - .L_198)
	.align		4
.L_198:
        /*126c*/ 	.word	index@(.nv.constant0._ZN7cutlass13device_kernelIN5flash11enable_sm90INS1_16FlashAttnFwdSm90INS1_25CollectiveMainloopFwdSm90ILi2EN4cute5tupleIJNS5_1CILi1EEES8_S8_EEENS6_IJNS7_ILi128EEENS7_ILi160EEENS7_ILi192EEEEEELi128ENS_12float_e4m3_tEfNS_4arch4Sm90ELb0ELb0ELb1ELb1ELb0ELb1ELb0ELb1ELb1ELb1ELb0ELb0EEENS1_21CollectiveEpilogueFwdINS6_IJSA_SA_SB_EEES9_NS_10bfloat16_tESG_Li256ELb1ELb1ELb0ELb1EEENS1_36VarlenDynamicPersistentTileSchedulerILi128ELi160ELi256ELi128ELb0ELb1ELb1ELb0ELb1ELb1EEEEEEEEEvNT_6ParamsE)
        /*1270*/ 	.short	0x0210
        /*1272*/ 	.short	0x0af0


	//----- nvinfo : EIATTR_SW_WAR
	.align		4
.L_199:
        /*1274*/ 	.byte	0x04, 0x36
        /*1276*/ 	.short	(.L_201 - .L_200)
.L_200:
        /*1278*/ 	.word	0x00000008
.L_201:


//--------------------- .nv.info._ZN7cutlass13device_kernelIN5flash11enable_sm90INS1_16FlashAttnFwdSm90INS1_25CollectiveMainloopFwdSm90ILi2EN4cute5tupleIJNS5_1CILi1EEES8_S8_EEENS6_IJNS7_ILi128EEESA_NS7_ILi192EEEEEELi128ENS_12float_e4m3_tEfNS_4arch4Sm90ELb0ELb1ELb1ELb0ELb0ELb0ELb0ELb1ELb1ELb1ELb0ELb0EEENS1_21CollectiveEpilogueFwdINS6_IJSA_SA_SA_EEES9_NS_10bfloat16_tESF_Li256ELb0ELb1ELb0ELb1EEENS1_30DynamicPersistentTileSchedulerILi256ELi128ELb0ELb1ELb1EEEEEEEEEvNT_6ParamsE --------------------------
	.section	.nv.info._ZN7cutlass13device_kernelIN5flash11enable_sm90INS1_16FlashAttnFwdSm90INS1_25CollectiveMainloopFwdSm90ILi2EN4cute5tupleIJNS5_1CILi1EEES8_S8_EEENS6_IJNS7_ILi128EEESA_NS7_ILi192EEEEEELi128ENS_12float_e4m3_tEfNS_4arch4Sm90ELb0ELb1ELb1ELb0ELb0ELb0ELb0ELb1ELb1ELb1ELb0ELb0EEENS1_21CollectiveEpilogueFwdINS6_IJSA_SA_SA_EEES9_NS_10bfloat16_tESF_Li256ELb0ELb1ELb0ELb1EEENS1_30DynamicPersistentTileSchedulerILi256ELi128ELb0ELb1ELb1EEEEEEEEEvNT_6ParamsE,"",@"SHT_CUDA_INFO"
	.sectionflags	@""
	.align	4


	//----- nvinfo : EIATTR_CUDA_API_VERSION
	.align		4
        /*0000*/ 	.byte	0x04, 0x37
        /*0002*/ 	.short	(.L_203 - .L_202)
.L_202:
        /*0004*/ 	.word	0x00000082


	//----- nvinfo : EIATTR_KPARAM_INFO
	.align		4
.L_203:
        /*0008*/ 	.byte	0x04, 0x17
        /*000a*/ 	.short	(.L_205 - .L_204)
.L_204:
        /*000c*/ 	.word	0x00000000
        /*0010*/ 	.short	0x0000
        /*0012*/ 	.short	0x0070
        /*0014*/ 	.byte	0x00, 0xf0, 0x01, 0x2a


	//----- nvinfo : EIATTR_SPARSE_MMA_MASK
	.align		4
.L_205:
        /*0018*/ 	.byte	0x03, 0x50
        /*001a*/ 	.short	0x0000


	//----- nvinfo : EIATTR_MAXREG_COUNT
	.align		4
        /*001c*/ 	.byte	0x03, 0x1b
        /*001e*/ 	.short	0x00a8


	//----- nvinfo : EIATTR_NUM_BARRIERS
	.align		4
        /*0020*/ 	.byte	0x02, 0x4c
        /*0022*/ 	.byte	0x10
	.zero		1


	//----- nvinfo : EIATTR_EXTERNS
	.align		4
        /*0024*/ 	.byte	0x04, 0x0f
        /*0026*/ 	.short	(.L_207 - .L_206)


	//   ....[0]....
	.align		4
.L_206:
        /*0028*/ 	.word	index@(__assertfail)


	//----- nvinfo : EIATTR_ANNOTATIONS
	.align		4
.L_207:
        /*002c*/ 	.byte	0x04, 0x55
        /*002e*/ 	.short	(.L_209 - .L_208)


	//   ....[0]....
.L_208:
        /* <DEDUP_REMOVED lines=27> */


	//----- nvinfo : EIATTR_MERCURY_ISA_VERSION
	.align		4
.L_209:
        /*01d0*/ 	.byte	0x03, 0x5f
        /*01d2*/ 	.short	0x0101


	//----- nvinfo : EIATTR_INT_WARP_WIDE_INSTR_OFFSETS
	.align		4
        /*01d4*/ 	.byte	0x04, 0x31
        /*01d6*/ 	.short	(.L_211 - .L_210)


	//   ....[0]....
.L_210:
        /*01d8*/ 	.word	0x00000130


	//   ....[1]....
        /*01dc*/ 	.word	0x00000170


	//   ....[2]....
        /*01e0*/ 	.word	0x000001e0


	//   ....[3]....
        /*01e4*/ 	.word	0x000127e0


	//   ....[4]....
        /*01e8*/ 	.word	0x00012870


	//   ....[5]....
        /*01ec*/ 	.word	0x00015060


	//   ....[6]....
        /*01f0*/ 	.word	0x000150f0


	//----- nvinfo : EIATTR_COOP_GROUP_MASK_REGIDS
	.align		4
.L_211:
        /*01f4*/ 	.byte	0x04, 0x29
        /*01f6*/ 	.short	(.L_213 - .L_212)


	//   ....[0]....
.L_212:
        /*01f8*/ 	.word	0xffffffff


	//   ....[1]....
        /*01fc*/ 	.word	0xffffffff


	//   ....[2]....
        /*0200*/ 	.word	0xffffffff


	//   ....[3]....
        /*0204*/ 	.word	0xffffffff


	//   ....[4]....
        /*0208*/ 	.word	0xffffffff


	//   ....[5]....
        /*020c*/ 	.word	0xffffffff


	//   ....[6]....
        /*0210*/ 	.word	0xffffffff


	//   ....[7]....
        /*0214*/ 	.word	0xffffffff


	//   ....[8]....
        /*0218*/ 	.word	0xffffffff


	//   ....[9]....
        /*021c*/ 	.word	0xffffffff


	//   ....[10]....
        /*0220*/ 	.word	0xffffffff


	//   ....[11]....
        /*0224*/ 	.word	0xffffffff


	//   ....[12]....
        /*0228*/ 	.word	0xffffffff


	//   ....[13]....
        /*022c*/ 	.word	0xffffffff


	//   ....[14]....
        /*0230*/ 	.word	0xffffffff


	//   ....[15]....
        /*0234*/ 	.word	0xffffffff


	//   ....[16]....
        /*0238*/ 	.word	0xffffffff


	//   ....[17]....
        /*023c*/ 	.word	0xffffffff


	//   ....[18]....
        /*0240*/ 	.word	0xffffffff


	//   ....[19]....
        /*0244*/ 	.word	0xffffffff


	//   ....[20]....
        /*0248*/ 	.word	0xffffffff


	//   ....[21]....
        /*024c*/ 	.word	0xffffffff


	//   ....[22]....
        /*0250*/ 	.word	0xffffffff


	//   ....[23]....
        /*0254*/ 	.word	0xffffffff


	//   ....[24]....
        /*0258*/ 	.word	0xffffffff


	//   ....[25]....
        /*025c*/ 	.word	0xffffffff


	//   ....[26]....
        /*0260*/ 	.word	0xffffffff


	//   ....[27]....
        /*0264*/ 	.word	0xffffffff


	//   ....[28]....
        /*0268*/ 	.word	0xffffffff


	//   ....[29]....
        /*026c*/ 	.word	0xffffffff


	//   ....[30]....
        /*0270*/ 	.word	0xffffffff


	//   ....[31]....
        /*0274*/ 	.word	0xffffffff


	//   ....[32]....
        /*0278*/ 	.word	0xffffffff


	//   ....[33]....
        /*027c*/ 	.word	0xffffffff


	//   ....[34]....
        /*0280*/ 	.word	0xffffffff


	//   ....[35]....
        /*0284*/ 	.word	0xffffffff


	//   ....[36]....
        /*0288*/ 	.word	0xffffffff


	//   ....[37]....
        /*028c*/ 	.word	0xffffffff


	//   ....[38]....
        /*0290*/ 	.word	0xffffffff


	//   ....[39]....
        /*0294*/ 	.word	0xffffffff


	//   ....[40]....
        /*0298*/ 	.word	0xffffffff


	//   ....[41]....
        /*029c*/ 	.word	0xffffffff


	//   ....[42]....
        /*02a0*/ 	.word	0xffffffff


	//   ....[43]....
        /*02a4*/ 	.word	0xffffffff


	//   ....[44]....
        /*02a8*/ 	.word	0xffffffff


	//   ....[45]....
        /*02ac*/ 	.word	0xffffffff


	//   ....[46]....
        /*02b0*/ 	.word	0xffffffff


	//   ....[47]....
        /*02b4*/ 	.word	0xffffffff


	//   ....[48]....
        /*02b8*/ 	.word	0xffffffff


	//   ....[49]....
        /*02bc*/ 	.word	0xffffffff


	//   ....[50]....
        /*02c0*/ 	.word	0xffffffff


	//   ....[51]....
        /*02c4*/ 	.word	0xffffffff


	//   ....[52]....
        /*02c8*/ 	.word	0xffffffff


	//   ....[53]....
        /*02cc*/ 	.word	0xffffffff


	//   ....[54]....
        /*02d0*/ 	.word	0xffffffff


	//   ....[55]....
        /*02d4*/ 	.word	0xffffffff


	//   ....[56]....
        /*02d8*/ 	.word	0xffffffff


	//   ....[57]....
        /*02dc*/ 	.word	0xffffffff


	//   ....[58]....
        /*02e0*/ 	.word	0xffffffff


	//   ....[59]....
        /*02e4*/ 	.word	0xffffffff


	//   ....[60]....
        /*02e8*/ 	.word	0xffffffff


	//   ....[61]....
        /*02ec*/ 	.word	0xffffffff


	//   ....[62]....
        /*02f0*/ 	.word	0xffffffff


	//   ....[63]....
        /*02f4*/ 	.word	0xffffffff


	//   ....[64]....
        /*02f8*/ 	.word	0xffffffff


	//   ....[65]....
        /*02fc*/ 	.word	0xffffffff


	//   ....[66]....
        /*0300*/ 	.word	0xffffffff


	//   ....[67]....
        /*0304*/ 	.word	0xffffffff


	//   ....[68]....
        /*0308*/ 	.word	0xffffffff


	//   ....[69]....
        /*030c*/ 	.word	0xffffffff


	//   ....[70]....
        /*0310*/ 	.word	0xffffffff


	//   ....[71]....
        /*0314*/ 	.word	0xffffffff


	//   ....[72]....
        /*0318*/ 	.word	0xffffffff


	//   ....[73]....
        /*031c*/ 	.word	0xffffffff


	//   ....[74]....
        /*0320*/ 	.word	0xffffffff


	//   ....[75]....
        /*0324*/ 	.word	0xffffffff


	//   ....[76]....
        /*0328*/ 	.word	0xffffffff


	//   ....[77]....
        /*032c*/ 	.word	0xffffffff


	//   ....[78]....
        /*0330*/ 	.word	0xffffffff


	//   ....[79]....
        /*0334*/ 	.word	0xffffffff


	//   ....[80]....
        /*0338*/ 	.word	0xffffffff


	//   ....[81]....
        /*033c*/ 	.word	0xffffffff


	//   ....[82]....
        /*0340*/ 	.word	0xffffffff


	//   ....[83]....
        /*0344*/ 	.word	0xffffffff


	//   ....[84]....
        /*0348*/ 	.word	0xffffffff


	//   ....[85]....
        /*034c*/ 	.word	0xffffffff


	//   ....[86]....
        /*0350*/ 	.word	0xffffffff


	//   ....[87]....
        /*0354*/ 	.word	0xffffffff


	//   ....[88]....
        /*0358*/ 	.word	0xffffffff


	//   ....[89]....
        /*035c*/ 	.word	0xffffffff


	//   ....[90]....
        /*0360*/ 	.word	0xffffffff


	//   ....[91]....
        /*0364*/ 	.word	0xffffffff


	//   ....[92]....
        /*0368*/ 	.word	0xffffffff


	//   ....[93]....
        /*036c*/ 	.word	0xffffffff


	//   ....[94]....
        /*0370*/ 	.word	0xffffffff


	//   ....[95]....
        /*0374*/ 	.word	0xffffffff


	//   ....[96]....
        /*0378*/ 	.word	0xffffffff


	//   ....[97]....
        /*037c*/ 	.word	0xffffffff


	//   ....[98]....
        /*0380*/ 	.word	0x0500000f


	//   ....[99]....
        /*0384*/ 	.word	0x0500000f


	//   ....[100]....
        /*0388*/ 	.word	0x0500000f


	//   ....[101]....
        /*038c*/ 	.word	0x0500000f


	//   ....[102]....
        /*0390*/ 	.word	0x0500000f


	//   ....[103]....
        /*0394*/ 	.word	0x0500000f


	//   ....[104]....
        /*0398*/ 	.word	0x0500000f


	//   ....[105]....
        /*039c*/ 	.word	0x0500000f


	//   ....[106]....
        /*03a0*/ 	.word	0x0500000f


	//   ....[107]....
        /*03a4*/ 	.word	0x0500000f


	//----- nvinfo : EIATTR_COOP_GROUP_INSTR_OFFSETS
	.align		4
.L_213:
        /*03a8*/ 	.byte	0x04, 0x28
        /*03aa*/ 	.short	(.L_215 - .L_214)


	//   ....[0]....
.L_214:
        /*03ac*/ 	.word	0x00000070


	//   ....[1]....
        /*03b0*/ 	.word	0x00000140


	//   ....[2]....
        /*03b4*/ 	.word	0x00000190


	//   ....[3]....
        /*03b8*/ 	.word	0x000003c0


	//   ....[4]....
        /*03bc*/ 	.word	0x00000520


	//   ....[5]....
        /*03c0*/ 	.word	0x00000640


	//   ....[6]....
        /*03c4*/ 	.word	0x000007a0


	//   ....[7]....
        /*03c8*/ 	.word	0x00001770


	//   ....[8]....
        /*03cc*/ 	.word	0x00002230


	//   ....[9]....
        /*03d0*/ 	.word	0x00002bf0


	//   ....[10]....
        /*03d4*/ 	.word	0x00003ce0


	//   ....[11]....
        /*03d8*/ 	.word	0x00003e10


	//   ....[12]....
        /*03dc*/ 	.word	0x00004710


	//   ....[13]....
        /*03e0*/ 	.word	0x00004770


	//   ....[14]....
        /*03e4*/ 	.word	0x00006410


	//   ....[15]....
        /*03e8*/ 	.word	0x00006730


	//   ....[16]....
        /*03ec*/ 	.word	0x000072d0


	//   ....[17]....
        /*03f0*/ 	.word	0x000072f0


	//   ....[18]....
        /*03f4*/ 	.word	0x00007cc0


	//   ....[19]....
        /*03f8*/ 	.word	0x00007d60


	//   ....[20]....
        /*03fc*/ 	.word	0x0000a1e0


	//   ....[21]....
        /*0400*/ 	.word	0x0000a200


	//   ....[22]....
        /*0404*/ 	.word	0x0000a230


	//   ....[23]....
        /*0408*/ 	.word	0x0000a240


	//   ....[24]....
        /*040c*/ 	.word	0x0000c360


	//   ....[25]....
        /*0410*/ 	.word	0x0000c850


	//   ....[26]....
        /*0414*/ 	.word	0x0000d3c0


	//   ....[27]....
        /*0418*/ 	.word	0x0000d4c0


	//   ....[28]....
        /*041c*/ 	.word	0x0000dd30


	//   ....[29]....
        /*0420*/ 	.word	0x0000dda0


	//   ....[30]....
        /*0424*/ 	.word	0x0000f0e0


	//   ....[31]....
        /*0428*/ 	.word	0x0000f0f0


	//   ....[32]....
        /*042c*/ 	.word	0x0000f170


	//   ....[33]....
        /*0430*/ 	.word	0x0000f180


	//   ....[34]....
        /*0434*/ 	.word	0x00010500


	//   ....[35]....
        /*0438*/ 	.word	0x00010510


	//   ....[36]....
        /*043c*/ 	.word	0x00010520


	//   ....[37]....
        /*0440*/ 	.word	0x00010530


	//   ....[38]....
        /*0444*/ 	.word	0x00010540


	//   ....[39]....
        /*0448*/ 	.word	0x00010550


	//   ....[40]....
        /*044c*/ 	.word	0x00010560


	//   ....[41]....
        /*0450*/ 	.word	0x00010570


	//   ....[42]....
        /*0454*/ 	.word	0x00010590


	//   ....[43]....
        /*0458*/ 	.word	0x000105a0


	//   ....[44]....
        /*045c*/ 	.word	0x000105c0


	//   ....[45]....
        /*0460*/ 	.word	0x000105d0


	//   ....[46]....
        /*0464*/ 	.word	0x000105e0


	//   ....[47]....
        /*0468*/ 	.word	0x00010610


	//   ....[48]....
        /*046c*/ 	.word	0x00010630


	//   ....[49]....
        /*0470*/ 	.word	0x00010640


	//   ....[50]....
        /*0474*/ 	.word	0x00010650


	//   ....[51]....
        /*0478*/ 	.word	0x00010680


	//   ....[52]....
        /*047c*/ 	.word	0x000106b0


	//   ....[53]....
        /*0480*/ 	.word	0x000106c0


	//   ....[54]....
        /*0484*/ 	.word	0x000106d0


	//   ....[55]....
        /*0488*/ 	.word	0x000106e0


	//   ....[56]....
        /*048c*/ 	.word	0x000106f0


	//   ....[57]....
        /*0490*/ 	.word	0x00010700


	//   ....[58]....
        /*0494*/ 	.word	0x00010710


	//   ....[59]....
        /*0498*/ 	.word	0x00010720


	//   ....[60]....
        /*049c*/ 	.word	0x00010730


	//   ....[61]....
        /*04a0*/ 	.word	0x00010740


	//   ....[62]....
        /*04a4*/ 	.word	0x00010750


	//   ....[63]....
        /*04a8*/ 	.word	0x00010760


	//   ....[64]....
        /*04ac*/ 	.word	0x00010770


	//   ....[65]....
        /*04b0*/ 	.word	0x000107a0


	//   ....[66]....
        /*04b4*/ 	.word	0x000108e0


	//   ....[67]....
        /*04b8*/ 	.word	0x00010920


	//   ....[68]....
        /*04bc*/ 	.word	0x00010960


	//   ....[69]....
        /*04c0*/ 	.word	0x000109c0


	//   ....[70]....
        /*04c4*/ 	.word	0x00010e00


	//   ....[71]....
        /*04c8*/ 	.word	0x00010e30


	//   ....[72]....
        /*04cc*/ 	.word	0x00010ef0


	//   ....[73]....
        /*04d0*/ 	.word	0x00010f10


	//   ....[74]....
        /*04d4*/ 	.word	0x00010fd0


	//   ....[75]....
        /*04d8*/ 	.word	0x00010ff0


	//   ....[76]....
        /*04dc*/ 	.word	0x000110c0


	//   ....[77]....
        /*04e0*/ 	.word	0x000110e0


	//   ....[78]....
        /*04e4*/ 	.word	0x00011720


	//   ....[79]....
        /*04e8*/ 	.word	0x00011750


	//   ....[80]....
        /*04ec*/ 	.word	0x00011820


	//   ....[81]....
        /*04f0*/ 	.word	0x00011840


	//   ....[82]....
        /*04f4*/ 	.word	0x00011900


	//   ....[83]....
        /*04f8*/ 	.word	0x00011920


	//   ....[84]....
        /*04fc*/ 	.word	0x000119f0


	//   ....[85]....
        /*0500*/ 	.word	0x00011a10


	//   ....[86]....
        /*0504*/ 	.word	0x00011b80


	//   ....[87]....
        /*0508*/ 	.word	0x00012fc0


	//   ....[88]....
        /*050c*/ 	.word	0x00013bc0


	//   ....[89]....
        /*0510*/ 	.word	0x00013bf0


	//   ....[90]....
        /*0514*/ 	.word	0x00013cb0


	//   ....[91]....
        /*0518*/ 	.word	0x00013cc0


	//   ....[92]....
        /*051c*/ 	.word	0x00013d50


	//   ....[93]....
        /*0520*/ 	.word	0x00013d60


	//   ....[94]....
        /*0524*/ 	.word	0x00013d70


	//   ....[95]....
        /*0528*/ 	.word	0x00013d80


	//   ....[96]....
        /*052c*/ 	.word	0x000158f0


	//   ....[97]....
        /*0530*/ 	.word	0x00015a90


	//   ....[98]....
        /*0534*/ 	.word	0x00016130


	//   ....[99]....
        /*0538*/ 	.word	0x000162e0


	//   ....[100]....
        /*053c*/ 	.word	0x00016330


	//   ....[101]....
        /*0540*/ 	.word	0x000163c0


	//   ....[102]....
        /*0544*/ 	.word	0x000164c0


	//   ....[103]....
        /*0548*/ 	.word	0x00016520


	//   ....[104]....
        /*054c*/ 	.word	0x00016620


	//   ....[105]....
        /*0550*/ 	.word	0x00016680


	//   ....[106]....
        /*0554*/ 	.word	0x00016760


	//   ....[107]....
        /*0558*/ 	.word	0x00016ab0


	//----- nvinfo : EIATTR_REG_RECONFIG
	.align		4
.L_215:
        /*055c*/ 	.byte	0x01, 0x54
	.zero		2


	//----- nvinfo : EIATTR_SYSCALL_OFFSETS
	.align		4
        /*0560*/ 	.byte	0x04, 0x46
        /*0562*/ 	.short	(.L_217 - .L_216)


	//   ....[0]....
.L_216:
        /*0564*/ 	.word	0x00001950


	//   ....[1]....
        /*0568*/ 	.word	0x000129e0


	//   ....[2]....
        /*056c*/ 	.word	0x00012b70


	//   ....[3]....
        /*0570*/ 	.word	0x00012cc0


	//   ....[4]....
        /*0574*/ 	.word	0x00012e10


	//   ....[5]....
        /*0578*/ 	.word	0x000137c0


	//----- nvinfo : EIATTR_MBARRIER_INSTR_OFFSETS
	.align		4
.L_217:
        /*057c*/ 	.byte	0x04, 0x39
        /*057e*/ 	.short	(.L_219 - .L_218)


	//   ....[0]....
.L_218:
        /*0580*/ 	.word	0x00000270
        /*0584*/ 	.word	0x000000ff
        /*0588*/ 	.word	0x00022800
        /*058c*/ 	.short	0x0100
        /*058e*/ 	.byte	0x08
	.zero		1


	//   ....[1]....
        /*0590*/ 	.word	0x00000280
        /*0594*/ 	.word	0x000000ff
        /*0598*/ 	.word	0x00022820
        /*059c*/ 	.short	0x0100
        /*059e*/ 	.byte	0x08
	.zero		1


	//   ....[2]....
        /*05a0*/ 	.word	0x00000370
        /*05a4*/ 	.word	0x000000ff
        /*05a8*/ 	.word	0x00022830
        /*05ac*/ 	.short	0x0100
        /*05ae*/ 	.byte	0x08
	.zero		1


	//   ....[3]....
        /*05b0*/ 	.word	0x00000380
        /*05b4*/ 	.word	0x000000ff
        /*05b8*/ 	.word	0x00022840
        /*05bc*/ 	.short	0x0100
        /*05be*/ 	.byte	0x08
	.zero		1


	//   ....[4]....
        /*05c0*/ 	.word	0x00000390
        /*05c4*/ 	.word	0x000000ff
        /*05c8*/ 	.word	0x00022838
        /*05cc*/ 	.short	0x0100
        /*05ce*/ 	.byte	0x08
	.zero		1


	//   ....[5]....
        /*05d0*/ 	.word	0x000003a0
        /*05d4*/ 	.word	0x000000ff
        /*05d8*/ 	.word	0x00022848
        /*05dc*/ 	.short	0x0100
        /*05de*/ 	.byte	0x08
	.zero		1


	//   ....[6]....
        /*05e0*/ 	.word	0x000004d0
        /*05e4*/ 	.word	0x000000ff
        /*05e8*/ 	.word	0x00022850
        /*05ec*/ 	.short	0x0100
        /*05ee*/ 	.byte	0x08
	.zero		1


	//   ....[7]....
        /*05f0*/ 	.word	0x000004e0
        /*05f4*/ 	.word	0x000000ff
        /*05f8*/ 	.word	0x00022860
        /*05fc*/ 	.short	0x0100
        /*05fe*/ 	.byte	0x08
	.zero		1


	//   ....[8]....
        /*0600*/ 	.word	0x000004f0
        /*0604*/ 	.word	0x000000ff
        /*0608*/ 	.word	0x00022858
        /*060c*/ 	.short	0x0100
        /*060e*/ 	.byte	0x08
	.zero		1


	//   ....[9]....
        /*0610*/ 	.word	0x00000500
        /*0614*/ 	.word	0x000000ff
        /*0618*/ 	.word	0x00022868
        /*061c*/ 	.short	0x0100
        /*061e*/ 	.byte	0x08
	.zero		1


	//   ....[10]....
        /*0620*/ 	.word	0x000005f0
        /*0624*/ 	.word	0x000000ff
        /*0628*/ 	.word	0x00022870
        /*062c*/ 	.short	0x0100
        /*062e*/ 	.byte	0x06
	.zero		1


	//   ....[11]....
        /*0630*/ 	.word	0x00000600
        /*0634*/ 	.word	0x000000ff
        /*0638*/ 	.word	0x00022880
        /*063c*/ 	.short	0x0100
        /*063e*/ 	.byte	0x06
	.zero		1


	//   ....[12]....
        /*0640*/ 	.word	0x00000610
        /*0644*/ 	.word	0x000000ff
        /*0648*/ 	.word	0x00022878
        /*064c*/ 	.short	0x0100
        /*064e*/ 	.byte	0x06
	.zero		1


	//   ....[13]....
        /*0650*/ 	.word	0x00000620
        /*0654*/ 	.word	0x000000ff
        /*0658*/ 	.word	0x00022888
        /*065c*/ 	.short	0x0100
        /*065e*/ 	.byte	0x06
	.zero		1


	//   ....[14]....
        /*0660*/ 	.word	0x00000750
        /*0664*/ 	.word	0x000000ff
        /*0668*/ 	.word	0x00022890
        /*066c*/ 	.short	0x0100
        /*066e*/ 	.byte	0x08
	.zero		1


	//   ....[15]....
        /*0670*/ 	.word	0x00000760
        /*0674*/ 	.word	0x000000ff
        /*0678*/ 	.word	0x000228a0
        /*067c*/ 	.short	0x0100
        /*067e*/ 	.byte	0x08
	.zero		1


	//   ....[16]....
        /*0680*/ 	.word	0x00000770
        /*0684*/ 	.word	0x000000ff
        /*0688*/ 	.word	0x00022898
        /*068c*/ 	.short	0x0100
        /*068e*/ 	.byte	0x08
	.zero		1


	//   ....[17]....
        /*0690*/ 	.word	0x00000780
        /*0694*/ 	.word	0x000000ff
        /*0698*/ 	.word	0x000228a8
        /*069c*/ 	.short	0x0100
        /*069e*/ 	.byte	0x08
	.zero		1


	//   ....[18]....
        /*06a0*/ 	.word	0x000008b0
        /*06a4*/ 	.word	0x000000ff
        /*06a8*/ 	.word	0x000228b0
        /*06ac*/ 	.short	0x0100
        /*06ae*/ 	.byte	0x08
	.zero		1


	//   ....[19]....
        /*06b0*/ 	.word	0x000008c0
        /*06b4*/ 	.word	0x000000ff
        /*06b8*/ 	.word	0x000228c0
        /*06bc*/ 	.short	0x0100
        /*06be*/ 	.byte	0x08
	.zero		1


	//   ....[20]....
        /*06c0*/ 	.word	0x000008d0
        /*06c4*/ 	.word	0x000000ff
        /*06c8*/ 	.word	0x000228b8
        /*06cc*/ 	.short	0x0100
        /*06ce*/ 	.byte	0x08
	.zero		1


	//   ....[21]....
        /*06d0*/ 	.word	0x000008e0
        /*06d4*/ 	.word	0x000000ff
        /*06d8*/ 	.word	0x000228c8
        /*06dc*/ 	.short	0x0100
        /*06de*/ 	.byte	0x08
	.zero		1


	//   ....[22]....
        /*06e0*/ 	.word	0x00001c30
        /*06e4*/ 	.word	0x000000ff
        /*06e8*/ 	.word	0x00022800
        /*06ec*/ 	.short	0x010a
        /*06ee*/ 	.byte	0x25
	.zero		1


	//   ....[23]....
        /*06f0*/ 	.word	0x00001cd0
        /*06f4*/ 	.word	0x0000005b
        /*06f8*/ 	.word	0x00022830
        /*06fc*/ 	.short	0x010a
        /*06fe*/ 	.byte	0x3f
	.zero		1


	//   ....[24]....
        /*0700*/ 	.word	0x00001d30
        /*0704*/ 	.word	0x0000005b
        /*0708*/ 	.word	0x00022830
        /*070c*/ 	.short	0x010a
        /*070e*/ 	.byte	0x3f
	.zero		1


	//   ....[25]....
        /*0710*/ 	.word	0x000022c0
        /*0714*/ 	.word	0x0000000a
        /*0718*/ 	.word	0x00000000
        /*071c*/ 	.short	0x0101
        /*071e*/ 	.byte	0x3f
	.zero		1


	//   ....[26]....
        /*0720*/ 	.word	0x00005700
        /*0724*/ 	.word	0x000000ff
        /*0728*/ 	.word	0x00022830
        /*072c*/ 	.short	0x010a
        /*072e*/ 	.byte	0x06
	.zero		1


	//   ....[27]....
        /*0730*/ 	.word	0x00005740
        /*0734*/ 	.word	0x000000ff
        /*0738*/ 	.word	0x00022830
        /*073c*/ 	.short	0x010a
        /*073e*/ 	.byte	0x06
	.zero		1


	//   ....[28]....
        /*0740*/ 	.word	0x000059e0
        /*0744*/ 	.word	0x000000ff
        /*0748*/ 	.word	0x00022850
        /*074c*/ 	.short	0x010a
        /*074e*/ 	.byte	0x06
	.zero		1


	//   ....[29]....
        /*0750*/ 	.word	0x00005a20
        /*0754*/ 	.word	0x000000ff
        /*0758*/ 	.word	0x00022850
        /*075c*/ 	.short	0x010a
        /*075e*/ 	.byte	0x06
	.zero		1


	//   ....[30]....
        /*0760*/ 	.word	0x00006590
        /*0764*/ 	.word	0x00000021
        /*0768*/ 	.word	0x00000000
        /*076c*/ 	.short	0x0101
        /*076e*/ 	.byte	0x3f
	.zero		1


	//   ....[31]....
        /*0770*/ 	.word	0x000087a0
        /*0774*/ 	.word	0x000000ff
        /*0778*/ 	.word	0x00000000
        /*077c*/ 	.short	0x0101
        /*077e*/ 	.byte	0x06
	.zero		1


	//   ....[32]....
        /*0780*/ 	.word	0x000090d0
        /*0784*/ 	.word	0x000000ff
        /*0788*/ 	.word	0x00022830
        /*078c*/ 	.short	0x010a
        /*078e*/ 	.byte	0x06
	.zero		1


	//   ....[33]....
        /*0790*/ 	.word	0x00009110
        /*0794*/ 	.word	0x000000ff
        /*0798*/ 	.word	0x00022830
        /*079c*/ 	.short	0x010a
        /*079e*/ 	.byte	0x06
	.zero		1


	//   ....[34]....
        /*07a0*/ 	.word	0x000093e0
        /*07a4*/ 	.word	0x000000ff
        /*07a8*/ 	.word	0x00022850
        /*07ac*/ 	.short	0x010a
        /*07ae*/ 	.byte	0x06
	.zero		1


	//   ....[35]....
        /*07b0*/ 	.word	0x00009420
        /*07b4*/ 	.word	0x000000ff
        /*07b8*/ 	.word	0x00022850
        /*07bc*/ 	.short	0x010a
        /*07be*/ 	.byte	0x06
	.zero		1


	//   ....[36]....
        /*07c0*/ 	.word	0x0000adc0
        /*07c4*/ 	.word	0x00000002
        /*07c8*/ 	.word	0x00000000
        /*07cc*/ 	.short	0x0101
        /*07ce*/ 	.byte	0x3f
	.zero		1


	//   ....[37]....
        /*07d0*/ 	.word	0x0000b0b0
        /*07d4*/ 	.word	0x000000ff
        /*07d8*/ 	.word	0x00000000
        /*07dc*/ 	.short	0x0101
        /*07de*/ 	.byte	0x06
	.zero		1


	//   ....[38]....
        /*07e0*/ 	.word	0x0000b7d0
        /*07e4*/ 	.word	0x000000ff
        /*07e8*/ 	.word	0x00022830
        /*07ec*/ 	.short	0x010a
        /*07ee*/ 	.byte	0x06
	.zero		1


	//   ....[39]....
        /*07f0*/ 	.word	0x0000b810
        /*07f4*/ 	.word	0x000000ff
        /*07f8*/ 	.word	0x00022830
        /*07fc*/ 	.short	0x010a
        /*07fe*/ 	.byte	0x06
	.zero		1


	//   ....[40]....
        /*0800*/ 	.word	0x0000bae0
        /*0804*/ 	.word	0x000000ff
        /*0808*/ 	.word	0x00022850
        /*080c*/ 	.short	0x010a
        /*080e*/ 	.byte	0x06
	.zero		1


	//   ....[41]....
        /*0810*/ 	.word	0x0000bb20
        /*0814*/ 	.word	0x000000ff
        /*0818*/ 	.word	0x00022850
        /*081c*/ 	.short	0x010a
        /*081e*/ 	.byte	0x06
	.zero		1


	//   ....[42]....
        /*0820*/ 	.word	0x0000c620
        /*0824*/ 	.word	0x00000029
        /*0828*/ 	.word	0x00000000
        /*082c*/ 	.short	0x0101
        /*082e*/ 	.byte	0x3f
	.zero		1


	//   ....[43]....
        /*0830*/ 	.word	0x0000e850
        /*0834*/ 	.word	0x000000ff
        /*0838*/ 	.word	0x00000000
        /*083c*/ 	.short	0x0101
        /*083e*/ 	.byte	0x06
	.zero		1


	//   ....[44]....
        /*0840*/ 	.word	0x0000ee40
        /*0844*/ 	.word	0x000000ff
        /*0848*/ 	.word	0x00022850
        /*084c*/ 	.short	0x010a
        /*084e*/ 	.byte	0x05
	.zero		1


	//   ....[45]....
        /*0850*/ 	.word	0x0000ee80
        /*0854*/ 	.word	0x000000ff
        /*0858*/ 	.word	0x00022850
        /*085c*/ 	.short	0x010a
        /*085e*/ 	.byte	0x05
	.zero		1


	//   ....[46]....
        /*0860*/ 	.word	0x0000f440
        /*0864*/ 	.word	0x000000ff
        /*0868*/ 	.word	0x00000000
        /*086c*/ 	.short	0x0101
        /*086e*/ 	.byte	0x04
	.zero		1


	//   ....[47]....
        /*0870*/ 	.word	0x00010df0
        /*0874*/ 	.word	0x00000003
        /*0878*/ 	.word	0x00000000
        /*087c*/ 	.short	0x0101
        /*087e*/ 	.byte	0x3f
	.zero		1


	//   ....[48]....
        /*0880*/ 	.word	0x00013230
        /*0884*/ 	.word	0x00000002
        /*0888*/ 	.word	0x00022880
        /*088c*/ 	.short	0x010a
        /*088e*/ 	.byte	0x3f
	.zero		1


	//   ....[49]....
        /*0890*/ 	.word	0x000133b0
        /*0894*/ 	.word	0x00000002
        /*0898*/ 	.word	0x00022840
        /*089c*/ 	.short	0x010a
        /*089e*/ 	.byte	0x3f
	.zero		1


	//   ....[50]....
        /*08a0*/ 	.word	0x00013ec0
        /*08a4*/ 	.word	0x00000011
        /*08a8*/ 	.word	0x00022800
        /*08ac*/ 	.short	0x0107
        /*08ae*/ 	.byte	0x3f
	.zero		1


	//   ....[51]....
        /*08b0*/ 	.word	0x00013fc0
        /*08b4*/ 	.word	0x00000011
        /*08b8*/ 	.word	0x00022800
        /*08bc*/ 	.short	0x0101
        /*08be*/ 	.byte	0x3f
	.zero		1


	//   ....[52]....
        /*08c0*/ 	.word	0x00013fe0
        /*08c4*/ 	.word	0x00000011
        /*08c8*/ 	.word	0x00022820
        /*08cc*/ 	.short	0x010a
        /*08ce*/ 	.byte	0x3f
	.zero		1


	//   ....[53]....
        /*08d0*/ 	.word	0x00014300
        /*08d4*/ 	.word	0x00000003
        /*08d8*/ 	.word	0x00022880
        /*08dc*/ 	.short	0x010a
        /*08de*/ 	.byte	0x3f
	.zero		1


	//   ....[54]....
        /*08e0*/ 	.word	0x00014520
        /*08e4*/ 	.word	0x00000003
        /*08e8*/ 	.word	0x00022840
        /*08ec*/ 	.short	0x010a
        /*08ee*/ 	.byte	0x3f
	.zero		1


	//   ....[55]....
        /*08f0*/ 	.word	0x000149e0
        /*08f4*/ 	.word	0x00000014
        /*08f8*/ 	.word	0x00022870
        /*08fc*/ 	.short	0x010a
        /*08fe*/ 	.byte	0x3f
	.zero		1


	//   ....[56]....
        /*0900*/ 	.word	0x00014a50
        /*0904*/ 	.word	0x00000014
        /*0908*/ 	.word	0x00022860
        /*090c*/ 	.short	0x010a
        /*090e*/ 	.byte	0x3f
	.zero		1


	//   ....[57]....
        /*0910*/ 	.word	0x00014f40
        /*0914*/ 	.word	0x00000014
        /*0918*/ 	.word	0x00022850
        /*091c*/ 	.short	0x0101
        /*091e*/ 	.byte	0x3f
	.zero		1


	//   ....[58]....
        /*0920*/ 	.word	0x00014fc0
        /*0924*/ 	.word	0x00000014
        /*0928*/ 	.word	0x00000000
        /*092c*/ 	.short	0x0101
        /*092e*/ 	.byte	0x3f
	.zero		1


	//   ....[59]....
        /*0930*/ 	.word	0x000151e0
        /*0934*/ 	.word	0x00000010
        /*0938*/ 	.word	0x00022870
        /*093c*/ 	.short	0x010a
        /*093e*/ 	.byte	0x3f
	.zero		1


	//   ....[60]....
        /*0940*/ 	.word	0x00015250
        /*0944*/ 	.word	0x00000010
        /*0948*/ 	.word	0x00022860
        /*094c*/ 	.short	0x010a
        /*094e*/ 	.byte	0x3f
	.zero		1


	//   ....[61]....
        /*0950*/ 	.word	0x00015720
        /*0954*/ 	.word	0x00000010
        /*0958*/ 	.word	0x00022850
        /*095c*/ 	.short	0x0101
        /*095e*/ 	.byte	0x3f
	.zero		1


	//   ....[62]....
        /*0960*/ 	.word	0x000157a0
        /*0964*/ 	.word	0x00000010
        /*0968*/ 	.word	0x00000000
        /*096c*/ 	.short	0x0101
        /*096e*/ 	.byte	0x3f
	.zero		1


	//   ....[63]....
        /*0970*/ 	.word	0x00015a10
        /*0974*/ 	.word	0x00000000
        /*0978*/ 	.word	0x00022820
        /*097c*/ 	.short	0x010a
        /*097e*/ 	.byte	0x3f
	.zero		1


	//   ....[64]....
        /*0980*/ 	.word	0x00015c00
        /*0984*/ 	.word	0x00000006
        /*0988*/ 	.word	0x00000000
        /*098c*/ 	.short	0x010a
        /*098e*/ 	.byte	0x3f
	.zero		1


	//   ....[65]....
        /*0990*/ 	.word	0x00015c30
        /*0994*/ 	.word	0x00000007
        /*0998*/ 	.word	0x00000000
        /*099c*/ 	.short	0x010a
        /*099e*/ 	.byte	0x3f
	.zero		1


	//   ....[66]....
        /*09a0*/ 	.word	0x00015c80
        /*09a4*/ 	.word	0x00000004
        /*09a8*/ 	.word	0x00022860
        /*09ac*/ 	.short	0x010a
        /*09ae*/ 	.byte	0x3f
	.zero		1


	//   ....[67]....
        /*09b0*/ 	.word	0x00015cd0
        /*09b4*/ 	.word	0x00000003
        /*09b8*/ 	.word	0x00022860
        /*09bc*/ 	.short	0x010a
        /*09be*/ 	.byte	0x3f
	.zero		1


	//   ....[68]....
        /*09c0*/ 	.word	0x00015d10
        /*09c4*/ 	.word	0x00000004
        /*09c8*/ 	.word	0x00022880
        /*09cc*/ 	.short	0x010a
        /*09ce*/ 	.byte	0x3f
	.zero		1


	//   ....[69]....
        /*09d0*/ 	.word	0x00015d30
        /*09d4*/ 	.word	0x00000003
        /*09d8*/ 	.word	0x00022880
        /*09dc*/ 	.short	0x010a
        /*09de*/ 	.byte	0x3f
	.zero		1


	//   ....[70]....
        /*09e0*/ 	.word	0x00015da0
        /*09e4*/ 	.word	0x00000003
        /*09e8*/ 	.word	0x00022800
        /*09ec*/ 	.short	0x010a
        /*09ee*/ 	.byte	0x3f
	.zero		1


	//   ....[71]....
        /*09f0*/ 	.word	0x00015df0
        /*09f4*/ 	.word	0x0000005b
        /*09f8*/ 	.word	0x00022830
        /*09fc*/ 	.short	0x010a
        /*09fe*/ 	.byte	0x3f
	.zero		1


	//   ....[72]....
        /*0a00*/ 	.word	0x00015e50
        /*0a04*/ 	.word	0x0000000a
        /*0a08*/ 	.word	0x00022830
        /*0a0c*/ 	.short	0x010a
        /*0a0e*/ 	.byte	0x3f
	.zero		1


	//   ....[73]....
        /*0a10*/ 	.word	0x00015eb0
        /*0a14*/ 	.word	0x0000000a
        /*0a18*/ 	.word	0x00022850
        /*0a1c*/ 	.short	0x010a
        /*0a1e*/ 	.byte	0x3f
	.zero		1


	//   ....[74]....
        /*0a20*/ 	.word	0x00015f10
        /*0a24*/ 	.word	0x00000007
        /*0a28*/ 	.word	0x00022830
        /*0a2c*/ 	.short	0x010a
        /*0a2e*/ 	.byte	0x3f
	.zero		1


	//   ....[75]....
        /*0a30*/ 	.word	0x00015f70
        /*0a34*/ 	.word	0x00000007
        /*0a38*/ 	.word	0x00022850
        /*0a3c*/ 	.short	0x010a
        /*0a3e*/ 	.byte	0x3f
	.zero		1


	//   ....[76]....
        /*0a40*/ 	.word	0x00015fd0
        /*0a44*/ 	.word	0x00000007
        /*0a48*/ 	.word	0x00022830
        /*0a4c*/ 	.short	0x010a
        /*0a4e*/ 	.byte	0x3f
	.zero		1


	//   ....[77]....
        /*0a50*/ 	.word	0x00016030
        /*0a54*/ 	.word	0x00000007
        /*0a58*/ 	.word	0x00022850
        /*0a5c*/ 	.short	0x010a
        /*0a5e*/ 	.byte	0x3f
	.zero		1


	//   ....[78]....
        /*0a60*/ 	.word	0x00016090
        /*0a64*/ 	.word	0x00000005
        /*0a68*/ 	.word	0x00022850
        /*0a6c*/ 	.short	0x010a
        /*0a6e*/ 	.byte	0x3f
	.zero		1


	//   ....[79]....
        /*0a70*/ 	.word	0x000161e0
        /*0a74*/ 	.word	0x00000002
        /*0a78*/ 	.word	0x00022880
        /*0a7c*/ 	.short	0x010a
        /*0a7e*/ 	.byte	0x3f
	.zero		1


	//   ....[80]....
        /*0a80*/ 	.word	0x00016230
        /*0a84*/ 	.word	0x00000002
        /*0a88*/ 	.word	0x00022840
        /*0a8c*/ 	.short	0x010a
        /*0a8e*/ 	.byte	0x3f
	.zero		1


	//   ....[81]....
        /*0a90*/ 	.word	0x000167a0
        /*0a94*/ 	.word	0x00000011
        /*0a98*/ 	.word	0x00022820
        /*0a9c*/ 	.short	0x010a
        /*0a9e*/ 	.byte	0x3f
	.zero		1


	//   ....[82]....
        /*0aa0*/ 	.word	0x000167f0
        /*0aa4*/ 	.word	0x00000003
        /*0aa8*/ 	.word	0x00022880
        /*0aac*/ 	.short	0x010a
        /*0aae*/ 	.byte	0x3f
	.zero		1


	//   ....[83]....
        /*0ab0*/ 	.word	0x00016840
        /*0ab4*/ 	.word	0x00000003
        /*0ab8*/ 	.word	0x00022840
        /*0abc*/ 	.short	0x010a
        /*0abe*/ 	.byte	0x3f
	.zero		1


	//   ....[84]....
        /*0ac0*/ 	.word	0x00016890
        /*0ac4*/ 	.word	0x00000014
        /*0ac8*/ 	.word	0x00022870
        /*0acc*/ 	.short	0x010a
        /*0ace*/ 	.byte	0x3f
	.zero		1


	//   ....[85]....
        /*0ad0*/ 	.word	0x000168e0
        /*0ad4*/ 	.word	0x00000014
        /*0ad8*/ 	.word	0x00022860
        /*0adc*/ 	.short	0x010a
        /*0ade*/ 	.byte	0x3f
	.zero		1


	//   ....[86]....
        /*0ae0*/ 	.word	0x00016930
        /*0ae4*/ 	.word	0x00000010
        /*0ae8*/ 	.word	0x00022870
        /*0aec*/ 	.short	0x010a
        /*0aee*/ 	.byte	0x3f
	.zero		1


	//   ....[87]....
        /*0af0*/ 	.word	0x00016980
        /*0af4*/ 	.word	0x00000010
        /*0af8*/ 	.word	0x00022860
        /*0afc*/ 	.short	0x010a
        /*0afe*/ 	.byte	0x3f
	.zero		1


	//   ....[88]....
        /*0b00*/ 	.word	0x000169d0
        /*0b04*/ 	.word	0x00000000
        /*0b08*/ 	.word	0x00022820
        /*0b0c*/ 	.short	0x010a
        /*0b0e*/ 	.byte	0x3f
	.zero		1


	//   ....[89]....
        /*0b10*/ 	.word	0x00016b70
        /*0b14*/ 	.word	0x00000006
        /*0b18*/ 	.word	0x00000000
        /*0b1c*/ 	.short	0x010a
        /*0b1e*/ 	.byte	0x3f
	.zero		1


	//   ....[90]....
        /*0b20*/ 	.word	0x00016bc0
        /*0b24*/ 	.word	0x00000007
        /*0b28*/ 	.word	0x00000000
        /*0b2c*/ 	.short	0x010a
        /*0b2e*/ 	.byte	0x3f
	.zero		1


	//   ....[91]....
        /*0b30*/ 	.word	0x00016c10
        /*0b34*/ 	.word	0x00000004
        /*0b38*/ 	.word	0x00022860
        /*0b3c*/ 	.short	0x010a
        /*0b3e*/ 	.byte	0x3f
	.zero		1


	//   ....[92]....
        /*0b40*/ 	.word	0x00016c60
        /*0b44*/ 	.word	0x00000003
        /*0b48*/ 	.word	0x00022860
        /*0b4c*/ 	.short	0x010a
        /*0b4e*/ 	.byte	0x3f
	.zero		1


	//   ....[93]....
        /*0b50*/ 	.word	0x00016cb0
        /*0b54*/ 	.word	0x00000004
        /*0b58*/ 	.word	0x00022880
        /*0b5c*/ 	.short	0x010a
        /*0b5e*/ 	.byte	0x3f
	.zero		1


	//----- nvinfo : EIATTR_NUM_MBARRIERS
	.align		4
.L_219:
        /*0b60*/ 	.byte	0x03, 0x38
        /*0b62*/ 	.short	0x0016


	//----- nvinfo : EIATTR_EXIT_INSTR_OFFSETS
	.align		4
        /*0b64*/ 	.byte	0x04, 0x1c
        /*0b66*/ 	.short	(.L_221 - .L_220)


	//   ....[0]....
.L_220:
        /*0b68*/ 	.word	0x00000a40


	//   ....[1]....
        /*0b6c*/ 	.word	0x00011b10


	//   ....[2]....
        /*0b70*/ 	.word	0x00015d80


	//----- nvinfo : EIATTR_MAX_THREADS
	.align		4
.L_221:
        /*0b74*/ 	.byte	0x04, 0x05
        /*0b76*/ 	.short	(.L_223 - .L_222)
.L_222:
        /*0b78*/ 	.word	0x00000180
        /*0b7c*/ 	.word	0x00000001
        /*0b80*/ 	.word	0x00000001


	//----- nvinfo : EIATTR_CRS_STACK_SIZE
	.align		4
.L_223:
        /*0b84*/ 	.byte	0x04, 0x1e
        /*0b86*/ 	.short	(.L_225 - .L_224)
.L_224:
        /*0b88*/ 	.word	0x00000000


	//----- nvinfo : EIATTR_CBANK_PARAM_SIZE
	.align		4
.L_225:
        /*0b8c*/ 	.byte	0x03, 0x19
        /*0b8e*/ 	.short	0x0af0


	//----- nvinfo : EIATTR_PARAM_CBANK
	.align		4
        /*0b90*/ 	.byte	0x04, 0x0a
        /*0b92*/ 	.short	(.L_227 - .L_226)
	.align		4
.L_226:
        /*0b94*/ 	.word	index@(.nv.constant0._ZN7cutlass13device_kernelIN5flash11enable_sm90INS1_16FlashAttnFwdSm90INS1_25CollectiveMainloopFwdSm90ILi2EN4cute5tupleIJNS5_1CILi1EEES8_S8_EEENS6_IJNS7_ILi128EEESA_NS7_ILi192EEEEEELi128ENS_12float_e4m3_tEfNS_4arch4Sm90ELb0ELb1ELb1ELb0ELb0ELb0ELb0ELb1ELb1ELb1ELb0ELb0EEENS1_21CollectiveEpilogueFwdINS6_IJSA_SA_SA_EEES9_NS_10bfloat16_tESF_Li256ELb0ELb1ELb0ELb1EEENS1_30DynamicPersistentTileSchedulerILi256ELi128ELb0ELb1ELb1EEEEEEEEEvNT_6ParamsE)
        /*0b98*/ 	.short	0x0210
        /*0b9a*/ 	.short	0x0af0


	//----- nvinfo : EIATTR_SW_WAR
	.align		4
.L_227:
        /*0b9c*/ 	.byte	0x04, 0x36
        /*0b9e*/ 	.short	(.L_229 - .L_228)
.L_228:
        /*0ba0*/ 	.word	0x00000008
.L_229:


//--------------------- .nv.info._ZN7cutlass13device_kernelIN5flash11enable_sm90INS1_16FlashAttnFwdSm90INS1_25CollectiveMainloopFwdSm90ILi2EN4cute5tupleIJNS5_1CILi1EEES8_S8_EEENS6_IJNS7_ILi128EEESA_NS7_ILi192EEEEEELi128ENS_12float_e4m3_tEfNS_4arch4Sm90ELb0ELb1ELb1ELb1ELb0ELb0ELb0ELb1ELb1ELb1ELb0ELb0EEENS1_21CollectiveEpilogueFwdINS6_IJSA_SA_SA_EEES9_NS_10bfloat16_tESF_Li256ELb1ELb1ELb0ELb1EEENS1_36VarlenDynamicPersistentTileSchedulerILi128ELi128ELi256ELi128ELb0ELb1ELb1ELb1ELb0ELb1EEEEEEEEEvNT_6ParamsE --------------------------
	.section	.nv.info._ZN7cutlass13device_kernelIN5flash11enable_sm90INS1_16FlashAttnFwdSm90INS1_25CollectiveMainloopFwdSm90ILi2EN4cute5tupleIJNS5_1CILi1EEES8_S8_EEENS6_IJNS7_ILi128EEESA_NS7_ILi192EEEEEELi128ENS_12float_e4m3_tEfNS_4arch4Sm90ELb0ELb1ELb1ELb1ELb0ELb0ELb0ELb1ELb1ELb1ELb0ELb0EEENS1_21CollectiveEpilogueFwdINS6_IJSA_SA_SA_EEES9_NS_10bfloat16_tESF_Li256ELb1ELb1ELb0ELb1EEENS1_36VarlenDynamicPersistentTileSchedulerILi128ELi128ELi256ELi128ELb0ELb1ELb1ELb1ELb0ELb1EEEEEEEEEvNT_6ParamsE,"",@"SHT_CUDA_INFO"
	.sectionflags	@""
	.align	4


	//----- nvinfo : EIATTR_CUDA_API_VERSION
	.align		4
        /*0000*/ 	.byte	0x04, 0x37
        /*0002*/ 	.short	(.L_231 - .L_230)
.L_230:
        /*0004*/ 	.word	0x00000082


	//----- nvinfo : EIATTR_KPARAM_INFO
	.align		4
.L_231:
        /*0008*/ 	.byte	0x04, 0x17
        /*000a*/ 	.short	(.L_233 - .L_232)
.L_232:
        /*000c*/ 	.word	0x00000000
        /*0010*/ 	.short	0x0000
        /*0012*/ 	.short	0x0070
        /*0014*/ 	.byte	0x00, 0xf0, 0x01, 0x2a


	//----- nvinfo : EIATTR_SPARSE_MMA_MASK
	.align		4
.L_233:
        /*0018*/ 	.byte	0x03, 0x50
        /*001a*/ 	.short	0x0000


	//----- nvinfo : EIATTR_MAXREG_COUNT
	.align		4
        /*001c*/ 	.byte	0x03, 0x1b
        /*001e*/ 	.short	0x00a8


	//----- nvinfo : EIATTR_NUM_BARRIERS
	.align		4
        /*0020*/ 	.byte	0x02, 0x4c
        /*0022*/ 	.byte	0x10
	.zero		1


	//----- nvinfo : EIATTR_EXTERNS
	.align		4
        /*0024*/ 	.byte	0x04, 0x0f
        /*0026*/ 	.short	(.L_235 - .L_234)


	//   ....[0]....
	.align		4
.L_234:
        /*0028*/ 	.word	index@(__assertfail)


	//----- nvinfo : EIATTR_ANNOTATIONS
	.align		4
.L_235:
        /*002c*/ 	.byte	0x04, 0x55
        /*002e*/ 	.short	(.L_237 - .L_236)


	//   ....[0]....
.L_236:
        /* <DEDUP_REMOVED lines=36> */


	//----- nvinfo : EIATTR_MERCURY_ISA_VERSION
	.align		4
.L_237:
        /*0258*/ 	.byte	0x03, 0x5f
        /*025a*/ 	.short	0x0101


	//----- nvinfo : EIATTR_UNUSED_LOAD_BYTE_OFFSET
	.align		4
        /*025c*/ 	.byte	0x04, 0x44
        /*025e*/ 	.short	(.L_239 - .L_238)


	//   ....[0]....
.L_238:
        /*0260*/ 	.word	0x00000a40
        /*0264*/ 	.word	0x0000fff0


	//   ....[1]....
        /*0268*/ 	.word	0x0000f700
        /*026c*/ 	.word	0x0000fff0


	//----- nvinfo : EIATTR_INT_WARP_WIDE_INSTR_OFFSETS
	.align		4
.L_239:
        /*0270*/ 	.byte	0x04, 0x31
        /*0272*/ 	.short	(.L_241 - .L_240)


	//   ....[0]....
.L_240:
        /*0274*/ 	.word	0x00000130


	//   ....[1]....
        /*0278*/ 	.word	0x00000170


	//   ....[2]....
        /*027c*/ 	.word	0x000001e0


	//   ....[3]....
        /*0280*/ 	.word	0x00013740


	//   ....[4]....
        /*0284*/ 	.word	0x000137d0


	//   ....[5]....
        /*0288*/ 	.word	0x00016120


	//   ....[6]....
        /*028c*/ 	.word	0x000161b0


	//----- nvinfo : EIATTR_COOP_GROUP_MASK_REGIDS
	.align		4
.L_241:
        /*0290*/ 	.byte	0x04, 0x29
        /*0292*/ 	.short	(.L_243 - .L_242)


	//   ....[0]....
.L_242:
        /*0294*/ 	.word	0xffffffff


	//   ....[1]....
        /*0298*/ 	.word	0xffffffff


	//   ....[2]....
        /*029c*/ 	.word	0xffffffff


	//   ....[3]....
        /*02a0*/ 	.word	0xffffffff


	//   ....[4]....
        /*02a4*/ 	.word	0xffffffff


	//   ....[5]....
        /*02a8*/ 	.word	0xffffffff


	//   ....[6]....
        /*02ac*/ 	.word	0xffffffff


	//   ....[7]....
        /*02b0*/ 	.word	0xffffffff


	//   ....[8]....
        /*02b4*/ 	.word	0xffffffff


	//   ....[9]....
        /*02b8*/ 	.word	0xffffffff


	//   ....[10]....
        /*02bc*/ 	.word	0xffffffff


	//   ....[11]....
        /*02c0*/ 	.word	0xffffffff


	//   ....[12]....
        /*02c4*/ 	.word	0xffffffff


	//   ....[13]....
        /*02c8*/ 	.word	0xffffffff


	//   ....[14]....
        /*02cc*/ 	.word	0xffffffff


	//   ....[15]....
        /*02d0*/ 	.word	0xffffffff


	//   ....[16]....
        /*02d4*/ 	.word	0xffffffff


	//   ....[17]....
        /*02d8*/ 	.word	0xffffffff


	//   ....[18]....
        /*02dc*/ 	.word	0xffffffff


	//   ....[19]....
        /*02e0*/ 	.word	0xffffffff


	//   ....[20]....
        /*02e4*/ 	.word	0xffffffff


	//   ....[21]....
        /*02e8*/ 	.word	0xffffffff


	//   ....[22]....
        /*02ec*/ 	.word	0xffffffff


	//   ....[23]....
        /*02f0*/ 	.word	0xffffffff


	//   ....[24]....
        /*02f4*/ 	.word	0xffffffff


	//   ....[25]....
        /*02f8*/ 	.word	0xffffffff


	//   ....[26]....
        /*02fc*/ 	.word	0xffffffff


	//   ....[27]....
        /*0300*/ 	.word	0xffffffff


	//   ....[28]....
        /*0304*/ 	.word	0xffffffff


	//   ....[29]....
        /*0308*/ 	.word	0xffffffff


	//   ....[30]....
        /*030c*/ 	.word	0xffffffff


	//   ....[31]....
        /*0310*/ 	.word	0xffffffff


	//   ....[32]....
        /*0314*/ 	.word	0xffffffff


	//   ....[33]....
        /*0318*/ 	.word	0xffffffff


	//   ....[34]....
        /*031c*/ 	.word	0xffffffff


	//   ....[35]....
        /*0320*/ 	.word	0xffffffff


	//   ....[36]....
        /*0324*/ 	.word	0xffffffff


	//   ....[37]....
        /*0328*/ 	.word	0xffffffff


	//   ....[38]....
        /*032c*/ 	.word	0xffffffff


	//   ....[39]....
        /*0330*/ 	.word	0xffffffff


	//   ....[40]....
        /*0334*/ 	.word	0xffffffff


	//   ....[41]....
        /*0338*/ 	.word	0xffffffff


	//   ....[42]....
        /*033c*/ 	.word	0xffffffff


	//   ....[43]....
        /*0340*/ 	.word	0xffffffff


	//   ....[44]....
        /*0344*/ 	.word	0xffffffff


	//   ....[45]....
        /*0348*/ 	.word	0xffffffff


	//   ....[46]....
        /*034c*/ 	.word	0xffffffff


	//   ....[47]....
        /*0350*/ 	.word	0xffffffff


	//   ....[48]....
        /*0354*/ 	.word	0xffffffff


	//   ....[49]....
        /*0358*/ 	.word	0xffffffff


	//   ....[50]....
        /*035c*/ 	.word	0xffffffff


	//   ....[51]....
        /*0360*/ 	.word	0xffffffff


	//   ....[52]....
        /*0364*/ 	.word	0xffffffff


	//   ....[53]....
        /*0368*/ 	.word	0xffffffff


	//   ....[54]....
        /*036c*/ 	.word	0xffffffff


	//   ....[55]....
        /*0370*/ 	.word	0xffffffff


	//   ....[56]....
        /*0374*/ 	.word	0xffffffff


	//   ....[57]....
        /*0378*/ 	.word	0xffffffff


	//   ....[58]....
        /*037c*/ 	.word	0xffffffff


	//   ....[59]....
        /*0380*/ 	.word	0xffffffff


	//   ....[60]....
        /*0384*/ 	.word	0xffffffff


	//   ....[61]....
        /*0388*/ 	.word	0xffffffff


	//   ....[62]....
        /*038c*/ 	.word	0xffffffff


	//   ....[63]....
        /*0390*/ 	.word	0xffffffff


	//   ....[64]....
        /*0394*/ 	.word	0xffffffff


	//   ....[65]....
        /*0398*/ 	.word	0xffffffff


	//   ....[66]....
        /*039c*/ 	.word	0xffffffff


	//   ....[67]....
        /*03a0*/ 	.word	0xffffffff


	//   ....[68]....
        /*03a4*/ 	.word	0xffffffff


	//   ....[69]....
        /*03a8*/ 	.word	0xffffffff


	//   ....[70]....
        /*03ac*/ 	.word	0xffffffff


	//   ....[71]....
        /*03b0*/ 	.word	0xffffffff


	//   ....[72]....
        /*03b4*/ 	.word	0xffffffff


	//   ....[73]....
        /*03b8*/ 	.word	0xffffffff


	//   ....[74]....
        /*03bc*/ 	.word	0xffffffff


	//   ....[75]....
        /*03c0*/ 	.word	0xffffffff


	//   ....[76]....
        /*03c4*/ 	.word	0xffffffff


	//   ....[77]....
        /*03c8*/ 	.word	0xffffffff


	//   ....[78]....
        /*03cc*/ 	.word	0xffffffff


	//   ....[79]....
        /*03d0*/ 	.word	0xffffffff


	//   ....[80]....
        /*03d4*/ 	.word	0xffffffff


	//   ....[81]....
        /*03d8*/ 	.word	0xffffffff


	//   ....[82]....
        /*03dc*/ 	.word	0xffffffff


	//   ....[83]....
        /*03e0*/ 	.word	0xffffffff


	//   ....[84]....
        /*03e4*/ 	.word	0xffffffff


	//   ....[85]....
        /*03e8*/ 	.word	0xffffffff


	//   ....[86]....
        /*03ec*/ 	.word	0xffffffff


	//   ....[87]....
        /*03f0*/ 	.word	0xffffffff


	//   ....[88]....
        /*03f4*/ 	.word	0xffffffff


	//   ....[89]....
        /*03f8*/ 	.word	0xffffffff


	//   ....[90]....
        /*03fc*/ 	.word	0xffffffff


	//   ....[91]....
        /*0400*/ 	.word	0xffffffff


	//   ....[92]....
        /*0404*/ 	.word	0xffffffff


	//   ....[93]....
        /*0408*/ 	.word	0xffffffff


	//   ....[94]....
        /*040c*/ 	.word	0xffffffff


	//   ....[95]....
        /*0410*/ 	.word	0xffffffff


	//   ....[96]....
        /*0414*/ 	.word	0xffffffff


	//   ....[97]....
        /*0418*/ 	.word	0xffffffff


	//   ....[98]....
        /*041c*/ 	.word	0xffffffff


	//   ....[99]....
        /*0420*/ 	.word	0xffffffff


	//   ....[100]....
        /*0424*/ 	.word	0xffffffff


	//   ....[101]....
        /*0428*/ 	.word	0xffffffff


	//   ....[102]....
        /*042c*/ 	.word	0xffffffff


	//   ....[103]....
        /*0430*/ 	.word	0xffffffff


	//   ....[104]....
        /*0434*/ 	.word	0xffffffff


	//   ....[105]....
        /*0438*/ 	.word	0xffffffff


	//   ....[106]....
        /*043c*/ 	.word	0xffffffff


	//   ....[107]....
        /*0440*/ 	.word	0xffffffff


	//   ....[108]....
        /*0444*/ 	.word	0xffffffff


	//   ....[109]....
        /*0448*/ 	.word	0xffffffff


	//   ....[110]....
        /*044c*/ 	.word	0xffffffff


	//   ....[111]....
        /*0450*/ 	.word	0xffffffff


	//   ....[112]....
        /*0454*/ 	.word	0xffffffff


	//   ....[113]....
        /*0458*/ 	.word	0xffffffff


	//   ....[114]....
        /*045c*/ 	.word	0xffffffff


	//   ....[115]....
        /*0460*/ 	.word	0xffffffff


	//   ....[116]....
        /*0464*/ 	.word	0xffffffff


	//   ....[117]....
        /*0468*/ 	.word	0xffffffff


	//   ....[118]....
        /*046c*/ 	.word	0xffffffff


	//   ....[119]....
        /*0470*/ 	.word	0xffffffff


	//   ....[120]....
        /*0474*/ 	.word	0xffffffff


	//   ....[121]....
        /*0478*/ 	.word	0xffffffff


	//   ....[122]....
        /*047c*/ 	.word	0xffffffff


	//   ....[123]....
        /*0480*/ 	.word	0xffffffff


	//   ....[124]....
        /*0484*/ 	.word	0xffffffff


	//   ....[125]....
        /*0488*/ 	.word	0xffffffff


	//   ....[126]....
        /*048c*/ 	.word	0xffffffff


	//   ....[127]....
        /*0490*/ 	.word	0xffffffff


	//   ....[128]....
        /*0494*/ 	.word	0xffffffff


	//   ....[129]....
        /*0498*/ 	.word	0x0500000f


	//   ....[130]....
        /*049c*/ 	.word	0x0500000f


	//   ....[131]....
        /*04a0*/ 	.word	0x0500000f


	//   ....[132]....
        /*04a4*/ 	.word	0x0500000f


	//   ....[133]....
        /*04a8*/ 	.word	0x0500000f


	//   ....[134]....
        /*04ac*/ 	.word	0x0500000f


	//   ....[135]....
        /*04b0*/ 	.word	0x0500000f


	//   ....[136]....
        /*04b4*/ 	.word	0x0500000f


	//   ....[137]....
        /*04b8*/ 	.word	0x0500000f


	//   ....[138]....
        /*04bc*/ 	.word	0x0500000f


	//----- nvinfo : EIATTR_COOP_GROUP_INSTR_OFFSETS
	.align		4
.L_243:
        /*04c0*/ 	.byte	0x04, 0x28
        /*04c2*/ 	.short	(.L_245 - .L_244)


	//   ....[0]....
.L_244:
        /*04c4*/ 	.word	0x00000070


	//   ....[1]....
        /*04c8*/ 	.word	0x00000140


	//   ....[2]....
        /*04cc*/ 	.word	0x00000190


	//   ....[3]....
        /*04d0*/ 	.word	0x000003c0


	//   ....[4]....
        /*04d4*/ 	.word	0x00000520


	//   ....[5]....
        /*04d8*/ 	.word	0x00000640


	//   ....[6]....
        /*04dc*/ 	.word	0x000007a0


	//   ....[7]....
        /*04e0*/ 	.word	0x000017c0


	//   ....[8]....
        /*04e4*/ 	.word	0x00002310


	//   ....[9]....
        /*04e8*/ 	.word	0x00003540


	//   ....[10]....
        /*04ec*/ 	.word	0x00003c30


	//   ....[11]....
        /*04f0*/ 	.word	0x00003ce0


	//   ....[12]....
        /*04f4*/ 	.word	0x00004600


	//   ....[13]....
        /*04f8*/ 	.word	0x00004660


	//   ....[14]....
        /*04fc*/ 	.word	0x00005c60


	//   ....[15]....
        /*0500*/ 	.word	0x00006640


	//   ....[16]....
        /*0504*/ 	.word	0x00007200


	//   ....[17]....
        /*0508*/ 	.word	0x00007300


	//   ....[18]....
        /*050c*/ 	.word	0x00007b10


	//   ....[19]....
        /*0510*/ 	.word	0x00007be0


	//   ....[20]....
        /*0514*/ 	.word	0x0000a0b0


	//   ....[21]....
        /*0518*/ 	.word	0x0000a0e0


	//   ....[22]....
        /*051c*/ 	.word	0x0000a110


	//   ....[23]....
        /*0520*/ 	.word	0x0000a120


	//   ....[24]....
        /*0524*/ 	.word	0x0000bc80


	//   ....[25]....
        /*0528*/ 	.word	0x0000c690


	//   ....[26]....
        /*052c*/ 	.word	0x0000d250


	//   ....[27]....
        /*0530*/ 	.word	0x0000d350


	//   ....[28]....
        /*0534*/ 	.word	0x0000dbc0


	//   ....[29]....
        /*0538*/ 	.word	0x0000dc30


	//   ....[30]....
        /*053c*/ 	.word	0x0000ef80


	//   ....[31]....
        /*0540*/ 	.word	0x0000ef90


	//   ....[32]....
        /*0544*/ 	.word	0x0000f010


	//   ....[33]....
        /*0548*/ 	.word	0x0000f020


	//   ....[34]....
        /*054c*/ 	.word	0x0000fef0


	//   ....[35]....
        /*0550*/ 	.word	0x0000ff00


	//   ....[36]....
        /*0554*/ 	.word	0x0000ff10


	//   ....[37]....
        /*0558*/ 	.word	0x0000ff20


	//   ....[38]....
        /*055c*/ 	.word	0x0000ff30


	//   ....[39]....
        /*0560*/ 	.word	0x0000ff40


	//   ....[40]....
        /*0564*/ 	.word	0x0000ff50


	//   ....[41]....
        /*0568*/ 	.word	0x0000ff70


	//   ....[42]....
        /*056c*/ 	.word	0x0000ff90


	//   ....[43]....
        /*0570*/ 	.word	0x0000ffb0


	//   ....[44]....
        /*0574*/ 	.word	0x0000fff0


	//   ....[45]....
        /*0578*/ 	.word	0x00010000


	//   ....[46]....
        /*057c*/ 	.word	0x00010010


	//   ....[47]....
        /*0580*/ 	.word	0x00010020


	//   ....[48]....
        /*0584*/ 	.word	0x00010040


	//   ....[49]....
        /*0588*/ 	.word	0x00010060


	//   ....[50]....
        /*058c*/ 	.word	0x00010070


	//   ....[51]....
        /*0590*/ 	.word	0x00010080


	//   ....[52]....
        /*0594*/ 	.word	0x00010090


	//   ....[53]....
        /*0598*/ 	.word	0x000100a0


	//   ....[54]....
        /*059c*/ 	.word	0x000100b0


	//   ....[55]....
        /*05a0*/ 	.word	0x000100c0


	//   ....[56]....
        /*05a4*/ 	.word	0x000100d0


	//   ....[57]....
        /*05a8*/ 	.word	0x000100e0


	//   ....[58]....
        /*05ac*/ 	.word	0x000100f0


	//   ....[59]....
        /*05b0*/ 	.word	0x00010120


	//   ....[60]....
        /*05b4*/ 	.word	0x00010150


	//   ....[61]....
        /*05b8*/ 	.word	0x00010180


	//   ....[62]....
        /*05bc*/ 	.word	0x000101c0


	//   ....[63]....
        /*05c0*/ 	.word	0x00010200


	//   ....[64]....
        /*05c4*/ 	.word	0x00010230


	//   ....[65]....
        /*05c8*/ 	.word	0x00010260


	//   ....[66]....
        /*05cc*/ 	.word	0x00010810


	//   ....[67]....
        /*05d0*/ 	.word	0x00010850


	//   ....[68]....
        /*05d4*/ 	.word	0x00010890


	//   ....[69]....
        /*05d8*/ 	.word	0x000108c0


	//   ....[70]....
        /*05dc*/ 	.word	0x00010e20


	//   ....[71]....
        /*05e0*/ 	.word	0x00010e60


	//   ....[72]....
        /*05e4*/ 	.word	0x00010f20


	//   ....[73]....
        /*05e8*/ 	.word	0x00010f40


	//   ....[74]....
        /*05ec*/ 	.word	0x00011000


	//   ....[75]....
        /*05f0*/ 	.word	0x00011020


	//   ....[76]....
        /*05f4*/ 	.word	0x000110f0


	//   ....[77]....
        /*05f8*/ 	.word	0x00011110


	//   ....[78]....
        /*05fc*/ 	.word	0x00011920


	//   ....[79]....
        /*0600*/ 	.word	0x00011940


	//   ....[80]....
        /*0604*/ 	.word	0x00011a00


	//   ....[81]....
        /*0608*/ 	.word	0x00011a20


	//   ....[82]....
        /*060c*/ 	.word	0x00011ae0


	//   ....[83]....
        /*0610*/ 	.word	0x00011b00


	//   ....[84]....
        /*0614*/ 	.word	0x00011bd0


	//   ....[85]....
        /*0618*/ 	.word	0x00011bf0


	//   ....[86]....
        /*061c*/ 	.word	0x00011d40


	//   ....[87]....
        /*0620*/ 	.word	0x00011f30


	//   ....[88]....
        /*0624*/ 	.word	0x00011f60


	//   ....[89]....
        /*0628*/ 	.word	0x00011f90


	//   ....[90]....
        /*062c*/ 	.word	0x00011fd0


	//   ....[91]....
        /*0630*/ 	.word	0x00012000


	//   ....[92]....
        /*0634*/ 	.word	0x00012040


	//   ....[93]....
        /*0638*/ 	.word	0x000121d0


	//   ....[94]....
        /*063c*/ 	.word	0x00012200


	//   ....[95]....
        /*0640*/ 	.word	0x00012230


	//   ....[96]....
        /*0644*/ 	.word	0x00012260


	//   ....[97]....
        /*0648*/ 	.word	0x00012290


	//   ....[98]....
        /*064c*/ 	.word	0x000122d0


	//   ....[99]....
        /*0650*/ 	.word	0x00012370


	//   ....[100]....
        /*0654*/ 	.word	0x00012400


	//   ....[101]....
        /*0658*/ 	.word	0x000124b0


	//   ....[102]....
        /*065c*/ 	.word	0x00013ef0


	//   ....[103]....
        /*0660*/ 	.word	0x00014bf0


	//   ....[104]....
        /*0664*/ 	.word	0x00014c00


	//   ....[105]....
        /*0668*/ 	.word	0x00014d10


	//   ....[106]....
        /*066c*/ 	.word	0x00014d20


	//   ....[107]....
        /*0670*/ 	.word	0x00014dc0


	//   ....[108]....
        /*0674*/ 	.word	0x00014dd0


	//   ....[109]....
        /*0678*/ 	.word	0x00014de0


	//   ....[110]....
        /*067c*/ 	.word	0x00014df0


	//   ....[111]....
        /*0680*/ 	.word	0x00016ad0


	//   ....[112]....
        /*0684*/ 	.word	0x00016ae0


	//   ....[113]....
        /*0688*/ 	.word	0x00016b10


	//   ....[114]....
        /*068c*/ 	.word	0x00016b40


	//   ....[115]....
        /*0690*/ 	.word	0x00016b70


	//   ....[116]....
        /*0694*/ 	.word	0x00016ba0


	//   ....[117]....
        /*0698*/ 	.word	0x00016bd0


	//   ....[118]....
        /*069c*/ 	.word	0x00016be0


	//   ....[119]....
        /*06a0*/ 	.word	0x00016d20


	//   ....[120]....
        /*06a4*/ 	.word	0x00016d60


	//   ....[121]....
        /*06a8*/ 	.word	0x00016d90


	//   ....[122]....
        /*06ac*/ 	.word	0x00016dc0


	//   ....[123]....
        /*06b0*/ 	.word	0x00016df0


	//   ....[124]....
        /*06b4*/ 	.word	0x00016e20


	//   ....[125]....
        /*06b8*/ 	.word	0x00016eb0


	//   ....[126]....
        /*06bc*/ 	.word	0x00016f40


	//   ....[127]....
        /*06c0*/ 	.word	0x00016fb0


	//   ....[128]....
        /*06c4*/ 	.word	0x00017650


	//   ....[129]....
        /*06c8*/ 	.word	0x00017cf0


	//   ....[130]....
        /*06cc*/ 	.word	0x00017ed0


	//   ....[131]....
        /*06d0*/ 	.word	0x00017f40


	//   ....[132]....
        /*06d4*/ 	.word	0x00017fa0


	//   ....[133]....
        /*06d8*/ 	.word	0x000180c0


	//   ....[134]....
        /*06dc*/ 	.word	0x00018120


	//   ....[135]....
        /*06e0*/ 	.word	0x00018230


	//   ....[136]....
        /*06e4*/ 	.word	0x00018290


	//   ....[137]....
        /*06e8*/ 	.word	0x00018330


	//   ....[138]....
        /*06ec*/ 	.word	0x000186e0


	//----- nvinfo : EIATTR_REG_RECONFIG
	.align		4
.L_245:
        /*06f0*/ 	.byte	0x01, 0x54
	.zero		2


	//----- nvinfo : EIATTR_SYSCALL_OFFSETS
	.align		4
        /*06f4*/ 	.byte	0x04, 0x46
        /*06f6*/ 	.short	(.L_247 - .L_246)


	//   ....[0]....
.L_246:
        /*06f8*/ 	.word	0x000019a0


	//   ....[1]....
        /*06fc*/ 	.word	0x00013940


	//   ....[2]....
        /*0700*/ 	.word	0x00013ad0


	//   ....[3]....
        /*0704*/ 	.word	0x00013c20


	//   ....[4]....
        /*0708*/ 	.word	0x00013d60


	//   ....[5]....
        /*070c*/ 	.word	0x00014770


	//----- nvinfo : EIATTR_MBARRIER_INSTR_OFFSETS
	.align		4
.L_247:
        /*0710*/ 	.byte	0x04, 0x39
        /*0712*/ 	.short	(.L_249 - .L_248)


	//   ....[0]....
.L_248:
        /*0714*/ 	.word	0x00000270
        /*0718*/ 	.word	0x000000ff
        /*071c*/ 	.word	0x00022800
        /*0720*/ 	.short	0x0100
        /*0722*/ 	.byte	0x08
	.zero		1


	//   ....[1]....
        /*0724*/ 	.word	0x00000280
        /*0728*/ 	.word	0x000000ff
        /*072c*/ 	.word	0x00022820
        /*0730*/ 	.short	0x0100
        /*0732*/ 	.byte	0x08
	.zero		1


	//   ....[2]....
        /*0734*/ 	.word	0x00000370
        /*0738*/ 	.word	0x000000ff
        /*073c*/ 	.word	0x00022830
        /*0740*/ 	.short	0x0100
        /*0742*/ 	.byte	0x08
	.zero		1


	//   ....[3]....
        /*0744*/ 	.word	0x00000380
        /*0748*/ 	.word	0x000000ff
        /*074c*/ 	.word	0x00022840
        /*0750*/ 	.short	0x0100
        /*0752*/ 	.byte	0x08
	.zero		1


	//   ....[4]....
        /*0754*/ 	.word	0x00000390
        /*0758*/ 	.word	0x000000ff
        /*075c*/ 	.word	0x00022838
        /*0760*/ 	.short	0x0100
        /*0762*/ 	.byte	0x08
	.zero		1


	//   ....[5]....
        /*0764*/ 	.word	0x000003a0
        /*0768*/ 	.word	0x000000ff
        /*076c*/ 	.word	0x00022848
        /*0770*/ 	.short	0x0100
        /*0772*/ 	.byte	0x08
	.zero		1


	//   ....[6]....
        /*0774*/ 	.word	0x000004d0
        /*0778*/ 	.word	0x000000ff
        /*077c*/ 	.word	0x00022850
        /*0780*/ 	.short	0x0100
        /*0782*/ 	.byte	0x08
	.zero		1


	//   ....[7]....
        /*0784*/ 	.word	0x000004e0
        /*0788*/ 	.word	0x000000ff
        /*078c*/ 	.word	0x00022860
        /*0790*/ 	.short	0x0100
        /*0792*/ 	.byte	0x08
	.zero		1


	//   ....[8]....
        /*0794*/ 	.word	0x000004f0
        /*0798*/ 	.word	0x000000ff
        /*079c*/ 	.word	0x00022858
        /*07a0*/ 	.short	0x0100
        /*07a2*/ 	.byte	0x08
	.zero		1


	//   ....[9]....
        /*07a4*/ 	.word	0x00000500
        /*07a8*/ 	.word	0x000000ff
        /*07ac*/ 	.word	0x00022868
        /*07b0*/ 	.short	0x0100
        /*07b2*/ 	.byte	0x08
	.zero		1


	//   ....[10]....
        /*07b4*/ 	.word	0x000005f0
        /*07b8*/ 	.word	0x000000ff
        /*07bc*/ 	.word	0x00022870
        /*07c0*/ 	.short	0x0100
        /*07c2*/ 	.byte	0x06
	.zero		1


	//   ....[11]....
        /*07c4*/ 	.word	0x00000600
        /*07c8*/ 	.word	0x000000ff
        /*07cc*/ 	.word	0x00022880
        /*07d0*/ 	.short	0x0100
        /*07d2*/ 	.byte	0x06
	.zero		1


	//   ....[12]....
        /*07d4*/ 	.word	0x00000610
        /*07d8*/ 	.word	0x000000ff
        /*07dc*/ 	.word	0x00022878
        /*07e0*/ 	.short	0x0100
        /*07e2*/ 	.byte	0x06
	.zero		1


	//   ....[13]....
        /*07e4*/ 	.word	0x00000620
        /*07e8*/ 	.word	0x000000ff
        /*07ec*/ 	.word	0x00022888
        /*07f0*/ 	.short	0x0100
        /*07f2*/ 	.byte	0x06
	.zero		1


	//   ....[14]....
        /*07f4*/ 	.word	0x00000750
        /*07f8*/ 	.word	0x000000ff
        /*07fc*/ 	.word	0x00022890
        /*0800*/ 	.short	0x0100
        /*0802*/ 	.byte	0x08
	.zero		1


	//   ....[15]....
        /*0804*/ 	.word	0x00000760
        /*0808*/ 	.word	0x000000ff
        /*080c*/ 	.word	0x000228a0
        /*0810*/ 	.short	0x0100
        /*0812*/ 	.byte	0x08
	.zero		1


	//   ....[16]....
        /*0814*/ 	.word	0x00000770
        /*0818*/ 	.word	0x000000ff
        /*081c*/ 	.word	0x00022898
        /*0820*/ 	.short	0x0100
        /*0822*/ 	.byte	0x08
	.zero		1


	//   ....[17]....
        /*0824*/ 	.word	0x00000780
        /*0828*/ 	.word	0x000000ff
        /*082c*/ 	.word	0x000228a8
        /*0830*/ 	.short	0x0100
        /*0832*/ 	.byte	0x08
	.zero		1


	//   ....[18]....
        /*0834*/ 	.word	0x000008b0
        /*0838*/ 	.word	0x000000ff
        /*083c*/ 	.word	0x000228b0
        /*0840*/ 	.short	0x0100
        /*0842*/ 	.byte	0x08
	.zero		1


	//   ....[19]....
        /*0844*/ 	.word	0x000008c0
        /*0848*/ 	.word	0x000000ff
        /*084c*/ 	.word	0x000228c0
        /*0850*/ 	.short	0x0100
        /*0852*/ 	.byte	0x08
	.zero		1


	//   ....[20]....
        /*0854*/ 	.word	0x000008d0
        /*0858*/ 	.word	0x000000ff
        /*085c*/ 	.word	0x000228b8
        /*0860*/ 	.short	0x0100
        /*0862*/ 	.byte	0x08
	.zero		1


	//   ....[21]....
        /*0864*/ 	.word	0x000008e0
        /*0868*/ 	.word	0x000000ff
        /*086c*/ 	.word	0x000228c8
        /*0870*/ 	.short	0x0100
        /*0872*/ 	.byte	0x08
	.zero		1


	//   ....[22]....
        /*0874*/ 	.word	0x00001c80
        /*0878*/ 	.word	0x000000ff
        /*087c*/ 	.word	0x00022800
        /*0880*/ 	.short	0x010a
        /*0882*/ 	.byte	0x2b
	.zero		1


	//   ....[23]....
        /*0884*/ 	.word	0x00001d20
        /*0888*/ 	.word	0x0000000b
        /*088c*/ 	.word	0x00022830
        /*0890*/ 	.short	0x010a
        /*0892*/ 	.byte	0x3f
	.zero		1


	//   ....[24]....
        /*0894*/ 	.word	0x00001d80
        /*0898*/ 	.word	0x0000000b
        /*089c*/ 	.word	0x00022830
        /*08a0*/ 	.short	0x010a
        /*08a2*/ 	.byte	0x3f
	.zero		1


	//   ....[25]....
        /*08a4*/ 	.word	0x00002360
        /*08a8*/ 	.word	0x0000000d
        /*08ac*/ 	.word	0x00000000
        /*08b0*/ 	.short	0x0101
        /*08b2*/ 	.byte	0x3f
	.zero		1


	//   ....[26]....
        /*08b4*/ 	.word	0x00005680
        /*08b8*/ 	.word	0x000000ff
        /*08bc*/ 	.word	0x00022830
        /*08c0*/ 	.short	0x010a
        /*08c2*/ 	.byte	0x0a
	.zero		1


	//   ....[27]....
        /*08c4*/ 	.word	0x000056c0
        /*08c8*/ 	.word	0x000000ff
        /*08cc*/ 	.word	0x00022830
        /*08d0*/ 	.short	0x010a
        /*08d2*/ 	.byte	0x0a
	.zero		1


	//   ....[28]....
        /*08d4*/ 	.word	0x00005960
        /*08d8*/ 	.word	0x000000ff
        /*08dc*/ 	.word	0x00022850
        /*08e0*/ 	.short	0x010a
        /*08e2*/ 	.byte	0x0a
	.zero		1


	//   ....[29]....
        /*08e4*/ 	.word	0x000059a0
        /*08e8*/ 	.word	0x000000ff
        /*08ec*/ 	.word	0x00022850
        /*08f0*/ 	.short	0x010a
        /*08f2*/ 	.byte	0x0a
	.zero		1


	//   ....[30]....
        /*08f4*/ 	.word	0x000064b0
        /*08f8*/ 	.word	0x00000015
        /*08fc*/ 	.word	0x00000000
        /*0900*/ 	.short	0x0101
        /*0902*/ 	.byte	0x3f
	.zero		1


	//   ....[31]....
        /*0904*/ 	.word	0x00008690
        /*0908*/ 	.word	0x000000ff
        /*090c*/ 	.word	0x00000000
        /*0910*/ 	.short	0x0101
        /*0912*/ 	.byte	0x0a
	.zero		1


	//   ....[32]....
        /*0914*/ 	.word	0x00008fa0
        /*0918*/ 	.word	0x000000ff
        /*091c*/ 	.word	0x00022830
        /*0920*/ 	.short	0x010a
        /*0922*/ 	.byte	0x07
	.zero		1


	//   ....[33]....
        /*0924*/ 	.word	0x00008fe0
        /*0928*/ 	.word	0x000000ff
        /*092c*/ 	.word	0x00022830
        /*0930*/ 	.short	0x010a
        /*0932*/ 	.byte	0x07
	.zero		1


	//   ....[34]....
        /*0934*/ 	.word	0x000092b0
        /*0938*/ 	.word	0x000000ff
        /*093c*/ 	.word	0x00022850
        /*0940*/ 	.short	0x010a
        /*0942*/ 	.byte	0x0a
	.zero		1


	//   ....[35]....
        /*0944*/ 	.word	0x000092f0
        /*0948*/ 	.word	0x000000ff
        /*094c*/ 	.word	0x00022850
        /*0950*/ 	.short	0x010a
        /*0952*/ 	.byte	0x0a
	.zero		1


	//   ....[36]....
        /*0954*/ 	.word	0x0000aca0
        /*0958*/ 	.word	0x00000002
        /*095c*/ 	.word	0x00000000
        /*0960*/ 	.short	0x0101
        /*0962*/ 	.byte	0x3f
	.zero		1


	//   ....[37]....
        /*0964*/ 	.word	0x0000af90
        /*0968*/ 	.word	0x000000ff
        /*096c*/ 	.word	0x00000000
        /*0970*/ 	.short	0x0101
        /*0972*/ 	.byte	0x06
	.zero		1


	//   ....[38]....
        /*0974*/ 	.word	0x0000b690
        /*0978*/ 	.word	0x000000ff
        /*097c*/ 	.word	0x00022830
        /*0980*/ 	.short	0x010a
        /*0982*/ 	.byte	0x07
	.zero		1


	//   ....[39]....
        /*0984*/ 	.word	0x0000b6d0
        /*0988*/ 	.word	0x000000ff
        /*098c*/ 	.word	0x00022830
        /*0990*/ 	.short	0x010a
        /*0992*/ 	.byte	0x07
	.zero		1


	//   ....[40]....
        /*0994*/ 	.word	0x0000b9a0
        /*0998*/ 	.word	0x000000ff
        /*099c*/ 	.word	0x00022850
        /*09a0*/ 	.short	0x010a
        /*09a2*/ 	.byte	0x0a
	.zero		1


	//   ....[41]....
        /*09a4*/ 	.word	0x0000b9e0
        /*09a8*/ 	.word	0x000000ff
        /*09ac*/ 	.word	0x00022850
        /*09b0*/ 	.short	0x010a
        /*09b2*/ 	.byte	0x0a
	.zero		1


	//   ....[42]....
        /*09b4*/ 	.word	0x0000c500
        /*09b8*/ 	.word	0x0000000e
        /*09bc*/ 	.word	0x00000000
        /*09c0*/ 	.short	0x0101
        /*09c2*/ 	.byte	0x3f
	.zero		1


	//   ....[43]....
        /*09c4*/ 	.word	0x0000e6e0
        /*09c8*/ 	.word	0x000000ff
        /*09cc*/ 	.word	0x00000000
        /*09d0*/ 	.short	0x0101
        /*09d2*/ 	.byte	0x06
	.zero		1


	//   ....[44]....
        /*09d4*/ 	.word	0x0000ece0
        /*09d8*/ 	.word	0x000000ff
        /*09dc*/ 	.word	0x00022850
        /*09e0*/ 	.short	0x010a
        /*09e2*/ 	.byte	0x05
	.zero		1


	//   ....[45]....
        /*09e4*/ 	.word	0x0000ed20
        /*09e8*/ 	.word	0x000000ff
        /*09ec*/ 	.word	0x00022850
        /*09f0*/ 	.short	0x010a
        /*09f2*/ 	.byte	0x05
	.zero		1


	//   ....[46]....
        /*09f4*/ 	.word	0x0000f2e0
        /*09f8*/ 	.word	0x000000ff
        /*09fc*/ 	.word	0x00000000
        /*0a00*/ 	.short	0x0101
        /*0a02*/ 	.byte	0x04
	.zero		1


	//   ....[47]....
        /*0a04*/ 	.word	0x00010e50
        /*0a08*/ 	.word	0x00000003
        /*0a0c*/ 	.word	0x00000000
        /*0a10*/ 	.short	0x0101
        /*0a12*/ 	.byte	0x3f
	.zero		1


	//   ....[48]....
        /*0a14*/ 	.word	0x00014170
        /*0a18*/ 	.word	0x00000002
        /*0a1c*/ 	.word	0x00022880
        /*0a20*/ 	.short	0x010a
        /*0a22*/ 	.byte	0x3f
	.zero		1


	//   ....[49]....
        /*0a24*/ 	.word	0x00014300
        /*0a28*/ 	.word	0x00000002
        /*0a2c*/ 	.word	0x00022840
        /*0a30*/ 	.short	0x010a
        /*0a32*/ 	.byte	0x3f
	.zero		1


	//   ....[50]....
        /*0a34*/ 	.word	0x00014f50
        /*0a38*/ 	.word	0x00000011
        /*0a3c*/ 	.word	0x00022800
        /*0a40*/ 	.short	0x0107
        /*0a42*/ 	.byte	0x3f
	.zero		1


	//   ....[51]....
        /*0a44*/ 	.word	0x00015050
        /*0a48*/ 	.word	0x00000011
        /*0a4c*/ 	.word	0x00022800
        /*0a50*/ 	.short	0x0101
        /*0a52*/ 	.byte	0x3f
	.zero		1


	//   ....[52]....
        /*0a54*/ 	.word	0x00015070
        /*0a58*/ 	.word	0x00000011
        /*0a5c*/ 	.word	0x00022820
        /*0a60*/ 	.short	0x010a
        /*0a62*/ 	.byte	0x3f
	.zero		1


	//   ....[53]....
        /*0a64*/ 	.word	0x000153a0
        /*0a68*/ 	.word	0x00000003
        /*0a6c*/ 	.word	0x00022880
        /*0a70*/ 	.short	0x010a
        /*0a72*/ 	.byte	0x3f
	.zero		1


	//   ....[54]....
        /*0a74*/ 	.word	0x000155d0
        /*0a78*/ 	.word	0x00000003
        /*0a7c*/ 	.word	0x00022840
        /*0a80*/ 	.short	0x010a
        /*0a82*/ 	.byte	0x3f
	.zero		1


	//   ....[55]....
        /*0a84*/ 	.word	0x00015a90
        /*0a88*/ 	.word	0x00000014
        /*0a8c*/ 	.word	0x00022870
        /*0a90*/ 	.short	0x010a
        /*0a92*/ 	.byte	0x3f
	.zero		1


	//   ....[56]....
        /*0a94*/ 	.word	0x00015b00
        /*0a98*/ 	.word	0x00000014
        /*0a9c*/ 	.word	0x00022860
        /*0aa0*/ 	.short	0x010a
        /*0aa2*/ 	.byte	0x3f
	.zero		1


	//   ....[57]....
        /*0aa4*/ 	.word	0x00015ff0
        /*0aa8*/ 	.word	0x00000014
        /*0aac*/ 	.word	0x00022850
        /*0ab0*/ 	.short	0x0101
        /*0ab2*/ 	.byte	0x3f
	.zero		1


	//   ....[58]....
        /*0ab4*/ 	.word	0x00016080
        /*0ab8*/ 	.word	0x00000014
        /*0abc*/ 	.word	0x00000000
        /*0ac0*/ 	.short	0x0101
        /*0ac2*/ 	.byte	0x3f
	.zero		1


	//   ....[59]....
        /*0ac4*/ 	.word	0x000162a0
        /*0ac8*/ 	.word	0x00000010
        /*0acc*/ 	.word	0x00022870
        /*0ad0*/ 	.short	0x010a
        /*0ad2*/ 	.byte	0x3f
	.zero		1


	//   ....[60]....
        /*0ad4*/ 	.word	0x00016310
        /*0ad8*/ 	.word	0x00000010
        /*0adc*/ 	.word	0x00022860
        /*0ae0*/ 	.short	0x010a
        /*0ae2*/ 	.byte	0x3f
	.zero		1


	//   ....[61]....
        /*0ae4*/ 	.word	0x000167e0
        /*0ae8*/ 	.word	0x00000010
        /*0aec*/ 	.word	0x00022850
        /*0af0*/ 	.short	0x0101
        /*0af2*/ 	.byte	0x3f
	.zero		1


	//   ....[62]....
        /*0af4*/ 	.word	0x00016830
        /*0af8*/ 	.word	0x00000010
        /*0afc*/ 	.word	0x00000000
        /*0b00*/ 	.short	0x0101
        /*0b02*/ 	.byte	0x3f
	.zero		1


	//   ....[63]....
        /*0b04*/ 	.word	0x000175d0
        /*0b08*/ 	.word	0x00000000
        /*0b0c*/ 	.word	0x00022820
        /*0b10*/ 	.short	0x010a
        /*0b12*/ 	.byte	0x3f
	.zero		1


	//   ....[64]....
        /*0b14*/ 	.word	0x000177c0
        /*0b18*/ 	.word	0x00000006
        /*0b1c*/ 	.word	0x00000000
        /*0b20*/ 	.short	0x010a
        /*0b22*/ 	.byte	0x3f
	.zero		1


	//   ....[65]....
        /*0b24*/ 	.word	0x000177f0
        /*0b28*/ 	.word	0x00000007
        /*0b2c*/ 	.word	0x00000000
        /*0b30*/ 	.short	0x010a
        /*0b32*/ 	.byte	0x3f
	.zero		1


	//   ....[66]....
        /*0b34*/ 	.word	0x00017840
        /*0b38*/ 	.word	0x00000004
        /*0b3c*/ 	.word	0x00022860
        /*0b40*/ 	.short	0x010a
        /*0b42*/ 	.byte	0x3f
	.zero		1


	//   ....[67]....
        /*0b44*/ 	.word	0x00017890
        /*0b48*/ 	.word	0x00000003
        /*0b4c*/ 	.word	0x00022860
        /*0b50*/ 	.short	0x010a
        /*0b52*/ 	.byte	0x3f
	.zero		1


	//   ....[68]....
        /*0b54*/ 	.word	0x000178d0
        /*0b58*/ 	.word	0x00000004
        /*0b5c*/ 	.word	0x00022880
        /*0b60*/ 	.short	0x010a
        /*0b62*/ 	.byte	0x3f
	.zero		1


	//   ....[69]....
        /*0b64*/ 	.word	0x000178f0
        /*0b68*/ 	.word	0x00000003
        /*0b6c*/ 	.word	0x00022880
        /*0b70*/ 	.short	0x010a
        /*0b72*/ 	.byte	0x3f
	.zero		1


	//   ....[70]....
        /*0b74*/ 	.word	0x00017960
        /*0b78*/ 	.word	0x00000003
        /*0b7c*/ 	.word	0x00022800
        /*0b80*/ 	.short	0x010a
        /*0b82*/ 	.byte	0x3f
	.zero		1


	//   ....[71]....
        /*0b84*/ 	.word	0x000179b0
        /*0b88*/ 	.word	0x0000000b
        /*0b8c*/ 	.word	0x00022830
        /*0b90*/ 	.short	0x010a
        /*0b92*/ 	.byte	0x3f
	.zero		1


	//   ....[72]....
        /*0b94*/ 	.word	0x00017a10
        /*0b98*/ 	.word	0x0000000a
        /*0b9c*/ 	.word	0x00022830
        /*0ba0*/ 	.short	0x010a
        /*0ba2*/ 	.byte	0x3f
	.zero		1


	//   ....[73]....
        /*0ba4*/ 	.word	0x00017a70
        /*0ba8*/ 	.word	0x0000000a
        /*0bac*/ 	.word	0x00022850
        /*0bb0*/ 	.short	0x010a
        /*0bb2*/ 	.byte	0x3f
	.zero		1


	//   ....[74]....
        /*0bb4*/ 	.word	0x00017ad0
        /*0bb8*/ 	.word	0x00000007
        /*0bbc*/ 	.word	0x00022830
        /*0bc0*/ 	.short	0x010a
        /*0bc2*/ 	.byte	0x3f
	.zero		1


	//   ....[75]....
        /*0bc4*/ 	.word	0x00017b30
        /*0bc8*/ 	.word	0x00000007
        /*0bcc*/ 	.word	0x00022850
        /*0bd0*/ 	.short	0x010a
        /*0bd2*/ 	.byte	0x3f
	.zero		1


	//   ....[76]....
        /*0bd4*/ 	.word	0x00017b90
        /*0bd8*/ 	.word	0x00000007
        /*0bdc*/ 	.word	0x00022830
        /*0be0*/ 	.short	0x010a
        /*0be2*/ 	.byte	0x3f
	.zero		1


	//   ....[77]....
        /*0be4*/ 	.word	0x00017bf0
        /*0be8*/ 	.word	0x00000007
        /*0bec*/ 	.word	0x00022850
        /*0bf0*/ 	.short	0x010a
        /*0bf2*/ 	.byte	0x3f
	.zero		1


	//   ....[78]....
        /*0bf4*/ 	.word	0x00017c50
        /*0bf8*/ 	.word	0x00000005
        /*0bfc*/ 	.word	0x00022850
        /*0c00*/ 	.short	0x010a
        /*0c02*/ 	.byte	0x3f
	.zero		1


	//   ....[79]....
        /*0c04*/ 	.word	0x00017da0
        /*0c08*/ 	.word	0x00000002
        /*0c0c*/ 	.word	0x00022880
        /*0c10*/ 	.short	0x010a
        /*0c12*/ 	.byte	0x3f
	.zero		1


	//   ....[80]....
        /*0c14*/ 	.word	0x00017df0
        /*0c18*/ 	.word	0x00000002
        /*0c1c*/ 	.word	0x00022840
        /*0c20*/ 	.short	0x010a
        /*0c22*/ 	.byte	0x3f
	.zero		1


	//   ....[81]....
        /*0c24*/ 	.word	0x000183d0
        /*0c28*/ 	.word	0x00000011
        /*0c2c*/ 	.word	0x00022820
        /*0c30*/ 	.short	0x010a
        /*0c32*/ 	.byte	0x3f
	.zero		1


	//   ....[82]....
        /*0c34*/ 	.word	0x00018420
        /*0c38*/ 	.word	0x00000003
        /*0c3c*/ 	.word	0x00022880
        /*0c40*/ 	.short	0x010a
        /*0c42*/ 	.byte	0x3f
	.zero		1


	//   ....[83]....
        /*0c44*/ 	.word	0x00018470
        /*0c48*/ 	.word	0x00000003
        /*0c4c*/ 	.word	0x00022840
        /*0c50*/ 	.short	0x010a
        /*0c52*/ 	.byte	0x3f
	.zero		1


	//   ....[84]....
        /*0c54*/ 	.word	0x000184c0
        /*0c58*/ 	.word	0x00000014
        /*0c5c*/ 	.word	0x00022870
        /*0c60*/ 	.short	0x010a
        /*0c62*/ 	.byte	0x3f
	.zero		1


	//   ....[85]....
        /*0c64*/ 	.word	0x00018510
        /*0c68*/ 	.word	0x00000014
        /*0c6c*/ 	.word	0x00022860
        /*0c70*/ 	.short	0x010a
        /*0c72*/ 	.byte	0x3f
	.zero		1


	//   ....[86]....
        /*0c74*/ 	.word	0x00018560
        /*0c78*/ 	.word	0x00000010
        /*0c7c*/ 	.word	0x00022870
        /*0c80*/ 	.short	0x010a
        /*0c82*/ 	.byte	0x3f
	.zero		1


	//   ....[87]....
        /*0c84*/ 	.word	0x000185b0
        /*0c88*/ 	.word	0x00000010
        /*0c8c*/ 	.word	0x00022860
        /*0c90*/ 	.short	0x010a
        /*0c92*/ 	.byte	0x3f
	.zero		1


	//   ....[88]....
        /*0c94*/ 	.word	0x00018600
        /*0c98*/ 	.word	0x00000000
        /*0c9c*/ 	.word	0x00022820
        /*0ca0*/ 	.short	0x010a
        /*0ca2*/ 	.byte	0x3f
	.zero		1


	//   ....[89]....
        /*0ca4*/ 	.word	0x000187a0
        /*0ca8*/ 	.word	0x00000006
        /*0cac*/ 	.word	0x00000000
        /*0cb0*/ 	.short	0x010a
        /*0cb2*/ 	.byte	0x3f
	.zero		1


	//   ....[90]....
        /*0cb4*/ 	.word	0x000187f0
        /*0cb8*/ 	.word	0x00000007
        /*0cbc*/ 	.word	0x00000000
        /*0cc0*/ 	.short	0x010a
        /*0cc2*/ 	.byte	0x3f
	.zero		1


	//   ....[91]....
        /*0cc4*/ 	.word	0x00018840
        /*0cc8*/ 	.word	0x00000004
        /*0ccc*/ 	.word	0x00022860
        /*0cd0*/ 	.short	0x010a
        /*0cd2*/ 	.byte	0x3f
	.zero		1


	//   ....[92]....
        /*0cd4*/ 	.word	0x00018890
        /*0cd8*/ 	.word	0x00000003
        /*0cdc*/ 	.word	0x00022860
        /*0ce0*/ 	.short	0x010a
        /*0ce2*/ 	.byte	0x3f
	.zero		1


	//   ....[93]....
        /*0ce4*/ 	.word	0x000188e0
        /*0ce8*/ 	.word	0x00000004
        /*0cec*/ 	.word	0x00022880
        /*0cf0*/ 	.short	0x010a
        /*0cf2*/ 	.byte	0x3f
	.zero		1


	//----- nvinfo : EIATTR_NUM_MBARRIERS
	.align		4
.L_249:
        /*0cf4*/ 	.byte	0x03, 0x38
        /*0cf6*/ 	.short	0x0016


	//----- nvinfo : EIATTR_EXIT_INSTR_OFFSETS
	.align		4
        /*0cf8*/ 	.byte	0x04, 0x1c
        /*0cfa*/ 	.short	(.L_251 - .L_250)


	//   ....[0]....
.L_250:
        /*0cfc*/ 	.word	0x00000a80


	//   ....[1]....
        /*0d00*/ 	.word	0x00011ce0


	//   ....[2]....
        /*0d04*/ 	.word	0x00017940


	//----- nvinfo : EIATTR_MAX_THREADS
	.align		4
.L_251:
        /*0d08*/ 	.byte	0x04, 0x05
        /*0d0a*/ 	.short	(.L_253 - .L_252)
.L_252:
        /*0d0c*/ 	.word	0x00000180
        /*0d10*/ 	.word	0x00000001
        /*0d14*/ 	.word	0x00000001


	//----- nvinfo : EIATTR_CRS_STACK_SIZE
	.align		4
.L_253:
        /*0d18*/ 	.byte	0x04, 0x1e
        /*0d1a*/ 	.short	(.L_255 - .L_254)
.L_254:
        /*0d1c*/ 	.word	0x00000000


	//----- nvinfo : EIATTR_CBANK_PARAM_SIZE
	.align		4
.L_255:
        /*0d20*/ 	.byte	0x03, 0x19
        /*0d22*/ 	.short	0x0af0


	//----- nvinfo : EIATTR_PARAM_CBANK
	.align		4
        /*0d24*/ 	.byte	0x04, 0x0a
        /*0d26*/ 	.short	(.L_257 - .L_256)
	.align		4
.L_256:
        /*0d28*/ 	.word	index@(.nv.constant0._ZN7cutlass13device_kernelIN5flash11enable_sm90INS1_16FlashAttnFwdSm90INS1_25CollectiveMainloopFwdSm90ILi2EN4cute5tupleIJNS5_1CILi1EEES8_S8_EEENS6_IJNS7_ILi128EEESA_NS7_ILi192EEEEEELi128ENS_12float_e4m3_tEfNS_4arch4Sm90ELb0ELb1ELb1ELb1ELb0ELb0ELb0ELb1ELb1ELb1ELb0ELb0EEENS1_21CollectiveEpilogueFwdINS6_IJSA_SA_SA_EEES9_NS_10bfloat16_tESF_Li256ELb1ELb1ELb0ELb1EEENS1_36VarlenDynamicPersistentTileSchedulerILi128ELi128ELi256ELi128ELb0ELb1ELb1ELb1ELb0ELb1EEEEEEEEEvNT_6ParamsE)
        /*0d2c*/ 	.short	0x0210
        /*0d2e*/ 	.short	0x0af0


	//----- nvinfo : EIATTR_SW_WAR
	.align		4
.L_257:
        /*0d30*/ 	.byte	0x04, 0x36
        /*0d32*/ 	.short	(.L_259 - .L_258)
.L_258:
        /*0d34*/ 	.word	0x00000008
.L_259:


//--------------------- .nv.info._ZN7cutlass13device_kernelIN5flash11enable_sm90INS1_16FlashAttnFwdSm90INS1_25CollectiveMainloopFwdSm90ILi2EN4cute5tupleIJNS5_1CILi1EEES8_S8_EEENS6_IJNS7_ILi128EEESA_NS7_ILi192EEEEEELi128ENS_12float_e4m3_tEfNS_4arch4Sm90ELb0ELb1ELb1ELb1ELb0ELb1ELb0ELb1ELb1ELb1ELb0ELb0EEENS1_21CollectiveEpilogueFwdINS6_IJSA_SA_SA_EEES9_NS_10bfloat16_tESF_Li256ELb1ELb1ELb0ELb1EEENS1_36VarlenDynamicPersistentTileSchedulerILi128ELi128ELi256ELi128ELb0ELb1ELb1ELb1ELb0ELb1EEEEEEEEEvNT_6ParamsE --------------------------
	.section	.nv.info._ZN7cutlass13device_kernelIN5flash11enable_sm90INS1_16FlashAttnFwdSm90INS1_25CollectiveMainloopFwdSm90ILi2EN4cute5tupleIJNS5_1CILi1EEES8_S8_EEENS6_IJNS7_ILi128EEESA_NS7_ILi192EEEEEELi128ENS_12float_e4m3_tEfNS_4arch4Sm90ELb0ELb1ELb1ELb1ELb0ELb1ELb0ELb1ELb1ELb1ELb0ELb0EEENS1_21CollectiveEpilogueFwdINS6_IJSA_SA_SA_EEES9_NS_10bfloat16_tESF_Li256ELb1ELb1ELb0ELb1EEENS1_36VarlenDynamicPersistentTileSchedulerILi128ELi128ELi256ELi128ELb0ELb1ELb1ELb1ELb0ELb1EEEEEEEEEvNT_6ParamsE,"",@"SHT_CUDA_INFO"
	.sectionflags	@""
	.align	4


	//----- nvinfo : EIATTR_CUDA_API_VERSION
	.align		4
        /*0000*/ 	.byte	0x04, 0x37
        /*0002*/ 	.short	(.L_261 - .L_260)
.L_260:
        /*0004*/ 	.word	0x00000082


	//----- nvinfo : EIATTR_KPARAM_INFO
	.align		4
.L_261:
        /*0008*/ 	.byte	0x04, 0x17
        /*000a*/ 	.short	(.L_263 - .L_262)
.L_262:
        /*000c*/ 	.word	0x00000000
        /*0010*/ 	.short	0x0000
        /*0012*/ 	.short	0x0070
        /*0014*/ 	.byte	0x00, 0xf0, 0x01, 0x2a


	//----- nvinfo : EIATTR_SPARSE_MMA_MASK
	.align		4
.L_263:
        /*0018*/ 	.byte	0x03, 0x50
        /*001a*/ 	.short	0x0000


	//----- nvinfo : EIATTR_MAXREG_COUNT
	.align		4
        /*001c*/ 	.byte	0x03, 0x1b
        /*001e*/ 	.short	0x00a8


	//----- nvinfo : EIATTR_NUM_BARRIERS
	.align		4
        /*0020*/ 	.byte	0x02, 0x4c
        /*0022*/ 	.byte	0x10
	.zero		1


	//----- nvinfo : EIATTR_EXTERNS
	.align		4
        /*0024*/ 	.byte	0x04, 0x0f
        /*0026*/ 	.short	(.L_265 - .L_264)


	//   ....[0]....
	.align		4
.L_264:
        /*0028*/ 	.word	index@(__assertfail)


	//----- nvinfo : EIATTR_ANNOTATIONS
	.align		4
.L_265:
        /*002c*/ 	.byte	0x04, 0x55
        /*002e*/ 	.short	(.L_267 - .L_266)


	//   ....[0]....
.L_266:
        /* <DEDUP_REMOVED lines=68> */


	//----- nvinfo : EIATTR_MERCURY_ISA_VERSION
	.align		4
.L_267:
        /*0458*/ 	.byte	0x03, 0x5f
        /*045a*/ 	.short	0x0101


	//----- nvinfo : EIATTR_UNUSED_LOAD_BYTE_OFFSET
	.align		4
        /*045c*/ 	.byte	0x04, 0x44
        /*045e*/ 	.short	(.L_269 - .L_268)


	//   ....[0]....
.L_268:
        /*0460*/ 	.word	0x00000ad0
        /*0464*/ 	.word	0x0000fff0


	//   ....[1]....
        /*0468*/ 	.word	0x0001f1a0
        /*046c*/ 	.word	0x0000fff0


	//----- nvinfo : EIATTR_INT_WARP_WIDE_INSTR_OFFSETS
	.align		4
.L_269:
        /*0470*/ 	.byte	0x04, 0x31
        /*0472*/ 	.short	(.L_271 - .L_270)


	//   ....[0]....
.L_270:
        /*0474*/ 	.word	0x00000190


	//   ....[1]....
        /*0478*/ 	.word	0x000001d0


	//   ....[2]....
        /*047c*/ 	.word	0x00000240


	//   ....[3]....
        /*0480*/ 	.word	0x000247f0


	//   ....[4]....
        /*0484*/ 	.word	0x00024850


	//   ....[5]....
        /*0488*/ 	.word	0x00027270


	//   ....[6]....
        /*048c*/ 	.word	0x000272d0


	//----- nvinfo : EIATTR_COOP_GROUP_MASK_REGIDS
	.align		4
.L_271:
        /*0490*/ 	.byte	0x04, 0x29
        /*0492*/ 	.short	(.L_273 - .L_272)


	//   ....[0]....
.L_272:
        /*0494*/ 	.word	0xffffffff


	//   ....[1]....
        /*0498*/ 	.word	0xffffffff


	//   ....[2]....
        /*049c*/ 	.word	0xffffffff


	//   ....[3]....
        /*04a0*/ 	.word	0xffffffff


	//   ....[4]....
        /*04a4*/ 	.word	0xffffffff


	//   ....[5]....
        /*04a8*/ 	.word	0xffffffff


	//   ....[6]....
        /*04ac*/ 	.word	0xffffffff


	//   ....[7]....
        /*04b0*/ 	.word	0xffffffff


	//   ....[8]....
        /*04b4*/ 	.word	0xffffffff


	//   ....[9]....
        /*04b8*/ 	.word	0xffffffff


	//   ....[10]....
        /*04bc*/ 	.word	0xffffffff


	//   ....[11]....
        /*04c0*/ 	.word	0xffffffff


	//   ....[12]....
        /*04c4*/ 	.word	0xffffffff


	//   ....[13]....
        /*04c8*/ 	.word	0xffffffff


	//   ....[14]....
        /*04cc*/ 	.word	0xffffffff


	//   ....[15]....
        /*04d0*/ 	.word	0xffffffff


	//   ....[16]....
        /*04d4*/ 	.word	0xffffffff


	//   ....[17]....
        /*04d8*/ 	.word	0xffffffff


	//   ....[18]....
        /*04dc*/ 	.word	0xffffffff


	//   ....[19]....
        /*04e0*/ 	.word	0xffffffff


	//   ....[20]....
        /*04e4*/ 	.word	0xffffffff


	//   ....[21]....
        /*04e8*/ 	.word	0xffffffff


	//   ....[22]....
        /*04ec*/ 	.word	0xffffffff


	//   ....[23]....
        /*04f0*/ 	.word	0xffffffff


	//   ....[24]....
        /*04f4*/ 	.word	0xffffffff


	//   ....[25]....
        /*04f8*/ 	.word	0xffffffff


	//   ....[26]....
        /*04fc*/ 	.word	0xffffffff


	//   ....[27]....
        /*0500*/ 	.word	0xffffffff


	//   ....[28]....
        /*0504*/ 	.word	0xffffffff


	//   ....[29]....
        /*0508*/ 	.word	0xffffffff


	//   ....[30]....
        /*050c*/ 	.word	0xffffffff


	//   ....[31]....
        /*0510*/ 	.word	0xffffffff


	//   ....[32]....
        /*0514*/ 	.word	0xffffffff


	//   ....[33]....
        /*0518*/ 	.word	0xffffffff


	//   ....[34]....
        /*051c*/ 	.word	0xffffffff


	//   ....[35]....
        /*0520*/ 	.word	0xffffffff


	//   ....[36]....
        /*0524*/ 	.word	0xffffffff


	//   ....[37]....
        /*0528*/ 	.word	0xffffffff


	//   ....[38]....
        /*052c*/ 	.word	0xffffffff


	//   ....[39]....
        /*0530*/ 	.word	0xffffffff


	//   ....[40]....
        /*0534*/ 	.word	0xffffffff


	//   ....[41]....
        /*0538*/ 	.word	0xffffffff


	//   ....[42]....
        /*053c*/ 	.word	0xffffffff


	//   ....[43]....
        /*0540*/ 	.word	0xffffffff


	//   ....[44]....
        /*0544*/ 	.word	0xffffffff


	//   ....[45]....
        /*0548*/ 	.word	0xffffffff


	//   ....[46]....
        /*054c*/ 	.word	0xffffffff


	//   ....[47]....
        /*0550*/ 	.word	0xffffffff


	//   ....[48]....
        /*0554*/ 	.word	0xffffffff


	//   ....[49]....
        /*0558*/ 	.word	0xffffffff


	//   ....[50]....
        /*055c*/ 	.word	0xffffffff


	//   ....[51]....
        /*0560*/ 	.word	0xffffffff


	//   ....[52]....
        /*0564*/ 	.word	0xffffffff


	//   ....[53]....
        /*0568*/ 	.word	0xffffffff


	//   ....[54]....
        /*056c*/ 	.word	0xffffffff


	//   ....[55]....
        /*0570*/ 	.word	0xffffffff


	//   ....[56]....
        /*0574*/ 	.word	0xffffffff


	//   ....[57]....
        /*0578*/ 	.word	0xffffffff


	//   ....[58]....
        /*057c*/ 	.word	0xffffffff


	//   ....[59]....
        /*0580*/ 	.word	0xffffffff


	//   ....[60]....
        /*0584*/ 	.word	0xffffffff


	//   ....[61]....
        /*0588*/ 	.word	0xffffffff


	//   ....[62]....
        /*058c*/ 	.word	0xffffffff


	//   ....[63]....
        /*0590*/ 	.word	0xffffffff


	//   ....[64]....
        /*0594*/ 	.word	0xffffffff


	//   ....[65]....
        /*0598*/ 	.word	0xffffffff


	//   ....[66]....
        /*059c*/ 	.word	0xffffffff


	//   ....[67]....
        /*05a0*/ 	.word	0xffffffff


	//   ....[68]....
        /*05a4*/ 	.word	0xffffffff


	//   ....[69]....
        /*05a8*/ 	.word	0xffffffff


	//   ....[70]....
        /*05ac*/ 	.word	0xffffffff


	//   ....[71]....
        /*05b0*/ 	.word	0xffffffff


	//   ....[72]....
        /*05b4*/ 	.word	0xffffffff


	//   ....[73]....
        /*05b8*/ 	.word	0xffffffff


	//   ....[74]....
        /*05bc*/ 	.word	0xffffffff


	//   ....[75]....
        /*05c0*/ 	.word	0xffffffff


	//   ....[76]....
        /*05c4*/ 	.word	0xffffffff


	//   ....[77]....
        /*05c8*/ 	.word	0xffffffff


	//   ....[78]....
        /*05cc*/ 	.word	0xffffffff


	//   ....[79]....
        /*05d0*/ 	.word	0xffffffff


	//   ....[80]....
        /*05d4*/ 	.word	0xffffffff


	//   ....[81]....
        /*05d8*/ 	.word	0xffffffff


	//   ....[82]....
        /*05dc*/ 	.word	0xffffffff


	//   ....[83]....
        /*05e0*/ 	.word	0xffffffff


	//   ....[84]....
        /*05e4*/ 	.word	0xffffffff


	//   ....[85]....
        /*05e8*/ 	.word	0xffffffff


	//   ....[86]....
        /*05ec*/ 	.word	0xffffffff


	//   ....[87]....
        /*05f0*/ 	.word	0xffffffff


	//   ....[88]....
        /*05f4*/ 	.word	0xffffffff


	//   ....[89]....
        /*05f8*/ 	.word	0xffffffff


	//   ....[90]....
        /*05fc*/ 	.word	0xffffffff


	//   ....[91]....
        /*0600*/ 	.word	0xffffffff


	//   ....[92]....
        /*0604*/ 	.word	0xffffffff


	//   ....[93]....
        /*0608*/ 	.word	0xffffffff


	//   ....[94]....
        /*060c*/ 	.word	0xffffffff


	//   ....[95]....
        /*0610*/ 	.word	0xffffffff


	//   ....[96]....
        /*0614*/ 	.word	0xffffffff


	//   ....[97]....
        /*0618*/ 	.word	0xffffffff


	//   ....[98]....
        /*061c*/ 	.word	0xffffffff


	//   ....[99]....
        /*0620*/ 	.word	0xffffffff


	//   ....[100]....
        /*0624*/ 	.word	0xffffffff


	//   ....[101]....
        /*0628*/ 	.word	0xffffffff


	//   ....[102]....
        /*062c*/ 	.word	0xffffffff


	//   ....[103]....
        /*0630*/ 	.word	0xffffffff


	//   ....[104]....
        /*0634*/ 	.word	0xffffffff


	//   ....[105]....
        /*0638*/ 	.word	0xffffffff


	//   ....[106]....
        /*063c*/ 	.word	0xffffffff


	//   ....[107]....
        /*0640*/ 	.word	0xffffffff


	//   ....[108]....
        /*0644*/ 	.word	0xffffffff


	//   ....[109]....
        /*0648*/ 	.word	0xffffffff


	//   ....[110]....
        /*064c*/ 	.word	0xffffffff


	//   ....[111]....
        /*0650*/ 	.word	0xffffffff


	//   ....[112]....
        /*0654*/ 	.word	0xffffffff


	//   ....[113]....
        /*0658*/ 	.word	0xffffffff


	//   ....[114]....
        /*065c*/ 	.word	0xffffffff


	//   ....[115]....
        /*0660*/ 	.word	0xffffffff


	//   ....[116]....
        /*0664*/ 	.word	0xffffffff


	//   ....[117]....
        /*0668*/ 	.word	0xffffffff


	//   ....[118]....
        /*066c*/ 	.word	0xffffffff


	//   ....[119]....
        /*0670*/ 	.word	0xffffffff


	//   ....[120]....
        /*0674*/ 	.word	0xffffffff


	//   ....[121]....
        /*0678*/ 	.word	0xffffffff


	//   ....[122]....
        /*067c*/ 	.word	0xffffffff


	//   ....[123]....
        /*0680*/ 	.word	0xffffffff


	//   ....[124]....
        /*0684*/ 	.word	0xffffffff


	//   ....[125]....
        /*0688*/ 	.word	0xffffffff


	//   ....[126]....
        /*068c*/ 	.word	0xffffffff


	//   ....[127]....
        /*0690*/ 	.word	0xffffffff


	//   ....[128]....
        /*0694*/ 	.word	0xffffffff


	//   ....[129]....
        /*0698*/ 	.word	0xffffffff


	//   ....[130]....
        /*069c*/ 	.word	0xffffffff


	//   ....[131]....
        /*06a0*/ 	.word	0xffffffff


	//   ....[132]....
        /*06a4*/ 	.word	0xffffffff


	//   ....[133]....
        /*06a8*/ 	.word	0xffffffff


	//   ....[134]....
        /*06ac*/ 	.word	0xffffffff


	//   ....[135]....
        /*06b0*/ 	.word	0xffffffff


	//   ....[136]....
        /*06b4*/ 	.word	0xffffffff


	//   ....[137]....
        /*06b8*/ 	.word	0xffffffff


	//   ....[138]....
        /*06bc*/ 	.word	0x0500000f


	//   ....[139]....
        /*06c0*/ 	.word	0x0500000f


	//   ....[140]....
        /*06c4*/ 	.word	0x0500000f


	//   ....[141]....
        /*06c8*/ 	.word	0x0500000f


	//   ....[142]....
        /*06cc*/ 	.word	0x0500000f


	//   ....[143]....
        /*06d0*/ 	.word	0x0500000f


	//   ....[144]....
        /*06d4*/ 	.word	0x0500000f


	//   ....[145]....
        /*06d8*/ 	.word	0x0500000f


	//   ....[146]....
        /*06dc*/ 	.word	0x0500000f


	//   ....[147]....
        /*06e0*/ 	.word	0x0500000f


	//   ....[148]....
        /*06e4*/ 	.word	0x0500000f


	//   ....[149]....
        /*06e8*/ 	.word	0x0500000f


	//   ....[150]....
        /*06ec*/ 	.word	0x0500000f


	//   ....[151]....
        /*06f0*/ 	.word	0x0500000f


	//   ....[152]....
        /*06f4*/ 	.word	0x0500000f


	//   ....[153]....
        /*06f8*/ 	.word	0x0500000f


	//   ....[154]....
        /*06fc*/ 	.word	0x0500000f


	//   ....[155]....
        /*0700*/ 	.word	0x0500000f


	//   ....[156]....
        /*0704*/ 	.word	0x0500000f


	//   ....[157]....
        /*0708*/ 	.word	0x0500000f


	//   ....[158]....
        /*070c*/ 	.word	0x0500000f


	//   ....[159]....
        /*0710*/ 	.word	0x0500000f


	//   ....[160]....
        /*0714*/ 	.word	0x0500000f


	//   ....[161]....
        /*0718*/ 	.word	0x0500000f


	//   ....[162]....
        /*071c*/ 	.word	0x0500000f


	//   ....[163]....
        /*0720*/ 	.word	0x0500000f


	//   ....[164]....
        /*0724*/ 	.word	0x0500000f


	//   ....[165]....
        /*0728*/ 	.word	0x0500000f


	//   ....[166]....
        /*072c*/ 	.word	0x0500000f


	//   ....[167]....
        /*0730*/ 	.word	0x0500000f


	//   ....[168]....
        /*0734*/ 	.word	0x0500000f


	//   ....[169]....
        /*0738*/ 	.word	0x0500000f


	//   ....[170]....
        /*073c*/ 	.word	0x0500000f


	//   ....[171]....
        /*0740*/ 	.word	0x0500000f


	//   ....[172]....
        /*0744*/ 	.word	0x0500000f


	//   ....[173]....
        /*0748*/ 	.word	0x0500000f


	//   ....[174]....
        /*074c*/ 	.word	0x0500000f


	//   ....[175]....
        /*0750*/ 	.word	0x0500000f


	//   ....[176]....
        /*0754*/ 	.word	0x0500000f


	//   ....[177]....
        /*0758*/ 	.word	0x0500000f


	//   ....[178]....
        /*075c*/ 	.word	0x0500000f


	//   ....[179]....
        /*0760*/ 	.word	0x0500000f


	//   ....[180]....
        /*0764*/ 	.word	0x0500000f


	//   ....[181]....
        /*0768*/ 	.word	0x0500000f


	//   ....[182]....
        /*076c*/ 	.word	0x0500000f


	//   ....[183]....
        /*0770*/ 	.word	0x0500000f


	//   ....[184]....
        /*0774*/ 	.word	0x0500000f


	//   ....[185]....
        /*0778*/ 	.word	0x0500000f


	//   ....[186]....
        /*077c*/ 	.word	0x0500000f


	//   ....[187]....
        /*0780*/ 	.word	0x0500000f


	//   ....[188]....
        /*0784*/ 	.word	0x0500000f


	//   ....[189]....
        /*0788*/ 	.word	0x0500000f


	//   ....[190]....
        /*078c*/ 	.word	0x0500000f


	//   ....[191]....
        /*0790*/ 	.word	0x0500000f


	//   ....[192]....
        /*0794*/ 	.word	0x0500000f


	//   ....[193]....
        /*0798*/ 	.word	0x0500000f


	//   ....[194]....
        /*079c*/ 	.word	0x0500000f


	//   ....[195]....
        /*07a0*/ 	.word	0x0500000f


	//   ....[196]....
        /*07a4*/ 	.word	0x0500000f


	//   ....[197]....
        /*07a8*/ 	.word	0x0500000f


	//   ....[198]....
        /*07ac*/ 	.word	0x0500000f


	//   ....[199]....
        /*07b0*/ 	.word	0x0500000f


	//   ....[200]....
        /*07b4*/ 	.word	0x0500000f


	//   ....[201]....
        /*07b8*/ 	.word	0x0500000f


	//   ....[202]....
        /*07bc*/ 	.word	0x0500000f


	//   ....[203]....
        /*07c0*/ 	.word	0x0500000f


	//   ....[204]....
        /*07c4*/ 	.word	0x0500000f


	//   ....[205]....
        /*07c8*/ 	.word	0x0500000f


	//   ....[206]....
        /*07cc*/ 	.word	0x0500000f


	//   ....[207]....
        /*07d0*/ 	.word	0x0500000f


	//   ....[208]....
        /*07d4*/ 	.word	0x0500000f


	//   ....[209]....
        /*07d8*/ 	.word	0x0500000f


	//   ....[210]....
        /*07dc*/ 	.word	0x0500000f


	//   ....[211]....
        /*07e0*/ 	.word	0x0500000f


	//   ....[212]....
        /*07e4*/ 	.word	0x0500000f


	//   ....[213]....
        /*07e8*/ 	.word	0x0500000f


	//   ....[214]....
        /*07ec*/ 	.word	0x0500000f


	//----- nvinfo : EIATTR_COOP_GROUP_INSTR_OFFSETS
	.align		4
.L_273:
        /*07f0*/ 	.byte	0x04, 0x28
        /*07f2*/ 	.short	(.L_275 - .L_274)


	//   ....[0]....
.L_274:
        /*07f4*/ 	.word	0x00000070


	//   ....[1]....
        /*07f8*/ 	.word	0x000001a0


	//   ....[2]....
        /*07fc*/ 	.word	0x000001f0


	//   ....[3]....
        /*0800*/ 	.word	0x00000420


	//   ....[4]....
        /*0804*/ 	.word	0x00000580


	//   ....[5]....
        /*0808*/ 	.word	0x000006a0


	//   ....[6]....
        /*080c*/ 	.word	0x00000800


	//   ....[7]....
        /*0810*/ 	.word	0x00009d30


	//   ....[8]....
        /*0814*/ 	.word	0x0000a680


	//   ....[9]....
        /*0818*/ 	.word	0x0000a690


	//   ....[10]....
        /*081c*/ 	.word	0x0000a6a0


	//   ....[11]....
        /*0820*/ 	.word	0x0000a6b0


	//   ....[12]....
        /*0824*/ 	.word	0x0000dc60


	//   ....[13]....
        /*0828*/ 	.word	0x0000dc70


	//   ....[14]....
        /*082c*/ 	.word	0x0000dc80


	//   ....[15]....
        /*0830*/ 	.word	0x0000dc90


	//   ....[16]....
        /*0834*/ 	.word	0x00011740


	//   ....[17]....
        /*0838*/ 	.word	0x000120c0


	//   ....[18]....
        /*083c*/ 	.word	0x000131d0


	//   ....[19]....
        /*0840*/ 	.word	0x00013270


	//   ....[20]....
        /*0844*/ 	.word	0x00013b70


	//   ....[21]....
        /*0848*/ 	.word	0x00013bc0


	//   ....[22]....
        /*084c*/ 	.word	0x00015b10


	//   ....[23]....
        /*0850*/ 	.word	0x00015d20


	//   ....[24]....
        /*0854*/ 	.word	0x000169e0


	//   ....[25]....
        /*0858*/ 	.word	0x00016a90


	//   ....[26]....
        /*085c*/ 	.word	0x00017250


	//   ....[27]....
        /*0860*/ 	.word	0x000172c0


	//   ....[28]....
        /*0864*/ 	.word	0x00019740


	//   ....[29]....
        /*0868*/ 	.word	0x000197f0


	//   ....[30]....
        /*086c*/ 	.word	0x00019840


	//   ....[31]....
        /*0870*/ 	.word	0x00019860


	//   ....[32]....
        /*0874*/ 	.word	0x0001be60


	//   ....[33]....
        /*0878*/ 	.word	0x0001c050


	//   ....[34]....
        /*087c*/ 	.word	0x0001cd20


	//   ....[35]....
        /*0880*/ 	.word	0x0001cdd0


	//   ....[36]....
        /*0884*/ 	.word	0x0001d560


	//   ....[37]....
        /*0888*/ 	.word	0x0001d5e0


	//   ....[38]....
        /*088c*/ 	.word	0x0001e9d0


	//   ....[39]....
        /*0890*/ 	.word	0x0001e9e0


	//   ....[40]....
        /*0894*/ 	.word	0x0001ea60


	//   ....[41]....
        /*0898*/ 	.word	0x0001ea70


	//   ....[42]....
        /*089c*/ 	.word	0x0001f7e0


	//   ....[43]....
        /*08a0*/ 	.word	0x0001f810


	//   ....[44]....
        /*08a4*/ 	.word	0x0001f840


	//   ....[45]....
        /*08a8*/ 	.word	0x0001f870


	//   ....[46]....
        /*08ac*/ 	.word	0x0001f8a0


	//   ....[47]....
        /*08b0*/ 	.word	0x0001f8d0


	//   ....[48]....
        /*08b4*/ 	.word	0x0001f900


	//   ....[49]....
        /*08b8*/ 	.word	0x0001f930


	//   ....[50]....
        /*08bc*/ 	.word	0x0001f960


	//   ....[51]....
        /*08c0*/ 	.word	0x0001f990


	//   ....[52]....
        /*08c4*/ 	.word	0x0001f9c0


	//   ....[53]....
        /*08c8*/ 	.word	0x0001f9f0


	//   ....[54]....
        /*08cc*/ 	.word	0x0001fa20


	//   ....[55]....
        /*08d0*/ 	.word	0x0001fa50


	//   ....[56]....
        /*08d4*/ 	.word	0x0001fa80


	//   ....[57]....
        /*08d8*/ 	.word	0x0001fab0


	//   ....[58]....
        /*08dc*/ 	.word	0x0001fae0


	//   ....[59]....
        /*08e0*/ 	.word	0x0001fb10


	//   ....[60]....
        /*08e4*/ 	.word	0x0001fb40


	//   ....[61]....
        /*08e8*/ 	.word	0x0001fb70


	//   ....[62]....
        /*08ec*/ 	.word	0x0001fba0


	//   ....[63]....
        /*08f0*/ 	.word	0x0001fbd0


	//   ....[64]....
        /*08f4*/ 	.word	0x0001fc00


	//   ....[65]....
        /*08f8*/ 	.word	0x0001fc20


	//   ....[66]....
        /*08fc*/ 	.word	0x0001fc30


	//   ....[67]....
        /*0900*/ 	.word	0x0001fc40


	//   ....[68]....
        /*0904*/ 	.word	0x0001fc60


	//   ....[69]....
        /*0908*/ 	.word	0x0001fc70


	//   ....[70]....
        /*090c*/ 	.word	0x0001fc80


	//   ....[71]....
        /*0910*/ 	.word	0x0001fc90


	//   ....[72]....
        /*0914*/ 	.word	0x0001fcc0


	//   ....[73]....
        /*0918*/ 	.word	0x0001fcf0


	//   ....[74]....
        /*091c*/ 	.word	0x000202c0


	//   ....[75]....
        /*0920*/ 	.word	0x00020300


	//   ....[76]....
        /*0924*/ 	.word	0x00020330


	//   ....[77]....
        /*0928*/ 	.word	0x00020370


	//   ....[78]....
        /*092c*/ 	.word	0x000208f0


	//   ....[79]....
        /*0930*/ 	.word	0x00020920


	//   ....[80]....
        /*0934*/ 	.word	0x000209f0


	//   ....[81]....
        /*0938*/ 	.word	0x00020a10


	//   ....[82]....
        /*093c*/ 	.word	0x00020ad0


	//   ....[83]....
        /*0940*/ 	.word	0x00020af0


	//   ....[84]....
        /*0944*/ 	.word	0x00020bc0


	//   ....[85]....
        /*0948*/ 	.word	0x00020be0


	//   ....[86]....
        /*094c*/ 	.word	0x000213a0


	//   ....[87]....
        /*0950*/ 	.word	0x000213b0


	//   ....[88]....
        /*0954*/ 	.word	0x000214d0


	//   ....[89]....
        /*0958*/ 	.word	0x000214e0


	//   ....[90]....
        /*095c*/ 	.word	0x000215f0


	//   ....[91]....
        /*0960*/ 	.word	0x00021600


	//   ....[92]....
        /*0964*/ 	.word	0x00021710


	//   ....[93]....
        /*0968*/ 	.word	0x00021720


	//   ....[94]....
        /*096c*/ 	.word	0x00021890


	//   ....[95]....
        /*0970*/ 	.word	0x00021a70


	//   ....[96]....
        /*0974*/ 	.word	0x00021aa0


	//   ....[97]....
        /*0978*/ 	.word	0x00021ad0


	//   ....[98]....
        /*097c*/ 	.word	0x00021b00


	//   ....[99]....
        /*0980*/ 	.word	0x00021b30


	//   ....[100]....
        /*0984*/ 	.word	0x00021b60


	//   ....[101]....
        /*0988*/ 	.word	0x00021cd0


	//   ....[102]....
        /*098c*/ 	.word	0x00021d00


	//   ....[103]....
        /*0990*/ 	.word	0x00021d30


	//   ....[104]....
        /*0994*/ 	.word	0x00021d60


	//   ....[105]....
        /*0998*/ 	.word	0x00021d90


	//   ....[106]....
        /*099c*/ 	.word	0x00021dc0


	//   ....[107]....
        /*09a0*/ 	.word	0x00021e60


	//   ....[108]....
        /*09a4*/ 	.word	0x00021ec0


	//   ....[109]....
        /*09a8*/ 	.word	0x00021f50


	//   ....[110]....
        /*09ac*/ 	.word	0x000231d0


	//   ....[111]....
        /*09b0*/ 	.word	0x00024f90


	//   ....[112]....
        /*09b4*/ 	.word	0x00025d30


	//   ....[113]....
        /*09b8*/ 	.word	0x00025d50


	//   ....[114]....
        /*09bc*/ 	.word	0x00025db0


	//   ....[115]....
        /*09c0*/ 	.word	0x00025e30


	//   ....[116]....
        /*09c4*/ 	.word	0x00025ec0


	//   ....[117]....
        /*09c8*/ 	.word	0x00025ed0


	//   ....[118]....
        /*09cc*/ 	.word	0x00025f20


	//   ....[119]....
        /*09d0*/ 	.word	0x00025f60


	//   ....[120]....
        /*09d4*/ 	.word	0x00027bd0


	//   ....[121]....
        /*09d8*/ 	.word	0x00027c00


	//   ....[122]....
        /*09dc*/ 	.word	0x00027c40


	//   ....[123]....
        /*09e0*/ 	.word	0x00027c70


	//   ....[124]....
        /*09e4*/ 	.word	0x00027ca0


	//   ....[125]....
        /*09e8*/ 	.word	0x00027cd0


	//   ....[126]....
        /*09ec*/ 	.word	0x00027d00


	//   ....[127]....
        /*09f0*/ 	.word	0x00027d30


	//   ....[128]....
        /*09f4*/ 	.word	0x00027ec0


	//   ....[129]....
        /*09f8*/ 	.word	0x00027ef0


	//   ....[130]....
        /*09fc*/ 	.word	0x00027f20


	//   ....[131]....
        /*0a00*/ 	.word	0x00027f50


	//   ....[132]....
        /*0a04*/ 	.word	0x00027f80


	//   ....[133]....
        /*0a08*/ 	.word	0x00027fb0


	//   ....[134]....
        /*0a0c*/ 	.word	0x00028070


	//   ....[135]....
        /*0a10*/ 	.word	0x00028090


	//   ....[136]....
        /*0a14*/ 	.word	0x00028100


	//   ....[137]....
        /*0a18*/ 	.word	0x000287e0


	//   ....[138]....
        /*0a1c*/ 	.word	0x00028c90


	//   ....[139]....
        /*0a20*/ 	.word	0x00028d30


	//   ....[140]....
        /*0a24*/ 	.word	0x00028dc0


	//   ....[141]....
        /*0a28*/ 	.word	0x00028e10


	//   ....[142]....
        /*0a2c*/ 	.word	0x00028e60


	//   ....[143]....
        /*0a30*/ 	.word	0x00028f30


	//   ....[144]....
        /*0a34*/ 	.word	0x00028fc0


	//   ....[145]....
        /*0a38*/ 	.word	0x00029010


	//   ....[146]....
        /*0a3c*/ 	.word	0x00029060


	//   ....[147]....
        /*0a40*/ 	.word	0x000293f0


	//   ....[148]....
        /*0a44*/ 	.word	0x00029520


	//   ....[149]....
        /*0a48*/ 	.word	0x00029650


	//   ....[150]....
        /*0a4c*/ 	.word	0x000296d0


	//   ....[151]....
        /*0a50*/ 	.word	0x00029730


	//   ....[152]....
        /*0a54*/ 	.word	0x000297b0


	//   ....[153]....
        /*0a58*/ 	.word	0x00029810


	//   ....[154]....
        /*0a5c*/ 	.word	0x00029870


	//   ....[155]....
        /*0a60*/ 	.word	0x000298d0


	//   ....[156]....
        /*0a64*/ 	.word	0x00029950


	//   ....[157]....
        /*0a68*/ 	.word	0x000299b0


	//   ....[158]....
        /*0a6c*/ 	.word	0x00029a30


	//   ....[159]....
        /*0a70*/ 	.word	0x00029a90


	//   ....[160]....
        /*0a74*/ 	.word	0x00029b10


	//   ....[161]....
        /*0a78*/ 	.word	0x00029b70


	//   ....[162]....
        /*0a7c*/ 	.word	0x00029bf0


	//   ....[163]....
        /*0a80*/ 	.word	0x00029c50


	//   ....[164]....
        /*0a84*/ 	.word	0x00029ce0


	//   ....[165]....
        /*0a88*/ 	.word	0x00029d40


	//   ....[166]....
        /*0a8c*/ 	.word	0x00029dc0


	//   ....[167]....
        /*0a90*/ 	.word	0x00029e20


	//   ....[168]....
        /*0a94*/ 	.word	0x00029e80


	//   ....[169]....
        /*0a98*/ 	.word	0x00029ee0


	//   ....[170]....
        /*0a9c*/ 	.word	0x00029f40


	//   ....[171]....
        /*0aa0*/ 	.word	0x00029fa0


	//   ....[172]....
        /*0aa4*/ 	.word	0x0002a020


	//   ....[173]....
        /*0aa8*/ 	.word	0x0002a080


	//   ....[174]....
        /*0aac*/ 	.word	0x0002a100


	//   ....[175]....
        /*0ab0*/ 	.word	0x0002a160


	//   ....[176]....
        /*0ab4*/ 	.word	0x0002a1e0


	//   ....[177]....
        /*0ab8*/ 	.word	0x0002a240


	//   ....[178]....
        /*0abc*/ 	.word	0x0002a2c0


	//   ....[179]....
        /*0ac0*/ 	.word	0x0002a3b0


	//   ....[180]....
        /*0ac4*/ 	.word	0x0002a400


	//   ....[181]....
        /*0ac8*/ 	.word	0x0002a490


	//   ....[182]....
        /*0acc*/ 	.word	0x0002a520


	//   ....[183]....
        /*0ad0*/ 	.word	0x0002a5b0


	//   ....[184]....
        /*0ad4*/ 	.word	0x0002a640


	//   ....[185]....
        /*0ad8*/ 	.word	0x0002a6d0


	//   ....[186]....
        /*0adc*/ 	.word	0x0002a760


	//   ....[187]....
        /*0ae0*/ 	.word	0x0002a820


	//   ....[188]....
        /*0ae4*/ 	.word	0x0002ab10


	//   ....[189]....
        /*0ae8*/ 	.word	0x0002ad20


	//   ....[190]....
        /*0aec*/ 	.word	0x0002ad70


	//   ....[191]....
        /*0af0*/ 	.word	0x0002add0


	//   ....[192]....
        /*0af4*/ 	.word	0x0002aee0


	//   ....[193]....
        /*0af8*/ 	.word	0x0002af40


	//   ....[194]....
        /*0afc*/ 	.word	0x0002b050


	//   ....[195]....
        /*0b00*/ 	.word	0x0002b0b0


	//   ....[196]....
        /*0b04*/ 	.word	0x0002b190


	//   ....[197]....
        /*0b08*/ 	.word	0x0002b4b0


	//   ....[198]....
        /*0b0c*/ 	.word	0x0002b550


	//   ....[199]....
        /*0b10*/ 	.word	0x0002b670


	//   ....[200]....
        /*0b14*/ 	.word	0x0002b6f0


	//   ....[201]....
        /*0b18*/ 	.word	0x0002b770


	//   ....[202]....
        /*0b1c*/ 	.word	0x0002b7f0


	//   ....[203]....
        /*0b20*/ 	.word	0x0002b870


	//   ....[204]....
        /*0b24*/ 	.word	0x0002b900


	//   ....[205]....
        /*0b28*/ 	.word	0x0002b9a0


	//   ....[206]....
        /*0b2c*/ 	.word	0x0002ba50


	//   ....[207]....
        /*0b30*/ 	.word	0x0002bad0


	//   ....[208]....
        /*0b34*/ 	.word	0x0002bb50


	//   ....[209]....
        /*0b38*/ 	.word	0x0002bbd0


	//   ....[210]....
        /*0b3c*/ 	.word	0x0002bc60


	//   ....[211]....
        /*0b40*/ 	.word	0x0002bce0


	//   ....[212]....
        /*0b44*/ 	.word	0x0002bd80


	//   ....[213]....
        /*0b48*/ 	.word	0x0002be10


	//   ....[214]....
        /*0b4c*/ 	.word	0x0002bf40


	//----- nvinfo : EIATTR_REG_RECONFIG
	.align		4
.L_275:
        /*0b50*/ 	.byte	0x01, 0x54
	.zero		2


	//----- nvinfo : EIATTR_SYSCALL_OFFSETS
	.align		4
        /*0b54*/ 	.byte	0x04, 0x46
        /*0b56*/ 	.short	(.L_277 - .L_276)


	//   ....[0]....
.L_276:
        /*0b58*/ 	.word	0x00001e80


	//   ....[1]....
        /*0b5c*/ 	.word	0x00001fd0


	//   ....[2]....
        /*0b60*/ 	.word	0x00009ec0


	//   ....[3]....
        /*0b64*/ 	.word	0x0000a460


	//   ....[4]....
        /*0b68*/ 	.word	0x000249f0


	//   ....[5]....
        /*0b6c*/ 	.word	0x00024b90


	//   ....[6]....
        /*0b70*/ 	.word	0x00024cf0


	//   ....[7]....
        /*0b74*/ 	.word	0x00024e30


	//   ....[8]....
        /*0b78*/ 	.word	0x000258a0


	//----- nvinfo : EIATTR_MBARRIER_INSTR_OFFSETS
	.align		4
.L_277:
        /*0b7c*/ 	.byte	0x04, 0x39
        /*0b7e*/ 	.short	(.L_279 - .L_278)


	//   ....[0]....
.L_278:
        /*0b80*/ 	.word	0x000002d0
        /*0b84*/ 	.word	0x000000ff
        /*0b88*/ 	.word	0x00022800
        /*0b8c*/ 	.short	0x0100
        /*0b8e*/ 	.byte	0x08
	.zero		1


	//   ....[1]....
        /*0b90*/ 	.word	0x000002e0
        /*0b94*/ 	.word	0x000000ff
        /*0b98*/ 	.word	0x00022820
        /*0b9c*/ 	.short	0x0100
        /*0b9e*/ 	.byte	0x08
	.zero		1


	//   ....[2]....
        /*0ba0*/ 	.word	0x000003d0
        /*0ba4*/ 	.word	0x000000ff
        /*0ba8*/ 	.word	0x00022830
        /*0bac*/ 	.short	0x0100
        /*0bae*/ 	.byte	0x08
	.zero		1


	//   ....[3]....
        /*0bb0*/ 	.word	0x000003e0
        /*0bb4*/ 	.word	0x000000ff
        /*0bb8*/ 	.word	0x00022840
        /*0bbc*/ 	.short	0x0100
        /*0bbe*/ 	.byte	0x08
	.zero		1


	//   ....[4]....
        /*0bc0*/ 	.word	0x000003f0
        /*0bc4*/ 	.word	0x000000ff
        /*0bc8*/ 	.word	0x00022838
        /*0bcc*/ 	.short	0x0100
        /*0bce*/ 	.byte	0x08
	.zero		1


	//   ....[5]....
        /*0bd0*/ 	.word	0x00000400
        /*0bd4*/ 	.word	0x000000ff
        /*0bd8*/ 	.word	0x00022848
        /*0bdc*/ 	.short	0x0100
        /*0bde*/ 	.byte	0x08
	.zero		1


	//   ....[6]....
        /*0be0*/ 	.word	0x00000530
        /*0be4*/ 	.word	0x000000ff
        /*0be8*/ 	.word	0x00022850
        /*0bec*/ 	.short	0x0100
        /*0bee*/ 	.byte	0x08
	.zero		1


	//   ....[7]....
        /*0bf0*/ 	.word	0x00000540
        /*0bf4*/ 	.word	0x000000ff
        /*0bf8*/ 	.word	0x00022860
        /*0bfc*/ 	.short	0x0100
        /*0bfe*/ 	.byte	0x08
	.zero		1


	//   ....[8]....
        /*0c00*/ 	.word	0x00000550
        /*0c04*/ 	.word	0x000000ff
        /*0c08*/ 	.word	0x00022858
        /*0c0c*/ 	.short	0x0100
        /*0c0e*/ 	.byte	0x08
	.zero		1


	//   ....[9]....
        /*0c10*/ 	.word	0x00000560
        /*0c14*/ 	.word	0x000000ff
        /*0c18*/ 	.word	0x00022868
        /*0c1c*/ 	.short	0x0100
        /*0c1e*/ 	.byte	0x08
	.zero		1


	//   ....[10]....
        /*0c20*/ 	.word	0x00000650
        /*0c24*/ 	.word	0x000000ff
        /*0c28*/ 	.word	0x00022870
        /*0c2c*/ 	.short	0x0100
        /*0c2e*/ 	.byte	0x06
	.zero		1


	//   ....[11]....
        /*0c30*/ 	.word	0x00000660
        /*0c34*/ 	.word	0x000000ff
        /*0c38*/ 	.word	0x00022880
        /*0c3c*/ 	.short	0x0100
        /*0c3e*/ 	.byte	0x06
	.zero		1


	//   ....[12]....
        /*0c40*/ 	.word	0x00000670
        /*0c44*/ 	.word	0x000000ff
        /*0c48*/ 	.word	0x00022878
        /*0c4c*/ 	.short	0x0100
        /*0c4e*/ 	.byte	0x06
	.zero		1


	//   ....[13]....
        /*0c50*/ 	.word	0x00000680
        /*0c54*/ 	.word	0x000000ff
        /*0c58*/ 	.word	0x00022888
        /*0c5c*/ 	.short	0x0100
        /*0c5e*/ 	.byte	0x06
	.zero		1


	//   ....[14]....
        /*0c60*/ 	.word	0x000007b0
        /*0c64*/ 	.word	0x000000ff
        /*0c68*/ 	.word	0x00022890
        /*0c6c*/ 	.short	0x0100
        /*0c6e*/ 	.byte	0x08
	.zero		1


	//   ....[15]....
        /*0c70*/ 	.word	0x000007c0
        /*0c74*/ 	.word	0x000000ff
        /*0c78*/ 	.word	0x000228a0
        /*0c7c*/ 	.short	0x0100
        /*0c7e*/ 	.byte	0x08
	.zero		1


	//   ....[16]....
        /*0c80*/ 	.word	0x000007d0
        /*0c84*/ 	.word	0x000000ff
        /*0c88*/ 	.word	0x00022898
        /*0c8c*/ 	.short	0x0100
        /*0c8e*/ 	.byte	0x08
	.zero		1


	//   ....[17]....
        /*0c90*/ 	.word	0x000007e0
        /*0c94*/ 	.word	0x000000ff
        /*0c98*/ 	.word	0x000228a8
        /*0c9c*/ 	.short	0x0100
        /*0c9e*/ 	.byte	0x08
	.zero		1


	//   ....[18]....
        /*0ca0*/ 	.word	0x00000910
        /*0ca4*/ 	.word	0x000000ff
        /*0ca8*/ 	.word	0x000228b0
        /*0cac*/ 	.short	0x0100
        /*0cae*/ 	.byte	0x08
	.zero		1


	//   ....[19]....
        /*0cb0*/ 	.word	0x00000920
        /*0cb4*/ 	.word	0x000000ff
        /*0cb8*/ 	.word	0x000228c0
        /*0cbc*/ 	.short	0x0100
        /*0cbe*/ 	.byte	0x08
	.zero		1


	//   ....[20]....
        /*0cc0*/ 	.word	0x00000930
        /*0cc4*/ 	.word	0x000000ff
        /*0cc8*/ 	.word	0x000228b8
        /*0ccc*/ 	.short	0x0100
        /*0cce*/ 	.byte	0x08
	.zero		1


	//   ....[21]....
        /*0cd0*/ 	.word	0x00000940
        /*0cd4*/ 	.word	0x000000ff
        /*0cd8*/ 	.word	0x000228c8
        /*0cdc*/ 	.short	0x0100
        /*0cde*/ 	.byte	0x08
	.zero		1


	//   ....[22]....
        /*0ce0*/ 	.word	0x00003080
        /*0ce4*/ 	.word	0x0000006c
        /*0ce8*/ 	.word	0x00022890
        /*0cec*/ 	.short	0x010a
        /*0cee*/ 	.byte	0x3f
	.zero		1


	//   ....[23]....
        /*0cf0*/ 	.word	0x00005f90
        /*0cf4*/ 	.word	0x0000006c
        /*0cf8*/ 	.word	0x00022890
        /*0cfc*/ 	.short	0x010a
        /*0cfe*/ 	.byte	0x3f
	.zero		1


	//   ....[24]....
        /*0d00*/ 	.word	0x00008f00
        /*0d04*/ 	.word	0x0000006c
        /*0d08*/ 	.word	0x00022890
        /*0d0c*/ 	.short	0x010a
        /*0d0e*/ 	.byte	0x3f
	.zero		1


	//   ....[25]....
        /*0d10*/ 	.word	0x00009170
        /*0d14*/ 	.word	0x00000004
        /*0d18*/ 	.word	0x00000000
        /*0d1c*/ 	.short	0x0101
        /*0d1e*/ 	.byte	0x3f
	.zero		1


	//   ....[26]....
        /*0d20*/ 	.word	0x000091b0
        /*0d24*/ 	.word	0x0000006c
        /*0d28*/ 	.word	0x000228b0
        /*0d2c*/ 	.short	0x010a
        /*0d2e*/ 	.byte	0x3f
	.zero		1


	//   ....[27]....
        /*0d30*/ 	.word	0x000095f0
        /*0d34*/ 	.word	0x0000006c
        /*0d38*/ 	.word	0x00000000
        /*0d3c*/ 	.short	0x0101
        /*0d3e*/ 	.byte	0x3f
	.zero		1


	//   ....[28]....
        /*0d40*/ 	.word	0x0000a1e0
        /*0d44*/ 	.word	0x00000010
        /*0d48*/ 	.word	0x00022800
        /*0d4c*/ 	.short	0x010a
        /*0d4e*/ 	.byte	0x3f
	.zero		1


	//   ....[29]....
        /*0d50*/ 	.word	0x0000a230
        /*0d54*/ 	.word	0x00000010
        /*0d58*/ 	.word	0x00022800
        /*0d5c*/ 	.short	0x010a
        /*0d5e*/ 	.byte	0x3f
	.zero		1


	//   ....[30]....
        /*0d60*/ 	.word	0x0000abd0
        /*0d64*/ 	.word	0x00000010
        /*0d68*/ 	.word	0x00022800
        /*0d6c*/ 	.short	0x010a
        /*0d6e*/ 	.byte	0x3f
	.zero		1


	//   ....[31]....
        /*0d70*/ 	.word	0x0000e0c0
        /*0d74*/ 	.word	0x00000010
        /*0d78*/ 	.word	0x00022800
        /*0d7c*/ 	.short	0x010a
        /*0d7e*/ 	.byte	0x3f
	.zero		1


	//   ....[32]....
        /*0d80*/ 	.word	0x00011160
        /*0d84*/ 	.word	0x00000008
        /*0d88*/ 	.word	0x00022830
        /*0d8c*/ 	.short	0x010a
        /*0d8e*/ 	.byte	0x3f
	.zero		1


	//   ....[33]....
        /*0d90*/ 	.word	0x000111d0
        /*0d94*/ 	.word	0x00000008
        /*0d98*/ 	.word	0x00022830
        /*0d9c*/ 	.short	0x010a
        /*0d9e*/ 	.byte	0x3f
	.zero		1


	//   ....[34]....
        /*0da0*/ 	.word	0x00011ad0
        /*0da4*/ 	.word	0x00000008
        /*0da8*/ 	.word	0x00000000
        /*0dac*/ 	.short	0x0101
        /*0dae*/ 	.byte	0x3f
	.zero		1


	//   ....[35]....
        /*0db0*/ 	.word	0x00014c10
        /*0db4*/ 	.word	0x00000007
        /*0db8*/ 	.word	0x00022830
        /*0dbc*/ 	.short	0x010a
        /*0dbe*/ 	.byte	0x3f
	.zero		1


	//   ....[36]....
        /*0dc0*/ 	.word	0x00014c60
        /*0dc4*/ 	.word	0x00000007
        /*0dc8*/ 	.word	0x00022830
        /*0dcc*/ 	.short	0x010a
        /*0dce*/ 	.byte	0x3f
	.zero		1


	//   ....[37]....
        /*0dd0*/ 	.word	0x00014fd0
        /*0dd4*/ 	.word	0x00000007
        /*0dd8*/ 	.word	0x00022850
        /*0ddc*/ 	.short	0x010a
        /*0dde*/ 	.byte	0x3f
	.zero		1


	//   ....[38]....
        /*0de0*/ 	.word	0x00015010
        /*0de4*/ 	.word	0x00000007
        /*0de8*/ 	.word	0x00022850
        /*0dec*/ 	.short	0x010a
        /*0dee*/ 	.byte	0x3f
	.zero		1


	//   ....[39]....
        /*0df0*/ 	.word	0x00015b30
        /*0df4*/ 	.word	0x00000007
        /*0df8*/ 	.word	0x00000000
        /*0dfc*/ 	.short	0x0101
        /*0dfe*/ 	.byte	0x3f
	.zero		1


	//   ....[40]....
        /*0e00*/ 	.word	0x00017dc0
        /*0e04*/ 	.word	0x00000007
        /*0e08*/ 	.word	0x00000000
        /*0e0c*/ 	.short	0x0101
        /*0e0e*/ 	.byte	0x3f
	.zero		1


	//   ....[41]....
        /*0e10*/ 	.word	0x000186d0
        /*0e14*/ 	.word	0x00000007
        /*0e18*/ 	.word	0x00022830
        /*0e1c*/ 	.short	0x010a
        /*0e1e*/ 	.byte	0x3f
	.zero		1


	//   ....[42]....
        /*0e20*/ 	.word	0x00018720
        /*0e24*/ 	.word	0x00000007
        /*0e28*/ 	.word	0x00022830
        /*0e2c*/ 	.short	0x010a
        /*0e2e*/ 	.byte	0x3f
	.zero		1


	//   ....[43]....
        /*0e30*/ 	.word	0x00018ac0
        /*0e34*/ 	.word	0x00000007
        /*0e38*/ 	.word	0x00022850
        /*0e3c*/ 	.short	0x010a
        /*0e3e*/ 	.byte	0x3f
	.zero		1


	//   ....[44]....
        /*0e40*/ 	.word	0x00018b00
        /*0e44*/ 	.word	0x00000007
        /*0e48*/ 	.word	0x00022850
        /*0e4c*/ 	.short	0x010a
        /*0e4e*/ 	.byte	0x3f
	.zero		1


	//   ....[45]....
        /*0e50*/ 	.word	0x0001a620
        /*0e54*/ 	.word	0x00000000
        /*0e58*/ 	.word	0x00000000
        /*0e5c*/ 	.short	0x0101
        /*0e5e*/ 	.byte	0x3f
	.zero		1


	//   ....[46]....
        /*0e60*/ 	.word	0x0001a850
        /*0e64*/ 	.word	0x00000008
        /*0e68*/ 	.word	0x00000000
        /*0e6c*/ 	.short	0x0101
        /*0e6e*/ 	.byte	0x3f
	.zero		1


	//   ....[47]....
        /*0e70*/ 	.word	0x0001af10
        /*0e74*/ 	.word	0x00000007
        /*0e78*/ 	.word	0x00022830
        /*0e7c*/ 	.short	0x010a
        /*0e7e*/ 	.byte	0x3f
	.zero		1


	//   ....[48]....
        /*0e80*/ 	.word	0x0001af60
        /*0e84*/ 	.word	0x00000007
        /*0e88*/ 	.word	0x00022830
        /*0e8c*/ 	.short	0x010a
        /*0e8e*/ 	.byte	0x3f
	.zero		1


	//   ....[49]....
        /*0e90*/ 	.word	0x0001b300
        /*0e94*/ 	.word	0x00000007
        /*0e98*/ 	.word	0x00022850
        /*0e9c*/ 	.short	0x010a
        /*0e9e*/ 	.byte	0x3f
	.zero		1


	//   ....[50]....
        /*0ea0*/ 	.word	0x0001b340
        /*0ea4*/ 	.word	0x00000007
        /*0ea8*/ 	.word	0x00022850
        /*0eac*/ 	.short	0x010a
        /*0eae*/ 	.byte	0x3f
	.zero		1


	//   ....[51]....
        /*0eb0*/ 	.word	0x0001be90
        /*0eb4*/ 	.word	0x00000006
        /*0eb8*/ 	.word	0x00000000
        /*0ebc*/ 	.short	0x0101
        /*0ebe*/ 	.byte	0x3f
	.zero		1


	//   ....[52]....
        /*0ec0*/ 	.word	0x0001e0d0
        /*0ec4*/ 	.word	0x00000006
        /*0ec8*/ 	.word	0x00000000
        /*0ecc*/ 	.short	0x0101
        /*0ece*/ 	.byte	0x3f
	.zero		1


	//   ....[53]....
        /*0ed0*/ 	.word	0x0001e6c0
        /*0ed4*/ 	.word	0x0000000d
        /*0ed8*/ 	.word	0x00022850
        /*0edc*/ 	.short	0x010a
        /*0ede*/ 	.byte	0x3f
	.zero		1


	//   ....[54]....
        /*0ee0*/ 	.word	0x0001e740
        /*0ee4*/ 	.word	0x0000000d
        /*0ee8*/ 	.word	0x00022850
        /*0eec*/ 	.short	0x010a
        /*0eee*/ 	.byte	0x3f
	.zero		1


	//   ....[55]....
        /*0ef0*/ 	.word	0x0001ed30
        /*0ef4*/ 	.word	0x00000000
        /*0ef8*/ 	.word	0x00000000
        /*0efc*/ 	.short	0x0101
        /*0efe*/ 	.byte	0x3f
	.zero		1


	//   ....[56]....
        /*0f00*/ 	.word	0x00020910
        /*0f04*/ 	.word	0x00000000
        /*0f08*/ 	.word	0x00000000
        /*0f0c*/ 	.short	0x0101
        /*0f0e*/ 	.byte	0x3f
	.zero		1


	//   ....[57]....
        /*0f10*/ 	.word	0x000232c0
        /*0f14*/ 	.word	0x00000006
        /*0f18*/ 	.word	0x00022820
        /*0f1c*/ 	.short	0x010a
        /*0f1e*/ 	.byte	0x3f
	.zero		1


	//   ....[58]....
        /*0f20*/ 	.word	0x000233b0
        /*0f24*/ 	.word	0x00000007
        /*0f28*/ 	.word	0x000228a0
        /*0f2c*/ 	.short	0x010a
        /*0f2e*/ 	.byte	0x3f
	.zero		1


	//   ....[59]....
        /*0f30*/ 	.word	0x000237e0
        /*0f34*/ 	.word	0x00000007
        /*0f38*/ 	.word	0x000228c0
        /*0f3c*/ 	.short	0x010a
        /*0f3e*/ 	.byte	0x3f
	.zero		1


	//   ....[60]....
        /*0f40*/ 	.word	0x00023bd0
        /*0f44*/ 	.word	0x00000008
        /*0f48*/ 	.word	0x000228a0
        /*0f4c*/ 	.short	0x010a
        /*0f4e*/ 	.byte	0x3f
	.zero		1


	//   ....[61]....
        /*0f50*/ 	.word	0x00023ff0
        /*0f54*/ 	.word	0x00000008
        /*0f58*/ 	.word	0x000228c0
        /*0f5c*/ 	.short	0x010a
        /*0f5e*/ 	.byte	0x3f
	.zero		1


	//   ....[62]....
        /*0f60*/ 	.word	0x00025240
        /*0f64*/ 	.word	0x00000000
        /*0f68*/ 	.word	0x00022880
        /*0f6c*/ 	.short	0x010a
        /*0f6e*/ 	.byte	0x3f
	.zero		1


	//   ....[63]....
        /*0f70*/ 	.word	0x00025400
        /*0f74*/ 	.word	0x00000000
        /*0f78*/ 	.word	0x00022840
        /*0f7c*/ 	.short	0x010a
        /*0f7e*/ 	.byte	0x3f
	.zero		1


	//   ....[64]....
        /*0f80*/ 	.word	0x00026060
        /*0f84*/ 	.word	0x00000008
        /*0f88*/ 	.word	0x00022800
        /*0f8c*/ 	.short	0x0107
        /*0f8e*/ 	.byte	0x3f
	.zero		1


	//   ....[65]....
        /*0f90*/ 	.word	0x00026160
        /*0f94*/ 	.word	0x00000002
        /*0f98*/ 	.word	0x00022800
        /*0f9c*/ 	.short	0x0101
        /*0f9e*/ 	.byte	0x3f
	.zero		1


	//   ....[66]....
        /*0fa0*/ 	.word	0x00026180
        /*0fa4*/ 	.word	0x00000002
        /*0fa8*/ 	.word	0x00022820
        /*0fac*/ 	.short	0x010a
        /*0fae*/ 	.byte	0x3f
	.zero		1


	//   ....[67]....
        /*0fb0*/ 	.word	0x000264d0
        /*0fb4*/ 	.word	0x00000003
        /*0fb8*/ 	.word	0x00022880
        /*0fbc*/ 	.short	0x010a
        /*0fbe*/ 	.byte	0x3f
	.zero		1


	//   ....[68]....
        /*0fc0*/ 	.word	0x00026720
        /*0fc4*/ 	.word	0x00000003
        /*0fc8*/ 	.word	0x00022840
        /*0fcc*/ 	.short	0x010a
        /*0fce*/ 	.byte	0x3f
	.zero		1


	//   ....[69]....
        /*0fd0*/ 	.word	0x00026c10
        /*0fd4*/ 	.word	0x00000015
        /*0fd8*/ 	.word	0x00022870
        /*0fdc*/ 	.short	0x010a
        /*0fde*/ 	.byte	0x3f
	.zero		1


	//   ....[70]....
        /*0fe0*/ 	.word	0x00026c80
        /*0fe4*/ 	.word	0x00000015
        /*0fe8*/ 	.word	0x00022860
        /*0fec*/ 	.short	0x010a
        /*0fee*/ 	.byte	0x3f
	.zero		1


	//   ....[71]....
        /*0ff0*/ 	.word	0x00027140
        /*0ff4*/ 	.word	0x00000015
        /*0ff8*/ 	.word	0x00022850
        /*0ffc*/ 	.short	0x0101
        /*0ffe*/ 	.byte	0x3f
	.zero		1


	//   ....[72]....
        /*1000*/ 	.word	0x000271d0
        /*1004*/ 	.word	0x00000015
        /*1008*/ 	.word	0x00000000
        /*100c*/ 	.short	0x0101
        /*100e*/ 	.byte	0x3f
	.zero		1


	//   ....[73]....
        /*1010*/ 	.word	0x00027400
        /*1014*/ 	.word	0x00000011
        /*1018*/ 	.word	0x00022870
        /*101c*/ 	.short	0x010a
        /*101e*/ 	.byte	0x3f
	.zero		1


	//   ....[74]....
        /*1020*/ 	.word	0x00027470
        /*1024*/ 	.word	0x00000011
        /*1028*/ 	.word	0x00022860
        /*102c*/ 	.short	0x010a
        /*102e*/ 	.byte	0x3f
	.zero		1


	//   ....[75]....
        /*1030*/ 	.word	0x00027960
        /*1034*/ 	.word	0x00000011
        /*1038*/ 	.word	0x00022850
        /*103c*/ 	.short	0x0101
        /*103e*/ 	.byte	0x3f
	.zero		1


	//   ....[76]....
        /*1040*/ 	.word	0x000279b0
        /*1044*/ 	.word	0x00000011
        /*1048*/ 	.word	0x00000000
        /*104c*/ 	.short	0x0101
        /*104e*/ 	.byte	0x3f
	.zero		1


	//   ....[77]....
        /*1050*/ 	.word	0x00028760
        /*1054*/ 	.word	0x00000000
        /*1058*/ 	.word	0x00022820
        /*105c*/ 	.short	0x010a
        /*105e*/ 	.byte	0x3f
	.zero		1


	//   ....[78]....
        /*1060*/ 	.word	0x00028910
        /*1064*/ 	.word	0x00000006
        /*1068*/ 	.word	0x00000000
        /*106c*/ 	.short	0x010a
        /*106e*/ 	.byte	0x3f
	.zero		1


	//   ....[79]....
        /*1070*/ 	.word	0x00028980
        /*1074*/ 	.word	0x00000007
        /*1078*/ 	.word	0x00000000
        /*107c*/ 	.short	0x010a
        /*107e*/ 	.byte	0x3f
	.zero		1


	//   ....[80]....
        /*1080*/ 	.word	0x000289e0
        /*1084*/ 	.word	0x00000004
        /*1088*/ 	.word	0x00022860
        /*108c*/ 	.short	0x010a
        /*108e*/ 	.byte	0x3f
	.zero		1


	//   ....[81]....
        /*1090*/ 	.word	0x00028a30
        /*1094*/ 	.word	0x00000003
        /*1098*/ 	.word	0x00022860
        /*109c*/ 	.short	0x010a
        /*109e*/ 	.byte	0x3f
	.zero		1


	//   ....[82]....
        /*10a0*/ 	.word	0x00028a70
        /*10a4*/ 	.word	0x00000004
        /*10a8*/ 	.word	0x00022880
        /*10ac*/ 	.short	0x010a
        /*10ae*/ 	.byte	0x3f
	.zero		1


	//   ....[83]....
        /*10b0*/ 	.word	0x00028a90
        /*10b4*/ 	.word	0x00000003
        /*10b8*/ 	.word	0x00022880
        /*10bc*/ 	.short	0x010a
        /*10be*/ 	.byte	0x3f
	.zero		1


	//   ....[84]....
        /*10c0*/ 	.word	0x00028af0
        /*10c4*/ 	.word	0x0000006c
        /*10c8*/ 	.word	0x00022890
        /*10cc*/ 	.short	0x010a
        /*10ce*/ 	.byte	0x3f
	.zero		1


	//   ....[85]....
        /*10d0*/ 	.word	0x00028b40
        /*10d4*/ 	.word	0x0000006c
        /*10d8*/ 	.word	0x00022890
        /*10dc*/ 	.short	0x010a
        /*10de*/ 	.byte	0x3f
	.zero		1


	//   ....[86]....
        /*10e0*/ 	.word	0x00028b90
        /*10e4*/ 	.word	0x0000006c
        /*10e8*/ 	.word	0x00022890
        /*10ec*/ 	.short	0x010a
        /*10ee*/ 	.byte	0x3f
	.zero		1


	//   ....[87]....
        /*10f0*/ 	.word	0x00028be0
        /*10f4*/ 	.word	0x0000006c
        /*10f8*/ 	.word	0x000228b0
        /*10fc*/ 	.short	0x010a
        /*10fe*/ 	.byte	0x3f
	.zero		1


	//   ....[88]....
        /*1100*/ 	.word	0x00028e90
        /*1104*/ 	.word	0x00000010
        /*1108*/ 	.word	0x00022800
        /*110c*/ 	.short	0x010a
        /*110e*/ 	.byte	0x3f
	.zero		1


	//   ....[89]....
        /*1110*/ 	.word	0x000290a0
        /*1114*/ 	.word	0x00000010
        /*1118*/ 	.word	0x00022800
        /*111c*/ 	.short	0x010a
        /*111e*/ 	.byte	0x3f
	.zero		1


	//   ....[90]....
        /*1120*/ 	.word	0x000290f0
        /*1124*/ 	.word	0x00000008
        /*1128*/ 	.word	0x00022830
        /*112c*/ 	.short	0x010a
        /*112e*/ 	.byte	0x3f
	.zero		1


	//   ....[91]....
        /*1130*/ 	.word	0x00029140
        /*1134*/ 	.word	0x00000007
        /*1138*/ 	.word	0x00022830
        /*113c*/ 	.short	0x010a
        /*113e*/ 	.byte	0x3f
	.zero		1


	//   ....[92]....
        /*1140*/ 	.word	0x00029190
        /*1144*/ 	.word	0x00000007
        /*1148*/ 	.word	0x00022850
        /*114c*/ 	.short	0x010a
        /*114e*/ 	.byte	0x3f
	.zero		1


	//   ....[93]....
        /*1150*/ 	.word	0x000291e0
        /*1154*/ 	.word	0x00000007
        /*1158*/ 	.word	0x00022830
        /*115c*/ 	.short	0x010a
        /*115e*/ 	.byte	0x3f
	.zero		1


	//   ....[94]....
        /*1160*/ 	.word	0x00029230
        /*1164*/ 	.word	0x00000007
        /*1168*/ 	.word	0x00022850
        /*116c*/ 	.short	0x010a
        /*116e*/ 	.byte	0x3f
	.zero		1


	//   ....[95]....
        /*1170*/ 	.word	0x00029280
        /*1174*/ 	.word	0x00000007
        /*1178*/ 	.word	0x00022830
        /*117c*/ 	.short	0x010a
        /*117e*/ 	.byte	0x3f
	.zero		1


	//   ....[96]....
        /*1180*/ 	.word	0x000292d0
        /*1184*/ 	.word	0x00000007
        /*1188*/ 	.word	0x00022850
        /*118c*/ 	.short	0x010a
        /*118e*/ 	.byte	0x3f
	.zero		1


	//   ....[97]....
        /*1190*/ 	.word	0x00029320
        /*1194*/ 	.word	0x0000000d
        /*1198*/ 	.word	0x00022850
        /*119c*/ 	.short	0x010a
        /*119e*/ 	.byte	0x3f
	.zero		1


	//   ....[98]....
        /*11a0*/ 	.word	0x0002a8f0
        /*11a4*/ 	.word	0x00000005
        /*11a8*/ 	.word	0x00022820
        /*11ac*/ 	.short	0x010a
        /*11ae*/ 	.byte	0x3f
	.zero		1


	//   ....[99]....
        /*11b0*/ 	.word	0x0002a940
        /*11b4*/ 	.word	0x00000007
        /*11b8*/ 	.word	0x000228a0
        /*11bc*/ 	.short	0x010a
        /*11be*/ 	.byte	0x3f
	.zero		1


	//   ....[100]....
        /*11c0*/ 	.word	0x0002a990
        /*11c4*/ 	.word	0x00000007
        /*11c8*/ 	.word	0x000228c0
        /*11cc*/ 	.short	0x010a
        /*11ce*/ 	.byte	0x3f
	.zero		1


	//   ....[101]....
        /*11d0*/ 	.word	0x0002a9e0
        /*11d4*/ 	.word	0x00000008
        /*11d8*/ 	.word	0x000228a0
        /*11dc*/ 	.short	0x010a
        /*11de*/ 	.byte	0x3f
	.zero		1


	//   ....[102]....
        /*11e0*/ 	.word	0x0002aa30
        /*11e4*/ 	.word	0x00000008
        /*11e8*/ 	.word	0x000228c0
        /*11ec*/ 	.short	0x010a
        /*11ee*/ 	.byte	0x3f
	.zero		1


	//   ....[103]....
        /*11f0*/ 	.word	0x0002abd0
        /*11f4*/ 	.word	0x00000000
        /*11f8*/ 	.word	0x00022880
        /*11fc*/ 	.short	0x010a
        /*11fe*/ 	.byte	0x3f
	.zero		1


	//   ....[104]....
        /*1200*/ 	.word	0x0002ac20
        /*1204*/ 	.word	0x00000000
        /*1208*/ 	.word	0x00022840
        /*120c*/ 	.short	0x010a
        /*120e*/ 	.byte	0x3f
	.zero		1


	//   ....[105]....
        /*1210*/ 	.word	0x0002b220
        /*1214*/ 	.word	0x00000002
        /*1218*/ 	.word	0x00022820
        /*121c*/ 	.short	0x010a
        /*121e*/ 	.byte	0x3f
	.zero		1


	//   ....[106]....
        /*1220*/ 	.word	0x0002b270
        /*1224*/ 	.word	0x00000003
        /*1228*/ 	.word	0x00022880
        /*122c*/ 	.short	0x010a
        /*122e*/ 	.byte	0x3f
	.zero		1


	//   ....[107]....
        /*1230*/ 	.word	0x0002b2c0
        /*1234*/ 	.word	0x00000003
        /*1238*/ 	.word	0x00022840
        /*123c*/ 	.short	0x010a
        /*123e*/ 	.byte	0x3f
	.zero		1


	//   ....[108]....
        /*1240*/ 	.word	0x0002b310
        /*1244*/ 	.word	0x00000015
        /*1248*/ 	.word	0x00022870
        /*124c*/ 	.short	0x010a
        /*124e*/ 	.byte	0x3f
	.zero		1


	//   ....[109]....
        /*1250*/ 	.word	0x0002b360
        /*1254*/ 	.word	0x00000015
        /*1258*/ 	.word	0x00022860
        /*125c*/ 	.short	0x010a
        /*125e*/ 	.byte	0x3f
	.zero		1


	//   ....[110]....
        /*1260*/ 	.word	0x0002b3b0
        /*1264*/ 	.word	0x00000011
        /*1268*/ 	.word	0x00022870
        /*126c*/ 	.short	0x010a
        /*126e*/ 	.byte	0x3f
	.zero		1


	//   ....[111]....
        /*1270*/ 	.word	0x0002b400
        /*1274*/ 	.word	0x00000011
        /*1278*/ 	.word	0x00022860
        /*127c*/ 	.short	0x010a
        /*127e*/ 	.byte	0x3f
	.zero		1


	//   ....[112]....
        /*1280*/ 	.word	0x0002be60
        /*1284*/ 	.word	0x00000000
        /*1288*/ 	.word	0x00022820
        /*128c*/ 	.short	0x010a
        /*128e*/ 	.byte	0x3f
	.zero		1


	//   ....[113]....
        /*1290*/ 	.word	0x0002c000
        /*1294*/ 	.word	0x00000006
        /*1298*/ 	.word	0x00000000
        /*129c*/ 	.short	0x010a
        /*129e*/ 	.byte	0x3f
	.zero		1


	//   ....[114]....
        /*12a0*/ 	.word	0x0002c050
        /*12a4*/ 	.word	0x00000007
        /*12a8*/ 	.word	0x00000000
        /*12ac*/ 	.short	0x010a
        /*12ae*/ 	.byte	0x3f
	.zero		1


	//   ....[115]....
        /*12b0*/ 	.word	0x0002c0a0
        /*12b4*/ 	.word	0x00000004
        /*12b8*/ 	.word	0x00022860
        /*12bc*/ 	.short	0x010a
        /*12be*/ 	.byte	0x3f
	.zero		1


	//   ....[116]....
        /*12c0*/ 	.word	0x0002c0f0
        /*12c4*/ 	.word	0x00000003
        /*12c8*/ 	.word	0x00022860
        /*12cc*/ 	.short	0x010a
        /*12ce*/ 	.byte	0x3f
	.zero		1


	//   ....[117]....
        /*12d0*/ 	.word	0x0002c140
        /*12d4*/ 	.word	0x00000004
        /*12d8*/ 	.word	0x00022880
        /*12dc*/ 	.short	0x010a
        /*12de*/ 	.byte	0x3f
	.zero		1


	//----- nvinfo : EIATTR_NUM_MBARRIERS
	.align		4
.L_279:
        /*12e0*/ 	.byte	0x03, 0x38
        /*12e2*/ 	.short	0x0016


	//----- nvinfo : EIATTR_EXIT_INSTR_OFFSETS
	.align		4
        /*12e4*/ 	.byte	0x04, 0x1c
        /*12e6*/ 	.short	(.L_281 - .L_280)


	//   ....[0]....
.L_280:
        /*12e8*/ 	.word	0x00028ae0


	//----- nvinfo : EIATTR_MAX_THREADS
	.align		4
.L_281:
        /*12ec*/ 	.byte	0x04, 0x05
        /*12ee*/ 	.short	(.L_283 - .L_282)
.L_282:
        /*12f0*/ 	.word	0x00000180
        /*12f4*/ 	.word	0x00000001
        /*12f8*/ 	.word	0x00000001


	//----- nvinfo : EIATTR_CRS_STACK_SIZE
	.align		4
.L_283:
        /*12fc*/ 	.byte	0x04, 0x1e
        /*12fe*/ 	.short	(.L_285 - .L_284)
.L_284:
        /*1300*/ 	.word	0x00000000


	//----- nvinfo : EIATTR_CBANK_PARAM_SIZE
	.align		4
.L_285:
        /*1304*/ 	.byte	0x03, 0x19
        /*1306*/ 	.short	0x0af0


	//----- nvinfo : EIATTR_PARAM_CBANK
	.align		4
        /*1308*/ 	.byte	0x04, 0x0a
        /*130a*/ 	.short	(.L_287 - .L_286)
	.align		4
.L_286:
        /*130c*/ 	.word	index@(.nv.constant0._ZN7cutlass13device_kernelIN5flash11enable_sm90INS1_16FlashAttnFwdSm90INS1_25CollectiveMainloopFwdSm90ILi2EN4cute5tupleIJNS5_1CILi1EEES8_S8_EEENS6_IJNS7_ILi128EEESA_NS7_ILi192EEEEEELi128ENS_12float_e4m3_tEfNS_4arch4Sm90ELb0ELb1ELb1ELb1ELb0ELb1ELb0ELb1ELb1ELb1ELb0ELb0EEENS1_21CollectiveEpilogueFwdINS6_IJSA_SA_SA_EEES9_NS_10bfloat16_tESF_Li256ELb1ELb1ELb0ELb1EEENS1_36VarlenDynamicPersistentTileSchedulerILi128ELi128ELi256ELi128ELb0ELb1ELb1ELb1ELb0ELb1EEEEEEEEEvNT_6ParamsE)
        /*1310*/ 	.short	0x0210
        /*1312*/ 	.short	0x0af0


	//----- nvinfo : EIATTR_SW_WAR
	.align		4
.L_287:
        /*1314*/ 	.byte	0x04, 0x36
        /*1316*/ 	.short	(.L_289 - .L_288)
.L_288:
        /*1318*/ 	.word	0x00000008
.L_289:


//--------------------- .nv.info._ZN7cutlass13device_kernelIN5flash11enable_sm90INS1_16FlashAttnFwdSm90INS1_25CollectiveMainloopFwdSm90ILi2EN4cute5tupleIJNS5_1CILi1EEES8_S8_EEENS6_IJNS7_ILi128EEENS7_ILi160EEENS7_ILi192EEEEEELi128ENS_12float_e4m3_tEfNS_4arch4Sm90ELb1ELb0ELb1ELb0ELb0ELb0ELb0ELb1ELb1ELb1ELb0ELb0EEENS1_21CollectiveEpilogueFwdINS6_IJSA_SA_SB_EEES9_NS_10bfloat16_tESG_Li256ELb0ELb1ELb0ELb1EEENS1_30DynamicPersistentTileSchedulerILi256ELi128ELb0ELb1ELb1EEEEEEEEEvNT_6ParamsE --------------------------
	.section	.nv.info._ZN7cutlass13device_kernelIN5flash11enable_sm90INS1_16FlashAttnFwdSm90INS1_25CollectiveMainloopFwdSm90ILi2EN4cute5tupleIJNS5_1CILi1EEES8_S8_EEENS6_IJNS7_ILi128EEENS7_ILi160EEENS7_ILi192EEEEEELi128ENS_12float_e4m3_tEfNS_4arch4Sm90ELb1ELb0ELb1ELb0ELb0ELb0ELb0ELb1ELb1ELb1ELb0ELb0EEENS1_21CollectiveEpilogueFwdINS6_IJSA_SA_SB_EEES9_NS_10bfloat16_tESG_Li256ELb0ELb1ELb0ELb1EEENS1_30DynamicPersistentTileSchedulerILi256ELi128ELb0ELb1ELb1EEEEEEEEEvNT_6ParamsE,"",@"SHT_CUDA_INFO"
	.sectionflags	@""
	.align	4


	//----- nvinfo : EIATTR_CUDA_API_VERSION
	.align		4
        /*0000*/ 	.byte	0x04, 0x37
        /*0002*/ 	.short	(.L_291 - .L_290)
.L_290:
        /*0004*/ 	.word	0x00000082


	//----- nvinfo : EIATTR_KPARAM_INFO
	.align		4
.L_291:
        /*0008*/ 	.byte	0x04, 0x17
        /*000a*/ 	.short	(.L_293 - .L_292)
.L_292:
        /*000c*/ 	.word	0x00000000
        /*0010*/ 	.short	0x0000
        /*0012*/ 	.short	0x0070
        /*0014*/ 	.byte	0x00, 0xf0, 0x01, 0x2a


	//----- nvinfo : EIATTR_SPARSE_MMA_MASK
	.align		4
.L_293:
        /*0018*/ 	.byte	0x03, 0x50
        /*001a*/ 	.short	0x0000


	//----- nvinfo : EIATTR_MAXREG_COUNT
	.align		4
        /*001c*/ 	.byte	0x03, 0x1b
        /*001e*/ 	.short	0x00a8


	//----- nvinfo : EIATTR_NUM_BARRIERS
	.align		4
        /*0020*/ 	.byte	0x02, 0x4c
        /*0022*/ 	.byte	0x10
	.zero		1


	//----- nvinfo : EIATTR_EXTERNS
	.align		4
        /*0024*/ 	.byte	0x04, 0x0f
        /*0026*/ 	.short	(.L_295 - .L_294)


	//   ....[0]....
	.align		4
.L_294:
        /*0028*/ 	.word	index@(__assertfail)


	//----- nvinfo : EIATTR_ANNOTATIONS
	.align		4
.L_295:
        /*002c*/ 	.byte	0x04, 0x55
        /*002e*/ 	.short	(.L_297 - .L_296)


	//   ....[0]....
.L_296:
        /* <DEDUP_REMOVED lines=24> */


	//----- nvinfo : EIATTR_MERCURY_ISA_VERSION
	.align		4
.L_297:
        /*01a0*/ 	.byte	0x03, 0x5f
        /*01a2*/ 	.short	0x0101


	//----- nvinfo : EIATTR_INT_WARP_WIDE_INSTR_OFFSETS
	.align		4
        /*01a4*/ 	.byte	0x04, 0x31
        /*01a6*/ 	.short	(.L_299 - .L_298)


	//   ....[0]....
.L_298:
        /*01a8*/ 	.word	0x00000130


	//   ....[1]....
        /*01ac*/ 	.word	0x00000170


	//   ....[2]....
        /*01b0*/ 	.word	0x000001e0


	//   ....[3]....
        /*01b4*/ 	.word	0x00010790


	//   ....[4]....
        /*01b8*/ 	.word	0x00010820


	//   ....[5]....
        /*01bc*/ 	.word	0x00013080


	//   ....[6]....
        /*01c0*/ 	.word	0x00013110


	//----- nvinfo : EIATTR_COOP_GROUP_MASK_REGIDS
	.align		4
.L_299:
        /*01c4*/ 	.byte	0x04, 0x29
        /*01c6*/ 	.short	(.L_301 - .L_300)


	//   ....[0]....
.L_300:
        /*01c8*/ 	.word	0xffffffff


	//   ....[1]....
        /*01cc*/ 	.word	0xffffffff


	//   ....[2]....
        /*01d0*/ 	.word	0xffffffff


	//   ....[3]....
        /*01d4*/ 	.word	0xffffffff


	//   ....[4]....
        /*01d8*/ 	.word	0xffffffff


	//   ....[5]....
        /*01dc*/ 	.word	0xffffffff


	//   ....[6]....
        /*01e0*/ 	.word	0xffffffff


	//   ....[7]....
        /*01e4*/ 	.word	0xffffffff


	//   ....[8]....
        /*01e8*/ 	.word	0xffffffff


	//   ....[9]....
        /*01ec*/ 	.word	0xffffffff


	//   ....[10]....
        /*01f0*/ 	.word	0xffffffff


	//   ....[11]....
        /*01f4*/ 	.word	0xffffffff


	//   ....[12]....
        /*01f8*/ 	.word	0xffffffff


	//   ....[13]....
        /*01fc*/ 	.word	0xffffffff


	//   ....[14]....
        /*0200*/ 	.word	0xffffffff


	//   ....[15]....
        /*0204*/ 	.word	0xffffffff


	//   ....[16]....
        /*0208*/ 	.word	0xffffffff


	//   ....[17]....
        /*020c*/ 	.word	0xffffffff


	//   ....[18]....
        /*0210*/ 	.word	0xffffffff


	//   ....[19]....
        /*0214*/ 	.word	0xffffffff


	//   ....[20]....
        /*0218*/ 	.word	0xffffffff


	//   ....[21]....
        /*021c*/ 	.word	0xffffffff


	//   ....[22]....
        /*0220*/ 	.word	0xffffffff


	//   ....[23]....
        /*0224*/ 	.word	0xffffffff


	//   ....[24]....
        /*0228*/ 	.word	0xffffffff


	//   ....[25]....
        /*022c*/ 	.word	0xffffffff


	//   ....[26]....
        /*0230*/ 	.word	0xffffffff


	//   ....[27]....
        /*0234*/ 	.word	0xffffffff


	//   ....[28]....
        /*0238*/ 	.word	0xffffffff


	//   ....[29]....
        /*023c*/ 	.word	0xffffffff


	//   ....[30]....
        /*0240*/ 	.word	0xffffffff


	//   ....[31]....
        /*0244*/ 	.word	0xffffffff


	//   ....[32]....
        /*0248*/ 	.word	0xffffffff


	//   ....[33]....
        /*024c*/ 	.word	0xffffffff


	//   ....[34]....
        /*0250*/ 	.word	0xffffffff


	//   ....[35]....
        /*0254*/ 	.word	0xffffffff


	//   ....[36]....
        /*0258*/ 	.word	0xffffffff


	//   ....[37]....
        /*025c*/ 	.word	0xffffffff


	//   ....[38]....
        /*0260*/ 	.word	0xffffffff


	//   ....[39]....
        /*0264*/ 	.word	0xffffffff


	//   ....[40]....
        /*0268*/ 	.word	0xffffffff


	//   ....[41]....
        /*026c*/ 	.word	0xffffffff


	//   ....[42]....
        /*0270*/ 	.word	0xffffffff


	//   ....[43]....
        /*0274*/ 	.word	0xffffffff


	//   ....[44]....
        /*0278*/ 	.word	0xffffffff


	//   ....[45]....
        /*027c*/ 	.word	0xffffffff


	//   ....[46]....
        /*0280*/ 	.word	0xffffffff


	//   ....[47]....
        /*0284*/ 	.word	0xffffffff


	//   ....[48]....
        /*0288*/ 	.word	0xffffffff


	//   ....[49]....
        /*028c*/ 	.word	0xffffffff


	//   ....[50]....
        /*0290*/ 	.word	0xffffffff


	//   ....[51]....
        /*0294*/ 	.word	0xffffffff


	//   ....[52]....
        /*0298*/ 	.word	0xffffffff


	//   ....[53]....
        /*029c*/ 	.word	0xffffffff


	//   ....[54]....
        /*02a0*/ 	.word	0xffffffff


	//   ....[55]....
        /*02a4*/ 	.word	0xffffffff


	//   ....[56]....
        /*02a8*/ 	.word	0xffffffff


	//   ....[57]....
        /*02ac*/ 	.word	0xffffffff


	//   ....[58]....
        /*02b0*/ 	.word	0xffffffff


	//   ....[59]....
        /*02b4*/ 	.word	0xffffffff


	//   ....[60]....
        /*02b8*/ 	.word	0xffffffff


	//   ....[61]....
        /*02bc*/ 	.word	0xffffffff


	//   ....[62]....
        /*02c0*/ 	.word	0xffffffff


	//   ....[63]....
        /*02c4*/ 	.word	0xffffffff


	//   ....[64]....
        /*02c8*/ 	.word	0xffffffff


	//   ....[65]....
        /*02cc*/ 	.word	0xffffffff


	//   ....[66]....
        /*02d0*/ 	.word	0xffffffff


	//   ....[67]....
        /*02d4*/ 	.word	0xffffffff


	//   ....[68]....
        /*02d8*/ 	.word	0xffffffff


	//   ....[69]....
        /*02dc*/ 	.word	0xffffffff


	//   ....[70]....
        /*02e0*/ 	.word	0xffffffff


	//   ....[71]....
        /*02e4*/ 	.word	0xffffffff


	//   ....[72]....
        /*02e8*/ 	.word	0xffffffff


	//   ....[73]....
        /*02ec*/ 	.word	0xffffffff


	//   ....[74]....
        /*02f0*/ 	.word	0xffffffff


	//   ....[75]....
        /*02f4*/ 	.word	0xffffffff


	//   ....[76]....
        /*02f8*/ 	.word	0xffffffff


	//   ....[77]....
        /*02fc*/ 	.word	0xffffffff


	//   ....[78]....
        /*0300*/ 	.word	0xffffffff


	//   ....[79]....
        /*0304*/ 	.word	0xffffffff


	//   ....[80]....
        /*0308*/ 	.word	0xffffffff


	//   ....[81]....
        /*030c*/ 	.word	0xffffffff


	//   ....[82]....
        /*0310*/ 	.word	0xffffffff


	//   ....[83]....
        /*0314*/ 	.word	0xffffffff


	//   ....[84]....
        /*0318*/ 	.word	0xffffffff


	//   ....[85]....
        /*031c*/ 	.word	0xffffffff


	//   ....[86]....
        /*0320*/ 	.word	0xffffffff


	//   ....[87]....
        /*0324*/ 	.word	0xffffffff


	//   ....[88]....
        /*0328*/ 	.word	0xffffffff


	//   ....[89]....
        /*032c*/ 	.word	0xffffffff


	//   ....[90]....
        /*0330*/ 	.word	0xffffffff


	//   ....[91]....
        /*0334*/ 	.word	0xffffffff


	//   ....[92]....
        /*0338*/ 	.word	0x0500000f


	//   ....[93]....
        /*033c*/ 	.word	0x0500000f


	//   ....[94]....
        /*0340*/ 	.word	0x0500000f


	//   ....[95]....
        /*0344*/ 	.word	0x0500000f


	//   ....[96]....
        /*0348*/ 	.word	0x0500000f


	//   ....[97]....
        /*034c*/ 	.word	0x0500000f


	//   ....[98]....
        /*0350*/ 	.word	0x0500000f


	//   ....[99]....
        /*0354*/ 	.word	0x0500000f


	//   ....[100]....
        /*0358*/ 	.word	0x0500000f


	//   ....[101]....
        /*035c*/ 	.word	0x0500000f


	//----- nvinfo : EIATTR_COOP_GROUP_INSTR_OFFSETS
	.align		4
.L_301:
        /*0360*/ 	.byte	0x04, 0x28
        /*0362*/ 	.short	(.L_303 - .L_302)


	//   ....[0]....
.L_302:
        /*0364*/ 	.word	0x00000070


	//   ....[1]....
        /*0368*/ 	.word	0x00000140


	//   ....[2]....
        /*036c*/ 	.word	0x00000190


	//   ....[3]....
        /*0370*/ 	.word	0x000003c0


	//   ....[4]....
        /*0374*/ 	.word	0x00000520


	//   ....[5]....
        /*0378*/ 	.word	0x00000640


	//   ....[6]....
        /*037c*/ 	.word	0x000007a0


	//   ....[7]....
        /*0380*/ 	.word	0x00001470


	//   ....[8]....
        /*0384*/ 	.word	0x00002b60


	//   ....[9]....
        /*0388*/ 	.word	0x00003460


	//   ....[10]....
        /*038c*/ 	.word	0x000038f0


	//   ....[11]....
        /*0390*/ 	.word	0x00003a20


	//   ....[12]....
        /*0394*/ 	.word	0x000045e0


	//   ....[13]....
        /*0398*/ 	.word	0x00004670


	//   ....[14]....
        /*039c*/ 	.word	0x00006670


	//   ....[15]....
        /*03a0*/ 	.word	0x00007010


	//   ....[16]....
        /*03a4*/ 	.word	0x000076a0


	//   ....[17]....
        /*03a8*/ 	.word	0x000077b0


	//   ....[18]....
        /*03ac*/ 	.word	0x00008450


	//   ....[19]....
        /*03b0*/ 	.word	0x000084a0


	//   ....[20]....
        /*03b4*/ 	.word	0x0000b7e0


	//   ....[21]....
        /*03b8*/ 	.word	0x0000b840


	//   ....[22]....
        /*03bc*/ 	.word	0x0000b860


	//   ....[23]....
        /*03c0*/ 	.word	0x0000b880


	//   ....[24]....
        /*03c4*/ 	.word	0x0000d3b0


	//   ....[25]....
        /*03c8*/ 	.word	0x0000d3c0


	//   ....[26]....
        /*03cc*/ 	.word	0x0000d440


	//   ....[27]....
        /*03d0*/ 	.word	0x0000d450


	//   ....[28]....
        /*03d4*/ 	.word	0x0000e780


	//   ....[29]....
        /*03d8*/ 	.word	0x0000e790


	//   ....[30]....
        /*03dc*/ 	.word	0x0000e7a0


	//   ....[31]....
        /*03e0*/ 	.word	0x0000e7b0


	//   ....[32]....
        /*03e4*/ 	.word	0x0000e7c0


	//   ....[33]....
        /*03e8*/ 	.word	0x0000e7d0


	//   ....[34]....
        /*03ec*/ 	.word	0x0000e7e0


	//   ....[35]....
        /*03f0*/ 	.word	0x0000e7f0


	//   ....[36]....
        /*03f4*/ 	.word	0x0000e800


	//   ....[37]....
        /*03f8*/ 	.word	0x0000e810


	//   ....[38]....
        /*03fc*/ 	.word	0x0000e840


	//   ....[39]....
        /*0400*/ 	.word	0x0000e850


	//   ....[40]....
        /*0404*/ 	.word	0x0000e860


	//   ....[41]....
        /*0408*/ 	.word	0x0000e870


	//   ....[42]....
        /*040c*/ 	.word	0x0000e890


	//   ....[43]....
        /*0410*/ 	.word	0x0000e8a0


	//   ....[44]....
        /*0414*/ 	.word	0x0000e8d0


	//   ....[45]....
        /*0418*/ 	.word	0x0000e8e0


	//   ....[46]....
        /*041c*/ 	.word	0x0000e900


	//   ....[47]....
        /*0420*/ 	.word	0x0000e910


	//   ....[48]....
        /*0424*/ 	.word	0x0000e920


	//   ....[49]....
        /*0428*/ 	.word	0x0000e930


	//   ....[50]....
        /*042c*/ 	.word	0x0000e940


	//   ....[51]....
        /*0430*/ 	.word	0x0000e950


	//   ....[52]....
        /*0434*/ 	.word	0x0000e970


	//   ....[53]....
        /*0438*/ 	.word	0x0000e9a0


	//   ....[54]....
        /*043c*/ 	.word	0x0000e9e0


	//   ....[55]....
        /*0440*/ 	.word	0x0000ea20


	//   ....[56]....
        /*0444*/ 	.word	0x0000ea60


	//   ....[57]....
        /*0448*/ 	.word	0x0000eaa0


	//   ....[58]....
        /*044c*/ 	.word	0x0000eab0


	//   ....[59]....
        /*0450*/ 	.word	0x0000eac0


	//   ....[60]....
        /*0454*/ 	.word	0x0000ebb0


	//   ....[61]....
        /*0458*/ 	.word	0x0000ebe0


	//   ....[62]....
        /*045c*/ 	.word	0x0000ec10


	//   ....[63]....
        /*0460*/ 	.word	0x0000ec40


	//   ....[64]....
        /*0464*/ 	.word	0x0000f0f0


	//   ....[65]....
        /*0468*/ 	.word	0x0000f130


	//   ....[66]....
        /*046c*/ 	.word	0x0000f1f0


	//   ....[67]....
        /*0470*/ 	.word	0x0000f210


	//   ....[68]....
        /*0474*/ 	.word	0x0000f2d0


	//   ....[69]....
        /*0478*/ 	.word	0x0000f2f0


	//   ....[70]....
        /*047c*/ 	.word	0x0000f3c0


	//   ....[71]....
        /*0480*/ 	.word	0x0000f3e0


	//   ....[72]....
        /*0484*/ 	.word	0x0000fa80


	//   ....[73]....
        /*0488*/ 	.word	0x0000faa0


	//   ....[74]....
        /*048c*/ 	.word	0x0000fb60


	//   ....[75]....
        /*0490*/ 	.word	0x0000fb80


	//   ....[76]....
        /*0494*/ 	.word	0x0000fc40


	//   ....[77]....
        /*0498*/ 	.word	0x0000fc60


	//   ....[78]....
        /*049c*/ 	.word	0x0000fd30


	//   ....[79]....
        /*04a0*/ 	.word	0x0000fd50


	//   ....[80]....
        /*04a4*/ 	.word	0x0000fec0


	//   ....[81]....
        /*04a8*/ 	.word	0x00010f70


	//   ....[82]....
        /*04ac*/ 	.word	0x00011b90


	//   ....[83]....
        /*04b0*/ 	.word	0x00011bc0


	//   ....[84]....
        /*04b4*/ 	.word	0x00011c90


	//   ....[85]....
        /*04b8*/ 	.word	0x00011ca0


	//   ....[86]....
        /*04bc*/ 	.word	0x00011d30


	//   ....[87]....
        /*04c0*/ 	.word	0x00011d40


	//   ....[88]....
        /*04c4*/ 	.word	0x00011d50


	//   ....[89]....
        /*04c8*/ 	.word	0x00011d60


	//   ....[90]....
        /*04cc*/ 	.word	0x00013980


	//   ....[91]....
        /*04d0*/ 	.word	0x00013b20


	//   ....[92]....
        /*04d4*/ 	.word	0x00014100


	//   ....[93]....
        /*04d8*/ 	.word	0x000142b0


	//   ....[94]....
        /*04dc*/ 	.word	0x00014310


	//   ....[95]....
        /*04e0*/ 	.word	0x000143a0


	//   ....[96]....
        /*04e4*/ 	.word	0x000144a0


	//   ....[97]....
        /*04e8*/ 	.word	0x00014500


	//   ....[98]....
        /*04ec*/ 	.word	0x00014600


	//   ....[99]....
        /*04f0*/ 	.word	0x00014660


	//   ....[100]....
        /*04f4*/ 	.word	0x00014740


	//   ....[101]....
        /*04f8*/ 	.word	0x00014a90


	//----- nvinfo : EIATTR_REG_RECONFIG
	.align		4
.L_303:
        /*04fc*/ 	.byte	0x01, 0x54
	.zero		2


	//----- nvinfo : EIATTR_SYSCALL_OFFSETS
	.align		4
        /*0500*/ 	.byte	0x04, 0x46
        /*0502*/ 	.short	(.L_305 - .L_304)


	//   ....[0]....
.L_304:
        /*0504*/ 	.word	0x00001650


	//   ....[1]....
        /*0508*/ 	.word	0x00010990


	//   ....[2]....
        /*050c*/ 	.word	0x00010b20


	//   ....[3]....
        /*0510*/ 	.word	0x00010c70


	//   ....[4]....
        /*0514*/ 	.word	0x00010dc0


	//   ....[5]....
        /*0518*/ 	.word	0x00011770


	//----- nvinfo : EIATTR_MBARRIER_INSTR_OFFSETS
	.align		4
.L_305:
        /*051c*/ 	.byte	0x04, 0x39
        /*051e*/ 	.short	(.L_307 - .L_306)


	//   ....[0]....
.L_306:
        /*0520*/ 	.word	0x00000270
        /*0524*/ 	.word	0x000000ff
        /*0528*/ 	.word	0x00029800
        /*052c*/ 	.short	0x0100
        /*052e*/ 	.byte	0x08
	.zero		1


	//   ....[1]....
        /*0530*/ 	.word	0x00000280
        /*0534*/ 	.word	0x000000ff
        /*0538*/ 	.word	0x00029820
        /*053c*/ 	.short	0x0100
        /*053e*/ 	.byte	0x08
	.zero		1


	//   ....[2]....
        /*0540*/ 	.word	0x00000370
        /*0544*/ 	.word	0x000000ff
        /*0548*/ 	.word	0x00029830
        /*054c*/ 	.short	0x0100
        /*054e*/ 	.byte	0x08
	.zero		1


	//   ....[3]....
        /*0550*/ 	.word	0x00000380
        /*0554*/ 	.word	0x000000ff
        /*0558*/ 	.word	0x00029840
        /*055c*/ 	.short	0x0100
        /*055e*/ 	.byte	0x08
	.zero		1


	//   ....[4]....
        /*0560*/ 	.word	0x00000390
        /*0564*/ 	.word	0x000000ff
        /*0568*/ 	.word	0x00029838
        /*056c*/ 	.short	0x0100
        /*056e*/ 	.byte	0x08
	.zero		1


	//   ....[5]....
        /*0570*/ 	.word	0x000003a0
        /*0574*/ 	.word	0x000000ff
        /*0578*/ 	.word	0x00029848
        /*057c*/ 	.short	0x0100
        /*057e*/ 	.byte	0x08
	.zero		1


	//   ....[6]....
        /*0580*/ 	.word	0x000004d0
        /*0584*/ 	.word	0x000000ff
        /*0588*/ 	.word	0x00029850
        /*058c*/ 	.short	0x0100
        /*058e*/ 	.byte	0x08
	.zero		1


	//   ....[7]....
        /*0590*/ 	.word	0x000004e0
        /*0594*/ 	.word	0x000000ff
        /*0598*/ 	.word	0x00029860
        /*059c*/ 	.short	0x0100
        /*059e*/ 	.byte	0x08
	.zero		1


	//   ....[8]....
        /*05a0*/ 	.word	0x000004f0
        /*05a4*/ 	.word	0x000000ff
        /*05a8*/ 	.word	0x00029858
        /*05ac*/ 	.short	0x0100
        /*05ae*/ 	.byte	0x08
	.zero		1


	//   ....[9]....
        /*05b0*/ 	.word	0x00000500
        /*05b4*/ 	.word	0x000000ff
        /*05b8*/ 	.word	0x00029868
        /*05bc*/ 	.short	0x0100
        /*05be*/ 	.byte	0x08
	.zero		1


	//   ....[10]....
        /*05c0*/ 	.word	0x000005f0
        /*05c4*/ 	.word	0x000000ff
        /*05c8*/ 	.word	0x00029870
        /*05cc*/ 	.short	0x0100
        /*05ce*/ 	.byte	0x06
	.zero		1


	//   ....[11]....
        /*05d0*/ 	.word	0x00000600
        /*05d4*/ 	.word	0x000000ff
        /*05d8*/ 	.word	0x00029880
        /*05dc*/ 	.short	0x0100
        /*05de*/ 	.byte	0x06
	.zero		1


	//   ....[12]....
        /*05e0*/ 	.word	0x00000610
        /*05e4*/ 	.word	0x000000ff
        /*05e8*/ 	.word	0x00029878
        /*05ec*/ 	.short	0x0100
        /*05ee*/ 	.byte	0x06
	.zero		1


	//   ....[13]....
        /*05f0*/ 	.word	0x00000620
        /*05f4*/ 	.word	0x000000ff
        /*05f8*/ 	.word	0x00029888
        /*05fc*/ 	.short	0x0100
        /*05fe*/ 	.byte	0x06
	.zero		1


	//   ....[14]....
        /*0600*/ 	.word	0x00000750
        /*0604*/ 	.word	0x000000ff
        /*0608*/ 	.word	0x00029890
        /*060c*/ 	.short	0x0100
        /*060e*/ 	.byte	0x08
	.zero		1


	//   ....[15]....
        /*0610*/ 	.word	0x00000760
        /*0614*/ 	.word	0x000000ff
        /*0618*/ 	.word	0x000298a0
        /*061c*/ 	.short	0x0100
        /*061e*/ 	.byte	0x08
	.zero		1


	//   ....[16]....
        /*0620*/ 	.word	0x00000770
        /*0624*/ 	.word	0x000000ff
        /*0628*/ 	.word	0x00029898
        /*062c*/ 	.short	0x0100
        /*062e*/ 	.byte	0x08
	.zero		1


	//   ....[17]....
        /*0630*/ 	.word	0x00000780
        /*0634*/ 	.word	0x000000ff
        /*0638*/ 	.word	0x000298a8
        /*063c*/ 	.short	0x0100
        /*063e*/ 	.byte	0x08
	.zero		1


	//   ....[18]....
        /*0640*/ 	.word	0x000008b0
        /*0644*/ 	.word	0x000000ff
        /*0648*/ 	.word	0x000298b0
        /*064c*/ 	.short	0x0100
        /*064e*/ 	.byte	0x08
	.zero		1


	//   ....[19]....
        /*0650*/ 	.word	0x000008c0
        /*0654*/ 	.word	0x000000ff
        /*0658*/ 	.word	0x000298c0
        /*065c*/ 	.short	0x0100
        /*065e*/ 	.byte	0x08
	.zero		1


	//   ....[20]....
        /*0660*/ 	.word	0x000008d0
        /*0664*/ 	.word	0x000000ff
        /*0668*/ 	.word	0x000298b8
        /*066c*/ 	.short	0x0100
        /*066e*/ 	.byte	0x08
	.zero		1


	//   ....[21]....
        /*0670*/ 	.word	0x000008e0
        /*0674*/ 	.word	0x000000ff
        /*0678*/ 	.word	0x000298c8
        /*067c*/ 	.short	0x0100
        /*067e*/ 	.byte	0x08
	.zero		1


	//   ....[22]....
        /*0680*/ 	.word	0x000019a0
        /*0684*/ 	.word	0x000000ff
        /*0688*/ 	.word	0x00029800
        /*068c*/ 	.short	0x010a
        /*068e*/ 	.byte	0x29
	.zero		1


	//   ....[23]....
        /*0690*/ 	.word	0x00001a40
        /*0694*/ 	.word	0x00000002
        /*0698*/ 	.word	0x00029830
        /*069c*/ 	.short	0x010a
        /*069e*/ 	.byte	0x3f
	.zero		1


	//   ....[24]....
        /*06a0*/ 	.word	0x00001aa0
        /*06a4*/ 	.word	0x00000002
        /*06a8*/ 	.word	0x00029830
        /*06ac*/ 	.short	0x010a
        /*06ae*/ 	.byte	0x3f
	.zero		1


	//   ....[25]....
        /*06b0*/ 	.word	0x00003360
        /*06b4*/ 	.word	0x00000002
        /*06b8*/ 	.word	0x00000000
        /*06bc*/ 	.short	0x0101
        /*06be*/ 	.byte	0x3f
	.zero		1


	//   ....[26]....
        /*06c0*/ 	.word	0x00005820
        /*06c4*/ 	.word	0x000000ff
        /*06c8*/ 	.word	0x00029830
        /*06cc*/ 	.short	0x010a
        /*06ce*/ 	.byte	0x06
	.zero		1


	//   ....[27]....
        /*06d0*/ 	.word	0x00005860
        /*06d4*/ 	.word	0x000000ff
        /*06d8*/ 	.word	0x00029830
        /*06dc*/ 	.short	0x010a
        /*06de*/ 	.byte	0x06
	.zero		1


	//   ....[28]....
        /*06e0*/ 	.word	0x000064a0
        /*06e4*/ 	.word	0x000000ff
        /*06e8*/ 	.word	0x00029850
        /*06ec*/ 	.short	0x010a
        /*06ee*/ 	.byte	0x06
	.zero		1


	//   ....[29]....
        /*06f0*/ 	.word	0x000064e0
        /*06f4*/ 	.word	0x000000ff
        /*06f8*/ 	.word	0x00029850
        /*06fc*/ 	.short	0x010a
        /*06fe*/ 	.byte	0x06
	.zero		1


	//   ....[30]....
        /*0700*/ 	.word	0x00008fc0
        /*0704*/ 	.word	0x00000002
        /*0708*/ 	.word	0x00000000
        /*070c*/ 	.short	0x0101
        /*070e*/ 	.byte	0x3f
	.zero		1


	//   ....[31]....
        /*0710*/ 	.word	0x00009330
        /*0714*/ 	.word	0x000000ff
        /*0718*/ 	.word	0x00000000
        /*071c*/ 	.short	0x0101
        /*071e*/ 	.byte	0x06
	.zero		1


	//   ....[32]....
        /*0720*/ 	.word	0x00009a70
        /*0724*/ 	.word	0x000000ff
        /*0728*/ 	.word	0x00029830
        /*072c*/ 	.short	0x010a
        /*072e*/ 	.byte	0x06
	.zero		1


	//   ....[33]....
        /*0730*/ 	.word	0x00009ab0
        /*0734*/ 	.word	0x000000ff
        /*0738*/ 	.word	0x00029830
        /*073c*/ 	.short	0x010a
        /*073e*/ 	.byte	0x06
	.zero		1


	//   ....[34]....
        /*0740*/ 	.word	0x0000a6c0
        /*0744*/ 	.word	0x000000ff
        /*0748*/ 	.word	0x00029850
        /*074c*/ 	.short	0x010a
        /*074e*/ 	.byte	0x06
	.zero		1


	//   ....[35]....
        /*0750*/ 	.word	0x0000a700
        /*0754*/ 	.word	0x000000ff
        /*0758*/ 	.word	0x00029850
        /*075c*/ 	.short	0x010a
        /*075e*/ 	.byte	0x06
	.zero		1


	//   ....[36]....
        /*0760*/ 	.word	0x0000c690
        /*0764*/ 	.word	0x00000002
        /*0768*/ 	.word	0x00000000
        /*076c*/ 	.short	0x0101
        /*076e*/ 	.byte	0x3f
	.zero		1


	//   ....[37]....
        /*0770*/ 	.word	0x0000c9e0
        /*0774*/ 	.word	0x000000ff
        /*0778*/ 	.word	0x00000000
        /*077c*/ 	.short	0x0101
        /*077e*/ 	.byte	0x06
	.zero		1


	//   ....[38]....
        /*0780*/ 	.word	0x0000d060
        /*0784*/ 	.word	0x000000ff
        /*0788*/ 	.word	0x00029850
        /*078c*/ 	.short	0x010a
        /*078e*/ 	.byte	0x09
	.zero		1


	//   ....[39]....
        /*0790*/ 	.word	0x0000d0a0
        /*0794*/ 	.word	0x000000ff
        /*0798*/ 	.word	0x00029850
        /*079c*/ 	.short	0x010a
        /*079e*/ 	.byte	0x09
	.zero		1


	//   ....[40]....
        /*07a0*/ 	.word	0x0000d720
        /*07a4*/ 	.word	0x000000ff
        /*07a8*/ 	.word	0x00000000
        /*07ac*/ 	.short	0x0101
        /*07ae*/ 	.byte	0x04
	.zero		1


	//   ....[41]....
        /*07b0*/ 	.word	0x0000f120
        /*07b4*/ 	.word	0x00000003
        /*07b8*/ 	.word	0x00000000
        /*07bc*/ 	.short	0x0101
        /*07be*/ 	.byte	0x3f
	.zero		1


	//   ....[42]....
        /*07c0*/ 	.word	0x000111e0
        /*07c4*/ 	.word	0x00000002
        /*07c8*/ 	.word	0x00029880
        /*07cc*/ 	.short	0x010a
        /*07ce*/ 	.byte	0x3f
	.zero		1


	//   ....[43]....
        /*07d0*/ 	.word	0x00011360
        /*07d4*/ 	.word	0x00000002
        /*07d8*/ 	.word	0x00029840
        /*07dc*/ 	.short	0x010a
        /*07de*/ 	.byte	0x3f
	.zero		1


	//   ....[44]....
        /*07e0*/ 	.word	0x00011ea0
        /*07e4*/ 	.word	0x00000011
        /*07e8*/ 	.word	0x00029800
        /*07ec*/ 	.short	0x0107
        /*07ee*/ 	.byte	0x3f
	.zero		1


	//   ....[45]....
        /*07f0*/ 	.word	0x00011fa0
        /*07f4*/ 	.word	0x00000011
        /*07f8*/ 	.word	0x00029800
        /*07fc*/ 	.short	0x0101
        /*07fe*/ 	.byte	0x3f
	.zero		1


	//   ....[46]....
        /*0800*/ 	.word	0x00011fc0
        /*0804*/ 	.word	0x00000011
        /*0808*/ 	.word	0x00029820
        /*080c*/ 	.short	0x010a
        /*080e*/ 	.byte	0x3f
	.zero		1


	//   ....[47]....
        /*0810*/ 	.word	0x000122e0
        /*0814*/ 	.word	0x00000004
        /*0818*/ 	.word	0x00029880
        /*081c*/ 	.short	0x010a
        /*081e*/ 	.byte	0x3f
	.zero		1


	//   ....[48]....
        /*0820*/ 	.word	0x00012500
        /*0824*/ 	.word	0x00000004
        /*0828*/ 	.word	0x00029840
        /*082c*/ 	.short	0x010a
        /*082e*/ 	.byte	0x3f
	.zero		1


	//   ....[49]....
        /*0830*/ 	.word	0x000129c0
        /*0834*/ 	.word	0x00000013
        /*0838*/ 	.word	0x00029870
        /*083c*/ 	.short	0x010a
        /*083e*/ 	.byte	0x3f
	.zero		1


	//   ....[50]....
        /*0840*/ 	.word	0x00012a30
        /*0844*/ 	.word	0x00000013
        /*0848*/ 	.word	0x00029860
        /*084c*/ 	.short	0x010a
        /*084e*/ 	.byte	0x3f
	.zero		1


	//   ....[51]....
        /*0850*/ 	.word	0x00012f60
        /*0854*/ 	.word	0x00000013
        /*0858*/ 	.word	0x00029850
        /*085c*/ 	.short	0x0101
        /*085e*/ 	.byte	0x3f
	.zero		1


	//   ....[52]....
        /*0860*/ 	.word	0x00012fd0
        /*0864*/ 	.word	0x00000013
        /*0868*/ 	.word	0x00000000
        /*086c*/ 	.short	0x0101
        /*086e*/ 	.byte	0x3f
	.zero		1


	//   ....[53]....
        /*0870*/ 	.word	0x00013200
        /*0874*/ 	.word	0x00000010
        /*0878*/ 	.word	0x00029870
        /*087c*/ 	.short	0x010a
        /*087e*/ 	.byte	0x3f
	.zero		1


	//   ....[54]....
        /*0880*/ 	.word	0x00013270
        /*0884*/ 	.word	0x00000010
        /*0888*/ 	.word	0x00029860
        /*088c*/ 	.short	0x010a
        /*088e*/ 	.byte	0x3f
	.zero		1


	//   ....[55]....
        /*0890*/ 	.word	0x000137b0
        /*0894*/ 	.word	0x00000010
        /*0898*/ 	.word	0x00029850
        /*089c*/ 	.short	0x0101
        /*089e*/ 	.byte	0x3f
	.zero		1


	//   ....[56]....
        /*08a0*/ 	.word	0x00013830
        /*08a4*/ 	.word	0x00000010
        /*08a8*/ 	.word	0x00000000
        /*08ac*/ 	.short	0x0101
        /*08ae*/ 	.byte	0x3f
	.zero		1


	//   ....[57]....
        /*08b0*/ 	.word	0x00013aa0
        /*08b4*/ 	.word	0x00000003
        /*08b8*/ 	.word	0x00029820
        /*08bc*/ 	.short	0x010a
        /*08be*/ 	.byte	0x3f
	.zero		1


	//   ....[58]....
        /*08c0*/ 	.word	0x00013c70
        /*08c4*/ 	.word	0x00000007
        /*08c8*/ 	.word	0x00000000
        /*08cc*/ 	.short	0x010a
        /*08ce*/ 	.byte	0x3f
	.zero		1


	//   ....[59]....
        /*08d0*/ 	.word	0x00013cc0
        /*08d4*/ 	.word	0x00000005
        /*08d8*/ 	.word	0x00000000
        /*08dc*/ 	.short	0x010a
        /*08de*/ 	.byte	0x3f
	.zero		1


	//   ....[60]....
        /*08e0*/ 	.word	0x00013d10
        /*08e4*/ 	.word	0x00000005
        /*08e8*/ 	.word	0x00029860
        /*08ec*/ 	.short	0x010a
        /*08ee*/ 	.byte	0x3f
	.zero		1


	//   ....[61]....
        /*08f0*/ 	.word	0x00013d60
        /*08f4*/ 	.word	0x00000003
        /*08f8*/ 	.word	0x00029860
        /*08fc*/ 	.short	0x010a
        /*08fe*/ 	.byte	0x3f
	.zero		1


	//   ....[62]....
        /*0900*/ 	.word	0x00013da0
        /*0904*/ 	.word	0x00000005
        /*0908*/ 	.word	0x00029880
        /*090c*/ 	.short	0x010a
        /*090e*/ 	.byte	0x3f
	.zero		1


	//   ....[63]....
        /*0910*/ 	.word	0x00013dc0
        /*0914*/ 	.word	0x00000003
        /*0918*/ 	.word	0x00029880
        /*091c*/ 	.short	0x010a
        /*091e*/ 	.byte	0x3f
	.zero		1


	//   ....[64]....
        /*0920*/ 	.word	0x00013e30
        /*0924*/ 	.word	0x00000003
        /*0928*/ 	.word	0x00029800
        /*092c*/ 	.short	0x010a
        /*092e*/ 	.byte	0x3f
	.zero		1


	//   ....[65]....
        /*0930*/ 	.word	0x00013e80
        /*0934*/ 	.word	0x00000002
        /*0938*/ 	.word	0x00029830
        /*093c*/ 	.short	0x010a
        /*093e*/ 	.byte	0x3f
	.zero		1


	//   ....[66]....
        /*0940*/ 	.word	0x00013ee0
        /*0944*/ 	.word	0x00000007
        /*0948*/ 	.word	0x00029830
        /*094c*/ 	.short	0x010a
        /*094e*/ 	.byte	0x3f
	.zero		1


	//   ....[67]....
        /*0950*/ 	.word	0x00013f40
        /*0954*/ 	.word	0x00000007
        /*0958*/ 	.word	0x00029850
        /*095c*/ 	.short	0x010a
        /*095e*/ 	.byte	0x3f
	.zero		1


	//   ....[68]....
        /*0960*/ 	.word	0x00013fa0
        /*0964*/ 	.word	0x00000007
        /*0968*/ 	.word	0x00029830
        /*096c*/ 	.short	0x010a
        /*096e*/ 	.byte	0x3f
	.zero		1


	//   ....[69]....
        /*0970*/ 	.word	0x00014000
        /*0974*/ 	.word	0x00000007
        /*0978*/ 	.word	0x00029850
        /*097c*/ 	.short	0x010a
        /*097e*/ 	.byte	0x3f
	.zero		1


	//   ....[70]....
        /*0980*/ 	.word	0x00014060
        /*0984*/ 	.word	0x00000005
        /*0988*/ 	.word	0x00029850
        /*098c*/ 	.short	0x010a
        /*098e*/ 	.byte	0x3f
	.zero		1


	//   ....[71]....
        /*0990*/ 	.word	0x000141b0
        /*0994*/ 	.word	0x00000002
        /*0998*/ 	.word	0x00029880
        /*099c*/ 	.short	0x010a
        /*099e*/ 	.byte	0x3f
	.zero		1


	//   ....[72]....
        /*09a0*/ 	.word	0x00014200
        /*09a4*/ 	.word	0x00000002
        /*09a8*/ 	.word	0x00029840
        /*09ac*/ 	.short	0x010a
        /*09ae*/ 	.byte	0x3f
	.zero		1


	//   ....[73]....
        /*09b0*/ 	.word	0x00014780
        /*09b4*/ 	.word	0x00000011
        /*09b8*/ 	.word	0x00029820
        /*09bc*/ 	.short	0x010a
        /*09be*/ 	.byte	0x3f
	.zero		1


	//   ....[74]....
        /*09c0*/ 	.word	0x000147d0
        /*09c4*/ 	.word	0x00000004
        /*09c8*/ 	.word	0x00029880
        /*09cc*/ 	.short	0x010a
        /*09ce*/ 	.byte	0x3f
	.zero		1


	//   ....[75]....
        /*09d0*/ 	.word	0x00014820
        /*09d4*/ 	.word	0x00000004
        /*09d8*/ 	.word	0x00029840
        /*09dc*/ 	.short	0x010a
        /*09de*/ 	.byte	0x3f
	.zero		1


	//   ....[76]....
        /*09e0*/ 	.word	0x00014870
        /*09e4*/ 	.word	0x00000013
        /*09e8*/ 	.word	0x00029870
        /*09ec*/ 	.short	0x010a
        /*09ee*/ 	.byte	0x3f
	.zero		1


	//   ....[77]....
        /*09f0*/ 	.word	0x000148c0
        /*09f4*/ 	.word	0x00000013
        /*09f8*/ 	.word	0x00029860
        /*09fc*/ 	.short	0x010a
        /*09fe*/ 	.byte	0x3f
	.zero		1


	//   ....[78]....
        /*0a00*/ 	.word	0x00014910
        /*0a04*/ 	.word	0x00000010
        /*0a08*/ 	.word	0x00029870
        /*0a0c*/ 	.short	0x010a
        /*0a0e*/ 	.byte	0x3f
	.zero		1


	//   ....[79]....
        /*0a10*/ 	.word	0x00014960
        /*0a14*/ 	.word	0x00000010
        /*0a18*/ 	.word	0x00029860
        /*0a1c*/ 	.short	0x010a
        /*0a1e*/ 	.byte	0x3f
	.zero		1


	//   ....[80]....
        /*0a20*/ 	.word	0x000149b0
        /*0a24*/ 	.word	0x00000003
        /*0a28*/ 	.word	0x00029820
        /*0a2c*/ 	.short	0x010a
        /*0a2e*/ 	.byte	0x3f
	.zero		1


	//   ....[81]....
        /*0a30*/ 	.word	0x00014b50
        /*0a34*/ 	.word	0x00000007
        /*0a38*/ 	.word	0x00000000
        /*0a3c*/ 	.short	0x010a
        /*0a3e*/ 	.byte	0x3f
	.zero		1


	//   ....[82]....
        /*0a40*/ 	.word	0x00014ba0
        /*0a44*/ 	.word	0x00000005
        /*0a48*/ 	.word	0x00000000
        /*0a4c*/ 	.short	0x010a
        /*0a4e*/ 	.byte	0x3f
	.zero		1


	//   ....[83]....
        /*0a50*/ 	.word	0x00014bf0
        /*0a54*/ 	.word	0x00000005
        /*0a58*/ 	.word	0x00029860
        /*0a5c*/ 	.short	0x010a
        /*0a5e*/ 	.byte	0x3f
	.zero		1


	//   ....[84]....
        /*0a60*/ 	.word	0x00014c40
        /*0a64*/ 	.word	0x00000003
        /*0a68*/ 	.word	0x00029860
        /*0a6c*/ 	.short	0x010a
        /*0a6e*/ 	.byte	0x3f
	.zero		1


	//   ....[85]....
        /*0a70*/ 	.word	0x00014c90
        /*0a74*/ 	.word	0x00000005
        /*0a78*/ 	.word	0x00029880
        /*0a7c*/ 	.short	0x010a
        /*0a7e*/ 	.byte	0x3f
	.zero		1


	//----- nvinfo : EIATTR_NUM_MBARRIERS
	.align		4
.L_307:
        /*0a80*/ 	.byte	0x03, 0x38
        /*0a82*/ 	.short	0x0016


	//----- nvinfo : EIATTR_EXIT_INSTR_OFFSETS
	.align		4
        /*0a84*/ 	.byte	0x04, 0x1c
        /*0a86*/ 	.short	(.L_309 - .L_308)


	//   ....[0]....
.L_308:
        /*0a88*/ 	.word	0x00000a40


	//   ....[1]....
        /*0a8c*/ 	.word	0x0000fe50


	//   ....[2]....
        /*0a90*/ 	.word	0x00013e10


	//----- nvinfo : EIATTR_MAX_THREADS
	.align		4
.L_309:
        /*0a94*/ 	.byte	0x04, 0x05
        /*0a96*/ 	.short	(.L_311 - .L_310)
.L_310:
        /*0a98*/ 	.word	0x00000180
        /*0a9c*/ 	.word	0x00000001
        /*0aa0*/ 	.word	0x00000001


	//----- nvinfo : EIATTR_CRS_STACK_SIZE
	.align		4
.L_311:
        /*0aa4*/ 	.byte	0x04, 0x1e
        /*0aa6*/ 	.short	(.L_313 - .L_312)
.L_312:
        /*0aa8*/ 	.word	0x00000000


	//----- nvinfo : EIATTR_CBANK_PARAM_SIZE
	.align		4
.L_313:
        /*0aac*/ 	.byte	0x03, 0x19
        /*0aae*/ 	.short	0x0af0


	//----- nvinfo : EIATTR_PARAM_CBANK
	.align		4
        /*0ab0*/ 	.byte	0x04, 0x0a
        /*0ab2*/ 	.short	(.L_315 - .L_314)
	.align		4
.L_314:
        /*0ab4*/ 	.word	index@(.nv.constant0._ZN7cutlass13device_kernelIN5flash11enable_sm90INS1_16FlashAttnFwdSm90INS1_25CollectiveMainloopFwdSm90ILi2EN4cute5tupleIJNS5_1CILi1EEES8_S8_EEENS6_IJNS7_ILi128EEENS7_ILi160EEENS7_ILi192EEEEEELi128ENS_12float_e4m3_tEfNS_4arch4Sm90ELb1ELb0ELb1ELb0ELb0ELb0ELb0ELb1ELb1ELb1ELb0ELb0EEENS1_21CollectiveEpilogueFwdINS6_IJSA_SA_SB_EEES9_NS_10bfloat16_tESG_Li256ELb0ELb1ELb0ELb1EEENS1_30DynamicPersistentTileSchedulerILi256ELi128ELb0ELb1ELb1EEEEEEEEEvNT_6ParamsE)
        /*0ab8*/ 	.short	0x0210
        /*0aba*/ 	.short	0x0af0


	//----- nvinfo : EIATTR_SW_WAR
	.align		4
.L_315:
        /*0abc*/ 	.byte	0x04, 0x36
        /*0abe*/ 	.short	(.L_317 - .L_316)
.L_316:
        /*0ac0*/ 	.word	0x00000008
.L_317:


//--------------------- .nv.info._ZN7cutlass13device_kernelIN5flash11enable_sm90INS1_16FlashAttnFwdSm90INS1_25CollectiveMainloopFwdSm90ILi2EN4cute5tupleIJNS5_1CILi1EEES8_S8_EEENS6_IJNS7_ILi128EEENS7_ILi160EEENS7_ILi192EEEEEELi128ENS_12float_e4m3_tEfNS_4arch4Sm90ELb1ELb0ELb1ELb1ELb0ELb0ELb0ELb1ELb1ELb1ELb0ELb0EEENS1_21CollectiveEpilogueFwdINS6_IJSA_SA_SB_EEES9_NS_10bfloat16_tESG_Li256ELb1ELb1ELb0ELb1EEENS1_36VarlenDynamicPersistentTileSchedulerILi128ELi160ELi256ELi128ELb0ELb1ELb1ELb1ELb1ELb1EEEEEEEEEvNT_6ParamsE --------------------------
	.section	.nv.info._ZN7cutlass13device_kernelIN5flash11enable_sm90INS1_16FlashAttnFwdSm90INS1_25CollectiveMainloopFwdSm90ILi2EN4cute5tupleIJNS5_1CILi1EEES8_S8_EEENS6_IJNS7_ILi128EEENS7_ILi160EEENS7_ILi192EEEEEELi128ENS_12float_e4m3_tEfNS_4arch4Sm90ELb1ELb0ELb1ELb1ELb0ELb0ELb0ELb1ELb1ELb1ELb0ELb0EEENS1_21CollectiveEpilogueFwdINS6_IJSA_SA_SB_EEES9_NS_10bfloat16_tESG_Li256ELb1ELb1ELb0ELb1EEENS1_36VarlenDynamicPersistentTileSchedulerILi128ELi160ELi256ELi128ELb0ELb1ELb1ELb1ELb1ELb1EEEEEEEEEvNT_6ParamsE,"",@"SHT_CUDA_INFO"
	.sectionflags	@""
	.align	4


	//----- nvinfo : EIATTR_CUDA_API_VERSION
	.align		4
        /*0000*/ 	.byte	0x04, 0x37
        /*0002*/ 	.short	(.L_319 - .L_318)
.L_318:
        /*0004*/ 	.word	0x00000082


	//----- nvinfo : EIATTR_KPARAM_INFO
	.align		4
.L_319:
        /*0008*/ 	.byte	0x04, 0x17
        /*000a*/ 	.short	(.L_321 - .L_320)
.L_320:
        /*000c*/ 	.word	0x00000000
        /*0010*/ 	.short	0x0000
        /*0012*/ 	.short	0x0070
        /*0014*/ 	.byte	0x00, 0xf0, 0x01, 0x2a


	//----- nvinfo : EIATTR_SPARSE_MMA_MASK
	.align		4
.L_321:
        /*0018*/ 	.byte	0x03, 0x50
        /*001a*/ 	.short	0x0000


	//----- nvinfo : EIATTR_MAXREG_COUNT
	.align		4
        /*001c*/ 	.byte	0x03, 0x1b
        /*001e*/ 	.short	0x00a8


	//----- nvinfo : EIATTR_NUM_BARRIERS
	.align		4
        /*0020*/ 	.byte	0x02, 0x4c
        /*0022*/ 	.byte	0x10
	.zero		1


	//----- nvinfo : EIATTR_EXTERNS
	.align		4
        /*0024*/ 	.byte	0x04, 0x0f
        /*0026*/ 	.short	(.L_323 - .L_322)


	//   ....[0]....
	.align		4
.L_322:
        /*0028*/ 	.word	index@(__assertfail)


	//----- nvinfo : EIATTR_ANNOTATIONS
	.align		4
.L_323:
        /*002c*/ 	.byte	0x04, 0x55
        /*002e*/ 	.short	(.L_325 - .L_324)


	//   ....[0]....
.L_324:
        /* <DEDUP_REMOVED lines=33> */


	//----- nvinfo : EIATTR_MERCURY_ISA_VERSION
	.align		4
.L_325:
        /*0228*/ 	.byte	0x03, 0x5f
        /*022a*/ 	.short	0x0101


	//----- nvinfo : EIATTR_UNUSED_LOAD_BYTE_OFFSET
	.align		4
        /*022c*/ 	.byte	0x04, 0x44
        /*022e*/ 	.short	(.L_327 - .L_326)


	//   ....[0]....
.L_326:
        /*0230*/ 	.word	0x00000a40
        /*0234*/ 	.word	0x0000fff0


	//   ....[1]....
        /*0238*/ 	.word	0x0000dc60
        /*023c*/ 	.word	0x0000fff0


	//----- nvinfo : EIATTR_INT_WARP_WIDE_INSTR_OFFSETS
	.align		4
.L_327:
        /*0240*/ 	.byte	0x04, 0x31
        /*0242*/ 	.short	(.L_329 - .L_328)


	//   ....[0]....
.L_328:
        /*0244*/ 	.word	0x00000130


	//   ....[1]....
        /*0248*/ 	.word	0x00000170


	//   ....[2]....
        /*024c*/ 	.word	0x000001e0


	//   ....[3]....
        /*0250*/ 	.word	0x00011a70


	//   ....[4]....
        /*0254*/ 	.word	0x00011b00


	//   ....[5]....
        /*0258*/ 	.word	0x00014360


	//   ....[6]....
        /*025c*/ 	.word	0x000143f0


	//----- nvinfo : EIATTR_COOP_GROUP_MASK_REGIDS
	.align		4
.L_329:
        /*0260*/ 	.byte	0x04, 0x29
        /*0262*/ 	.short	(.L_331 - .L_330)


	//   ....[0]....
.L_330:
        /*0264*/ 	.word	0xffffffff


	//   ....[1]....
        /*0268*/ 	.word	0xffffffff


	//   ....[2]....
        /*026c*/ 	.word	0xffffffff


	//   ....[3]....
        /*0270*/ 	.word	0xffffffff


	//   ....[4]....
        /*0274*/ 	.word	0xffffffff


	//   ....[5]....
        /*0278*/ 	.word	0xffffffff


	//   ....[6]....
        /*027c*/ 	.word	0xffffffff


	//   ....[7]....
        /*0280*/ 	.word	0xffffffff


	//   ....[8]....
        /*0284*/ 	.word	0xffffffff


	//   ....[9]....
        /*0288*/ 	.word	0xffffffff


	//   ....[10]....
        /*028c*/ 	.word	0xffffffff


	//   ....[11]....
        /*0290*/ 	.word	0xffffffff


	//   ....[12]....
        /*0294*/ 	.word	0xffffffff


	//   ....[13]....
        /*0298*/ 	.word	0xffffffff


	//   ....[14]....
        /*029c*/ 	.word	0xffffffff


	//   ....[15]....
        /*02a0*/ 	.word	0xffffffff


	//   ....[16]....
        /*02a4*/ 	.word	0xffffffff


	//   ....[17]....
        /*02a8*/ 	.word	0xffffffff


	//   ....[18]....
        /*02ac*/ 	.word	0xffffffff


	//   ....[19]....
        /*02b0*/ 	.word	0xffffffff


	//   ....[20]....
        /*02b4*/ 	.word	0xffffffff


	//   ....[21]....
        /*02b8*/ 	.word	0xffffffff


	//   ....[22]....
        /*02bc*/ 	.word	0xffffffff


	//   ....[23]....
        /*02c0*/ 	.word	0xffffffff


	//   ....[24]....
        /*02c4*/ 	.word	0xffffffff


	//   ....[25]....
        /*02c8*/ 	.word	0xffffffff


	//   ....[26]....
        /*02cc*/ 	.word	0xffffffff


	//   ....[27]....
        /*02d0*/ 	.word	0xffffffff


	//   ....[28]....
        /*02d4*/ 	.word	0xffffffff


	//   ....[29]....
        /*02d8*/ 	.word	0xffffffff


	//   ....[30]....
        /*02dc*/ 	.word	0xffffffff


	//   ....[31]....
        /*02e0*/ 	.word	0xffffffff


	//   ....[32]....
        /*02e4*/ 	.word	0xffffffff


	//   ....[33]....
        /*02e8*/ 	.word	0xffffffff


	//   ....[34]....
        /*02ec*/ 	.word	0xffffffff


	//   ....[35]....
        /*02f0*/ 	.word	0xffffffff


	//   ....[36]....
        /*02f4*/ 	.word	0xffffffff


	//   ....[37]....
        /*02f8*/ 	.word	0xffffffff


	//   ....[38]....
        /*02fc*/ 	.word	0xffffffff


	//   ....[39]....
        /*0300*/ 	.word	0xffffffff


	//   ....[40]....
        /*0304*/ 	.word	0xffffffff


	//   ....[41]....
        /*0308*/ 	.word	0xffffffff


	//   ....[42]....
        /*030c*/ 	.word	0xffffffff


	//   ....[43]....
        /*0310*/ 	.word	0xffffffff


	//   ....[44]....
        /*0314*/ 	.word	0xffffffff


	//   ....[45]....
        /*0318*/ 	.word	0xffffffff


	//   ....[46]....
        /*031c*/ 	.word	0xffffffff


	//   ....[47]....
        /*0320*/ 	.word	0xffffffff


	//   ....[48]....
        /*0324*/ 	.word	0xffffffff


	//   ....[49]....
        /*0328*/ 	.word	0xffffffff


	//   ....[50]....
        /*032c*/ 	.word	0xffffffff


	//   ....[51]....
        /*0330*/ 	.word	0xffffffff


	//   ....[52]....
        /*0334*/ 	.word	0xffffffff


	//   ....[53]....
        /*0338*/ 	.word	0xffffffff


	//   ....[54]....
        /*033c*/ 	.word	0xffffffff


	//   ....[55]....
        /*0340*/ 	.word	0xffffffff


	//   ....[56]....
        /*0344*/ 	.word	0xffffffff


	//   ....[57]....
        /*0348*/ 	.word	0xffffffff


	//   ....[58]....
        /*034c*/ 	.word	0xffffffff


	//   ....[59]....
        /*0350*/ 	.word	0xffffffff


	//   ....[60]....
        /*0354*/ 	.word	0xffffffff


	//   ....[61]....
        /*0358*/ 	.word	0xffffffff


	//   ....[62]....
        /*035c*/ 	.word	0xffffffff


	//   ....[63]....
        /*0360*/ 	.word	0xffffffff


	//   ....[64]....
        /*0364*/ 	.word	0xffffffff


	//   ....[65]....
        /*0368*/ 	.word	0xffffffff


	//   ....[66]....
        /*036c*/ 	.word	0xffffffff


	//   ....[67]....
        /*0370*/ 	.word	0xffffffff


	//   ....[68]....
        /*0374*/ 	.word	0xffffffff


	//   ....[69]....
        /*0378*/ 	.word	0xffffffff


	//   ....[70]....
        /*037c*/ 	.word	0xffffffff


	//   ....[71]....
        /*0380*/ 	.word	0xffffffff


	//   ....[72]....
        /*0384*/ 	.word	0xffffffff


	//   ....[73]....
        /*0388*/ 	.word	0xffffffff


	//   ....[74]....
        /*038c*/ 	.word	0xffffffff


	//   ....[75]....
        /*0390*/ 	.word	0xffffffff


	//   ....[76]....
        /*0394*/ 	.word	0xffffffff


	//   ....[77]....
        /*0398*/ 	.word	0xffffffff


	//   ....[78]....
        /*039c*/ 	.word	0xffffffff


	//   ....[79]....
        /*03a0*/ 	.word	0xffffffff


	//   ....[80]....
        /*03a4*/ 	.word	0xffffffff


	//   ....[81]....
        /*03a8*/ 	.word	0xffffffff


	//   ....[82]....
        /*03ac*/ 	.word	0xffffffff


	//   ....[83]....
        /*03b0*/ 	.word	0xffffffff


	//   ....[84]....
        /*03b4*/ 	.word	0xffffffff


	//   ....[85]....
        /*03b8*/ 	.word	0xffffffff


	//   ....[86]....
        /*03bc*/ 	.word	0xffffffff


	//   ....[87]....
        /*03c0*/ 	.word	0xffffffff


	//   ....[88]....
        /*03c4*/ 	.word	0xffffffff


	//   ....[89]....
        /*03c8*/ 	.word	0xffffffff


	//   ....[90]....
        /*03cc*/ 	.word	0xffffffff


	//   ....[91]....
        /*03d0*/ 	.word	0xffffffff


	//   ....[92]....
        /*03d4*/ 	.word	0xffffffff


	//   ....[93]....
        /*03d8*/ 	.word	0xffffffff


	//   ....[94]....
        /*03dc*/ 	.word	0xffffffff


	//   ....[95]....
        /*03e0*/ 	.word	0xffffffff


	//   ....[96]....
        /*03e4*/ 	.word	0xffffffff


	//   ....[97]....
        /*03e8*/ 	.word	0xffffffff


	//   ....[98]....
        /*03ec*/ 	.word	0xffffffff


	//   ....[99]....
        /*03f0*/ 	.word	0xffffffff


	//   ....[100]....
        /*03f4*/ 	.word	0xffffffff


	//   ....[101]....
        /*03f8*/ 	.word	0xffffffff


	//   ....[102]....
        /*03fc*/ 	.word	0xffffffff


	//   ....[103]....
        /*0400*/ 	.word	0xffffffff


	//   ....[104]....
        /*0404*/ 	.word	0xffffffff


	//   ....[105]....
        /*0408*/ 	.word	0xffffffff


	//   ....[106]....
        /*040c*/ 	.word	0xffffffff


	//   ....[107]....
        /*0410*/ 	.word	0xffffffff


	//   ....[108]....
        /*0414*/ 	.word	0xffffffff


	//   ....[109]....
        /*0418*/ 	.word	0xffffffff


	//   ....[110]....
        /*041c*/ 	.word	0xffffffff


	//   ....[111]....
        /*0420*/ 	.word	0xffffffff


	//   ....[112]....
        /*0424*/ 	.word	0xffffffff


	//   ....[113]....
        /*0428*/ 	.word	0xffffffff


	//   ....[114]....
        /*042c*/ 	.word	0xffffffff


	//   ....[115]....
        /*0430*/ 	.word	0xffffffff


	//   ....[116]....
        /*0434*/ 	.word	0xffffffff


	//   ....[117]....
        /*0438*/ 	.word	0xffffffff


	//   ....[118]....
        /*043c*/ 	.word	0xffffffff


	//   ....[119]....
        /*0440*/ 	.word	0xffffffff


	//   ....[120]....
        /*0444*/ 	.word	0xffffffff


	//   ....[121]....
        /*0448*/ 	.word	0xffffffff


	//   ....[122]....
        /*044c*/ 	.word	0xffffffff


	//   ....[123]....
        /*0450*/ 	.word	0x0500000f


	//   ....[124]....
        /*0454*/ 	.word	0x0500000f


	//   ....[125]....
        /*0458*/ 	.word	0x0500000f


	//   ....[126]....
        /*045c*/ 	.word	0x0500000f


	//   ....[127]....
        /*0460*/ 	.word	0x0500000f


	//   ....[128]....
        /*0464*/ 	.word	0x0500000f


	//   ....[129]....
        /*0468*/ 	.word	0x0500000f


	//   ....[130]....
        /*046c*/ 	.word	0x0500000f


	//   ....[131]....
        /*0470*/ 	.word	0x0500000f


	//   ....[132]....
        /*0474*/ 	.word	0x0500000f


	//----- nvinfo : EIATTR_COOP_GROUP_INSTR_OFFSETS
	.align		4
.L_331:
        /*0478*/ 	.byte	0x04, 0x28
        /*047a*/ 	.short	(.L_333 - .L_332)


	//   ....[0]....
.L_332:
        /*047c*/ 	.word	0x00000070


	//   ....[1]....
        /*0480*/ 	.word	0x00000140


	//   ....[2]....
        /*0484*/ 	.word	0x00000190


	//   ....[3]....
        /*0488*/ 	.word	0x000003c0


	//   ....[4]....
        /*048c*/ 	.word	0x00000520


	//   ....[5]....
        /*0490*/ 	.word	0x00000640


	//   ....[6]....
        /*0494*/ 	.word	0x000007a0


	//   ....[7]....
        /*0498*/ 	.word	0x00001640


	//   ....[8]....
        /*049c*/ 	.word	0x00002d30


	//   ....[9]....
        /*04a0*/ 	.word	0x00002d50


	//   ....[10]....
        /*04a4*/ 	.word	0x00003b00


	//   ....[11]....
        /*04a8*/ 	.word	0x00003ba0


	//   ....[12]....
        /*04ac*/ 	.word	0x00004750


	//   ....[13]....
        /*04b0*/ 	.word	0x000047e0


	//   ....[14]....
        /*04b4*/ 	.word	0x000067a0


	//   ....[15]....
        /*04b8*/ 	.word	0x00007160


	//   ....[16]....
        /*04bc*/ 	.word	0x000077f0


	//   ....[17]....
        /*04c0*/ 	.word	0x00007900


	//   ....[18]....
        /*04c4*/ 	.word	0x000085a0


	//   ....[19]....
        /*04c8*/ 	.word	0x000085f0


	//   ....[20]....
        /*04cc*/ 	.word	0x0000b920


	//   ....[21]....
        /*04d0*/ 	.word	0x0000b980


	//   ....[22]....
        /*04d4*/ 	.word	0x0000b9a0


	//   ....[23]....
        /*04d8*/ 	.word	0x0000b9c0


	//   ....[24]....
        /*04dc*/ 	.word	0x0000d4e0


	//   ....[25]....
        /*04e0*/ 	.word	0x0000d4f0


	//   ....[26]....
        /*04e4*/ 	.word	0x0000d570


	//   ....[27]....
        /*04e8*/ 	.word	0x0000d580


	//   ....[28]....
        /*04ec*/ 	.word	0x0000e4e0


	//   ....[29]....
        /*04f0*/ 	.word	0x0000e4f0


	//   ....[30]....
        /*04f4*/ 	.word	0x0000e500


	//   ....[31]....
        /*04f8*/ 	.word	0x0000e510


	//   ....[32]....
        /*04fc*/ 	.word	0x0000e520


	//   ....[33]....
        /*0500*/ 	.word	0x0000e530


	//   ....[34]....
        /*0504*/ 	.word	0x0000e540


	//   ....[35]....
        /*0508*/ 	.word	0x0000e550


	//   ....[36]....
        /*050c*/ 	.word	0x0000e580


	//   ....[37]....
        /*0510*/ 	.word	0x0000e590


	//   ....[38]....
        /*0514*/ 	.word	0x0000e5c0


	//   ....[39]....
        /*0518*/ 	.word	0x0000e5d0


	//   ....[40]....
        /*051c*/ 	.word	0x0000e600


	//   ....[41]....
        /*0520*/ 	.word	0x0000e610


	//   ....[42]....
        /*0524*/ 	.word	0x0000e640


	//   ....[43]....
        /*0528*/ 	.word	0x0000e650


	//   ....[44]....
        /*052c*/ 	.word	0x0000e680


	//   ....[45]....
        /*0530*/ 	.word	0x0000e690


	//   ....[46]....
        /*0534*/ 	.word	0x0000e6c0


	//   ....[47]....
        /*0538*/ 	.word	0x0000e6d0


	//   ....[48]....
        /*053c*/ 	.word	0x0000e6f0


	//   ....[49]....
        /*0540*/ 	.word	0x0000e700


	//   ....[50]....
        /*0544*/ 	.word	0x0000e730


	//   ....[51]....
        /*0548*/ 	.word	0x0000e750


	//   ....[52]....
        /*054c*/ 	.word	0x0000e760


	//   ....[53]....
        /*0550*/ 	.word	0x0000e790


	//   ....[54]....
        /*0554*/ 	.word	0x0000e7e0


	//   ....[55]....
        /*0558*/ 	.word	0x0000e7f0


	//   ....[56]....
        /*055c*/ 	.word	0x0000e820


	//   ....[57]....
        /*0560*/ 	.word	0x0000e850


	//   ....[58]....
        /*0564*/ 	.word	0x0000e870


	//   ....[59]....
        /*0568*/ 	.word	0x0000e880


	//   ....[60]....
        /*056c*/ 	.word	0x0000ee20


	//   ....[61]....
        /*0570*/ 	.word	0x0000ee60


	//   ....[62]....
        /*0574*/ 	.word	0x0000eea0


	//   ....[63]....
        /*0578*/ 	.word	0x0000eee0


	//   ....[64]....
        /*057c*/ 	.word	0x0000f450


	//   ....[65]....
        /*0580*/ 	.word	0x0000f490


	//   ....[66]....
        /*0584*/ 	.word	0x0000f550


	//   ....[67]....
        /*0588*/ 	.word	0x0000f570


	//   ....[68]....
        /*058c*/ 	.word	0x0000f630


	//   ....[69]....
        /*0590*/ 	.word	0x0000f650


	//   ....[70]....
        /*0594*/ 	.word	0x0000f720


	//   ....[71]....
        /*0598*/ 	.word	0x0000f740


	//   ....[72]....
        /*059c*/ 	.word	0x00010000


	//   ....[73]....
        /*05a0*/ 	.word	0x00010020


	//   ....[74]....
        /*05a4*/ 	.word	0x000100e0


	//   ....[75]....
        /*05a8*/ 	.word	0x00010100


	//   ....[76]....
        /*05ac*/ 	.word	0x000101c0


	//   ....[77]....
        /*05b0*/ 	.word	0x000101e0


	//   ....[78]....
        /*05b4*/ 	.word	0x000102b0


	//   ....[79]....
        /*05b8*/ 	.word	0x000102d0


	//   ....[80]....
        /*05bc*/ 	.word	0x00010410


	//   ....[81]....
        /*05c0*/ 	.word	0x000105f0


	//   ....[82]....
        /*05c4*/ 	.word	0x00010620


	//   ....[83]....
        /*05c8*/ 	.word	0x00010650


	//   ....[84]....
        /*05cc*/ 	.word	0x00010690


	//   ....[85]....
        /*05d0*/ 	.word	0x000106c0


	//   ....[86]....
        /*05d4*/ 	.word	0x00010700


	//   ....[87]....
        /*05d8*/ 	.word	0x00010890


	//   ....[88]....
        /*05dc*/ 	.word	0x000108c0


	//   ....[89]....
        /*05e0*/ 	.word	0x000108f0


	//   ....[90]....
        /*05e4*/ 	.word	0x00010920


	//   ....[91]....
        /*05e8*/ 	.word	0x00010950


	//   ....[92]....
        /*05ec*/ 	.word	0x00010990


	//   ....[93]....
        /*05f0*/ 	.word	0x00010a30


	//   ....[94]....
        /*05f4*/ 	.word	0x00010ac0


	//   ....[95]....
        /*05f8*/ 	.word	0x00010b70


	//   ....[96]....
        /*05fc*/ 	.word	0x000121f0


	//   ....[97]....
        /*0600*/ 	.word	0x00012ea0


	//   ....[98]....
        /*0604*/ 	.word	0x00012ec0


	//   ....[99]....
        /*0608*/ 	.word	0x00012f70


	//   ....[100]....
        /*060c*/ 	.word	0x00012f80


	//   ....[101]....
        /*0610*/ 	.word	0x00013010


	//   ....[102]....
        /*0614*/ 	.word	0x00013020


	//   ....[103]....
        /*0618*/ 	.word	0x00013030


	//   ....[104]....
        /*061c*/ 	.word	0x00013040


	//   ....[105]....
        /*0620*/ 	.word	0x00014d70


	//   ....[106]....
        /*0624*/ 	.word	0x00014da0


	//   ....[107]....
        /*0628*/ 	.word	0x00014dd0


	//   ....[108]....
        /*062c*/ 	.word	0x00014e10


	//   ....[109]....
        /*0630*/ 	.word	0x00014e40


	//   ....[110]....
        /*0634*/ 	.word	0x00014e70


	//   ....[111]....
        /*0638*/ 	.word	0x00014e80


	//   ....[112]....
        /*063c*/ 	.word	0x00014e90


	//   ....[113]....
        /*0640*/ 	.word	0x00014fd0


	//   ....[114]....
        /*0644*/ 	.word	0x00015010


	//   ....[115]....
        /*0648*/ 	.word	0x00015040


	//   ....[116]....
        /*064c*/ 	.word	0x00015070


	//   ....[117]....
        /*0650*/ 	.word	0x000150a0


	//   ....[118]....
        /*0654*/ 	.word	0x000150d0


	//   ....[119]....
        /*0658*/ 	.word	0x00015160


	//   ....[120]....
        /*065c*/ 	.word	0x000151f0


	//   ....[121]....
        /*0660*/ 	.word	0x00015260


	//   ....[122]....
        /*0664*/ 	.word	0x000158f0


	//   ....[123]....
        /*0668*/ 	.word	0x00015ed0


	//   ....[124]....
        /*066c*/ 	.word	0x000160b0


	//   ....[125]....
        /*0670*/ 	.word	0x00016110


	//   ....[126]....
        /*0674*/ 	.word	0x00016180


	//   ....[127]....
        /*0678*/ 	.word	0x00016280


	//   ....[128]....
        /*067c*/ 	.word	0x00016320


	//   ....[129]....
        /*0680*/ 	.word	0x00016420


	//   ....[130]....
        /*0684*/ 	.word	0x00016480


	//   ....[131]....
        /*0688*/ 	.word	0x00016560


	//   ....[132]....
        /*068c*/ 	.word	0x000168b0


	//----- nvinfo : EIATTR_REG_RECONFIG
	.align		4
.L_333:
        /*0690*/ 	.byte	0x01, 0x54
	.zero		2


	//----- nvinfo : EIATTR_SYSCALL_OFFSETS
	.align		4
        /*0694*/ 	.byte	0x04, 0x46
        /*0696*/ 	.short	(.L_335 - .L_334)


	//   ....[0]....
.L_334:
        /*0698*/ 	.word	0x00001820


	//   ....[1]....
        /*069c*/ 	.word	0x00011c70


	//   ....[2]....
        /*06a0*/ 	.word	0x00011dd0


	//   ....[3]....
        /*06a4*/ 	.word	0x00011f20


	//   ....[4]....
        /*06a8*/ 	.word	0x00012060


	//   ....[5]....
        /*06ac*/ 	.word	0x00012a80


	//----- nvinfo : EIATTR_MBARRIER_INSTR_OFFSETS
	.align		4
.L_335:
        /*06b0*/ 	.byte	0x04, 0x39
        /*06b2*/ 	.short	(.L_337 - .L_336)


	//   ....[0]....
.L_336:
        /*06b4*/ 	.word	0x00000270
        /*06b8*/ 	.word	0x000000ff
        /*06bc*/ 	.word	0x00029800
        /*06c0*/ 	.short	0x0100
        /*06c2*/ 	.byte	0x08
	.zero		1


	//   ....[1]....
        /*06c4*/ 	.word	0x00000280
        /*06c8*/ 	.word	0x000000ff
        /*06cc*/ 	.word	0x00029820
        /*06d0*/ 	.short	0x0100
        /*06d2*/ 	.byte	0x08
	.zero		1


	//   ....[2]....
        /*06d4*/ 	.word	0x00000370
        /*06d8*/ 	.word	0x000000ff
        /*06dc*/ 	.word	0x00029830
        /*06e0*/ 	.short	0x0100
        /*06e2*/ 	.byte	0x08
	.zero		1


	//   ....[3]....
        /*06e4*/ 	.word	0x00000380
        /*06e8*/ 	.word	0x000000ff
        /*06ec*/ 	.word	0x00029840
        /*06f0*/ 	.short	0x0100
        /*06f2*/ 	.byte	0x08
	.zero		1


	//   ....[4]....
        /*06f4*/ 	.word	0x00000390
        /*06f8*/ 	.word	0x000000ff
        /*06fc*/ 	.word	0x00029838
        /*0700*/ 	.short	0x0100
        /*0702*/ 	.byte	0x08
	.zero		1


	//   ....[5]....
        /*0704*/ 	.word	0x000003a0
        /*0708*/ 	.word	0x000000ff
        /*070c*/ 	.word	0x00029848
        /*0710*/ 	.short	0x0100
        /*0712*/ 	.byte	0x08
	.zero		1


	//   ....[6]....
        /*0714*/ 	.word	0x000004d0
        /*0718*/ 	.word	0x000000ff
        /*071c*/ 	.word	0x00029850
        /*0720*/ 	.short	0x0100
        /*0722*/ 	.byte	0x08
	.zero		1


	//   ....[7]....
        /*0724*/ 	.word	0x000004e0
        /*0728*/ 	.word	0x000000ff
        /*072c*/ 	.word	0x00029860
        /*0730*/ 	.short	0x0100
        /*0732*/ 	.byte	0x08
	.zero		1


	//   ....[8]....
        /*0734*/ 	.word	0x000004f0
        /*0738*/ 	.word	0x000000ff
        /*073c*/ 	.word	0x00029858
        /*0740*/ 	.short	0x0100
        /*0742*/ 	.byte	0x08
	.zero		1


	//   ....[9]....
        /*0744*/ 	.word	0x00000500
        /*0748*/ 	.word	0x000000ff
        /*074c*/ 	.word	0x00029868
        /*0750*/ 	.short	0x0100
        /*0752*/ 	.byte	0x08
	.zero		1


	//   ....[10]....
        /*0754*/ 	.word	0x000005f0
        /*0758*/ 	.word	0x000000ff
        /*075c*/ 	.word	0x00029870
        /*0760*/ 	.short	0x0100
        /*0762*/ 	.byte	0x06
	.zero		1


	//   ....[11]....
        /*0764*/ 	.word	0x00000600
        /*0768*/ 	.word	0x000000ff
        /*076c*/ 	.word	0x00029880
        /*0770*/ 	.short	0x0100
        /*0772*/ 	.byte	0x06
	.zero		1


	//   ....[12]....
        /*0774*/ 	.word	0x00000610
        /*0778*/ 	.word	0x000000ff
        /*077c*/ 	.word	0x00029878
        /*0780*/ 	.short	0x0100
        /*0782*/ 	.byte	0x06
	.zero		1


	//   ....[13]....
        /*0784*/ 	.word	0x00000620
        /*0788*/ 	.word	0x000000ff
        /*078c*/ 	.word	0x00029888
        /*0790*/ 	.short	0x0100
        /*0792*/ 	.byte	0x06
	.zero		1


	//   ....[14]....
        /*0794*/ 	.word	0x00000750
        /*0798*/ 	.word	0x000000ff
        /*079c*/ 	.word	0x00029890
        /*07a0*/ 	.short	0x0100
        /*07a2*/ 	.byte	0x08
	.zero		1


	//   ....[15]....
        /*07a4*/ 	.word	0x00000760
        /*07a8*/ 	.word	0x000000ff
        /*07ac*/ 	.word	0x000298a0
        /*07b0*/ 	.short	0x0100
        /*07b2*/ 	.byte	0x08
	.zero		1


	//   ....[16]....
        /*07b4*/ 	.word	0x00000770
        /*07b8*/ 	.word	0x000000ff
        /*07bc*/ 	.word	0x00029898
        /*07c0*/ 	.short	0x0100
        /*07c2*/ 	.byte	0x08
	.zero		1


	//   ....[17]....
        /*07c4*/ 	.word	0x00000780
        /*07c8*/ 	.word	0x000000ff
        /*07cc*/ 	.word	0x000298a8
        /*07d0*/ 	.short	0x0100
        /*07d2*/ 	.byte	0x08
	.zero		1


	//   ....[18]....
        /*07d4*/ 	.word	0x000008b0
        /*07d8*/ 	.word	0x000000ff
        /*07dc*/ 	.word	0x000298b0
        /*07e0*/ 	.short	0x0100
        /*07e2*/ 	.byte	0x08
	.zero		1


	//   ....[19]....
        /*07e4*/ 	.word	0x000008c0
        /*07e8*/ 	.word	0x000000ff
        /*07ec*/ 	.word	0x000298c0
        /*07f0*/ 	.short	0x0100
        /*07f2*/ 	.byte	0x08
	.zero		1


	//   ....[20]....
        /*07f4*/ 	.word	0x000008d0
        /*07f8*/ 	.word	0x000000ff
        /*07fc*/ 	.word	0x000298b8
        /*0800*/ 	.short	0x0100
        /*0802*/ 	.byte	0x08
	.zero		1


	//   ....[21]....
        /*0804*/ 	.word	0x000008e0
        /*0808*/ 	.word	0x000000ff
        /*080c*/ 	.word	0x000298c8
        /*0810*/ 	.short	0x0100
        /*0812*/ 	.byte	0x08
	.zero		1


	//   ....[22]....
        /*0814*/ 	.word	0x00001b50
        /*0818*/ 	.word	0x000000ff
        /*081c*/ 	.word	0x00029800
        /*0820*/ 	.short	0x010a
        /*0822*/ 	.byte	0x29
	.zero		1


	//   ....[23]....
        /*0824*/ 	.word	0x00001bf0
        /*0828*/ 	.word	0x00000002
        /*082c*/ 	.word	0x00029830
        /*0830*/ 	.short	0x010a
        /*0832*/ 	.byte	0x3f
	.zero		1


	//   ....[24]....
        /*0834*/ 	.word	0x00001c50
        /*0838*/ 	.word	0x00000002
        /*083c*/ 	.word	0x00029830
        /*0840*/ 	.short	0x010a
        /*0842*/ 	.byte	0x3f
	.zero		1


	//   ....[25]....
        /*0844*/ 	.word	0x00003520
        /*0848*/ 	.word	0x00000002
        /*084c*/ 	.word	0x00000000
        /*0850*/ 	.short	0x0101
        /*0852*/ 	.byte	0x3f
	.zero		1


	//   ....[26]....
        /*0854*/ 	.word	0x00005970
        /*0858*/ 	.word	0x000000ff
        /*085c*/ 	.word	0x00029830
        /*0860*/ 	.short	0x010a
        /*0862*/ 	.byte	0x06
	.zero		1


	//   ....[27]....
        /*0864*/ 	.word	0x000059b0
        /*0868*/ 	.word	0x000000ff
        /*086c*/ 	.word	0x00029830
        /*0870*/ 	.short	0x010a
        /*0872*/ 	.byte	0x06
	.zero		1


	//   ....[28]....
        /*0874*/ 	.word	0x000065f0
        /*0878*/ 	.word	0x000000ff
        /*087c*/ 	.word	0x00029850
        /*0880*/ 	.short	0x010a
        /*0882*/ 	.byte	0x06
	.zero		1


	//   ....[29]....
        /*0884*/ 	.word	0x00006630
        /*0888*/ 	.word	0x000000ff
        /*088c*/ 	.word	0x00029850
        /*0890*/ 	.short	0x010a
        /*0892*/ 	.byte	0x06
	.zero		1


	//   ....[30]....
        /*0894*/ 	.word	0x00009110
        /*0898*/ 	.word	0x00000002
        /*089c*/ 	.word	0x00000000
        /*08a0*/ 	.short	0x0101
        /*08a2*/ 	.byte	0x3f
	.zero		1


	//   ....[31]....
        /*08a4*/ 	.word	0x00009480
        /*08a8*/ 	.word	0x000000ff
        /*08ac*/ 	.word	0x00000000
        /*08b0*/ 	.short	0x0101
        /*08b2*/ 	.byte	0x06
	.zero		1


	//   ....[32]....
        /*08b4*/ 	.word	0x00009bb0
        /*08b8*/ 	.word	0x000000ff
        /*08bc*/ 	.word	0x00029830
        /*08c0*/ 	.short	0x010a
        /*08c2*/ 	.byte	0x06
	.zero		1


	//   ....[33]....
        /*08c4*/ 	.word	0x00009bf0
        /*08c8*/ 	.word	0x000000ff
        /*08cc*/ 	.word	0x00029830
        /*08d0*/ 	.short	0x010a
        /*08d2*/ 	.byte	0x06
	.zero		1


	//   ....[34]....
        /*08d4*/ 	.word	0x0000a800
        /*08d8*/ 	.word	0x000000ff
        /*08dc*/ 	.word	0x00029850
        /*08e0*/ 	.short	0x010a
        /*08e2*/ 	.byte	0x06
	.zero		1


	//   ....[35]....
        /*08e4*/ 	.word	0x0000a840
        /*08e8*/ 	.word	0x000000ff
        /*08ec*/ 	.word	0x00029850
        /*08f0*/ 	.short	0x010a
        /*08f2*/ 	.byte	0x06
	.zero		1


	//   ....[36]....
        /*08f4*/ 	.word	0x0000c7d0
        /*08f8*/ 	.word	0x00000002
        /*08fc*/ 	.word	0x00000000
        /*0900*/ 	.short	0x0101
        /*0902*/ 	.byte	0x3f
	.zero		1


	//   ....[37]....
        /*0904*/ 	.word	0x0000cb20
        /*0908*/ 	.word	0x000000ff
        /*090c*/ 	.word	0x00000000
        /*0910*/ 	.short	0x0101
        /*0912*/ 	.byte	0x06
	.zero		1


	//   ....[38]....
        /*0914*/ 	.word	0x0000d1a0
        /*0918*/ 	.word	0x000000ff
        /*091c*/ 	.word	0x00029850
        /*0920*/ 	.short	0x010a
        /*0922*/ 	.byte	0x09
	.zero		1


	//   ....[39]....
        /*0924*/ 	.word	0x0000d1e0
        /*0928*/ 	.word	0x000000ff
        /*092c*/ 	.word	0x00029850
        /*0930*/ 	.short	0x010a
        /*0932*/ 	.byte	0x09
	.zero		1


	//   ....[40]....
        /*0934*/ 	.word	0x0000d840
        /*0938*/ 	.word	0x000000ff
        /*093c*/ 	.word	0x00000000
        /*0940*/ 	.short	0x0101
        /*0942*/ 	.byte	0x04
	.zero		1


	//   ....[41]....
        /*0944*/ 	.word	0x0000f480
        /*0948*/ 	.word	0x00000003
        /*094c*/ 	.word	0x00000000
        /*0950*/ 	.short	0x0101
        /*0952*/ 	.byte	0x3f
	.zero		1


	//   ....[42]....
        /*0954*/ 	.word	0x00012440
        /*0958*/ 	.word	0x00000002
        /*095c*/ 	.word	0x00029880
        /*0960*/ 	.short	0x010a
        /*0962*/ 	.byte	0x3f
	.zero		1


	//   ....[43]....
        /*0964*/ 	.word	0x000125d0
        /*0968*/ 	.word	0x00000002
        /*096c*/ 	.word	0x00029840
        /*0970*/ 	.short	0x010a
        /*0972*/ 	.byte	0x3f
	.zero		1


	//   ....[44]....
        /*0974*/ 	.word	0x00013180
        /*0978*/ 	.word	0x00000011
        /*097c*/ 	.word	0x00029800
        /*0980*/ 	.short	0x0107
        /*0982*/ 	.byte	0x3f
	.zero		1


	//   ....[45]....
        /*0984*/ 	.word	0x00013280
        /*0988*/ 	.word	0x00000011
        /*098c*/ 	.word	0x00029800
        /*0990*/ 	.short	0x0101
        /*0992*/ 	.byte	0x3f
	.zero		1


	//   ....[46]....
        /*0994*/ 	.word	0x000132a0
        /*0998*/ 	.word	0x00000011
        /*099c*/ 	.word	0x00029820
        /*09a0*/ 	.short	0x010a
        /*09a2*/ 	.byte	0x3f
	.zero		1


	//   ....[47]....
        /*09a4*/ 	.word	0x000135b0
        /*09a8*/ 	.word	0x00000005
        /*09ac*/ 	.word	0x00029880
        /*09b0*/ 	.short	0x010a
        /*09b2*/ 	.byte	0x3f
	.zero		1


	//   ....[48]....
        /*09b4*/ 	.word	0x000137e0
        /*09b8*/ 	.word	0x00000005
        /*09bc*/ 	.word	0x00029840
        /*09c0*/ 	.short	0x010a
        /*09c2*/ 	.byte	0x3f
	.zero		1


	//   ....[49]....
        /*09c4*/ 	.word	0x00013ca0
        /*09c8*/ 	.word	0x00000013
        /*09cc*/ 	.word	0x00029870
        /*09d0*/ 	.short	0x010a
        /*09d2*/ 	.byte	0x3f
	.zero		1


	//   ....[50]....
        /*09d4*/ 	.word	0x00013d10
        /*09d8*/ 	.word	0x00000013
        /*09dc*/ 	.word	0x00029860
        /*09e0*/ 	.short	0x010a
        /*09e2*/ 	.byte	0x3f
	.zero		1


	//   ....[51]....
        /*09e4*/ 	.word	0x00014240
        /*09e8*/ 	.word	0x00000013
        /*09ec*/ 	.word	0x00029850
        /*09f0*/ 	.short	0x0101
        /*09f2*/ 	.byte	0x3f
	.zero		1


	//   ....[52]....
        /*09f4*/ 	.word	0x000142b0
        /*09f8*/ 	.word	0x00000013
        /*09fc*/ 	.word	0x00000000
        /*0a00*/ 	.short	0x0101
        /*0a02*/ 	.byte	0x3f
	.zero		1


	//   ....[53]....
        /*0a04*/ 	.word	0x000144e0
        /*0a08*/ 	.word	0x00000010
        /*0a0c*/ 	.word	0x00029870
        /*0a10*/ 	.short	0x010a
        /*0a12*/ 	.byte	0x3f
	.zero		1


	//   ....[54]....
        /*0a14*/ 	.word	0x00014550
        /*0a18*/ 	.word	0x00000010
        /*0a1c*/ 	.word	0x00029860
        /*0a20*/ 	.short	0x010a
        /*0a22*/ 	.byte	0x3f
	.zero		1


	//   ....[55]....
        /*0a24*/ 	.word	0x00014a90
        /*0a28*/ 	.word	0x00000010
        /*0a2c*/ 	.word	0x00029850
        /*0a30*/ 	.short	0x0101
        /*0a32*/ 	.byte	0x3f
	.zero		1


	//   ....[56]....
        /*0a34*/ 	.word	0x00014ae0
        /*0a38*/ 	.word	0x00000010
        /*0a3c*/ 	.word	0x00000000
        /*0a40*/ 	.short	0x0101
        /*0a42*/ 	.byte	0x3f
	.zero		1


	//   ....[57]....
        /*0a44*/ 	.word	0x00015870
        /*0a48*/ 	.word	0x00000003
        /*0a4c*/ 	.word	0x00029820
        /*0a50*/ 	.short	0x010a
        /*0a52*/ 	.byte	0x3f
	.zero		1


	//   ....[58]....
        /*0a54*/ 	.word	0x00015a40
        /*0a58*/ 	.word	0x00000007
        /*0a5c*/ 	.word	0x00000000
        /*0a60*/ 	.short	0x010a
        /*0a62*/ 	.byte	0x3f
	.zero		1


	//   ....[59]....
        /*0a64*/ 	.word	0x00015a90
        /*0a68*/ 	.word	0x00000005
        /*0a6c*/ 	.word	0x00000000
        /*0a70*/ 	.short	0x010a
        /*0a72*/ 	.byte	0x3f
	.zero		1


	//   ....[60]....
        /*0a74*/ 	.word	0x00015ae0
        /*0a78*/ 	.word	0x00000005
        /*0a7c*/ 	.word	0x00029860
        /*0a80*/ 	.short	0x010a
        /*0a82*/ 	.byte	0x3f
	.zero		1


	//   ....[61]....
        /*0a84*/ 	.word	0x00015b30
        /*0a88*/ 	.word	0x00000003
        /*0a8c*/ 	.word	0x00029860
        /*0a90*/ 	.short	0x010a
        /*0a92*/ 	.byte	0x3f
	.zero		1


	//   ....[62]....
        /*0a94*/ 	.word	0x00015b70
        /*0a98*/ 	.word	0x00000005
        /*0a9c*/ 	.word	0x00029880
        /*0aa0*/ 	.short	0x010a
        /*0aa2*/ 	.byte	0x3f
	.zero		1


	//   ....[63]....
        /*0aa4*/ 	.word	0x00015b90
        /*0aa8*/ 	.word	0x00000003
        /*0aac*/ 	.word	0x00029880
        /*0ab0*/ 	.short	0x010a
        /*0ab2*/ 	.byte	0x3f
	.zero		1


	//   ....[64]....
        /*0ab4*/ 	.word	0x00015c00
        /*0ab8*/ 	.word	0x00000003
        /*0abc*/ 	.word	0x00029800
        /*0ac0*/ 	.short	0x010a
        /*0ac2*/ 	.byte	0x3f
	.zero		1


	//   ....[65]....
        /*0ac4*/ 	.word	0x00015c50
        /*0ac8*/ 	.word	0x00000002
        /*0acc*/ 	.word	0x00029830
        /*0ad0*/ 	.short	0x010a
        /*0ad2*/ 	.byte	0x3f
	.zero		1


	//   ....[66]....
        /*0ad4*/ 	.word	0x00015cb0
        /*0ad8*/ 	.word	0x00000007
        /*0adc*/ 	.word	0x00029830
        /*0ae0*/ 	.short	0x010a
        /*0ae2*/ 	.byte	0x3f
	.zero		1


	//   ....[67]....
        /*0ae4*/ 	.word	0x00015d10
        /*0ae8*/ 	.word	0x00000007
        /*0aec*/ 	.word	0x00029850
        /*0af0*/ 	.short	0x010a
        /*0af2*/ 	.byte	0x3f
	.zero		1


	//   ....[68]....
        /*0af4*/ 	.word	0x00015d70
        /*0af8*/ 	.word	0x00000007
        /*0afc*/ 	.word	0x00029830
        /*0b00*/ 	.short	0x010a
        /*0b02*/ 	.byte	0x3f
	.zero		1


	//   ....[69]....
        /*0b04*/ 	.word	0x00015dd0
        /*0b08*/ 	.word	0x00000007
        /*0b0c*/ 	.word	0x00029850
        /*0b10*/ 	.short	0x010a
        /*0b12*/ 	.byte	0x3f
	.zero		1


	//   ....[70]....
        /*0b14*/ 	.word	0x00015e30
        /*0b18*/ 	.word	0x00000005
        /*0b1c*/ 	.word	0x00029850
        /*0b20*/ 	.short	0x010a
        /*0b22*/ 	.byte	0x3f
	.zero		1


	//   ....[71]....
        /*0b24*/ 	.word	0x00015f80
        /*0b28*/ 	.word	0x00000002
        /*0b2c*/ 	.word	0x00029880
        /*0b30*/ 	.short	0x010a
        /*0b32*/ 	.byte	0x3f
	.zero		1


	//   ....[72]....
        /*0b34*/ 	.word	0x00015fd0
        /*0b38*/ 	.word	0x00000002
        /*0b3c*/ 	.word	0x00029840
        /*0b40*/ 	.short	0x010a
        /*0b42*/ 	.byte	0x3f
	.zero		1


	//   ....[73]....
        /*0b44*/ 	.word	0x000165a0
        /*0b48*/ 	.word	0x00000011
        /*0b4c*/ 	.word	0x00029820
        /*0b50*/ 	.short	0x010a
        /*0b52*/ 	.byte	0x3f
	.zero		1


	//   ....[74]....
        /*0b54*/ 	.word	0x000165f0
        /*0b58*/ 	.word	0x00000005
        /*0b5c*/ 	.word	0x00029880
        /*0b60*/ 	.short	0x010a
        /*0b62*/ 	.byte	0x3f
	.zero		1


	//   ....[75]....
        /*0b64*/ 	.word	0x00016640
        /*0b68*/ 	.word	0x00000005
        /*0b6c*/ 	.word	0x00029840
        /*0b70*/ 	.short	0x010a
        /*0b72*/ 	.byte	0x3f
	.zero		1


	//   ....[76]....
        /*0b74*/ 	.word	0x00016690
        /*0b78*/ 	.word	0x00000013
        /*0b7c*/ 	.word	0x00029870
        /*0b80*/ 	.short	0x010a
        /*0b82*/ 	.byte	0x3f
	.zero		1


	//   ....[77]....
        /*0b84*/ 	.word	0x000166e0
        /*0b88*/ 	.word	0x00000013
        /*0b8c*/ 	.word	0x00029860
        /*0b90*/ 	.short	0x010a
        /*0b92*/ 	.byte	0x3f
	.zero		1


	//   ....[78]....
        /*0b94*/ 	.word	0x00016730
        /*0b98*/ 	.word	0x00000010
        /*0b9c*/ 	.word	0x00029870
        /*0ba0*/ 	.short	0x010a
        /*0ba2*/ 	.byte	0x3f
	.zero		1


	//   ....[79]....
        /*0ba4*/ 	.word	0x00016780
        /*0ba8*/ 	.word	0x00000010
        /*0bac*/ 	.word	0x00029860
        /*0bb0*/ 	.short	0x010a
        /*0bb2*/ 	.byte	0x3f
	.zero		1


	//   ....[80]....
        /*0bb4*/ 	.word	0x000167d0
        /*0bb8*/ 	.word	0x00000003
        /*0bbc*/ 	.word	0x00029820
        /*0bc0*/ 	.short	0x010a
        /*0bc2*/ 	.byte	0x3f
	.zero		1


	//   ....[81]....
        /*0bc4*/ 	.word	0x00016970
        /*0bc8*/ 	.word	0x00000007
        /*0bcc*/ 	.word	0x00000000
        /*0bd0*/ 	.short	0x010a
        /*0bd2*/ 	.byte	0x3f
	.zero		1


	//   ....[82]....
        /*0bd4*/ 	.word	0x000169c0
        /*0bd8*/ 	.word	0x00000005
        /*0bdc*/ 	.word	0x00000000
        /*0be0*/ 	.short	0x010a
        /*0be2*/ 	.byte	0x3f
	.zero		1


	//   ....[83]....
        /*0be4*/ 	.word	0x00016a10
        /*0be8*/ 	.word	0x00000005
        /*0bec*/ 	.word	0x00029860
        /*0bf0*/ 	.short	0x010a
        /*0bf2*/ 	.byte	0x3f
	.zero		1


	//   ....[84]....
        /*0bf4*/ 	.word	0x00016a60
        /*0bf8*/ 	.word	0x00000003
        /*0bfc*/ 	.word	0x00029860
        /*0c00*/ 	.short	0x010a
        /*0c02*/ 	.byte	0x3f
	.zero		1


	//   ....[85]....
        /*0c04*/ 	.word	0x00016ab0
        /*0c08*/ 	.word	0x00000005
        /*0c0c*/ 	.word	0x00029880
        /*0c10*/ 	.short	0x010a
        /*0c12*/ 	.byte	0x3f
	.zero		1


	//----- nvinfo : EIATTR_NUM_MBARRIERS
	.align		4
.L_337:
        /*0c14*/ 	.byte	0x03, 0x38
        /*0c16*/ 	.short	0x0016


	//----- nvinfo : EIATTR_EXIT_INSTR_OFFSETS
	.align		4
        /*0c18*/ 	.byte	0x04, 0x1c
        /*0c1a*/ 	.short	(.L_339 - .L_338)


	//   ....[0]....
.L_338:
        /*0c1c*/ 	.word	0x00000a80


	//   ....[1]....
        /*0c20*/ 	.word	0x000103c0


	//   ....[2]....
        /*0c24*/ 	.word	0x00015be0


	//----- nvinfo : EIATTR_MAX_THREADS
	.align		4
.L_339:
        /*0c28*/ 	.byte	0x04, 0x05
        /*0c2a*/ 	.short	(.L_341 - .L_340)
.L_340:
        /*0c2c*/ 	.word	0x00000180
        /*0c30*/ 	.word	0x00000001
        /*0c34*/ 	.word	0x00000001


	//----- nvinfo : EIATTR_CRS_STACK_SIZE
	.align		4
.L_341:
        /*0c38*/ 	.byte	0x04, 0x1e
        /*0c3a*/ 	.short	(.L_343 - .L_342)
.L_342:
        /*0c3c*/ 	.word	0x00000000


	//----- nvinfo : EIATTR_CBANK_PARAM_SIZE
	.align		4
.L_343:
        /*0c40*/ 	.byte	0x03, 0x19
        /*0c42*/ 	.short	0x0af0


	//----- nvinfo : EIATTR_PARAM_CBANK
	.align		4
        /*0c44*/ 	.byte	0x04, 0x0a
        /*0c46*/ 	.short	(.L_345 - .L_344)
	.align		4
.L_344:
        /*0c48*/ 	.word	index@(.nv.constant0._ZN7cutlass13device_kernelIN5flash11enable_sm90INS1_16FlashAttnFwdSm90INS1_25CollectiveMainloopFwdSm90ILi2EN4cute5tupleIJNS5_1CILi1EEES8_S8_EEENS6_IJNS7_ILi128EEENS7_ILi160EEENS7_ILi192EEEEEELi128ENS_12float_e4m3_tEfNS_4arch4Sm90ELb1ELb0ELb1ELb1ELb0ELb0ELb0ELb1ELb1ELb1ELb0ELb0EEENS1_21CollectiveEpilogueFwdINS6_IJSA_SA_SB_EEES9_NS_10bfloat16_tESG_Li256ELb1ELb1ELb0ELb1EEENS1_36VarlenDynamicPersistentTileSchedulerILi128ELi160ELi256ELi128ELb0ELb1ELb1ELb1ELb1ELb1EEEEEEEEEvNT_6ParamsE)
        /*0c4c*/ 	.short	0x0210
        /*0c4e*/ 	.short	0x0af0


	//----- nvinfo : EIATTR_SW_WAR
	.align		4
.L_345:
        /*0c50*/ 	.byte	0x04, 0x36
        /*0c52*/ 	.short	(.L_347 - .L_346)
.L_346:
        /*0c54*/ 	.word	0x00000008
.L_347:


//--------------------- .nv.info._ZN7cutlass13device_kernelIN5flash11enable_sm90INS1_16FlashAttnFwdSm90INS1_25CollectiveMainloopFwdSm90ILi2EN4cute5tupleIJNS5_1CILi1EEES8_S8_EEENS6_IJNS7_ILi128EEENS7_ILi160EEENS7_ILi192EEEEEELi128ENS_12float_e4m3_tEfNS_4arch4Sm90ELb1ELb0ELb1ELb1ELb0ELb1ELb0ELb1ELb1ELb1ELb0ELb0EEENS1_21CollectiveEpilogueFwdINS6_IJSA_SA_SB_EEES9_NS_10bfloat16_tESG_Li256ELb1ELb1ELb0ELb1EEENS1_36VarlenDynamicPersistentTileSchedulerILi128ELi160ELi256ELi128ELb0ELb1ELb1ELb1ELb1ELb1EEEEEEEEEvNT_6ParamsE --------------------------
	.section	.nv.info._ZN7cutlass13device_kernelIN5flash11enable_sm90INS1_16FlashAttnFwdSm90INS1_25CollectiveMainloopFwdSm90ILi2EN4cute5tupleIJNS5_1CILi1EEES8_S8_EEENS6_IJNS7_ILi128EEENS7_ILi160EEENS7_ILi192EEEEEELi128ENS_12float_e4m3_tEfNS_4arch4Sm90ELb1ELb0ELb1ELb1ELb0ELb1ELb0ELb1ELb1ELb1ELb0ELb0EEENS1_21CollectiveEpilogueFwdINS6_IJSA_SA_SB_EEES9_NS_10bfloat16_tESG_Li256ELb1ELb1ELb0ELb1EEENS1_36VarlenDynamicPersistentTileSchedulerILi128ELi160ELi256ELi128ELb0ELb1ELb1ELb1ELb1ELb1EEEEEEEEEvNT_6ParamsE,"",@"SHT_CUDA_INFO"
	.sectionflags	@""
	.align	4


	//----- nvinfo : EIATTR_CUDA_API_VERSION
	.align		4
        /*0000*/ 	.byte	0x04, 0x37
        /*0002*/ 	.short	(.L_349 - .L_348)
.L_348:
        /*0004*/ 	.word	0x00000082


	//----- nvinfo : EIATTR_KPARAM_INFO
	.align		4
.L_349:
        /*0008*/ 	.byte	0x04, 0x17
        /*000a*/ 	.short	(.L_351 - .L_350)
.L_350:
        /*000c*/ 	.word	0x00000000
        /*0010*/ 	.short	0x0000
        /*0012*/ 	.short	0x0070
        /*0014*/ 	.byte	0x00, 0xf0, 0x01, 0x2a


	//----- nvinfo : EIATTR_SPARSE_MMA_MASK
	.align		4
.L_351:
        /*0018*/ 	.byte	0x03, 0x50
        /*001a*/ 	.short	0x0000


	//----- nvinfo : EIATTR_MAXREG_COUNT
	.align		4
        /*001c*/ 	.byte	0x03, 0x1b
        /*001e*/ 	.short	0x00a8


	//----- nvinfo : EIATTR_NUM_BARRIERS
	.align		4
        /*0020*/ 	.byte	0x02, 0x4c
        /*0022*/ 	.byte	0x10
	.zero		1


	//----- nvinfo : EIATTR_EXTERNS
	.align		4
        /*0024*/ 	.byte	0x04, 0x0f
        /*0026*/ 	.short	(.L_353 - .L_352)


	//   ....[0]....
	.align		4
.L_352:
        /*0028*/ 	.word	index@(__assertfail)


	//----- nvinfo : EIATTR_ANNOTATIONS
	.align		4
.L_353:
        /*002c*/ 	.byte	0x04, 0x55
        /*002e*/ 	.short	(.L_355 - .L_354)


	//   ....[0]....
.L_354:
        /* <DEDUP_REMOVED lines=81> */


	//----- nvinfo : EIATTR_MERCURY_ISA_VERSION
	.align		4
.L_355:
        /*0530*/ 	.byte	0x03, 0x5f
        /*0532*/ 	.short	0x0101


	//----- nvinfo : EIATTR_UNUSED_LOAD_BYTE_OFFSET
	.align		4
        /*0534*/ 	.byte	0x04, 0x44
        /*0536*/ 	.short	(.L_357 - .L_356)


	//   ....[0]....
.L_356:
        /*0538*/ 	.word	0x00000ae0
        /*053c*/ 	.word	0x0000fff0


	//   ....[1]....
        /*0540*/ 	.word	0x000242c0
        /*0544*/ 	.word	0x0000fff0


	//----- nvinfo : EIATTR_INT_WARP_WIDE_INSTR_OFFSETS
	.align		4
.L_357:
        /*0548*/ 	.byte	0x04, 0x31
        /*054a*/ 	.short	(.L_359 - .L_358)


	//   ....[0]....
.L_358:
        /*054c*/ 	.word	0x00000190


	//   ....[1]....
        /*0550*/ 	.word	0x000001d0


	//   ....[2]....
        /*0554*/ 	.word	0x00000240


	//   ....[3]....
        /*0558*/ 	.word	0x000293b0


	//   ....[4]....
        /*055c*/ 	.word	0x00029410


	//   ....[5]....
        /*0560*/ 	.word	0x0002bfc0


	//   ....[6]....
        /*0564*/ 	.word	0x0002c020


	//----- nvinfo : EIATTR_COOP_GROUP_MASK_REGIDS
	.align		4
.L_359:
        /*0568*/ 	.byte	0x04, 0x29
        /*056a*/ 	.short	(.L_361 - .L_360)


	//   ....[0]....
.L_360:
        /*056c*/ 	.word	0xffffffff


	//   ....[1]....
        /*0570*/ 	.word	0xffffffff


	//   ....[2]....
        /*0574*/ 	.word	0xffffffff


	//   ....[3]....
        /*0578*/ 	.word	0xffffffff


	//   ....[4]....
        /*057c*/ 	.word	0xffffffff


	//   ....[5]....
        /*0580*/ 	.word	0xffffffff


	//   ....[6]....
        /*0584*/ 	.word	0xffffffff


	//   ....[7]....
        /*0588*/ 	.word	0xffffffff


	//   ....[8]....
        /*058c*/ 	.word	0xffffffff


	//   ....[9]....
        /*0590*/ 	.word	0xffffffff


	//   ....[10]....
        /*0594*/ 	.word	0xffffffff


	//   ....[11]....
        /*0598*/ 	.word	0xffffffff


	//   ....[12]....
        /*059c*/ 	.word	0xffffffff


	//   ....[13]....
        /*05a0*/ 	.word	0xffffffff


	//   ....[14]....
        /*05a4*/ 	.word	0xffffffff


	//   ....[15]....
        /*05a8*/ 	.word	0xffffffff


	//   ....[16]....
        /*05ac*/ 	.word	0xffffffff


	//   ....[17]....
        /*05b0*/ 	.word	0xffffffff


	//   ....[18]....
        /*05b4*/ 	.word	0xffffffff


	//   ....[19]....
        /*05b8*/ 	.word	0xffffffff


	//   ....[20]....
        /*05bc*/ 	.word	0xffffffff


	//   ....[21]....
        /*05c0*/ 	.word	0xffffffff


	//   ....[22]....
        /*05c4*/ 	.word	0xffffffff


	//   ....[23]....
        /*05c8*/ 	.word	0xffffffff


	//   ....[24]....
        /*05cc*/ 	.word	0xffffffff


	//   ....[25]....
        /*05d0*/ 	.word	0xffffffff


	//   ....[26]....
        /*05d4*/ 	.word	0xffffffff


	//   ....[27]....
        /*05d8*/ 	.word	0xffffffff


	//   ....[28]....
        /*05dc*/ 	.word	0xffffffff


	//   ....[29]....
        /*05e0*/ 	.word	0xffffffff


	//   ....[30]....
        /*05e4*/ 	.word	0xffffffff


	//   ....[31]....
        /*05e8*/ 	.word	0xffffffff


	//   ....[32]....
        /*05ec*/ 	.word	0xffffffff


	//   ....[33]....
        /*05f0*/ 	.word	0xffffffff


	//   ....[34]....
        /*05f4*/ 	.word	0xffffffff


	//   ....[35]....
        /*05f8*/ 	.word	0xffffffff


	//   ....[36]....
        /*05fc*/ 	.word	0xffffffff


	//   ....[37]....
        /*0600*/ 	.word	0xffffffff


	//   ....[38]....
        /*0604*/ 	.word	0xffffffff


	//   ....[39]....
        /*0608*/ 	.word	0xffffffff


	//   ....[40]....
        /*060c*/ 	.word	0xffffffff


	//   ....[41]....
        /*0610*/ 	.word	0xffffffff


	//   ....[42]....
        /*0614*/ 	.word	0xffffffff


	//   ....[43]....
        /*0618*/ 	.word	0xffffffff


	//   ....[44]....
        /*061c*/ 	.word	0xffffffff


	//   ....[45]....
        /*0620*/ 	.word	0xffffffff


	//   ....[46]....
        /*0624*/ 	.word	0xffffffff


	//   ....[47]....
        /*0628*/ 	.word	0xffffffff


	//   ....[48]....
        /*062c*/ 	.word	0xffffffff


	//   ....[49]....
        /*0630*/ 	.word	0xffffffff


	//   ....[50]....
        /*0634*/ 	.word	0xffffffff


	//   ....[51]....
        /*0638*/ 	.word	0xffffffff


	//   ....[52]....
        /*063c*/ 	.word	0xffffffff


	//   ....[53]....
        /*0640*/ 	.word	0xffffffff


	//   ....[54]....
        /*0644*/ 	.word	0xffffffff


	//   ....[55]....
        /*0648*/ 	.word	0xffffffff


	//   ....[56]....
        /*064c*/ 	.word	0xffffffff


	//   ....[57]....
        /*0650*/ 	.word	0xffffffff


	//   ....[58]....
        /*0654*/ 	.word	0xffffffff


	//   ....[59]....
        /*0658*/ 	.word	0xffffffff


	//   ....[60]....
        /*065c*/ 	.word	0xffffffff


	//   ....[61]....
        /*0660*/ 	.word	0xffffffff


	//   ....[62]....
        /*0664*/ 	.word	0xffffffff


	//   ....[63]....
        /*0668*/ 	.word	0xffffffff


	//   ....[64]....
        /*066c*/ 	.word	0xffffffff


	//   ....[65]....
        /*0670*/ 	.word	0xffffffff


	//   ....[66]....
        /*0674*/ 	.word	0xffffffff


	//   ....[67]....
        /*0678*/ 	.word	0xffffffff


	//   ....[68]....
        /*067c*/ 	.word	0xffffffff


	//   ....[69]....
        /*0680*/ 	.word	0xffffffff


	//   ....[70]....
        /*0684*/ 	.word	0xffffffff


	//   ....[71]....
        /*0688*/ 	.word	0xffffffff


	//   ....[72]....
        /*068c*/ 	.word	0xffffffff


	//   ....[73]....
        /*0690*/ 	.word	0xffffffff


	//   ....[74]....
        /*0694*/ 	.word	0xffffffff


	//   ....[75]....
        /*0698*/ 	.word	0xffffffff


	//   ....[76]....
        /*069c*/ 	.word	0xffffffff


	//   ....[77]....
        /*06a0*/ 	.word	0xffffffff


	//   ....[78]....
        /*06a4*/ 	.word	0xffffffff


	//   ....[79]....
        /*06a8*/ 	.word	0xffffffff


	//   ....[80]....
        /*06ac*/ 	.word	0xffffffff


	//   ....[81]....
        /*06b0*/ 	.word	0xffffffff


	//   ....[82]....
        /*06b4*/ 	.word	0xffffffff


	//   ....[83]....
        /*06b8*/ 	.word	0xffffffff


	//   ....[84]....
        /*06bc*/ 	.word	0xffffffff


	//   ....[85]....
        /*06c0*/ 	.word	0xffffffff


	//   ....[86]....
        /*06c4*/ 	.word	0xffffffff


	//   ....[87]....
        /*06c8*/ 	.word	0xffffffff


	//   ....[88]....
        /*06cc*/ 	.word	0xffffffff


	//   ....[89]....
        /*06d0*/ 	.word	0xffffffff


	//   ....[90]....
        /*06d4*/ 	.word	0xffffffff


	//   ....[91]....
        /*06d8*/ 	.word	0xffffffff


	//   ....[92]....
        /*06dc*/ 	.word	0xffffffff


	//   ....[93]....
        /*06e0*/ 	.word	0xffffffff


	//   ....[94]....
        /*06e4*/ 	.word	0xffffffff


	//   ....[95]....
        /*06e8*/ 	.word	0xffffffff


	//   ....[96]....
        /*06ec*/ 	.word	0xffffffff


	//   ....[97]....
        /*06f0*/ 	.word	0xffffffff


	//   ....[98]....
        /*06f4*/ 	.word	0xffffffff


	//   ....[99]....
        /*06f8*/ 	.word	0xffffffff


	//   ....[100]....
        /*06fc*/ 	.word	0xffffffff


	//   ....[101]....
        /*0700*/ 	.word	0xffffffff


	//   ....[102]....
        /*0704*/ 	.word	0xffffffff


	//   ....[103]....
        /*0708*/ 	.word	0xffffffff


	//   ....[104]....
        /*070c*/ 	.word	0xffffffff


	//   ....[105]....
        /*0710*/ 	.word	0xffffffff


	//   ....[106]....
        /*0714*/ 	.word	0xffffffff


	//   ....[107]....
        /*0718*/ 	.word	0xffffffff


	//   ....[108]....
        /*071c*/ 	.word	0xffffffff


	//   ....[109]....
        /*0720*/ 	.word	0xffffffff


	//   ....[110]....
        /*0724*/ 	.word	0xffffffff


	//   ....[111]....
        /*0728*/ 	.word	0xffffffff


	//   ....[112]....
        /*072c*/ 	.word	0xffffffff


	//   ....[113]....
        /*0730*/ 	.word	0xffffffff


	//   ....[114]....
        /*0734*/ 	.word	0xffffffff


	//   ....[115]....
        /*0738*/ 	.word	0xffffffff


	//   ....[116]....
        /*073c*/ 	.word	0xffffffff


	//   ....[117]....
        /*0740*/ 	.word	0xffffffff


	//   ....[118]....
        /*0744*/ 	.word	0xffffffff


	//   ....[119]....
        /*0748*/ 	.word	0xffffffff


	//   ....[120]....
        /*074c*/ 	.word	0xffffffff


	//   ....[121]....
        /*0750*/ 	.word	0xffffffff


	//   ....[122]....
        /*0754*/ 	.word	0xffffffff


	//   ....[123]....
        /*0758*/ 	.word	0xffffffff


	//   ....[124]....
        /*075c*/ 	.word	0xffffffff


	//   ....[125]....
        /*0760*/ 	.word	0xffffffff


	//   ....[126]....
        /*0764*/ 	.word	0xffffffff


	//   ....[127]....
        /*0768*/ 	.word	0xffffffff


	//   ....[128]....
        /*076c*/ 	.word	0xffffffff


	//   ....[129]....
        /*0770*/ 	.word	0xffffffff


	//   ....[130]....
        /*0774*/ 	.word	0xffffffff


	//   ....[131]....
        /*0778*/ 	.word	0xffffffff


	//   ....[132]....
        /*077c*/ 	.word	0x0500000f


	//   ....[133]....
        /*0780*/ 	.word	0x0500000f


	//   ....[134]....
        /*0784*/ 	.word	0x0500000f


	//   ....[135]....
        /*0788*/ 	.word	0x0500000f


	//   ....[136]....
        /*078c*/ 	.word	0x0500000f


	//   ....[137]....
        /*0790*/ 	.word	0x0500000f


	//   ....[138]....
        /*0794*/ 	.word	0x0500000f


	//   ....[139]....
        /*0798*/ 	.word	0x0500000f


	//   ....[140]....
        /*079c*/ 	.word	0x0500000f


	//   ....[141]....
        /*07a0*/ 	.word	0x0500000f


	//   ....[142]....
        /*07a4*/ 	.word	0x0500000f


	//   ....[143]....
        /*07a8*/ 	.word	0x0500000f


	//   ....[144]....
        /*07ac*/ 	.word	0x0500000f


	//   ....[145]....
        /*07b0*/ 	.word	0x0500000f


	//   ....[146]....
        /*07b4*/ 	.word	0x0500000f


	//   ....[147]....
        /*07b8*/ 	.word	0x0500000f


	//   ....[148]....
        /*07bc*/ 	.word	0x0500000f


	//   ....[149]....
        /*07c0*/ 	.word	0x0500000f


	//   ....[150]....
        /*07c4*/ 	.word	0x0500000f


	//   ....[151]....
        /*07c8*/ 	.word	0x0500000f


	//   ....[152]....
        /*07cc*/ 	.word	0x0500000f


	//   ....[153]....
        /*07d0*/ 	.word	0x0500000f


	//   ....[154]....
        /*07d4*/ 	.word	0x0500000f


	//   ....[155]....
        /*07d8*/ 	.word	0x0500000f


	//   ....[156]....
        /*07dc*/ 	.word	0x0500000f


	//   ....[157]....
        /*07e0*/ 	.word	0x0500000f


	//   ....[158]....
        /*07e4*/ 	.word	0x0500000f


	//   ....[159]....
        /*07e8*/ 	.word	0x0500000f


	//   ....[160]....
        /*07ec*/ 	.word	0x0500000f


	//   ....[161]....
        /*07f0*/ 	.word	0x0500000f


	//   ....[162]....
        /*07f4*/ 	.word	0x0500000f


	//   ....[163]....
        /*07f8*/ 	.word	0x0500000f


	//   ....[164]....
        /*07fc*/ 	.word	0x0500000f


	//   ....[165]....
        /*0800*/ 	.word	0x0500000f


	//   ....[166]....
        /*0804*/ 	.word	0x0500000f


	//   ....[167]....
        /*0808*/ 	.word	0x0500000f


	//   ....[168]....
        /*080c*/ 	.word	0x0500000f


	//   ....[169]....
        /*0810*/ 	.word	0x0500000f


	//   ....[170]....
        /*0814*/ 	.word	0x0500000f


	//   ....[171]....
        /*0818*/ 	.word	0x0500000f


	//   ....[172]....
        /*081c*/ 	.word	0x0500000f


	//   ....[173]....
        /*0820*/ 	.word	0x0500000f


	//   ....[174]....
        /*0824*/ 	.word	0x0500000f


	//   ....[175]....
        /*0828*/ 	.word	0x0500000f


	//   ....[176]....
        /*082c*/ 	.word	0x0500000f


	//   ....[177]....
        /*0830*/ 	.word	0x0500000f


	//   ....[178]....
        /*0834*/ 	.word	0x0500000f


	//   ....[179]....
        /*0838*/ 	.word	0x0500000f


	//   ....[180]....
        /*083c*/ 	.word	0x0500000f


	//   ....[181]....
        /*0840*/ 	.word	0x0500000f


	//   ....[182]....
        /*0844*/ 	.word	0x0500000f


	//   ....[183]....
        /*0848*/ 	.word	0x0500000f


	//   ....[184]....
        /*084c*/ 	.word	0x0500000f


	//   ....[185]....
        /*0850*/ 	.word	0x0500000f


	//   ....[186]....
        /*0854*/ 	.word	0x0500000f


	//   ....[187]....
        /*0858*/ 	.word	0x0500000f


	//   ....[188]....
        /*085c*/ 	.word	0x0500000f


	//   ....[189]....
        /*0860*/ 	.word	0x0500000f


	//   ....[190]....
        /*0864*/ 	.word	0x0500000f


	//   ....[191]....
        /*0868*/ 	.word	0x0500000f


	//   ....[192]....
        /*086c*/ 	.word	0x0500000f


	//   ....[193]....
        /*0870*/ 	.word	0x0500000f


	//   ....[194]....
        /*0874*/ 	.word	0x0500000f


	//   ....[195]....
        /*0878*/ 	.word	0x0500000f


	//   ....[196]....
        /*087c*/ 	.word	0x0500000f


	//   ....[197]....
        /*0880*/ 	.word	0x0500000f


	//   ....[198]....
        /*0884*/ 	.word	0x0500000f


	//   ....[199]....
        /*0888*/ 	.word	0x0500000f


	//   ....[200]....
        /*088c*/ 	.word	0x0500000f


	//   ....[201]....
        /*0890*/ 	.word	0x0500000f


	//   ....[202]....
        /*0894*/ 	.word	0x0500000f


	//   ....[203]....
        /*0898*/ 	.word	0x0500000f


	//   ....[204]....
        /*089c*/ 	.word	0x0500000f


	//   ....[205]....
        /*08a0*/ 	.word	0x0500000f


	//   ....[206]....
        /*08a4*/ 	.word	0x0500000f


	//   ....[207]....
        /*08a8*/ 	.word	0x0500000f


	//   ....[208]....
        /*08ac*/ 	.word	0x0500000f


	//----- nvinfo : EIATTR_COOP_GROUP_INSTR_OFFSETS
	.align		4
.L_361:
        /*08b0*/ 	.byte	0x04, 0x28
        /*08b2*/ 	.short	(.L_363 - .L_362)


	//   ....[0]....
.L_362:
        /*08b4*/ 	.word	0x00000070


	//   ....[1]....
        /*08b8*/ 	.word	0x000001a0


	//   ....[2]....
        /*08bc*/ 	.word	0x000001f0


	//   ....[3]....
        /*08c0*/ 	.word	0x00000420


	//   ....[4]....
        /*08c4*/ 	.word	0x00000580


	//   ....[5]....
        /*08c8*/ 	.word	0x000006a0


	//   ....[6]....
        /*08cc*/ 	.word	0x00000800


	//   ....[7]....
        /*08d0*/ 	.word	0x0000feb0


	//   ....[8]....
        /*08d4*/ 	.word	0x000107e0


	//   ....[9]....
        /*08d8*/ 	.word	0x000107f0


	//   ....[10]....
        /*08dc*/ 	.word	0x00010800


	//   ....[11]....
        /*08e0*/ 	.word	0x00010810


	//   ....[12]....
        /*08e4*/ 	.word	0x00013dc0


	//   ....[13]....
        /*08e8*/ 	.word	0x00013dd0


	//   ....[14]....
        /*08ec*/ 	.word	0x00013de0


	//   ....[15]....
        /*08f0*/ 	.word	0x00013df0


	//   ....[16]....
        /*08f4*/ 	.word	0x00018830


	//   ....[17]....
        /*08f8*/ 	.word	0x00018860


	//   ....[18]....
        /*08fc*/ 	.word	0x000194b0


	//   ....[19]....
        /*0900*/ 	.word	0x00019580


	//   ....[20]....
        /*0904*/ 	.word	0x0001a110


	//   ....[21]....
        /*0908*/ 	.word	0x0001a1a0


	//   ....[22]....
        /*090c*/ 	.word	0x0001cc70


	//   ....[23]....
        /*0910*/ 	.word	0x0001d680


	//   ....[24]....
        /*0914*/ 	.word	0x0001dae0


	//   ....[25]....
        /*0918*/ 	.word	0x0001dc00


	//   ....[26]....
        /*091c*/ 	.word	0x0001e6d0


	//   ....[27]....
        /*0920*/ 	.word	0x0001e740


	//   ....[28]....
        /*0924*/ 	.word	0x00021e70


	//   ....[29]....
        /*0928*/ 	.word	0x00021ec0


	//   ....[30]....
        /*092c*/ 	.word	0x00021f10


	//   ....[31]....
        /*0930*/ 	.word	0x00021f40


	//   ....[32]....
        /*0934*/ 	.word	0x00023b10


	//   ....[33]....
        /*0938*/ 	.word	0x00023b20


	//   ....[34]....
        /*093c*/ 	.word	0x00023ba0


	//   ....[35]....
        /*0940*/ 	.word	0x00023bb0


	//   ....[36]....
        /*0944*/ 	.word	0x00024910


	//   ....[37]....
        /*0948*/ 	.word	0x00024940


	//   ....[38]....
        /*094c*/ 	.word	0x00024970


	//   ....[39]....
        /*0950*/ 	.word	0x000249a0


	//   ....[40]....
        /*0954*/ 	.word	0x000249d0


	//   ....[41]....
        /*0958*/ 	.word	0x00024a00


	//   ....[42]....
        /*095c*/ 	.word	0x00024a30


	//   ....[43]....
        /*0960*/ 	.word	0x00024a60


	//   ....[44]....
        /*0964*/ 	.word	0x00024a90


	//   ....[45]....
        /*0968*/ 	.word	0x00024ac0


	//   ....[46]....
        /*096c*/ 	.word	0x00024af0


	//   ....[47]....
        /*0970*/ 	.word	0x00024b20


	//   ....[48]....
        /*0974*/ 	.word	0x00024b50


	//   ....[49]....
        /*0978*/ 	.word	0x00024b80


	//   ....[50]....
        /*097c*/ 	.word	0x00024bb0


	//   ....[51]....
        /*0980*/ 	.word	0x00024be0


	//   ....[52]....
        /*0984*/ 	.word	0x00024c10


	//   ....[53]....
        /*0988*/ 	.word	0x00024c40


	//   ....[54]....
        /*098c*/ 	.word	0x00024c70


	//   ....[55]....
        /*0990*/ 	.word	0x00024ca0


	//   ....[56]....
        /*0994*/ 	.word	0x00024cd0


	//   ....[57]....
        /*0998*/ 	.word	0x00024d00


	//   ....[58]....
        /*099c*/ 	.word	0x00024d30


	//   ....[59]....
        /*09a0*/ 	.word	0x00024d50


	//   ....[60]....
        /*09a4*/ 	.word	0x00024d60


	//   ....[61]....
        /*09a8*/ 	.word	0x00024d70


	//   ....[62]....
        /*09ac*/ 	.word	0x00024d90


	//   ....[63]....
        /*09b0*/ 	.word	0x00024da0


	//   ....[64]....
        /*09b4*/ 	.word	0x00024db0


	//   ....[65]....
        /*09b8*/ 	.word	0x00024dc0


	//   ....[66]....
        /*09bc*/ 	.word	0x00024df0


	//   ....[67]....
        /*09c0*/ 	.word	0x00024e20


	//   ....[68]....
        /*09c4*/ 	.word	0x000253d0


	//   ....[69]....
        /*09c8*/ 	.word	0x00025410


	//   ....[70]....
        /*09cc*/ 	.word	0x00025440


	//   ....[71]....
        /*09d0*/ 	.word	0x00025470


	//   ....[72]....
        /*09d4*/ 	.word	0x00025a70


	//   ....[73]....
        /*09d8*/ 	.word	0x00025a80


	//   ....[74]....
        /*09dc*/ 	.word	0x00025b40


	//   ....[75]....
        /*09e0*/ 	.word	0x00025b60


	//   ....[76]....
        /*09e4*/ 	.word	0x00025c20


	//   ....[77]....
        /*09e8*/ 	.word	0x00025c40


	//   ....[78]....
        /*09ec*/ 	.word	0x00025d10


	//   ....[79]....
        /*09f0*/ 	.word	0x00025d30


	//   ....[80]....
        /*09f4*/ 	.word	0x00026500


	//   ....[81]....
        /*09f8*/ 	.word	0x00026510


	//   ....[82]....
        /*09fc*/ 	.word	0x00026650


	//   ....[83]....
        /*0a00*/ 	.word	0x00026660


	//   ....[84]....
        /*0a04*/ 	.word	0x00026790


	//   ....[85]....
        /*0a08*/ 	.word	0x000267a0


	//   ....[86]....
        /*0a0c*/ 	.word	0x000268d0


	//   ....[87]....
        /*0a10*/ 	.word	0x000268e0


	//   ....[88]....
        /*0a14*/ 	.word	0x00026a70


	//   ....[89]....
        /*0a18*/ 	.word	0x00026c50


	//   ....[90]....
        /*0a1c*/ 	.word	0x00026c80


	//   ....[91]....
        /*0a20*/ 	.word	0x00026cb0


	//   ....[92]....
        /*0a24*/ 	.word	0x00026ce0


	//   ....[93]....
        /*0a28*/ 	.word	0x00026d10


	//   ....[94]....
        /*0a2c*/ 	.word	0x00026d40


	//   ....[95]....
        /*0a30*/ 	.word	0x00026eb0


	//   ....[96]....
        /*0a34*/ 	.word	0x00026ee0


	//   ....[97]....
        /*0a38*/ 	.word	0x00026f10


	//   ....[98]....
        /*0a3c*/ 	.word	0x00026f40


	//   ....[99]....
        /*0a40*/ 	.word	0x00026f70


	//   ....[100]....
        /*0a44*/ 	.word	0x00026fa0


	//   ....[101]....
        /*0a48*/ 	.word	0x00027040


	//   ....[102]....
        /*0a4c*/ 	.word	0x000270a0


	//   ....[103]....
        /*0a50*/ 	.word	0x00027130


	//   ....[104]....
        /*0a54*/ 	.word	0x00028100


	//   ....[105]....
        /*0a58*/ 	.word	0x00029b80


	//   ....[106]....
        /*0a5c*/ 	.word	0x0002a9a0


	//   ....[107]....
        /*0a60*/ 	.word	0x0002a9c0


	//   ....[108]....
        /*0a64*/ 	.word	0x0002a9e0


	//   ....[109]....
        /*0a68*/ 	.word	0x0002aaa0


	//   ....[110]....
        /*0a6c*/ 	.word	0x0002aad0


	//   ....[111]....
        /*0a70*/ 	.word	0x0002ab60


	//   ....[112]....
        /*0a74*/ 	.word	0x0002ab70


	//   ....[113]....
        /*0a78*/ 	.word	0x0002ac00


	//   ....[114]....
        /*0a7c*/ 	.word	0x0002c980


	//   ....[115]....
        /*0a80*/ 	.word	0x0002c9b0


	//   ....[116]....
        /*0a84*/ 	.word	0x0002c9f0


	//   ....[117]....
        /*0a88*/ 	.word	0x0002ca20


	//   ....[118]....
        /*0a8c*/ 	.word	0x0002ca50


	//   ....[119]....
        /*0a90*/ 	.word	0x0002ca80


	//   ....[120]....
        /*0a94*/ 	.word	0x0002cab0


	//   ....[121]....
        /*0a98*/ 	.word	0x0002cae0


	//   ....[122]....
        /*0a9c*/ 	.word	0x0002cc60


	//   ....[123]....
        /*0aa0*/ 	.word	0x0002cc90


	//   ....[124]....
        /*0aa4*/ 	.word	0x0002ccc0


	//   ....[125]....
        /*0aa8*/ 	.word	0x0002ccf0


	//   ....[126]....
        /*0aac*/ 	.word	0x0002cd20


	//   ....[127]....
        /*0ab0*/ 	.word	0x0002cd50


	//   ....[128]....
        /*0ab4*/ 	.word	0x0002ce10


	//   ....[129]....
        /*0ab8*/ 	.word	0x0002ce30


	//   ....[130]....
        /*0abc*/ 	.word	0x0002cea0


	//   ....[131]....
        /*0ac0*/ 	.word	0x0002d580


	//   ....[132]....
        /*0ac4*/ 	.word	0x0002da30


	//   ....[133]....
        /*0ac8*/ 	.word	0x0002dad0


	//   ....[134]....
        /*0acc*/ 	.word	0x0002db60


	//   ....[135]....
        /*0ad0*/ 	.word	0x0002dbb0


	//   ....[136]....
        /*0ad4*/ 	.word	0x0002dc00


	//   ....[137]....
        /*0ad8*/ 	.word	0x0002dcd0


	//   ....[138]....
        /*0adc*/ 	.word	0x0002dd60


	//   ....[139]....
        /*0ae0*/ 	.word	0x0002ddb0


	//   ....[140]....
        /*0ae4*/ 	.word	0x0002de00


	//   ....[141]....
        /*0ae8*/ 	.word	0x0002e0e0


	//   ....[142]....
        /*0aec*/ 	.word	0x0002e200


	//   ....[143]....
        /*0af0*/ 	.word	0x0002e320


	//   ....[144]....
        /*0af4*/ 	.word	0x0002e3d0


	//   ....[145]....
        /*0af8*/ 	.word	0x0002e430


	//   ....[146]....
        /*0afc*/ 	.word	0x0002e4b0


	//   ....[147]....
        /*0b00*/ 	.word	0x0002e510


	//   ....[148]....
        /*0b04*/ 	.word	0x0002e570


	//   ....[149]....
        /*0b08*/ 	.word	0x0002e5d0


	//   ....[150]....
        /*0b0c*/ 	.word	0x0002e650


	//   ....[151]....
        /*0b10*/ 	.word	0x0002e6b0


	//   ....[152]....
        /*0b14*/ 	.word	0x0002e730


	//   ....[153]....
        /*0b18*/ 	.word	0x0002e790


	//   ....[154]....
        /*0b1c*/ 	.word	0x0002e810


	//   ....[155]....
        /*0b20*/ 	.word	0x0002e870


	//   ....[156]....
        /*0b24*/ 	.word	0x0002e8f0


	//   ....[157]....
        /*0b28*/ 	.word	0x0002e950


	//   ....[158]....
        /*0b2c*/ 	.word	0x0002e9e0


	//   ....[159]....
        /*0b30*/ 	.word	0x0002ea40


	//   ....[160]....
        /*0b34*/ 	.word	0x0002eac0


	//   ....[161]....
        /*0b38*/ 	.word	0x0002eb20


	//   ....[162]....
        /*0b3c*/ 	.word	0x0002eb80


	//   ....[163]....
        /*0b40*/ 	.word	0x0002ebe0


	//   ....[164]....
        /*0b44*/ 	.word	0x0002ec40


	//   ....[165]....
        /*0b48*/ 	.word	0x0002eca0


	//   ....[166]....
        /*0b4c*/ 	.word	0x0002ed20


	//   ....[167]....
        /*0b50*/ 	.word	0x0002ed80


	//   ....[168]....
        /*0b54*/ 	.word	0x0002ee00


	//   ....[169]....
        /*0b58*/ 	.word	0x0002ee60


	//   ....[170]....
        /*0b5c*/ 	.word	0x0002eee0


	//   ....[171]....
        /*0b60*/ 	.word	0x0002ef40


	//   ....[172]....
        /*0b64*/ 	.word	0x0002efc0


	//   ....[173]....
        /*0b68*/ 	.word	0x0002f0b0


	//   ....[174]....
        /*0b6c*/ 	.word	0x0002f100


	//   ....[175]....
        /*0b70*/ 	.word	0x0002f190


	//   ....[176]....
        /*0b74*/ 	.word	0x0002f220


	//   ....[177]....
        /*0b78*/ 	.word	0x0002f2b0


	//   ....[178]....
        /*0b7c*/ 	.word	0x0002f340


	//   ....[179]....
        /*0b80*/ 	.word	0x0002f3d0


	//   ....[180]....
        /*0b84*/ 	.word	0x0002f460


	//   ....[181]....
        /*0b88*/ 	.word	0x0002f520


	//   ....[182]....
        /*0b8c*/ 	.word	0x0002f810


	//   ....[183]....
        /*0b90*/ 	.word	0x0002fa30


	//   ....[184]....
        /*0b94*/ 	.word	0x0002fa80


	//   ....[185]....
        /*0b98*/ 	.word	0x0002fae0


	//   ....[186]....
        /*0b9c*/ 	.word	0x0002fb90


	//   ....[187]....
        /*0ba0*/ 	.word	0x0002fc50


	//   ....[188]....
        /*0ba4*/ 	.word	0x0002fd30


	//   ....[189]....
        /*0ba8*/ 	.word	0x0002fe00


	//   ....[190]....
        /*0bac*/ 	.word	0x0002ff00


	//   ....[191]....
        /*0bb0*/ 	.word	0x000301e0


	//   ....[192]....
        /*0bb4*/ 	.word	0x00030280


	//   ....[193]....
        /*0bb8*/ 	.word	0x000303a0


	//   ....[194]....
        /*0bbc*/ 	.word	0x00030420


	//   ....[195]....
        /*0bc0*/ 	.word	0x000304a0


	//   ....[196]....
        /*0bc4*/ 	.word	0x00030520


	//   ....[197]....
        /*0bc8*/ 	.word	0x000305a0


	//   ....[198]....
        /*0bcc*/ 	.word	0x00030630


	//   ....[199]....
        /*0bd0*/ 	.word	0x000306d0


	//   ....[200]....
        /*0bd4*/ 	.word	0x00030780


	//   ....[201]....
        /*0bd8*/ 	.word	0x00030800


	//   ....[202]....
        /*0bdc*/ 	.word	0x00030880


	//   ....[203]....
        /*0be0*/ 	.word	0x00030900


	//   ....[204]....
        /*0be4*/ 	.word	0x00030990


	//   ....[205]....
        /*0be8*/ 	.word	0x00030a10


	//   ....[206]....
        /*0bec*/ 	.word	0x00030ab0


	//   ....[207]....
        /*0bf0*/ 	.word	0x00030b40


	//   ....[208]....
        /*0bf4*/ 	.word	0x00030c70


	//----- nvinfo : EIATTR_REG_RECONFIG
	.align		4
.L_363:
        /*0bf8*/ 	.byte	0x01, 0x54
	.zero		2


	//----- nvinfo : EIATTR_SYSCALL_OFFSETS
	.align		4
        /*0bfc*/ 	.byte	0x04, 0x46
        /*0bfe*/ 	.short	(.L_365 - .L_364)


	//   ....[0]....
.L_364:
        /*0c00*/ 	.word	0x00001ca0


	//   ....[1]....
        /*0c04*/ 	.word	0x00001df0


	//   ....[2]....
        /*0c08*/ 	.word	0x00010040


	//   ....[3]....
        /*0c0c*/ 	.word	0x000105c0


	//   ....[4]....
        /*0c10*/ 	.word	0x000295b0


	//   ....[5]....
        /*0c14*/ 	.word	0x00029750


	//   ....[6]....
        /*0c18*/ 	.word	0x000298b0


	//   ....[7]....
        /*0c1c*/ 	.word	0x00029a00


	//   ....[8]....
        /*0c20*/ 	.word	0x0002a570


	//----- nvinfo : EIATTR_MBARRIER_INSTR_OFFSETS
	.align		4
.L_365:
        /*0c24*/ 	.byte	0x04, 0x39
        /*0c26*/ 	.short	(.L_367 - .L_366)


	//   ....[0]....
.L_366:
        /*0c28*/ 	.word	0x000002d0
        /*0c2c*/ 	.word	0x000000ff
        /*0c30*/ 	.word	0x00029800
        /*0c34*/ 	.short	0x0100
        /*0c36*/ 	.byte	0x08
	.zero		1


	//   ....[1]....
        /*0c38*/ 	.word	0x000002e0
        /*0c3c*/ 	.word	0x000000ff
        /*0c40*/ 	.word	0x00029820
        /*0c44*/ 	.short	0x0100
        /*0c46*/ 	.byte	0x08
	.zero		1


	//   ....[2]....
        /*0c48*/ 	.word	0x000003d0
        /*0c4c*/ 	.word	0x000000ff
        /*0c50*/ 	.word	0x00029830
        /*0c54*/ 	.short	0x0100
        /*0c56*/ 	.byte	0x08
	.zero		1


	//   ....[3]....
        /*0c58*/ 	.word	0x000003e0
        /*0c5c*/ 	.word	0x000000ff
        /*0c60*/ 	.word	0x00029840
        /*0c64*/ 	.short	0x0100
        /*0c66*/ 	.byte	0x08
	.zero		1


	//   ....[4]....
        /*0c68*/ 	.word	0x000003f0
        /*0c6c*/ 	.word	0x000000ff
        /*0c70*/ 	.word	0x00029838
        /*0c74*/ 	.short	0x0100
        /*0c76*/ 	.byte	0x08
	.zero		1


	//   ....[5]....
        /*0c78*/ 	.word	0x00000400
        /*0c7c*/ 	.word	0x000000ff
        /*0c80*/ 	.word	0x00029848
        /*0c84*/ 	.short	0x0100
        /*0c86*/ 	.byte	0x08
	.zero		1


	//   ....[6]....
        /*0c88*/ 	.word	0x00000530
        /*0c8c*/ 	.word	0x000000ff
        /*0c90*/ 	.word	0x00029850
        /*0c94*/ 	.short	0x0100
        /*0c96*/ 	.byte	0x08
	.zero		1


	//   ....[7]....
        /*0c98*/ 	.word	0x00000540
        /*0c9c*/ 	.word	0x000000ff
        /*0ca0*/ 	.word	0x00029860
        /*0ca4*/ 	.short	0x0100
        /*0ca6*/ 	.byte	0x08
	.zero		1


	//   ....[8]....
        /*0ca8*/ 	.word	0x00000550
        /*0cac*/ 	.word	0x000000ff
        /*0cb0*/ 	.word	0x00029858
        /*0cb4*/ 	.short	0x0100
        /*0cb6*/ 	.byte	0x08
	.zero		1


	//   ....[9]....
        /*0cb8*/ 	.word	0x00000560
        /*0cbc*/ 	.word	0x000000ff
        /*0cc0*/ 	.word	0x00029868
        /*0cc4*/ 	.short	0x0100
        /*0cc6*/ 	.byte	0x08
	.zero		1


	//   ....[10]....
        /*0cc8*/ 	.word	0x00000650
        /*0ccc*/ 	.word	0x000000ff
        /*0cd0*/ 	.word	0x00029870
        /*0cd4*/ 	.short	0x0100
        /*0cd6*/ 	.byte	0x06
	.zero		1


	//   ....[11]....
        /*0cd8*/ 	.word	0x00000660
        /*0cdc*/ 	.word	0x000000ff
        /*0ce0*/ 	.word	0x00029880
        /*0ce4*/ 	.short	0x0100
        /*0ce6*/ 	.byte	0x06
	.zero		1


	//   ....[12]....
        /*0ce8*/ 	.word	0x00000670
        /*0cec*/ 	.word	0x000000ff
        /*0cf0*/ 	.word	0x00029878
        /*0cf4*/ 	.short	0x0100
        /*0cf6*/ 	.byte	0x06
	.zero		1


	//   ....[13]....
        /*0cf8*/ 	.word	0x00000680
        /*0cfc*/ 	.word	0x000000ff
        /*0d00*/ 	.word	0x00029888
        /*0d04*/ 	.short	0x0100
        /*0d06*/ 	.byte	0x06
	.zero		1


	//   ....[14]....
        /*0d08*/ 	.word	0x000007b0
        /*0d0c*/ 	.word	0x000000ff
        /*0d10*/ 	.word	0x00029890
        /*0d14*/ 	.short	0x0100
        /*0d16*/ 	.byte	0x08
	.zero		1


	//   ....[15]....
        /*0d18*/ 	.word	0x000007c0
        /*0d1c*/ 	.word	0x000000ff
        /*0d20*/ 	.word	0x000298a0
        /*0d24*/ 	.short	0x0100
        /*0d26*/ 	.byte	0x08
	.zero		1


	//   ....[16]....
        /*0d28*/ 	.word	0x000007d0
        /*0d2c*/ 	.word	0x000000ff
        /*0d30*/ 	.word	0x00029898
        /*0d34*/ 	.short	0x0100
        /*0d36*/ 	.byte	0x08
	.zero		1


	//   ....[17]....
        /*0d38*/ 	.word	0x000007e0
        /*0d3c*/ 	.word	0x000000ff
        /*0d40*/ 	.word	0x000298a8
        /*0d44*/ 	.short	0x0100
        /*0d46*/ 	.byte	0x08
	.zero		1


	//   ....[18]....
        /*0d48*/ 	.word	0x00000910
        /*0d4c*/ 	.word	0x000000ff
        /*0d50*/ 	.word	0x000298b0
        /*0d54*/ 	.short	0x0100
        /*0d56*/ 	.byte	0x08
	.zero		1


	//   ....[19]....
        /*0d58*/ 	.word	0x00000920
        /*0d5c*/ 	.word	0x000000ff
        /*0d60*/ 	.word	0x000298c0
        /*0d64*/ 	.short	0x0100
        /*0d66*/ 	.byte	0x08
	.zero		1


	//   ....[20]....
        /*0d68*/ 	.word	0x00000930
        /*0d6c*/ 	.word	0x000000ff
        /*0d70*/ 	.word	0x000298b8
        /*0d74*/ 	.short	0x0100
        /*0d76*/ 	.byte	0x08
	.zero		1


	//   ....[21]....
        /*0d78*/ 	.word	0x00000940
        /*0d7c*/ 	.word	0x000000ff
        /*0d80*/ 	.word	0x000298c8
        /*0d84*/ 	.short	0x0100
        /*0d86*/ 	.byte	0x08
	.zero		1


	//   ....[22]....
        /*0d88*/ 	.word	0x00003590
        /*0d8c*/ 	.word	0x00000061
        /*0d90*/ 	.word	0x00029890
        /*0d94*/ 	.short	0x010a
        /*0d96*/ 	.byte	0x3f
	.zero		1


	//   ....[23]....
        /*0d98*/ 	.word	0x000092e0
        /*0d9c*/ 	.word	0x00000061
        /*0da0*/ 	.word	0x00029890
        /*0da4*/ 	.short	0x010a
        /*0da6*/ 	.byte	0x3f
	.zero		1


	//   ....[24]....
        /*0da8*/ 	.word	0x0000f1f0
        /*0dac*/ 	.word	0x00000061
        /*0db0*/ 	.word	0x00029890
        /*0db4*/ 	.short	0x010a
        /*0db6*/ 	.byte	0x3f
	.zero		1


	//   ....[25]....
        /*0db8*/ 	.word	0x0000f5c0
        /*0dbc*/ 	.word	0x00000028
        /*0dc0*/ 	.word	0x00000000
        /*0dc4*/ 	.short	0x0101
        /*0dc6*/ 	.byte	0x3f
	.zero		1


	//   ....[26]....
        /*0dc8*/ 	.word	0x0000f600
        /*0dcc*/ 	.word	0x00000061
        /*0dd0*/ 	.word	0x000298b0
        /*0dd4*/ 	.short	0x010a
        /*0dd6*/ 	.byte	0x3f
	.zero		1


	//   ....[27]....
        /*0dd8*/ 	.word	0x0000faa0
        /*0ddc*/ 	.word	0x00000061
        /*0de0*/ 	.word	0x00000000
        /*0de4*/ 	.short	0x0101
        /*0de6*/ 	.byte	0x3f
	.zero		1


	//   ....[28]....
        /*0de8*/ 	.word	0x00010340
        /*0dec*/ 	.word	0x00000010
        /*0df0*/ 	.word	0x00029800
        /*0df4*/ 	.short	0x010a
        /*0df6*/ 	.byte	0x3f
	.zero		1


	//   ....[29]....
        /*0df8*/ 	.word	0x00010390
        /*0dfc*/ 	.word	0x00000010
        /*0e00*/ 	.word	0x00029800
        /*0e04*/ 	.short	0x010a
        /*0e06*/ 	.byte	0x3f
	.zero		1


	//   ....[30]....
        /*0e08*/ 	.word	0x00010d30
        /*0e0c*/ 	.word	0x00000010
        /*0e10*/ 	.word	0x00029800
        /*0e14*/ 	.short	0x010a
        /*0e16*/ 	.byte	0x3f
	.zero		1


	//   ....[31]....
        /*0e18*/ 	.word	0x00014220
        /*0e1c*/ 	.word	0x00000010
        /*0e20*/ 	.word	0x00029800
        /*0e24*/ 	.short	0x010a
        /*0e26*/ 	.byte	0x3f
	.zero		1


	//   ....[32]....
        /*0e28*/ 	.word	0x000172c0
        /*0e2c*/ 	.word	0x00000000
        /*0e30*/ 	.word	0x00029830
        /*0e34*/ 	.short	0x010a
        /*0e36*/ 	.byte	0x3f
	.zero		1


	//   ....[33]....
        /*0e38*/ 	.word	0x00017330
        /*0e3c*/ 	.word	0x00000000
        /*0e40*/ 	.word	0x00029830
        /*0e44*/ 	.short	0x010a
        /*0e46*/ 	.byte	0x3f
	.zero		1


	//   ....[34]....
        /*0e48*/ 	.word	0x00018e80
        /*0e4c*/ 	.word	0x00000000
        /*0e50*/ 	.word	0x00000000
        /*0e54*/ 	.short	0x0101
        /*0e56*/ 	.byte	0x3f
	.zero		1


	//   ....[35]....
        /*0e58*/ 	.word	0x0001b410
        /*0e5c*/ 	.word	0x0000000b
        /*0e60*/ 	.word	0x00029830
        /*0e64*/ 	.short	0x010a
        /*0e66*/ 	.byte	0x3f
	.zero		1


	//   ....[36]....
        /*0e68*/ 	.word	0x0001b460
        /*0e6c*/ 	.word	0x0000000b
        /*0e70*/ 	.word	0x00029830
        /*0e74*/ 	.short	0x010a
        /*0e76*/ 	.byte	0x3f
	.zero		1


	//   ....[37]....
        /*0e78*/ 	.word	0x0001c560
        /*0e7c*/ 	.word	0x0000000b
        /*0e80*/ 	.word	0x00029850
        /*0e84*/ 	.short	0x010a
        /*0e86*/ 	.byte	0x3f
	.zero		1


	//   ....[38]....
        /*0e88*/ 	.word	0x0001c5a0
        /*0e8c*/ 	.word	0x0000000b
        /*0e90*/ 	.word	0x00029850
        /*0e94*/ 	.short	0x010a
        /*0e96*/ 	.byte	0x3f
	.zero		1


	//   ....[39]....
        /*0e98*/ 	.word	0x0001f1a0
        /*0e9c*/ 	.word	0x00000003
        /*0ea0*/ 	.word	0x00000000
        /*0ea4*/ 	.short	0x0101
        /*0ea6*/ 	.byte	0x3f
	.zero		1


	//   ....[40]....
        /*0ea8*/ 	.word	0x0001f4a0
        /*0eac*/ 	.word	0x00000007
        /*0eb0*/ 	.word	0x00000000
        /*0eb4*/ 	.short	0x0101
        /*0eb6*/ 	.byte	0x3f
	.zero		1


	//   ....[41]....
        /*0eb8*/ 	.word	0x0001fbf0
        /*0ebc*/ 	.word	0x0000000a
        /*0ec0*/ 	.word	0x00029830
        /*0ec4*/ 	.short	0x010a
        /*0ec6*/ 	.byte	0x3f
	.zero		1


	//   ....[42]....
        /*0ec8*/ 	.word	0x0001fc40
        /*0ecc*/ 	.word	0x0000000a
        /*0ed0*/ 	.word	0x00029830
        /*0ed4*/ 	.short	0x010a
        /*0ed6*/ 	.byte	0x3f
	.zero		1


	//   ....[43]....
        /*0ed8*/ 	.word	0x00020d10
        /*0edc*/ 	.word	0x0000000a
        /*0ee0*/ 	.word	0x00029850
        /*0ee4*/ 	.short	0x010a
        /*0ee6*/ 	.byte	0x3f
	.zero		1


	//   ....[44]....
        /*0ee8*/ 	.word	0x00020d50
        /*0eec*/ 	.word	0x0000000a
        /*0ef0*/ 	.word	0x00029850
        /*0ef4*/ 	.short	0x010a
        /*0ef6*/ 	.byte	0x3f
	.zero		1


	//   ....[45]....
        /*0ef8*/ 	.word	0x00022e60
        /*0efc*/ 	.word	0x00000000
        /*0f00*/ 	.word	0x00000000
        /*0f04*/ 	.short	0x0101
        /*0f06*/ 	.byte	0x3f
	.zero		1


	//   ....[46]....
        /*0f08*/ 	.word	0x00023160
        /*0f0c*/ 	.word	0x00000007
        /*0f10*/ 	.word	0x00000000
        /*0f14*/ 	.short	0x0101
        /*0f16*/ 	.byte	0x3f
	.zero		1


	//   ....[47]....
        /*0f18*/ 	.word	0x000237a0
        /*0f1c*/ 	.word	0x0000000b
        /*0f20*/ 	.word	0x00029850
        /*0f24*/ 	.short	0x010a
        /*0f26*/ 	.byte	0x3f
	.zero		1


	//   ....[48]....
        /*0f28*/ 	.word	0x00023820
        /*0f2c*/ 	.word	0x0000000b
        /*0f30*/ 	.word	0x00029850
        /*0f34*/ 	.short	0x010a
        /*0f36*/ 	.byte	0x3f
	.zero		1


	//   ....[49]....
        /*0f38*/ 	.word	0x00023e30
        /*0f3c*/ 	.word	0x00000000
        /*0f40*/ 	.word	0x00000000
        /*0f44*/ 	.short	0x0101
        /*0f46*/ 	.byte	0x3f
	.zero		1


	//   ....[50]....
        /*0f48*/ 	.word	0x00025a60
        /*0f4c*/ 	.word	0x00000000
        /*0f50*/ 	.word	0x00000000
        /*0f54*/ 	.short	0x0101
        /*0f56*/ 	.byte	0x3f
	.zero		1


	//   ....[51]....
        /*0f58*/ 	.word	0x000281f0
        /*0f5c*/ 	.word	0x00000006
        /*0f60*/ 	.word	0x00029820
        /*0f64*/ 	.short	0x010a
        /*0f66*/ 	.byte	0x3f
	.zero		1


	//   ....[52]....
        /*0f68*/ 	.word	0x000282e0
        /*0f6c*/ 	.word	0x00000007
        /*0f70*/ 	.word	0x000298a0
        /*0f74*/ 	.short	0x010a
        /*0f76*/ 	.byte	0x3f
	.zero		1


	//   ....[53]....
        /*0f78*/ 	.word	0x00028710
        /*0f7c*/ 	.word	0x00000007
        /*0f80*/ 	.word	0x000298c0
        /*0f84*/ 	.short	0x010a
        /*0f86*/ 	.byte	0x3f
	.zero		1


	//   ....[54]....
        /*0f88*/ 	.word	0x00028b00
        /*0f8c*/ 	.word	0x00000008
        /*0f90*/ 	.word	0x000298a0
        /*0f94*/ 	.short	0x010a
        /*0f96*/ 	.byte	0x3f
	.zero		1


	//   ....[55]....
        /*0f98*/ 	.word	0x00028f20
        /*0f9c*/ 	.word	0x00000008
        /*0fa0*/ 	.word	0x000298c0
        /*0fa4*/ 	.short	0x010a
        /*0fa6*/ 	.byte	0x3f
	.zero		1


	//   ....[56]....
        /*0fa8*/ 	.word	0x00029e40
        /*0fac*/ 	.word	0x00000002
        /*0fb0*/ 	.word	0x00029880
        /*0fb4*/ 	.short	0x010a
        /*0fb6*/ 	.byte	0x3f
	.zero		1


	//   ....[57]....
        /*0fb8*/ 	.word	0x0002a010
        /*0fbc*/ 	.word	0x00000002
        /*0fc0*/ 	.word	0x00029840
        /*0fc4*/ 	.short	0x010a
        /*0fc6*/ 	.byte	0x3f
	.zero		1


	//   ....[58]....
        /*0fc8*/ 	.word	0x0002ad00
        /*0fcc*/ 	.word	0x00000009
        /*0fd0*/ 	.word	0x00029800
        /*0fd4*/ 	.short	0x0107
        /*0fd6*/ 	.byte	0x3f
	.zero		1


	//   ....[59]....
        /*0fd8*/ 	.word	0x0002ae00
        /*0fdc*/ 	.word	0x00000002
        /*0fe0*/ 	.word	0x00029800
        /*0fe4*/ 	.short	0x0101
        /*0fe6*/ 	.byte	0x3f
	.zero		1


	//   ....[60]....
        /*0fe8*/ 	.word	0x0002ae20
        /*0fec*/ 	.word	0x00000002
        /*0ff0*/ 	.word	0x00029820
        /*0ff4*/ 	.short	0x010a
        /*0ff6*/ 	.byte	0x3f
	.zero		1


	//   ....[61]....
        /*0ff8*/ 	.word	0x0002b170
        /*0ffc*/ 	.word	0x00000005
        /*1000*/ 	.word	0x00029880
        /*1004*/ 	.short	0x010a
        /*1006*/ 	.byte	0x3f
	.zero		1


	//   ....[62]....
        /*1008*/ 	.word	0x0002b3d0
        /*100c*/ 	.word	0x00000005
        /*1010*/ 	.word	0x00029840
        /*1014*/ 	.short	0x010a
        /*1016*/ 	.byte	0x3f
	.zero		1


	//   ....[63]....
        /*1018*/ 	.word	0x0002b8f0
        /*101c*/ 	.word	0x00000011
        /*1020*/ 	.word	0x00029870
        /*1024*/ 	.short	0x010a
        /*1026*/ 	.byte	0x3f
	.zero		1


	//   ....[64]....
        /*1028*/ 	.word	0x0002b960
        /*102c*/ 	.word	0x00000011
        /*1030*/ 	.word	0x00029860
        /*1034*/ 	.short	0x010a
        /*1036*/ 	.byte	0x3f
	.zero		1


	//   ....[65]....
        /*1038*/ 	.word	0x0002bea0
        /*103c*/ 	.word	0x00000011
        /*1040*/ 	.word	0x00029850
        /*1044*/ 	.short	0x0101
        /*1046*/ 	.byte	0x3f
	.zero		1


	//   ....[66]....
        /*1048*/ 	.word	0x0002bf20
        /*104c*/ 	.word	0x00000011
        /*1050*/ 	.word	0x00000000
        /*1054*/ 	.short	0x0101
        /*1056*/ 	.byte	0x3f
	.zero		1


	//   ....[67]....
        /*1058*/ 	.word	0x0002c150
        /*105c*/ 	.word	0x00000011
        /*1060*/ 	.word	0x00029870
        /*1064*/ 	.short	0x010a
        /*1066*/ 	.byte	0x3f
	.zero		1


	//   ....[68]....
        /*1068*/ 	.word	0x0002c1c0
        /*106c*/ 	.word	0x00000011
        /*1070*/ 	.word	0x00029860
        /*1074*/ 	.short	0x010a
        /*1076*/ 	.byte	0x3f
	.zero		1


	//   ....[69]....
        /*1078*/ 	.word	0x0002c720
        /*107c*/ 	.word	0x00000011
        /*1080*/ 	.word	0x00029850
        /*1084*/ 	.short	0x0101
        /*1086*/ 	.byte	0x3f
	.zero		1


	//   ....[70]....
        /*1088*/ 	.word	0x0002c770
        /*108c*/ 	.word	0x00000011
        /*1090*/ 	.word	0x00000000
        /*1094*/ 	.short	0x0101
        /*1096*/ 	.byte	0x3f
	.zero		1


	//   ....[71]....
        /*1098*/ 	.word	0x0002d500
        /*109c*/ 	.word	0x00000000
        /*10a0*/ 	.word	0x00029820
        /*10a4*/ 	.short	0x010a
        /*10a6*/ 	.byte	0x3f
	.zero		1


	//   ....[72]....
        /*10a8*/ 	.word	0x0002d6b0
        /*10ac*/ 	.word	0x00000006
        /*10b0*/ 	.word	0x00000000
        /*10b4*/ 	.short	0x010a
        /*10b6*/ 	.byte	0x3f
	.zero		1


	//   ....[73]....
        /*10b8*/ 	.word	0x0002d720
        /*10bc*/ 	.word	0x00000007
        /*10c0*/ 	.word	0x00000000
        /*10c4*/ 	.short	0x010a
        /*10c6*/ 	.byte	0x3f
	.zero		1


	//   ....[74]....
        /*10c8*/ 	.word	0x0002d780
        /*10cc*/ 	.word	0x00000004
        /*10d0*/ 	.word	0x00029860
        /*10d4*/ 	.short	0x010a
        /*10d6*/ 	.byte	0x3f
	.zero		1


	//   ....[75]....
        /*10d8*/ 	.word	0x0002d7d0
        /*10dc*/ 	.word	0x00000003
        /*10e0*/ 	.word	0x00029860
        /*10e4*/ 	.short	0x010a
        /*10e6*/ 	.byte	0x3f
	.zero		1


	//   ....[76]....
        /*10e8*/ 	.word	0x0002d810
        /*10ec*/ 	.word	0x00000004
        /*10f0*/ 	.word	0x00029880
        /*10f4*/ 	.short	0x010a
        /*10f6*/ 	.byte	0x3f
	.zero		1


	//   ....[77]....
        /*10f8*/ 	.word	0x0002d830
        /*10fc*/ 	.word	0x00000003
        /*1100*/ 	.word	0x00029880
        /*1104*/ 	.short	0x010a
        /*1106*/ 	.byte	0x3f
	.zero		1


	//   ....[78]....
        /*1108*/ 	.word	0x0002d890
        /*110c*/ 	.word	0x00000061
        /*1110*/ 	.word	0x00029890
        /*1114*/ 	.short	0x010a
        /*1116*/ 	.byte	0x3f
	.zero		1


	//   ....[79]....
        /*1118*/ 	.word	0x0002d8e0
        /*111c*/ 	.word	0x00000061
        /*1120*/ 	.word	0x00029890
        /*1124*/ 	.short	0x010a
        /*1126*/ 	.byte	0x3f
	.zero		1


	//   ....[80]....
        /*1128*/ 	.word	0x0002d930
        /*112c*/ 	.word	0x00000061
        /*1130*/ 	.word	0x00029890
        /*1134*/ 	.short	0x010a
        /*1136*/ 	.byte	0x3f
	.zero		1


	//   ....[81]....
        /*1138*/ 	.word	0x0002d980
        /*113c*/ 	.word	0x00000061
        /*1140*/ 	.word	0x000298b0
        /*1144*/ 	.short	0x010a
        /*1146*/ 	.byte	0x3f
	.zero		1


	//   ....[82]....
        /*1148*/ 	.word	0x0002dc30
        /*114c*/ 	.word	0x00000010
        /*1150*/ 	.word	0x00029800
        /*1154*/ 	.short	0x010a
        /*1156*/ 	.byte	0x3f
	.zero		1


	//   ....[83]....
        /*1158*/ 	.word	0x0002de40
        /*115c*/ 	.word	0x00000010
        /*1160*/ 	.word	0x00029800
        /*1164*/ 	.short	0x010a
        /*1166*/ 	.byte	0x3f
	.zero		1


	//   ....[84]....
        /*1168*/ 	.word	0x0002de90
        /*116c*/ 	.word	0x00000000
        /*1170*/ 	.word	0x00029830
        /*1174*/ 	.short	0x010a
        /*1176*/ 	.byte	0x3f
	.zero		1


	//   ....[85]....
        /*1178*/ 	.word	0x0002dee0
        /*117c*/ 	.word	0x0000000b
        /*1180*/ 	.word	0x00029830
        /*1184*/ 	.short	0x010a
        /*1186*/ 	.byte	0x3f
	.zero		1


	//   ....[86]....
        /*1188*/ 	.word	0x0002df30
        /*118c*/ 	.word	0x0000000b
        /*1190*/ 	.word	0x00029850
        /*1194*/ 	.short	0x010a
        /*1196*/ 	.byte	0x3f
	.zero		1


	//   ....[87]....
        /*1198*/ 	.word	0x0002df80
        /*119c*/ 	.word	0x0000000a
        /*11a0*/ 	.word	0x00029830
        /*11a4*/ 	.short	0x010a
        /*11a6*/ 	.byte	0x3f
	.zero		1


	//   ....[88]....
        /*11a8*/ 	.word	0x0002dfd0
        /*11ac*/ 	.word	0x0000000a
        /*11b0*/ 	.word	0x00029850
        /*11b4*/ 	.short	0x010a
        /*11b6*/ 	.byte	0x3f
	.zero		1


	//   ....[89]....
        /*11b8*/ 	.word	0x0002e020
        /*11bc*/ 	.word	0x0000000b
        /*11c0*/ 	.word	0x00029850
        /*11c4*/ 	.short	0x010a
        /*11c6*/ 	.byte	0x3f
	.zero		1


	//   ....[90]....
        /*11c8*/ 	.word	0x0002f5f0
        /*11cc*/ 	.word	0x00000005
        /*11d0*/ 	.word	0x00029820
        /*11d4*/ 	.short	0x010a
        /*11d6*/ 	.byte	0x3f
	.zero		1


	//   ....[91]....
        /*11d8*/ 	.word	0x0002f640
        /*11dc*/ 	.word	0x00000007
        /*11e0*/ 	.word	0x000298a0
        /*11e4*/ 	.short	0x010a
        /*11e6*/ 	.byte	0x3f
	.zero		1


	//   ....[92]....
        /*11e8*/ 	.word	0x0002f690
        /*11ec*/ 	.word	0x00000007
        /*11f0*/ 	.word	0x000298c0
        /*11f4*/ 	.short	0x010a
        /*11f6*/ 	.byte	0x3f
	.zero		1


	//   ....[93]....
        /*11f8*/ 	.word	0x0002f6e0
        /*11fc*/ 	.word	0x00000008
        /*1200*/ 	.word	0x000298a0
        /*1204*/ 	.short	0x010a
        /*1206*/ 	.byte	0x3f
	.zero		1


	//   ....[94]....
        /*1208*/ 	.word	0x0002f730
        /*120c*/ 	.word	0x00000008
        /*1210*/ 	.word	0x000298c0
        /*1214*/ 	.short	0x010a
        /*1216*/ 	.byte	0x3f
	.zero		1


	//   ....[95]....
        /*1218*/ 	.word	0x0002f8d0
        /*121c*/ 	.word	0x00000002
        /*1220*/ 	.word	0x00029880
        /*1224*/ 	.short	0x010a
        /*1226*/ 	.byte	0x3f
	.zero		1


	//   ....[96]....
        /*1228*/ 	.word	0x0002f920
        /*122c*/ 	.word	0x00000002
        /*1230*/ 	.word	0x00029840
        /*1234*/ 	.short	0x010a
        /*1236*/ 	.byte	0x3f
	.zero		1


	//   ....[97]....
        /*1238*/ 	.word	0x0002ff50
        /*123c*/ 	.word	0x00000002
        /*1240*/ 	.word	0x00029820
        /*1244*/ 	.short	0x010a
        /*1246*/ 	.byte	0x3f
	.zero		1


	//   ....[98]....
        /*1248*/ 	.word	0x0002ffa0
        /*124c*/ 	.word	0x00000005
        /*1250*/ 	.word	0x00029880
        /*1254*/ 	.short	0x010a
        /*1256*/ 	.byte	0x3f
	.zero		1


	//   ....[99]....
        /*1258*/ 	.word	0x0002fff0
        /*125c*/ 	.word	0x00000005
        /*1260*/ 	.word	0x00029840
        /*1264*/ 	.short	0x010a
        /*1266*/ 	.byte	0x3f
	.zero		1


	//   ....[100]....
        /*1268*/ 	.word	0x00030040
        /*126c*/ 	.word	0x00000011
        /*1270*/ 	.word	0x00029870
        /*1274*/ 	.short	0x010a
        /*1276*/ 	.byte	0x3f
	.zero		1


	//   ....[101]....
        /*1278*/ 	.word	0x00030090
        /*127c*/ 	.word	0x00000011
        /*1280*/ 	.word	0x00029860
        /*1284*/ 	.short	0x010a
        /*1286*/ 	.byte	0x3f
	.zero		1


	//   ....[102]....
        /*1288*/ 	.word	0x000300e0
        /*128c*/ 	.word	0x00000011
        /*1290*/ 	.word	0x00029870
        /*1294*/ 	.short	0x010a
        /*1296*/ 	.byte	0x3f
	.zero		1


	//   ....[103]....
        /*1298*/ 	.word	0x00030130
        /*129c*/ 	.word	0x00000011
        /*12a0*/ 	.word	0x00029860
        /*12a4*/ 	.short	0x010a
        /*12a6*/ 	.byte	0x3f
	.zero		1


	//   ....[104]....
        /*12a8*/ 	.word	0x00030b90
        /*12ac*/ 	.word	0x00000000
        /*12b0*/ 	.word	0x00029820
        /*12b4*/ 	.short	0x010a
        /*12b6*/ 	.byte	0x3f
	.zero		1


	//   ....[105]....
        /*12b8*/ 	.word	0x00030d30
        /*12bc*/ 	.word	0x00000006
        /*12c0*/ 	.word	0x00000000
        /*12c4*/ 	.short	0x010a
        /*12c6*/ 	.byte	0x3f
	.zero		1


	//   ....[106]....
        /*12c8*/ 	.word	0x00030d80
        /*12cc*/ 	.word	0x00000007
        /*12d0*/ 	.word	0x00000000
        /*12d4*/ 	.short	0x010a
        /*12d6*/ 	.byte	0x3f
	.zero		1


	//   ....[107]....
        /*12d8*/ 	.word	0x00030dd0
        /*12dc*/ 	.word	0x00000004
        /*12e0*/ 	.word	0x00029860
        /*12e4*/ 	.short	0x010a
        /*12e6*/ 	.byte	0x3f
	.zero		1


	//   ....[108]....
        /*12e8*/ 	.word	0x00030e20
        /*12ec*/ 	.word	0x00000003
        /*12f0*/ 	.word	0x00029860
        /*12f4*/ 	.short	0x010a
        /*12f6*/ 	.byte	0x3f
	.zero		1


	//   ....[109]....
        /*12f8*/ 	.word	0x00030e70
        /*12fc*/ 	.word	0x00000004
        /*1300*/ 	.word	0x00029880
        /*1304*/ 	.short	0x010a
        /*1306*/ 	.byte	0x3f
	.zero		1


	//----- nvinfo : EIATTR_NUM_MBARRIERS
	.align		4
.L_367:
        /*1308*/ 	.byte	0x03, 0x38
        /*130a*/ 	.short	0x0016


	//----- nvinfo : EIATTR_EXIT_INSTR_OFFSETS
	.align		4
        /*130c*/ 	.byte	0x04, 0x1c
        /*130e*/ 	.short	(.L_369 - .L_368)


	//   ....[0]....
.L_368:
        /*1310*/ 	.word	0x0002d880


	//----- nvinfo : EIATTR_MAX_THREADS
	.align		4
.L_369:
        /*1314*/ 	.byte	0x04, 0x05
        /*1316*/ 	.short	(.L_371 - .L_370)
.L_370:
        /*1318*/ 	.word	0x00000180
        /*131c*/ 	.word	0x00000001
        /*1320*/ 	.word	0x00000001


	//----- nvinfo : EIATTR_CRS_STACK_SIZE
	.align		4
.L_371:
        /*1324*/ 	.byte	0x04, 0x1e
        /*1326*/ 	.short	(.L_373 - .L_372)
.L_372:
        /*1328*/ 	.word	0x00000000


	//----- nvinfo : EIATTR_CBANK_PARAM_SIZE
	.align		4
.L_373:
        /*132c*/ 	.byte	0x03, 0x19
        /*132e*/ 	.short	0x0af0


	//----- nvinfo : EIATTR_PARAM_CBANK
	.align		4
        /*1330*/ 	.byte	0x04, 0x0a
        /*1332*/ 	.short	(.L_375 - .L_374)
	.align		4
.L_374:
        /*1334*/ 	.word	index@(.nv.constant0._ZN7cutlass13device_kernelIN5flash11enable_sm90INS1_16FlashAttnFwdSm90INS1_25CollectiveMainloopFwdSm90ILi2EN4cute5tupleIJNS5_1CILi1EEES8_S8_EEENS6_IJNS7_ILi128EEENS7_ILi160EEENS7_ILi192EEEEEELi128ENS_12float_e4m3_tEfNS_4arch4Sm90ELb1ELb0ELb1ELb1ELb0ELb1ELb0ELb1ELb1ELb1ELb0ELb0EEENS1_21CollectiveEpilogueFwdINS6_IJSA_SA_SB_EEES9_NS_10bfloat16_tESG_Li256ELb1ELb1ELb0ELb1EEENS1_36VarlenDynamicPersistentTileSchedulerILi128ELi160ELi256ELi128ELb0ELb1ELb1ELb1ELb1ELb1EEEEEEEEEvNT_6ParamsE)
        /*1338*/ 	.short	0x0210
        /*133a*/ 	.short	0x0af0


	//----- nvinfo : EIATTR_SW_WAR
	.align		4
.L_375:
        /*133c*/ 	.byte	0x04, 0x36
        /*133e*/ 	.short	(.L_377 - .L_376)
.L_376:
        /*1340*/ 	.word	0x00000008
.L_377:


//--------------------- .nv.callgraph             --------------------------
	.section	.nv.callgraph,"",@"SHT_CUDA_CALLGRAPH"
	.align	4
	.sectionentsize	8
	.align		4
        /*0000*/ 	.word	0x00000000
	.align		4
        /*0004*/ 	.word	0xffffffff
	.align		4
        /*0008*/ 	.word	index@(_ZN7cutlass13device_kernelIN5flash11enable_sm90INS1_16FlashAttnFwdSm90INS1_25CollectiveMainloopFwdSm90ILi2EN4cute5tupleIJNS5_1CILi1EEES8_S8_EEENS6_IJNS7_ILi128EEENS7_ILi160EEENS7_ILi192EEEEEELi128ENS_12float_e4m3_tEfNS_4arch4Sm90ELb0ELb0ELb1ELb0ELb0ELb0ELb0ELb1ELb1ELb1ELb0ELb0EEENS1_21CollectiveEpilogueFwdINS6_IJSA_SA_SB_EEES9_NS_10bfloat16_tESG_Li256ELb0ELb1ELb0ELb1EEENS1_29StaticPersistentTileSchedulerILb0EEEEEEEEEvNT_6ParamsE)
	.align		4
        /*000c*/ 	.word	index@(__assertfail)
	.align		4
        /*0010*/ 	.word	index@(_ZN7cutlass13device_kernelIN5flash11enable_sm90INS1_16FlashAttnFwdSm90INS1_25CollectiveMainloopFwdSm90ILi2EN4cute5tupleIJNS5_1CILi2EEENS7_ILi1EEES9_EEENS6_IJNS7_ILi128EEENS7_ILi160EEENS7_ILi192EEEEEELi128ENS_12float_e4m3_tEfNS_4arch4Sm90ELb0ELb0ELb1ELb0ELb0ELb0ELb0ELb1ELb1ELb1ELb0ELb0EEENS1_21CollectiveEpilogueFwdINS6_IJSB_SB_SC_EEESA_NS_10bfloat16_tESH_Li256ELb0ELb1ELb0ELb1EEENS1_29StaticPersistentTileSchedulerILb0EEEEEEEEEvNT_6ParamsE)
	.align		4
        /*0014*/ 	.word	index@(__assertfail)
	.align		4
        /*0018*/ 	.word	index@(_ZN7cutlass13device_kernelIN5flash11enable_sm90INS1_16FlashAttnFwdSm90INS1_25CollectiveMainloopFwdSm90ILi2EN4cute5tupleIJNS5_1CILi1EEES8_S8_EEENS6_IJNS7_ILi128EEENS7_ILi160EEENS7_ILi192EEEEEELi128ENS_12float_e4m3_tEfNS_4arch4Sm90ELb0ELb0ELb1ELb1ELb0ELb0ELb0ELb1ELb1ELb1ELb0ELb0EEENS1_21CollectiveEpilogueFwdINS6_IJSA_SA_SB_EEES9_NS_10bfloat16_tESG_Li256ELb1ELb1ELb0ELb1EEENS1_36VarlenDynamicPersistentTileSchedulerILi128ELi160ELi256ELi128ELb0ELb1ELb1ELb0ELb1ELb1EEEEEEEEEvNT_6ParamsE)
	.align		4
        /*001c*/ 	.word	index@(__assertfail)
	.align		4
        /*0020*/ 	.word	index@(_ZN7cutlass13device_kernelIN5flash11enable_sm90INS1_16FlashAttnFwdSm90INS1_25CollectiveMainloopFwdSm90ILi2EN4cute5tupleIJNS5_1CILi1EEES8_S8_EEENS6_IJNS7_ILi128EEENS7_ILi160EEENS7_ILi192EEEEEELi128ENS_12float_e4m3_tEfNS_4arch4Sm90ELb0ELb0ELb1ELb1ELb0ELb1ELb0ELb1ELb1ELb1ELb0ELb0EEENS1_21CollectiveEpilogueFwdINS6_IJSA_SA_SB_EEES9_NS_10bfloat16_tESG_Li256ELb1ELb1ELb0ELb1EEENS1_36VarlenDynamicPersistentTileSchedulerILi128ELi160ELi256ELi128ELb0ELb1ELb1ELb0ELb1ELb1EEEEEEEEEvNT_6ParamsE)
	.align		4
        /*0024*/ 	.word	index@(__assertfail)
	.align		4
        /*0028*/ 	.word	index@(_ZN7cutlass13device_kernelIN5flash11enable_sm90INS1_16FlashAttnFwdSm90INS1_25CollectiveMainloopFwdSm90ILi2EN4cute5tupleIJNS5_1CILi1EEES8_S8_EEENS6_IJNS7_ILi128EEESA_NS7_ILi192EEEEEELi128ENS_12float_e4m3_tEfNS_4arch4Sm90ELb0ELb1ELb1ELb0ELb0ELb0ELb0ELb1ELb1ELb1ELb0ELb0EEENS1_21CollectiveEpilogueFwdINS6_IJSA_SA_SA_EEES9_NS_10bfloat16_tESF_Li256ELb0ELb1ELb0ELb1EEENS1_30DynamicPersistentTileSchedulerILi256ELi128ELb0ELb1ELb1EEEEEEEEEvNT_6ParamsE)
	.align		4
        /*002c*/ 	.word	index@(__assertfail)
	.align		4
        /*0030*/ 	.word	index@(_ZN7cutlass13device_kernelIN5flash11enable_sm90INS1_16FlashAttnFwdSm90INS1_25CollectiveMainloopFwdSm90ILi2EN4cute5tupleIJNS5_1CILi1EEES8_S8_EEENS6_IJNS7_ILi128EEESA_NS7_ILi192EEEEEELi128ENS_12float_e4m3_tEfNS_4arch4Sm90ELb0ELb1ELb1ELb1ELb0ELb0ELb0ELb1ELb1ELb1ELb0ELb0EEENS1_21CollectiveEpilogueFwdINS6_IJSA_SA_SA_EEES9_NS_10bfloat16_tESF_Li256ELb1ELb1ELb0ELb1EEENS1_36VarlenDynamicPersistentTileSchedulerILi128ELi128ELi256ELi128ELb0ELb1ELb1ELb1ELb0ELb1EEEEEEEEEvNT_6ParamsE)
	.align		4
        /*0034*/ 	.word	index@(__assertfail)
	.align		4
        /*0038*/ 	.word	index@(_ZN7cutlass13device_kernelIN5flash11enable_sm90INS1_16FlashAttnFwdSm90INS1_25CollectiveMainloopFwdSm90ILi2EN4cute5tupleIJNS5_1CILi1EEES8_S8_EEENS6_IJNS7_ILi128EEESA_NS7_ILi192EEEEEELi128ENS_12float_e4m3_tEfNS_4arch4Sm90ELb0ELb1ELb1ELb1ELb0ELb1ELb0ELb1ELb1ELb1ELb0ELb0EEENS1_21CollectiveEpilogueFwdINS6_IJSA_SA_SA_EEES9_NS_10bfloat16_tESF_Li256ELb1ELb1ELb0ELb1EEENS1_36VarlenDynamicPersistentTileSchedulerILi128ELi128ELi256ELi128ELb0ELb1ELb1ELb1ELb0ELb1EEEEEEEEEvNT_6ParamsE)
	.align		4
        /*003c*/ 	.word	index@(__assertfail)
	.align		4
        /*0040*/ 	.word	index@(_ZN7cutlass13device_kernelIN5flash11enable_sm90INS1_16FlashAttnFwdSm90INS1_25CollectiveMainloopFwdSm90ILi2EN4cute5tupleIJNS5_1CILi1EEES8_S8_EEENS6_IJNS7_ILi128EEENS7_ILi160EEENS7_ILi192EEEEEELi128ENS_12float_e4m3_tEfNS_4arch4Sm90ELb1ELb0ELb1ELb0ELb0ELb0ELb0ELb1ELb1ELb1ELb0ELb0EEENS1_21CollectiveEpilogueFwdINS6_IJSA_SA_SB_EEES9_NS_10bfloat16_tESG_Li256ELb0ELb1ELb0ELb1EEENS1_30DynamicPersistentTileSchedulerILi256ELi128ELb0ELb1ELb1EEEEEEEEEvNT_6ParamsE)
	.align		4
        /*0044*/ 	.word	index@(__assertfail)
	.align		4
        /*0048*/ 	.word	index@(_ZN7cutlass13device_kernelIN5flash11enable_sm90INS1_16FlashAttnFwdSm90INS1_25CollectiveMainloopFwdSm90ILi2EN4cute5tupleIJNS5_1CILi1EEES8_S8_EEENS6_IJNS7_ILi128EEENS7_ILi160EEENS7_ILi192EEEEEELi128ENS_12float_e4m3_tEfNS_4arch4Sm90ELb1ELb0ELb1ELb1ELb0ELb0ELb0ELb1ELb1ELb1ELb0ELb0EEENS1_21CollectiveEpilogueFwdINS6_IJSA_SA_SB_EEES9_NS_10bfloat16_tESG_Li256ELb1ELb1ELb0ELb1EEENS1_36VarlenDynamicPersistentTileSchedulerILi128ELi160ELi256ELi128ELb0ELb1ELb1ELb1ELb1ELb1EEEEEEEEEvNT_6ParamsE)
	.align		4
        /*004c*/ 	.word	index@(__assertfail)
	.align		4
        /*0050*/ 	.word	index@(_ZN7cutlass13device_kernelIN5flash11enable_sm90INS1_16FlashAttnFwdSm90INS1_25CollectiveMainloopFwdSm90ILi2EN4cute5tupleIJNS5_1CILi1EEES8_S8_EEENS6_IJNS7_ILi128EEENS7_ILi160EEENS7_ILi192EEEEEELi128ENS_12float_e4m3_tEfNS_4arch4Sm90ELb1ELb0ELb1ELb1ELb0ELb1ELb0ELb1ELb1ELb1ELb0ELb0EEENS1_21CollectiveEpilogueFwdINS6_IJSA_SA_SB_EEES9_NS_10bfloat16_tESG_Li256ELb1ELb1ELb0ELb1EEENS1_36VarlenDynamicPersistentTileSchedulerILi128ELi160ELi256ELi128ELb0ELb1ELb1ELb1ELb1ELb1EEEEEEEEEvNT_6ParamsE)
	.align		4
        /*0054*/ 	.word	index@(__assertfail)
	.align		4
        /*0058*/ 	.word	0x00000000
	.align		4
        /*005c*/ 	.word	0xfffffffe
	.align		4
        /*0060*/ 	.word	0x00000000
	.align		4
        /*0064*/ 	.word	0xfffffffd
	.align		4
        /*0068*/ 	.word	0x00000000
	.align		4
        /*006c*/ 	.word	0xfffffffc


//--------------------- .nv.constant4             --------------------------
	.section	.nv.constant4,"a",@progbits
	.align	8
	.align		8
.nv.constant4:
        /*0000*/ 	.dword	__assertfail
	.align		8
        /*0008*/ 	.dword	__unnamed_1
	.align		8
        /*0010*/ 	.dword	__unnamed_2
	.align		8
        /*0018*/ 	.dword	__unnamed_3
	.align		8
        /*0020*/ 	.dword	__unnamed_4
	.align		8
        /*0028*/ 	.dword	__unnamed_5
	.align		8
        /*0030*/ 	.dword	__unnamed_6
	.align		8
        /*0038*/ 	.dword	__unnamed_7
	.align		8
        /*0040*/ 	.dword	_ZZN5flash28permute_output_fp8_VcolmajorIN4cute6TensorINS1_11ArrayEngineIN7cutlass10bfloat16_tELm64EEENS1_6LayoutINS1_5tupleIJNS8_IJNS1_1CILi2EEESA_NS9_ILi16EEEEEENS9_ILi1EEESD_EEENS8_IJNS8_IJSD_SA_NS9_ILi4EEEEEENS9_ILi0EEESH_EEEEEEEEEvRT_E9upper_map
	.align		8
        /*0048*/ 	.dword	__unnamed_8
	.align		8
        /*0050*/ 	.dword	__unnamed_9
	.align		8
        /*0058*/ 	.dword	__unnamed_10
	.align		8
        /*0060*/ 	.dword	__unnamed_11
	.align		8
        /*0068*/ 	.dword	__unnamed_12
	.align		8
        /*0070*/ 	.dword	_ZN83_INTERNAL_0df50879_47_flash_fwd_hdimdiff_e4m3_softcap_packgqa_sm90_cu_b81ac279_39994cuda3std3__45__cpo5beginE
	.align		8
        /*0078*/ 	.dword	_ZN83_INTERNAL_0df50879_47_flash_fwd_hdimdiff_e4m3_softcap_packgqa_sm90_cu_b81ac279_39994cuda3std3__45__cpo3endE
	.align		8
        /*0080*/ 	.dword	_ZN83_INTERNAL_0df50879_47_flash_fwd_hdimdiff_e4m3_softcap_packgqa_sm90_cu_b81ac279_39994cuda3std3__45__cpo6cbeginE
	.align		8
        /*0088*/ 	.dword	_ZN83_INTERNAL_0df50879_47_flash_fwd_hdimdiff_e4m3_softcap_packgqa_sm90_cu_b81ac279_39994cuda3std3__45__cpo4cendE
	.align		8
        /*0090*/ 	.dword	_ZN83_INTERNAL_0df50879_47_flash_fwd_hdimdiff_e4m3_softcap_packgqa_sm90_cu_b81ac279_39994cuda3std3__485_GLOBAL__N__0df50879_47_flash_fwd_hdimdiff_e4m3_softcap_packgqa_sm90_cu_b81ac279_39996ignoreE
	.align		8
        /*0098*/ 	.dword	_ZN83_INTERNAL_0df50879_47_flash_fwd_hdimdiff_e4m3_softcap_packgqa_sm90_cu_b81ac279_39994cuda3std3__419piecewise_constructE
	.align		8
        /*00a0*/ 	.dword	_ZN83_INTERNAL_0df50879_47_flash_fwd_hdimdiff_e4m3_softcap_packgqa_sm90_cu_b81ac279_39994cuda3std3__48in_placeE
	.align		8
        /*00a8*/ 	.dword	_ZN83_INTERNAL_0df50879_47_flash_fwd_hdimdiff_e4m3_softcap_packgqa_sm90_cu_b81ac279_39994cuda3std6ranges3__45__cpo4swapE
	.align		8
        /*00b0*/ 	.dword	_ZN83_INTERNAL_0df50879_47_flash_fwd_hdimdiff_e4m3_softcap_packgqa_sm90_cu_b81ac279_39994cuda3std6ranges3__45__cpo9iter_moveE
	.align		8
        /*00b8*/ 	.dword	_ZN83_INTERNAL_0df50879_47_flash_fwd_hdimdiff_e4m3_softcap_packgqa_sm90_cu_b81ac279_39994cute7productE
	.align		8
        /*00c0*/ 	.dword	_ZN83_INTERNAL_0df50879_47_flash_fwd_hdimdiff_e4m3_softcap_packgqa_sm90_cu_b81ac279_39994cute1_E
	.align		8
        /*00c8*/ 	.dword	$str$25
	.align		8
        /*00d0*/ 	.dword	$str$26


//--------------------- .text._ZN7cutlass13device_kernelIN5flash11enable_sm90INS1_16FlashAttnFwdSm90INS1_25CollectiveMainloopFwdSm90ILi2EN4cute5tupleIJNS5_1CILi1EEES8_S8_EEENS6_IJNS7_ILi128EEENS7_ILi160EEENS7_ILi192EEEEEELi128ENS_12float_e4m3_tEfNS_4arch4Sm90ELb0ELb0ELb1ELb0ELb0ELb0ELb0ELb1ELb1ELb1ELb0ELb0EEENS1_21CollectiveEpilogueFwdINS6_IJSA_SA_SB_EEES9_NS_10bfloat16_tESG_Li256ELb0ELb1ELb0ELb1EEENS1_29StaticPersistentTileSchedulerILb0EEEEEEEEEvNT_6ParamsE --------------------------
	.section	.text._ZN7cutlass13device_kernelIN5flash11enable_sm90INS1_16FlashAttnFwdSm90INS1_25CollectiveMainloopFwdSm90ILi2EN4cute5tupleIJNS5_1CILi1EEES8_S8_EEENS6_IJNS7_ILi128EEENS7_ILi160EEENS7_ILi192EEEEEELi128ENS_12float_e4m3_tEfNS_4arch4Sm90ELb0ELb0ELb1ELb0ELb0ELb0ELb0ELb1ELb1ELb1ELb0ELb0EEENS1_21CollectiveEpilogueFwdINS6_IJSA_SA_SB_EEES9_NS_10bfloat16_tESG_Li256ELb0ELb1ELb0ELb1EEENS1_29StaticPersistentTileSchedulerILb0EEEEEEEEEvNT_6ParamsE,"ax",@progbits
	.align	128
.text._ZN7cutlass13device_kernelIN5flash11enable_sm90INS1_16FlashAttnFwdSm90INS1_25CollectiveMainloopFwdSm90ILi2EN4cute5tupleIJNS5_1CILi1EEES8_S8_EEENS6_IJNS7_ILi128EEENS7_ILi160EEENS7_ILi192EEEEEELi128ENS_12float_e4m3_tEfNS_4arch4Sm90ELb0ELb0ELb1ELb0ELb0ELb0ELb0ELb1ELb1ELb1ELb0ELb0EEENS1_21CollectiveEpilogueFwdINS6_IJSA_SA_SB_EEES9_NS_10bfloat16_tESG_Li256ELb0ELb1ELb0ELb1EEENS1_29StaticPersistentTileSchedulerILb0EEEEEEEEEvNT_6ParamsE:
        .type           _ZN7cutlass13device_kernelIN5flash11enable_sm90INS1_16FlashAttnFwdSm90INS1_25CollectiveMainloopFwdSm90ILi2EN4cute5tupleIJNS5_1CILi1EEES8_S8_EEENS6_IJNS7_ILi128EEENS7_ILi160EEENS7_ILi192EEEEEELi128ENS_12float_e4m3_tEfNS_4arch4Sm90ELb0ELb0ELb1ELb0ELb0ELb0ELb0ELb1ELb1ELb1ELb0ELb0EEENS1_21CollectiveEpilogueFwdINS6_IJSA_SA_SB_EEES9_NS_10bfloat16_tESG_Li256ELb0ELb1ELb0ELb1EEENS1_29StaticPersistentTileSchedulerILb0EEEEEEEEEvNT_6ParamsE,@function
        .size           _ZN7cutlass13device_kernelIN5flash11enable_sm90INS1_16FlashAttnFwdSm90INS1_25CollectiveMainloopFwdSm90ILi2EN4cute5tupleIJNS5_1CILi1EEES8_S8_EEENS6_IJNS7_ILi128EEENS7_ILi160EEENS7_ILi192EEEEEELi128ENS_12float_e4m3_tEfNS_4arch4Sm90ELb0ELb0ELb1ELb0ELb0ELb0ELb0ELb1ELb1ELb1ELb0ELb0EEENS1_21CollectiveEpilogueFwdINS6_IJSA_SA_SB_EEES9_NS_10bfloat16_tESG_Li256ELb0ELb1ELb0ELb1EEENS1_29StaticPersistentTileSchedulerILb0EEEEEEEEEvNT_6ParamsE,(.L_x_2805 - _ZN7cutlass13device_kernelIN5flash11enable_sm90INS1_16FlashAttnFwdSm90INS1_25CollectiveMainloopFwdSm90ILi2EN4cute5tupleIJNS5_1CILi1EEES8_S8_EEENS6_IJNS7_ILi128EEENS7_ILi160EEENS7_ILi192EEEEEELi128ENS_12float_e4m3_tEfNS_4arch4Sm90ELb0ELb0ELb1ELb0ELb0ELb0ELb0ELb1ELb1ELb1ELb0ELb0EEENS1_21CollectiveEpilogueFwdINS6_IJSA_SA_SB_EEES9_NS_10bfloat16_tESG_Li256ELb0ELb1ELb0ELb1EEENS1_29StaticPersistentTileSchedulerILb0EEEEEEEEEvNT_6ParamsE)
        .other          _ZN7cutlass13device_kernelIN5flash11enable_sm90INS1_16FlashAttnFwdSm90INS1_25CollectiveMainloopFwdSm90ILi2EN4cute5tupleIJNS5_1CILi1EEES8_S8_EEENS6_IJNS7_ILi128EEENS7_ILi160EEENS7_ILi192EEEEEELi128ENS_12float_e4m3_tEfNS_4arch4Sm90ELb0ELb0ELb1ELb0ELb0ELb0ELb0ELb1ELb1ELb1ELb0ELb0EEENS1_21CollectiveEpilogueFwdINS6_IJSA_SA_SB_EEES9_NS_10bfloat16_tESG_Li256ELb0ELb1ELb0ELb1EEENS1_29StaticPersistentTileSchedulerILb0EEEEEEEEEvNT_6ParamsE,@"STO_CUDA_ENTRY STV_DEFAULT"
_ZN7cutlass13device_kernelIN5flash11enable_sm90INS1_16FlashAttnFwdSm90INS1_25CollectiveMainloopFwdSm90ILi2EN4cute5tupleIJNS5_1CILi1EEES8_S8_EEENS6_IJNS7_ILi128EEENS7_ILi160EEENS7_ILi192EEEEEELi128ENS_12float_e4m3_tEfNS_4arch4Sm90ELb0ELb0ELb1ELb0ELb0ELb0ELb0ELb1ELb1ELb1ELb0ELb0EEENS1_21CollectiveEpilogueFwdINS6_IJSA_SA_SB_EEES9_NS_10bfloat16_tESG_Li256ELb0ELb1ELb0ELb1EEENS1_29StaticPersistentTileSchedulerILb0EEEEEEEEEvNT_6ParamsE:
[----:B------:R-:W0:Y:S02]  /*0000*/  LDC R1, c[0x0][0x28] ;  /* 0x00000a00ff017b82 */ /* 0x000e240000000800 */
[----:B0-----:R-:W-:Y:S01]  /*0010*/  VIADD R1, R1, 0xffffffe0 ;  /* 0xffffffe001017836 */ /* 0x001fe20000000000 */
[----:B------:R-:W0:Y:S01]  /*0020*/  S2R R3, SR_TID.X ;  /* 0x0000000000037919 */ /* 0x000e220000002100 */
[----:B------:R-:W-:Y:S01]  /*0030*/  ELECT P0, URZ, PT ;  /* 0x00000000003f782f */ /* 0x000fe20003800000 */
[----:B------:R-:W-:Y:S01]  /*0040*/  BSSY B0, `(.L_x_0) ;  /* 0x000000e000007945 */ /* 0x000fe20003800000 */
[--C-:B0-----:R-:W-:Y:S02]  /*0050*/  SHF.R.U32.HI R0, RZ, 0x5, R3.reuse ;  /* 0x00000005ff007819 */ /* 0x101fe40000011603 */
[----:B------:R-:W-:-:S03]  /*0060*/  SHF.R.U32.HI R22, RZ, 0x7, R3 ;  /* 0x00000007ff167819 */ /* 0x000fc60000011603 */
[----:B------:R-:W0:Y:S02]  /*0070*/  SHFL.IDX PT, R2, R0, RZ, 0x1f ;  /* 0x00001fff00027589 */ /* 0x000e2400000e0000 */
[----:B0-----:R-:W-:-:S13]  /*0080*/  ISETP.EQ.AND P0, PT, R2, RZ, P0 ;  /* 0x000000ff0200720c */ /* 0x001fda0000702270 */
[----:B------:R-:W-:Y:S05]  /*0090*/  @!P0 BRA `(.L_x_1) ;  /* 0x0000000000208947 */ /* 0x000fea0003800000 */
[----:B------:R-:W-:Y:S02]  /*00a0*/  ULDC.64 UR4, c[0x0][0x198] ;  /* 0x0000660000047ab9 */ /* 0x000fe40000000a00 */
[----:B------:R-:W-:Y:S02]  /*00b0*/  UIADD3 UR6, UP0, UR4, 0x370, URZ ;  /* 0x0000037004067890 */ /* 0x000fe4000ff1e03f */
[----:B------:R-:W-:Y:S02]  /*00c0*/  UIADD3 UR4, UP1, UR4, 0x470, URZ ;  /* 0x0000047004047890 */ /* 0x000fe4000ff3e03f */
[----:B------:R-:W-:Y:S02]  /*00d0*/  UIADD3.X UR7, URZ, UR5, URZ, UP0, !UPT ;  /* 0x000000053f077290 */ /* 0x000fe400087fe43f */
[----:B------:R-:W-:-:S07]  /*00e0*/  UIADD3.X UR5, URZ, UR5, URZ, UP1, !UPT ;  /* 0x000000053f057290 */ /* 0x000fce0008ffe43f */
[----:B------:R0:W-:Y:S02]  /*00f0*/  UTMACCTL.PF [UR6] ;  /* 0x00000000060079b9 */ /* 0x0001e40008040000 */
[----:B------:R0:W-:Y:S02]  /*0100*/  UTMACCTL.PF [UR4] ;  /* 0x00000000040079b9 */ /* 0x0001e40008040000 */
[----:B0-----:R-:W-:Y:S01]  /*0110*/  NOP ;  /* 0x0000000000007918 */ /* 0x001fe20000000000 */
.L_x_1:
[----:B------:R-:W-:Y:S05]  /*0120*/  BSYNC B0 ;  /* 0x0000000000007941 */ /* 0x000fea0003800000 */
.L_x_0:
[----:B------:R-:W-:Y:S01]  /*0130*/  VOTEU.ANY UP0, P0 ;  /* 0x00000000003f7886 */ /* 0x000fe20000000100 */
[----:B------:R-:W0:Y:S01]  /*0140*/  SHFL.IDX PT, R3, R22, RZ, 0x1f ;  /* 0x00001fff16037589 */ /* 0x000e2200000e0000 */
[----:B------:R-:W-:Y:S01]  /*0150*/  UMOV UR4, 0x80 ;  /* 0x0000008000047882 */ /* 0x000fe20000000000 */
[----:B------:R-:W-:Y:S01]  /*0160*/  UMOV UR7, 0x100 ;  /* 0x0000010000077882 */ /* 0x000fe20000000000 */
[----:B------:R-:W-:Y:S01]  /*0170*/  VOTEU.ANY UP1, P0 ;  /* 0x00000000003f7886 */ /* 0x000fe20000020100 */
[----:B------:R-:W1:Y:S01]  /*0180*/  @UP0 S2UR UR8, SR_CgaCtaId ;  /* 0x00000000000809c3 */ /* 0x000e620000008800 */
[----:B------:R-:W2:Y:S01]  /*0190*/  SHFL.IDX PT, R2, R0, RZ, 0x1f ;  /* 0x00001fff00027589 */ /* 0x000ea200000e0000 */
[----:B------:R-:W-:Y:S01]  /*01a0*/  @UP0 UMOV UR6, 0x400 ;  /* 0x0000040000060882 */ /* 0x000fe20000000000 */
[----:B------:R-:W-:-:S04]  /*01b0*/  @UP0 UIADD3 UR4, -UR4, 0x100000, URZ ;  /* 0x0010000004040890 */ /* 0x000fc8000fffe13f */
[----:B------:R-:W-:Y:S02]  /*01c0*/  @UP0 USHF.L.U32 UR5, UR4, 0xb, URZ ;  /* 0x0000000b04050899 */ /* 0x000fe4000800063f */
[----:B------:R-:W-:Y:S01]  /*01d0*/  @UP0 USHF.L.U32 UR4, UR4, 0x1, URZ ;  /* 0x0000000104040899 */ /* 0x000fe2000800063f */
[----:B------:R-:W-:Y:S01]  /*01e0*/  VOTEU.ANY UP2, P0 ;  /* 0x00000000003f7886 */ /* 0x000fe20000040100 */
[----:B0-----:R-:W-:Y:S01]  /*01f0*/  R2UR UR9, R3 ;  /* 0x00000000030972ca */ /* 0x001fe200000e0000 */
[----:B-1----:R-:W-:Y:S01]  /*0200*/  @UP0 ULEA UR8, UR8, UR6, 0x18 ;  /* 0x0000000608080291 */ /* 0x002fe2000f8ec03f */
[----:B--2---:R-:W-:Y:S01]  /*0210*/  ISETP.NE.AND P1, PT, R2, RZ, PT ;  /* 0x000000ff0200720c */ /* 0x004fe20003f25270 */
[----:B------:R-:W-:-:S04]  /*0220*/  @UP0 UIADD3 UR6, -UR7, 0x100000, URZ ;  /* 0x0010000007060890 */ /* 0x000fc8000fffe13f */
[----:B------:R-:W-:Y:S02]  /*0230*/  @UP0 USHF.L.U32 UR7, UR6, 0xb, URZ ;  /* 0x0000000b06070899 */ /* 0x000fe4000800063f */
[----:B------:R-:W-:-:S04]  /*0240*/  @UP0 USHF.L.U32 UR6, UR6, 0x1, URZ ;  /* 0x0000000106060899 */ /* 0x000fc8000800063f */
[----:B------:R-:W-:Y:S01]  /*0250*/  UISETP.NE.AND UP0, UPT, UR9, URZ, UPT ;  /* 0x0000003f0900728c */ /* 0x000fe2000bf05270 */
[----:B------:R-:W0:Y:S02]  /*0260*/  FENCE.VIEW.ASYNC.S ;  /* 0x00000000000073c6 */ /* 0x000e240000000000 */
[----:B0-----:R0:W1:Y:S05]  /*0270*/  @UP1 SYNCS.EXCH.64 URZ, [UR8+0x29800], UR4 ;  /* 0x02980004083f15b2 */ /* 0x00106a0008000100 */
[----:B------:R0:W2:Y:S01]  /*0280*/  @UP2 SYNCS.EXCH.64 URZ, [UR8+0x29820], UR6 ;  /* 0x02982006083f25b2 */ /* 0x0000a20008000100 */
[----:B------:R-:W-:Y:S05]  /*0290*/  @P1 BRA `(.L_x_2) ;  /* 0x0000000000481947 */ /* 0x000fea0003800000 */
[----:B0-----:R-:W0:Y:S01]  /*02a0*/  S2UR UR5, SR_CgaCtaId ;  /* 0x00000000000579c3 */ /* 0x001e220000008800 */
[----:B------:R-:W-:Y:S01]  /*02b0*/  UMOV UR4, 0x400 ;  /* 0x0000040000047882 */ /* 0x000fe20000000000 */
[----:B------:R-:W-:Y:S01]  /*02c0*/  UMOV UR6, 0x1 ;  /* 0x0000000100067882 */ /* 0x000fe20000000000 */
[----:B------:R-:W-:Y:S01]  /*02d0*/  UMOV UR7, 0x2 ;  /* 0x0000000200077882 */ /* 0x000fe20000000000 */
[----:B------:R-:W-:Y:S01]  /*02e0*/  ELECT P0, URZ, PT ;  /* 0x00000000003f782f */ /* 0x000fe20003800000 */
[----:B0-----:R-:W-:Y:S02]  /*02f0*/  ULEA UR8, UR5, UR4, 0x18 ;  /* 0x0000000405087291 */ /* 0x001fe4000f8ec03f */
[----:B------:R-:W-:-:S04]  /*0300*/  UIADD3 UR4, -UR6, 0x100000, URZ ;  /* 0x0010000006047890 */ /* 0x000fc8000fffe13f */
[----:B------:R-:W-:Y:S02]  /*0310*/  USHF.L.U32 UR5, UR4, 0xb, URZ ;  /* 0x0000000b04057899 */ /* 0x000fe4000800063f */
[----:B------:R-:W-:Y:S02]  /*0320*/  USHF.L.U32 UR4, UR4, 0x1, URZ ;  /* 0x0000000104047899 */ /* 0x000fe4000800063f */
[----:B------:R-:W-:-:S04]  /*0330*/  UIADD3 UR6, -UR7, 0x100000, URZ ;  /* 0x0010000007067890 */ /* 0x000fc8000fffe13f */
[----:B------:R-:W-:Y:S02]  /*0340*/  USHF.L.U32 UR7, UR6, 0xb, URZ ;  /* 0x0000000b06077899 */ /* 0x000fe4000800063f */
[----:B------:R-:W-:Y:S01]  /*0350*/  USHF.L.U32 UR6, UR6, 0x1, URZ ;  /* 0x0000000106067899 */ /* 0x000fe2000800063f */
[----:B------:R-:W0:Y:S03]  /*0360*/  FENCE.VIEW.ASYNC.S ;  /* 0x00000000000073c6 */ /* 0x000e260000000000 */
[----:B0-----:R3:W4:Y:S08]  /*0370*/  SYNCS.EXCH.64 URZ, [UR8+0x29830], UR4 ;  /* 0x02983004083f75b2 */ /* 0x0017300008000100 */
[----:B------:R3:W0:Y:S01]  /*0380*/  SYNCS.EXCH.64 URZ, [UR8+0x29840], UR6 ;  /* 0x02984006083f75b2 */ /* 0x0006220008000100 */
[----:B------:R3:W0:Y:S01]  /*0390*/  SYNCS.EXCH.64 URZ, [UR8+0x29838], UR4 ;  /* 0x02983804083f75b2 */ /* 0x0006220008000100 */
[----:B------:R3:W0:Y:S02]  /*03a0*/  SYNCS.EXCH.64 URZ, [UR8+0x29848], UR6 ;  /* 0x02984806083f75b2 */ /* 0x0006240008000100 */
[----:B---3--:R-:W-:Y:S01]  /*03b0*/  NOP ;  /* 0x0000000000007918 */ /* 0x008fe20000000000 */
.L_x_2:
[----:B------:R-:W3:Y:S01]  /*03c0*/  SHFL.IDX PT, R2, R0, RZ, 0x1f ;  /* 0x00001fff00027589 */ /* 0x000ee200000e0000 */
[----:B------:R-:W-:Y:S01]  /*03d0*/  NOP ;  /* 0x0000000000007918 */ /* 0x000fe20000000000 */
[----:B---3--:R-:W-:-:S13]  /*03e0*/  ISETP.NE.AND P0, PT, R2, RZ, PT ;  /* 0x000000ff0200720c */ /* 0x008fda0003f05270 */
        /* <DEDUP_REMOVED lines=14> */
[----:B0-----:R3:W0:Y:S08]  /*04d0*/  SYNCS.EXCH.64 URZ, [UR8+0x29850], UR4 ;  /* 0x02985004083f75b2 */ /* 0x0016300008000100 */
[----:B------:R3:W0:Y:S01]  /*04e0*/  SYNCS.EXCH.64 URZ, [UR8+0x29860], UR6 ;  /* 0x02986006083f75b2 */ /* 0x0006220008000100 */
[----:B------:R3:W0:Y:S01]  /*04f0*/  SYNCS.EXCH.64 URZ, [UR8+0x29858], UR4 ;  /* 0x02985804083f75b2 */ /* 0x0006220008000100 */
[----:B------:R3:W0:Y:S02]  /*0500*/  SYNCS.EXCH.64 URZ, [UR8+0x29868], UR6 ;  /* 0x02986806083f75b2 */ /* 0x0006240008000100 */
[----:B---3--:R-:W-:Y:S01]  /*0510*/  NOP ;  /* 0x0000000000007918 */ /* 0x008fe20000000000 */
.L_x_3:
[----:B------:R-:W3:Y:S01]  /*0520*/  SHFL.IDX PT, R2, R0, RZ, 0x1f ;  /* 0x00001fff00027589 */ /* 0x000ee200000e0000 */
[----:B------:R-:W-:Y:S01]  /*0530*/  NOP ;  /* 0x0000000000007918 */ /* 0x000fe20000000000 */
[----:B---3--:R-:W-:-:S13]  /*0540*/  ISETP.NE.AND P0, PT, R2, RZ, PT ;  /* 0x000000ff0200720c */ /* 0x008fda0003f05270 */
[----:B------:R-:W-:Y:S05]  /*0550*/  @P0 BRA `(.L_x_4) ;  /* 0x0000000000380947 */ /* 0x000fea0003800000 */
[----:B0-----:R-:W0:Y:S01]  /*0560*/  S2UR UR5, SR_CgaCtaId ;  /* 0x00000000000579c3 */ /* 0x001e220000008800 */
[----:B------:R-:W-:Y:S01]  /*0570*/  UMOV UR4, 0x400 ;  /* 0x0000040000047882 */ /* 0x000fe20000000000 */
[----:B------:R-:W-:Y:S01]  /*0580*/  UMOV UR7, 0x1 ;  /* 0x0000000100077882 */ /* 0x000fe20000000000 */
[----:B------:R-:W-:Y:S01]  /*0590*/  ELECT P0, URZ, PT ;  /* 0x00000000003f782f */ /* 0x000fe20003800000 */
[----:B0-----:R-:W-:Y:S02]  /*05a0*/  ULEA UR6, UR5, UR4, 0x18 ;  /* 0x0000000405067291 */ /* 0x001fe4000f8ec03f */
[----:B------:R-:W-:-:S04]  /*05b0*/  UIADD3 UR4, -UR7, 0x100000, URZ ;  /* 0x0010000007047890 */ /* 0x000fc8000fffe13f */
[----:B------:R-:W-:Y:S02]  /*05c0*/  USHF.L.U32 UR5, UR4, 0xb, URZ ;  /* 0x0000000b04057899 */ /* 0x000fe4000800063f */
[----:B------:R-:W-:Y:S01]  /*05d0*/  USHF.L.U32 UR4, UR4, 0x1, URZ ;  /* 0x0000000104047899 */ /* 0x000fe2000800063f */
[----:B------:R-:W0:Y:S11]  /*05e0*/  FENCE.VIEW.ASYNC.S ;  /* 0x00000000000073c6 */ /* 0x000e360000000000 */
[----:B0-----:R3:W0:Y:S01]  /*05f0*/  SYNCS.EXCH.64 URZ, [UR6+0x29870], UR4 ;  /* 0x02987004063f75b2 */ /* 0x0016220008000100 */
[----:B------:R3:W0:Y:S01]  /*0600*/  SYNCS.EXCH.64 URZ, [UR6+0x29880], UR4 ;  /* 0x02988004063f75b2 */ /* 0x0006220008000100 */
[----:B------:R3:W0:Y:S01]  /*0610*/  SYNCS.EXCH.64 URZ, [UR6+0x29878], UR4 ;  /* 0x02987804063f75b2 */ /* 0x0006220008000100 */
[----:B------:R3:W0:Y:S02]  /*0620*/  SYNCS.EXCH.64 URZ, [UR6+0x29888], UR4 ;  /* 0x02988804063f75b2 */ /* 0x0006240008000100 */
[----:B---3--:R-:W-:Y:S01]  /*0630*/  NOP ;  /* 0x0000000000007918 */ /* 0x008fe20000000000 */
.L_x_4:
        /* <DEDUP_REMOVED lines=22> */
.L_x_5:
        /* <DEDUP_REMOVED lines=22> */
.L_x_6:
[----:B------:R-:W-:Y:S01]  /*0900*/  PLOP3.LUT P0, PT, PT, PT, UP0, 0x80, 0x0 ;  /* 0x000000000000781c */ /* 0x000fe20003f0f008 */
[----:B------:R-:W-:Y:S01]  /*0910*/  UMOV UR38, 0x1 ;  /* 0x0000000100267882 */ /* 0x000fe20000000000 */
[----:B------:R-:W-:Y:S01]  /*0920*/  NOP ;  /* 0x0000000000007918 */ /* 0x000fe20000000000 */
[----:B------:R-:W-:Y:S01]  /*0930*/  USEL UR38, UR38, 0x2, !UP0 ;  /* 0x0000000226267887 */ /* 0x000fe2000c000000 */
[----:B------:R-:W-:Y:S01]  /*0940*/  ULDC.64 UR48, c[0x0][0x208] ;  /* 0x0000820000307ab9 */ /* 0x000fe20000000a00 */
[----:B012-4-:R-:W-:Y:S08]  /*0950*/  BAR.SYNC.DEFER_BLOCKING 0x0 ;  /* 0x0000000000007b1d */ /* 0x017ff00000010000 */
[----:B------:R-:W-:Y:S05]  /*0960*/  @!P0 BRA `(.L_x_7) ;  /* 0x000000a000cc8947 */ /* 0x000fea0003800000 */
.L_x_8:
[----:B------:R-:W-:-:S08]  /*0970*/  NOP ;  /* 0x0000000000007918 */ /* 0x000fd00000000000 */
[----:B------:R-:W0:Y:S02]  /*0980*/  USETMAXREG.TRY_ALLOC.CTAPOOL UP0, 0xf0 ;  /* 0x000000f0000079c8 */ /* 0x000e240008000600 */
[----:B0-----:R-:W-:-:S13]  /*0990*/  PLOP3.LUT P0, PT, PT, PT, UP0, 0x80, 0x0 ;  /* 0x000000000000781c */ /* 0x001fda0003f0f008 */
[----:B------:R-:W-:Y:S05]  /*09a0*/  @!P0 BRA `(.L_x_8) ;  /* 0xfffffffc00f08947 */ /* 0x000fea000383ffff */
[----:B------:R-:W0:Y:S01]  /*09b0*/  S2R R2, SR_TID.X ;  /* 0x0000000000027919 */ /* 0x000e220000002100 */
[----:B------:R-:W1:Y:S08]  /*09c0*/  S2UR UR41, SR_CTAID.X ;  /* 0x00000000002979c3 */ /* 0x000e700000002500 */
[----:B------:R-:W-:Y:S06]  /*09d0*/  BAR.ARV 0x8, 0x180 ;  /* 0x0206000000007b1d */ /* 0x000fec0000002000 */
[----:B0-----:R-:W-:-:S04]  /*09e0*/  LOP3.LUT R0, R2, 0xffffff80, RZ, 0xc0, !PT ;  /* 0xffffff8002007812 */ /* 0x001fc800078ec0ff */
[----:B------:R-:W-:Y:S02]  /*09f0*/  ISETP.NE.AND P0, PT, R0, 0x80, PT ;  /* 0x000000800000780c */ /* 0x000fe40003f05270 */
[----:B------:R-:W1:Y:S11]  /*0a00*/  LDC R0, c[0x0][0xc34] ;  /* 0x00030d00ff007b82 */ /* 0x000e760000000800 */
[----:B------:R-:W-:Y:S06]  /*0a10*/  @!P0 BAR.ARV 0x9, 0x100 ;  /* 0x0244000000008b1d */ /* 0x000fec0000002000 */
[----:B-1----:R-:W-:-:S13]  /*0a20*/  ISETP.LE.AND P0, PT, R0, UR41, PT ;  /* 0x0000002900007c0c */ /* 0x002fda000bf03270 */
[----:B------:R-:W-:Y:S05]  /*0a30*/  @P0 EXIT ;  /* 0x000000000000094d */ /* 0x000fea0003800000 */
[----:B------:R-:W-:Y:S01]  /*0a40*/  VIADD R17, R2, 0xffffff80 ;  /* 0xffffff8002117836 */ /* 0x000fe20000000000 */
[----:B------:R-:W-:Y:S01]  /*0a50*/  ULOP3.LUT UR45, UR38, 0x1, URZ, 0xfc, !UPT ;  /* 0x00000001262d7892 */ /* 0x000fe2000f8efc3f */
[----:B------:R-:W-:Y:S01]  /*0a60*/  IMAD.MOV.U32 R171, RZ, RZ, -0x2 ;  /* 0xfffffffeffab7424 */ /* 0x000fe200078e00ff */
[----:B------:R-:W-:Y:S01]  /*0a70*/  UMOV UR44, URZ ;  /* 0x0000003f002c7c82 */ /* 0x000fe20008000000 */
[----:B------:R-:W-:Y:S01]  /*0a80*/  UMOV UR43, URZ ;  /* 0x0000003f002b7c82 */ /* 0x000fe20008000000 */
[----:B------:R-:W-:Y:S01]  /*0a90*/  SHF.R.S32.HI R0, RZ, 0x1f, R17 ;  /* 0x0000001fff007819 */ /* 0x000fe20000011411 */
[----:B------:R-:W-:-:S03]  /*0aa0*/  UMOV UR51, URZ ;  /* 0x0000003f00337c82 */ /* 0x000fc60008000000 */
[CC--:B------:R-:W-:Y:S02]  /*0ab0*/  LEA.HI R2, R0.reuse, R17.reuse, RZ, 0x7 ;  /* 0x0000001100027211 */ /* 0x0c0fe400078f38ff */
[-C--:B------:R-:W-:Y:S02]  /*0ac0*/  LEA.HI R3, R0, R17.reuse, RZ, 0x5 ;  /* 0x0000001100037211 */ /* 0x080fe400078f28ff */
[----:B------:R-:W-:Y:S02]  /*0ad0*/  LOP3.LUT R4, R2, 0xffffff80, RZ, 0xc0, !PT ;  /* 0xffffff8002047812 */ /* 0x000fe400078ec0ff */
[CC--:B------:R-:W-:Y:S01]  /*0ae0*/  LEA.HI R5, R0.reuse, R17.reuse, RZ, 0x4 ;  /* 0x0000001100057211 */ /* 0x0c0fe200078f20ff */
[----:B------:R-:W-:Y:S01]  /*0af0*/  IMAD.SHL.U32 R3, R3, 0x20, RZ ;  /* 0x0000002003037824 */ /* 0x000fe200078e00ff */
[----:B------:R-:W-:Y:S01]  /*0b00*/  LEA.HI R9, R0, R17, RZ, 0x2 ;  /* 0x0000001100097211 */ /* 0x000fe200078f10ff */
[----:B------:R-:W-:Y:S01]  /*0b10*/  IMAD.IADD R19, R17, 0x1, -R4 ;  /* 0x0000000111137824 */ /* 0x000fe200078e0a04 */
[----:B------:R-:W-:-:S02]  /*0b20*/  LOP3.LUT R6, R5, 0x3fffff0, RZ, 0xc0, !PT ;  /* 0x03fffff005067812 */ /* 0x000fc400078ec0ff */
[----:B------:R-:W-:Y:S02]  /*0b30*/  SHF.R.S32.HI R8, RZ, 0x4, R5 ;  /* 0x00000004ff087819 */ /* 0x000fe40000011405 */
[----:B------:R-:W-:Y:S01]  /*0b40*/  SHF.R.S32.HI R4, RZ, 0x1f, R19 ;  /* 0x0000001fff047819 */ /* 0x000fe20000011413 */
[----:B------:R-:W-:Y:S01]  /*0b50*/  IMAD.IADD R6, R17, 0x1, -R6 ;  /* 0x0000000111067824 */ /* 0x000fe200078e0a06 */
[----:B------:R-:W-:Y:S02]  /*0b60*/  LOP3.LUT R7, R3, 0xfffffc00, RZ, 0xc0, !PT ;  /* 0xfffffc0003077812 */ /* 0x000fe400078ec0ff */
[----:B------:R-:W-:Y:S02]  /*0b70*/  LEA.HI R3, R4, R19, RZ, 0x2 ;  /* 0x0000001304037211 */ /* 0x000fe400078f10ff */
[----:B------:R-:W-:Y:S01]  /*0b80*/  LEA.HI R5, R5, R8, RZ, 0x1 ;  /* 0x0000000805057211 */ /* 0x000fe200078f08ff */
[----:B------:R-:W-:Y:S01]  /*0b90*/  IMAD R6, R6, 0x40, R7 ;  /* 0x0000004006067824 */ /* 0x000fe200078e0207 */
[----:B------:R-:W-:-:S02]  /*0ba0*/  SHF.R.S32.HI R7, RZ, 0x2, R3 ;  /* 0x00000002ff077819 */ /* 0x000fc40000011403 */
[----:B------:R-:W-:Y:S02]  /*0bb0*/  SHF.R.S32.HI R10, RZ, 0x1f, R3 ;  /* 0x0000001fff0a7819 */ /* 0x000fe40000011403 */
[----:B------:R-:W-:Y:S02]  /*0bc0*/  LEA.HI R18, R0, R17, RZ, 0x3 ;  /* 0x0000001100127211 */ /* 0x000fe400078f18ff */
[----:B------:R-:W-:Y:S02]  /*0bd0*/  LOP3.LUT R5, R5, 0x1ffffffe, RZ, 0xc0, !PT ;  /* 0x1ffffffe05057812 */ /* 0x000fe400078ec0ff */
[----:B------:R-:W-:Y:S02]  /*0be0*/  LOP3.LUT R0, R9, 0xfffffffc, RZ, 0xc0, !PT ;  /* 0xfffffffc09007812 */ /* 0x000fe400078ec0ff */
[----:B------:R-:W-:Y:S01]  /*0bf0*/  SHF.R.S32.HI R23, RZ, 0x7, R2 ;  /* 0x00000007ff177819 */ /* 0x000fe20000011402 */
[----:B------:R-:W-:Y:S01]  /*0c00*/  IMAD.IADD R5, R8, 0x1, -R5 ;  /* 0x0000000108057824 */ /* 0x000fe200078e0a05 */
[----:B------:R-:W-:Y:S01]  /*0c10*/  LEA.HI R10, R10, R7, RZ, 0x3 ;  /* 0x000000070a0a7211 */ /* 0x000fe200078f18ff */
[----:B------:R-:W-:Y:S01]  /*0c20*/  IMAD.IADD R8, R17, 0x1, -R0 ;  /* 0x0000000111087824 */ /* 0x000fe200078e0a00 */
[----:B------:R-:W-:Y:S01]  /*0c30*/  LEA.HI R2, R2, R23, RZ, 0x1 ;  /* 0x0000001702027211 */ /* 0x000fe200078f08ff */
[----:B------:R-:W-:Y:S01]  /*0c40*/  IMAD R170, R5, 0x8, R6 ;  /* 0x0000000805aa7824 */ /* 0x000fe200078e0206 */
[----:B------:R-:W-:-:S02]  /*0c50*/  LOP3.LUT R12, R18, 0xfffffff8, RZ, 0xc0, !PT ;  /* 0xfffffff8120c7812 */ /* 0x000fc400078ec0ff */
[----:B------:R-:W-:Y:S02]  /*0c60*/  LOP3.LUT R10, R10, 0xfffffff8, RZ, 0xc0, !PT ;  /* 0xfffffff80a0a7812 */ /* 0x000fe400078ec0ff */
[----:B------:R-:W-:Y:S01]  /*0c70*/  LEA.HI R4, R4, R19, RZ, 0x5 ;  /* 0x0000001304047211 */ /* 0x000fe200078f28ff */
[----:B------:R-:W-:Y:S01]  /*0c80*/  IMAD.IADD R17, R17, 0x1, -R12 ;  /* 0x0000000111117824 */ /* 0x000fe200078e0a0c */
[----:B------:R-:W-:Y:S01]  /*0c90*/  LOP3.LUT R2, R2, 0x3fffffe, RZ, 0xc0, !PT ;  /* 0x03fffffe02027812 */ /* 0x000fe200078ec0ff */
[----:B------:R-:W-:Y:S01]  /*0ca0*/  IMAD.IADD R7, R7, 0x1, -R10 ;  /* 0x0000000107077824 */ /* 0x000fe200078e0a0a */
[----:B------:R-:W-:Y:S02]  /*0cb0*/  LEA.HI R5, R8, R8, RZ, 0x1 ;  /* 0x0000000808057211 */ /* 0x000fe400078f08ff */
[----:B------:R-:W-:Y:S01]  /*0cc0*/  SHF.R.S32.HI R4, RZ, 0x5, R4 ;  /* 0x00000005ff047819 */ /* 0x000fe20000011404 */
[----:B------:R-:W-:Y:S01]  /*0cd0*/  IMAD.IADD R168, R23, 0x1, -R2 ;  /* 0x0000000117a87824 */ /* 0x000fe200078e0a02 */
[----:B------:R-:W-:Y:S01]  /*0ce0*/  LOP3.LUT R0, R3, 0x7ffffffc, RZ, 0xc0, !PT ;  /* 0x7ffffffc03007812 */ /* 0x000fe200078ec0ff */
[----:B------:R-:W-:Y:S01]  /*0cf0*/  IMAD.SHL.U32 R2, R17, 0x8, RZ ;  /* 0x0000000811027824 */ /* 0x000fe200078e00ff */
[----:B------:R-:W-:Y:S01]  /*0d00*/  LOP3.LUT R5, R5, 0x1ffffffe, RZ, 0xc0, !PT ;  /* 0x1ffffffe05057812 */ /* 0x000fe200078ec0ff */
[----:B------:R-:W-:Y:S01]  /*0d10*/  IMAD R7, R4, 0x10, R7 ;  /* 0x0000001004077824 */ /* 0x000fe200078e0207 */
[----:B------:R-:W-:Y:S01]  /*0d20*/  SHF.R.S32.HI R18, RZ, 0x3, R18 ;  /* 0x00000003ff127819 */ /* 0x000fe20000011412 */
[----:B------:R-:W-:-:S02]  /*0d30*/  VIADD R16, R2, 0x40 ;  /* 0x0000004002107836 */ /* 0x000fc40000000000 */
[----:B------:R-:W-:Y:S02]  /*0d40*/  IMAD.IADD R0, R19, 0x1, -R0 ;  /* 0x0000000113007824 */ /* 0x000fe400078e0a00 */
[----:B------:R-:W-:Y:S01]  /*0d50*/  IMAD.IADD R5, R8, 0x1, -R5 ;  /* 0x0000000108057824 */ /* 0x000fe200078e0a05 */
[----:B------:R-:W-:Y:S01]  /*0d60*/  SHF.R.S32.HI R192, RZ, 0x1f, R16 ;  /* 0x0000001fffc07819 */ /* 0x000fe20000011410 */
[----:B------:R-:W-:Y:S02]  /*0d70*/  IMAD R168, R168, 0x40, R7 ;  /* 0x00000040a8a87824 */ /* 0x000fe400078e0207 */
[----:B------:R-:W-:Y:S02]  /*0d80*/  IMAD R171, R0, R171, 0xa0 ;  /* 0x000000a000ab7424 */ /* 0x000fe400078e02ab */
[----:B------:R-:W-:-:S07]  /*0d90*/  IMAD R169, R5, 0x8, R168 ;  /* 0x0000000805a97824 */ /* 0x000fce00078e02a8 */
.L_x_39:
[----:B0-----:R-:W0:Y:S01]  /*0da0*/  SHFL.IDX PT, R0, R23, RZ, 0x1f ;  /* 0x00001fff17007589 */ /* 0x001e2200000e0000 */
[----:B-1----:R-:W1:Y:S01]  /*0db0*/  S2UR UR36, SR_CgaCtaId ;  /* 0x00000000002479c3 */ /* 0x002e620000008800 */
[----:B------:R-:W-:Y:S01]  /*0dc0*/  ULDC UR4, c[0x0][0xc38] ;  /* 0x00030e0000047ab9 */ /* 0x000fe20000000800 */
[----:B------:R-:W-:Y:S01]  /*0dd0*/  ULDC.64 UR6, c[0x0][0x418] ;  /* 0x0001060000067ab9 */ /* 0x000fe20000000a00 */
[----:B------:R-:W-:Y:S02]  /*0de0*/  UISETP.NE.AND UP1, UPT, UR4, 0x1, UPT ;  /* 0x000000010400788c */ /* 0x000fe4000bf25270 */
[----:B------:R-:W-:Y:S01]  /*0df0*/  UISETP.NE.U32.AND UP0, UPT, UR6, URZ, UPT ;  /* 0x0000003f0600728c */ /* 0x000fe2000bf05070 */
[----:B------:R-:W-:Y:S01]  /*0e00*/  UMOV UR39, 0x400 ;  /* 0x0000040000277882 */ /* 0x000fe20000000000 */
[----:B------:R-:W-:Y:S02]  /*0e10*/  ULDC UR4, c[0x0][0xc44] ;  /* 0x0003110000047ab9 */ /* 0x000fe40000000800 */
[----:B------:R-:W-:-:S02]  /*0e20*/  UISETP.NE.AND.EX UP0, UPT, UR7, URZ, UPT, UP0 ;  /* 0x0000003f0700728c */ /* 0x000fc4000bf05300 */
[----:B------:R-:W-:Y:S01]  /*0e30*/  UISETP.NE.AND UP2, UPT, UR4, 0x1, UPT ;  /* 0x000000010400788c */ /* 0x000fe2000bf45270 */
[----:B------:R-:W-:Y:S02]  /*0e40*/  ULDC UR50, c[0x0][0x424] ;  /* 0x0001090000327ab9 */ /* 0x000fe40000000800 */
[----:B------:R-:W-:Y:S01]  /*0e50*/  @UP1 ULDC UR4, c[0x0][0xc3c] ;  /* 0x00030f0000041ab9 */ /* 0x000fe20000000800 */
[----:B------:R-:W-:Y:S01]  /*0e60*/  USEL UR50, UR50, 0x1, UP0 ;  /* 0x0000000132327887 */ /* 0x000fe20008000000 */
[----:B------:R-:W-:Y:S01]  /*0e70*/  ULDC UR7, c[0x0][0x2f0] ;  /* 0x0000bc0000077ab9 */ /* 0x000fe20000000800 */
[----:B------:R-:W-:Y:S01]  /*0e80*/  UIMAD.WIDE.U32 UR4, UR41, UR4, URZ ;  /* 0x00000004290472a5 */ /* 0x000fe2000f8e003f */
[----:B------:R-:W-:Y:S01]  /*0e90*/  @UP1 ULDC UR11, c[0x0][0xc40] ;  /* 0x00031000000b1ab9 */ /* 0x000fe20000000800 */
[----:B------:R-:W-:Y:S01]  /*0ea0*/  UIMAD UR50, UR50, UR7, URZ ;  /* 0x00000007323272a4 */ /* 0x000fe2000f8e023f */
[----:B0-----:R-:W-:Y:S01]  /*0eb0*/  R2UR UR37, R0 ;  /* 0x00000000002572ca */ /* 0x001fe200000e0000 */
[----:B-1----:R-:W-:Y:S01]  /*0ec0*/  ULEA UR39, UR36, UR39, 0x18 ;  /* 0x0000002724277291 */ /* 0x002fe2000f8ec03f */
[----:B------:R-:W-:Y:S01]  /*0ed0*/  UMOV UR42, UR41 ;  /* 0x00000029002a7c82 */ /* 0x000fe20008000000 */
[----:B------:R-:W-:-:S02]  /*0ee0*/  @UP1 USHF.R.U32.HI UR42, URZ, UR11, UR5 ;  /* 0x0000000b3f2a1299 */ /* 0x000fc40008011605 */
[----:B------:R-:W-:Y:S01]  /*0ef0*/  UIADD3 UR10, UR39, 0x14400, URZ ;  /* 0x00014400270a7890 */ /* 0x000fe2000fffe03f */
[----:B------:R-:W-:Y:S01]  /*0f00*/  @UP2 ULDC.64 UR8, c[0x0][0xc48] ;  /* 0x0003120000082ab9 */ /* 0x000fe20000000a00 */
[----:B------:R-:W-:Y:S02]  /*0f10*/  UIADD3 UR7, UR50, 0x9f, URZ ;  /* 0x0000009f32077890 */ /* 0x000fe4000fffe03f */
[----:B------:R-:W-:-:S04]  /*0f20*/  ULOP3.LUT UP0, URZ, UR10, 0x9f, URZ, 0xc0, !UPT ;  /* 0x0000009f0a3f7892 */ /* 0x000fc8000f80c03f */
[----:B------:R-:W-:Y:S02]  /*0f30*/  ULEA.HI UR6, UR37, UR37, URZ, 0x1 ;  /* 0x0000002525067291 */ /* 0x000fe4000f8f083f */
[----:B------:R-:W-:Y:S02]  /*0f40*/  UIMAD.WIDE.U32 UR4, UR42, UR8, URZ ;  /* 0x000000082a0472a5 */ /* 0x000fe4000f8e003f */
[----:B------:R-:W-:Y:S01]  /*0f50*/  ULOP3.LUT UR6, UR6, 0x3e, URZ, 0xc0, !UPT ;  /* 0x0000003e06067892 */ /* 0x000fe2000f8ec03f */
[----:B------:R-:W-:Y:S01]  /*0f60*/  PLOP3.LUT P0, PT, PT, PT, UP0, 0x80, 0x0 ;  /* 0x000000000000781c */ /* 0x000fe20003f0f008 */
[----:B------:R-:W-:Y:S01]  /*0f70*/  UMOV UR40, UR42 ;  /* 0x0000002a00287c82 */ /* 0x000fe20008000000 */
[----:B------:R-:W-:Y:S02]  /*0f80*/  @UP2 USHF.R.U32.HI UR40, URZ, UR9, UR5 ;  /* 0x000000093f282299 */ /* 0x000fe40008011605 */
[----:B------:R-:W-:-:S04]  /*0f90*/  UIADD3 UR6, UR37, -UR6, URZ ;  /* 0x8000000625067290 */ /* 0x000fc8000fffe03f */
[----:B------:R-:W-:Y:S02]  /*0fa0*/  ULEA UR8, UR6, UR10, 0xc ;  /* 0x0000000a06087291 */ /* 0x000fe4000f8e603f */
[----:B------:R-:W-:Y:S02]  /*0fb0*/  UIMAD.WIDE UR6, UR7, 0x66666667, URZ ;  /* 0x66666667070678a5 */ /* 0x000fe4000f8e023f */
[----:B------:R-:W-:Y:S02]  /*0fc0*/  USHF.R.U32.HI UR8, URZ, 0x4, UR8 ;  /* 0x000000043f087899 */ /* 0x000fe40008011608 */
[----:B------:R-:W-:Y:S02]  /*0fd0*/  USHF.R.U32.HI UR47, URZ, 0x1f, UR7 ;  /* 0x0000001f3f2f7899 */ /* 0x000fe40008011607 */
[----:B------:R-:W-:Y:S02]  /*0fe0*/  ULOP3.LUT UR52, UR8, 0x3fff, URZ, 0xc0, !UPT ;  /* 0x00003fff08347892 */ /* 0x000fe4000f8ec03f */
[----:B------:R-:W-:Y:S01]  /*0ff0*/  ULEA.HI.SX32 UR47, UR7, UR47, 0x1a ;  /* 0x0000002f072f7291 */ /* 0x000fe2000f8fd23f */
[----:B---3-5:R-:W-:Y:S11]  /*1000*/  @!P0 BRA `(.L_x_9) ;  /* 0x0000000000408947 */ /* 0x028ff60003800000 */
[----:B------:R-:W-:Y:S01]  /*1010*/  MOV R0, 0x0 ;  /* 0x0000000000007802 */ /* 0x000fe20000000f00 */
[----:B------:R-:W-:Y:S01]  /*1020*/  ULDC.64 UR4, c[0x4][0xc8] ;  /* 0x0100320000047ab9 */ /* 0x000fe20000000a00 */
[----:B------:R-:W-:Y:S01]  /*1030*/  ULDC.64 UR6, c[0x4][0x38] ;  /* 0x01000e0000067ab9 */ /* 0x000fe20000000a00 */
[----:B------:R-:W-:Y:S01]  /*1040*/  IMAD.U32 R4, RZ, RZ, UR4 ;  /* 0x00000004ff047e24 */ /* 0x000fe2000f8e00ff */
[----:B------:R0:W1:Y:S01]  /*1050*/  LDC.64 R14, c[0x4][R0] ;  /* 0x01000000000e7b82 */ /* 0x0000620000000a00 */
[----:B------:R-:W-:Y:S01]  /*1060*/  IMAD.U32 R5, RZ, RZ, UR5 ;  /* 0x00000005ff057e24 */ /* 0x000fe2000f8e00ff */
[----:B------:R-:W-:Y:S01]  /*1070*/  ULDC.64 UR4, c[0x4][0xd0] ;  /* 0x0100340000047ab9 */ /* 0x000fe20000000a00 */
[----:B------:R-:W-:Y:S02]  /*1080*/  IMAD.U32 R10, RZ, RZ, UR6 ;  /* 0x00000006ff0a7e24 */ /* 0x000fe4000f8e00ff */
[----:B------:R-:W-:Y:S02]  /*1090*/  IMAD.U32 R6, RZ, RZ, UR4 ;  /* 0x00000004ff067e24 */ /* 0x000fe4000f8e00ff */
[----:B------:R-:W-:-:S02]  /*10a0*/  IMAD.U32 R7, RZ, RZ, UR5 ;  /* 0x00000005ff077e24 */ /* 0x000fc4000f8e00ff */
[----:B------:R-:W-:Y:S02]  /*10b0*/  IMAD.U32 R11, RZ, RZ, UR7 ;  /* 0x00000007ff0b7e24 */ /* 0x000fe4000f8e00ff */
[----:B------:R-:W-:Y:S02]  /*10c0*/  IMAD.MOV.U32 R8, RZ, RZ, 0x70 ;  /* 0x00000070ff087424 */ /* 0x000fe400078e00ff */
[----:B------:R-:W-:Y:S02]  /*10d0*/  IMAD.MOV.U32 R12, RZ, RZ, 0x1 ;  /* 0x00000001ff0c7424 */ /* 0x000fe400078e00ff */
[----:B0-----:R-:W-:-:S07]  /*10e0*/  IMAD.MOV.U32 R13, RZ, RZ, RZ ;  /* 0x000000ffff0d7224 */ /* 0x001fce00078e00ff */
[----:B------:R-:W-:-:S07]  /*10f0*/  LEPC R20, `(.L_x_9) ;  /* 0x000000001014794e */ /* 0x000fce0000000000 */
[----:B-1----:R-:W-:Y:S05]  /*1100*/  CALL.ABS.NOINC R14 ;  /* 0x000000000e007343 */ /* 0x002fea0003c00000 */
.L_x_9:
[----:B------:R-:W-:Y:S01]  /*1110*/  ULDC.64 UR4, c[0x0][0x990] ;  /* 0x0002640000047ab9 */ /* 0x000fe20000000a00 */
[----:B------:R-:W-:Y:S01]  /*1120*/  ULDC.64 UR6, c[0x0][0x998] ;  /* 0x0002660000067ab9 */ /* 0x000fe20000000a00 */
[----:B------:R-:W-:Y:S01]  /*1130*/  UISETP.NE.U32.AND UP0, UPT, UR4, URZ, UPT ;  /* 0x0000003f0400728c */ /* 0x000fe2000bf05070 */
[----:B------:R-:W-:Y:S01]  /*1140*/  IMAD.MOV.U32 R3, RZ, RZ, 0x3f800000 ;  /* 0x3f800000ff037424 */ /* 0x000fe200078e00ff */
[----:B------:R-:W-:Y:S01]  /*1150*/  UISETP.NE.U32.AND UP1, UPT, UR6, URZ, UPT ;  /* 0x0000003f0600728c */ /* 0x000fe2000bf25070 */
[----:B------:R-:W-:Y:S01]  /*1160*/  IMAD.MOV.U32 R0, RZ, RZ, 0x3f800000 ;  /* 0x3f800000ff007424 */ /* 0x000fe200078e00ff */
[----:B------:R-:W-:Y:S02]  /*1170*/  UISETP.NE.AND.EX UP0, UPT, UR5, URZ, UPT, UP0 ;  /* 0x0000003f0500728c */ /* 0x000fe4000bf05300 */
[----:B------:R-:W-:-:S04]  /*1180*/  UISETP.NE.AND.EX UP1, UPT, UR7, URZ, UPT, UP1 ;  /* 0x0000003f0700728c */ /* 0x000fc8000bf25310 */
[----:B------:R-:W-:Y:S02]  /*1190*/  PLOP3.LUT P0, PT, PT, PT, UP0, 0x80, 0x0 ;  /* 0x000000000000781c */ /* 0x000fe40003f0f008 */
[----:B------:R-:W-:-:S03]  /*11a0*/  PLOP3.LUT P1, PT, PT, PT, UP1, 0x80, 0x0 ;  /* 0x000000000000781c */ /* 0x000fc60003f2f018 */
[----:B------:R-:W-:Y:S02]  /*11b0*/  @UP0 USHF.R.S32.HI UR8, URZ, 0x1f, UR40 ;  /* 0x0000001f3f080899 */ /* 0x000fe40008011428 */
[----:B------:R-:W-:Y:S02]  /*11c0*/  @UP1 USHF.R.S32.HI UR9, URZ, 0x1f, UR40 ;  /* 0x0000001f3f091899 */ /* 0x000fe40008011428 */
[----:B------:R-:W-:Y:S02]  /*11d0*/  @UP0 UIADD3 UR16, -UR40, URZ, URZ ;  /* 0x0000003f28100290 */ /* 0x000fe4000fffe13f */
[----:B------:R-:W-:Y:S01]  /*11e0*/  @UP1 UIADD3 UR20, -UR40, URZ, URZ ;  /* 0x0000003f28141290 */ /* 0x000fe2000fffe13f */
[----:B------:R-:W-:Y:S01]  /*11f0*/  @UP0 ULDC.64 UR12, c[0x0][0x9a8] ;  /* 0x00026a00000c0ab9 */ /* 0x000fe20000000a00 */
[----:B------:R-:W-:Y:S01]  /*1200*/  @UP1 ULDC.64 UR14, c[0x0][0x9b8] ;  /* 0x00026e00000e1ab9 */ /* 0x000fe20000000a00 */
[----:B------:R-:W-:Y:S01]  /*1210*/  @UP0 ULDC UR17, c[0x0][0xc44] ;  /* 0x0003110000110ab9 */ /* 0x000fe20000000800 */
[----:B------:R-:W-:Y:S01]  /*1220*/  @UP1 ULDC UR21, c[0x0][0xc44] ;  /* 0x0003110000151ab9 */ /* 0x000fe20000000800 */
[----:B------:R-:W-:-:S02]  /*1230*/  @UP0 UIMAD UR8, UR8, UR12, URZ ;  /* 0x0000000c080802a4 */ /* 0x000fc4000f8e023f */
[----:B------:R-:W-:Y:S02]  /*1240*/  @UP1 UIMAD UR9, UR9, UR14, URZ ;  /* 0x0000000e090912a4 */ /* 0x000fe4000f8e023f */
[----:B------:R-:W-:Y:S02]  /*1250*/  @UP0 UIMAD UR16, UR17, UR16, UR42 ;  /* 0x00000010111002a4 */ /* 0x000fe4000f8e022a */
[----:B------:R-:W-:Y:S02]  /*1260*/  @UP1 UIMAD UR20, UR21, UR20, UR42 ;  /* 0x00000014151412a4 */ /* 0x000fe4000f8e022a */
[----:B------:R-:W-:Y:S02]  /*1270*/  @UP0 UIMAD.WIDE.U32 UR10, UR40, UR12, URZ ;  /* 0x0000000c280a02a5 */ /* 0x000fe4000f8e003f */
[----:B------:R-:W-:Y:S02]  /*1280*/  @UP0 UIMAD UR18, UR40, UR13, UR8 ;  /* 0x0000000d281202a4 */ /* 0x000fe4000f8e0208 */
[----:B------:R-:W-:-:S02]  /*1290*/  @UP0 USHF.R.S32.HI UR17, URZ, 0x1f, UR16 ;  /* 0x0000001f3f110899 */ /* 0x000fc40008011410 */
[----:B------:R-:W-:Y:S02]  /*12a0*/  @UP1 USHF.R.S32.HI UR21, URZ, 0x1f, UR20 ;  /* 0x0000001f3f151899 */ /* 0x000fe40008011414 */
[----:B------:R-:W-:Y:S02]  /*12b0*/  @UP1 UIMAD.WIDE.U32 UR12, UR40, UR14, URZ ;  /* 0x0000000e280c12a5 */ /* 0x000fe4000f8e003f */
[----:B------:R-:W-:Y:S02]  /*12c0*/  @UP1 UIMAD UR19, UR40, UR15, UR9 ;  /* 0x0000000f281312a4 */ /* 0x000fe4000f8e0209 */
[----:B------:R-:W-:Y:S01]  /*12d0*/  @UP0 UIADD3 UR11, UR11, UR18, URZ ;  /* 0x000000120b0b0290 */ /* 0x000fe2000fffe03f */
[----:B------:R-:W-:Y:S01]  /*12e0*/  @UP0 ULDC.64 UR14, c[0x0][0x9b0] ;  /* 0x00026c00000e0ab9 */ /* 0x000fe20000000a00 */
[----:B------:R-:W-:Y:S01]  /*12f0*/  @UP1 ULDC.64 UR8, c[0x0][0x9c0] ;  /* 0x0002700000081ab9 */ /* 0x000fe20000000a00 */
[----:B------:R-:W-:Y:S02]  /*1300*/  @UP0 UIMAD UR17, UR17, UR14, URZ ;  /* 0x0000000e111102a4 */ /* 0x000fe4000f8e023f */
[----:B------:R-:W-:-:S02]  /*1310*/  @UP1 UIMAD UR18, UR21, UR8, URZ ;  /* 0x00000008151212a4 */ /* 0x000fc4000f8e023f */
[----:B------:R-:W-:Y:S02]  /*1320*/  @UP1 UIADD3 UR13, UR13, UR19, URZ ;  /* 0x000000130d0d1290 */ /* 0x000fe4000fffe03f */
[----:B------:R-:W-:Y:S02]  /*1330*/  @UP0 UIMAD UR17, UR16, UR15, UR17 ;  /* 0x0000000f101102a4 */ /* 0x000fe4000f8e0211 */
[----:B------:R-:W-:Y:S02]  /*1340*/  @UP1 UIMAD UR18, UR20, UR9, UR18 ;  /* 0x00000009141212a4 */ /* 0x000fe4000f8e0212 */
[----:B------:R-:W-:Y:S02]  /*1350*/  @UP0 UIMAD.WIDE.U32 UR14, UR16, UR14, UR10 ;  /* 0x0000000e100e02a5 */ /* 0x000fe4000f8e000a */
[----:B------:R-:W-:Y:S02]  /*1360*/  @UP1 UIMAD.WIDE.U32 UR8, UR20, UR8, UR12 ;  /* 0x00000008140812a5 */ /* 0x000fe4000f8e000c */
[----:B------:R-:W-:-:S02]  /*1370*/  @UP0 UIADD3 UR10, UR15, UR17, URZ ;  /* 0x000000110f0a0290 */ /* 0x000fc4000fffe03f */
[----:B------:R-:W-:Y:S02]  /*1380*/  @UP0 ULEA UR4, UP2, UR14, UR4, 0x2 ;  /* 0x000000040e040291 */ /* 0x000fe4000f84103f */
[----:B------:R-:W-:Y:S02]  /*1390*/  @UP1 UIADD3 UR9, UR9, UR18, URZ ;  /* 0x0000001209091290 */ /* 0x000fe4000fffe03f */
[----:B------:R-:W-:Y:S02]  /*13a0*/  @UP1 ULEA UR6, UP3, UR8, UR6, 0x2 ;  /* 0x0000000608061291 */ /* 0x000fe4000f86103f */
[----:B------:R-:W-:Y:S01]  /*13b0*/  @UP0 ULEA.HI.X UR5, UR14, UR5, UR10, 0x2, UP2 ;  /* 0x000000050e050291 */ /* 0x000fe200090f140a */
[----:B------:R-:W-:Y:S01]  /*13c0*/  IMAD.U32 R4, RZ, RZ, UR4 ;  /* 0x00000004ff047e24 */ /* 0x000fe2000f8e00ff */
[----:B------:R-:W-:Y:S02]  /*13d0*/  @UP1 ULEA.HI.X UR7, UR8, UR7, UR9, 0x2, UP3 ;  /* 0x0000000708071291 */ /* 0x000fe400098f1409 */
[----:B------:R-:W-:-:S02]  /*13e0*/  IMAD.U32 R6, RZ, RZ, UR6 ;  /* 0x00000006ff067e24 */ /* 0x000fc4000f8e00ff */
[----:B------:R-:W-:Y:S02]  /*13f0*/  IMAD.U32 R5, RZ, RZ, UR5 ;  /* 0x00000005ff057e24 */ /* 0x000fe4000f8e00ff */
[----:B------:R-:W-:-:S03]  /*1400*/  IMAD.U32 R7, RZ, RZ, UR7 ;  /* 0x00000007ff077e24 */ /* 0x000fc6000f8e00ff */
[----:B------:R-:W2:Y:S04]  /*1410*/  @P0 LDG.E R3, desc[UR48][R4.64] ;  /* 0x0000003004030981 */ /* 0x000ea8000c1e1900 */
[----:B------:R-:W2:Y:S01]  /*1420*/  @P1 LDG.E R0, desc[UR48][R6.64] ;  /* 0x0000003006001981 */ /* 0x000ea2000c1e1900 */
[----:B------:R-:W-:Y:S01]  /*1430*/  ULOP3.LUT UR4, UR44, 0x1, URZ, 0xc0, !UPT ;  /* 0x000000012c047892 */ /* 0x000fe2000f8ec03f */
[----:B------:R-:W-:-:S05]  /*1440*/  IMAD.U32 R9, RZ, RZ, UR45 ;  /* 0x0000002dff097e24 */ /* 0x000fca000f8e00ff */
[----:B------:R-:W-:Y:S01]  /*1450*/  IMAD.U32 R8, RZ, RZ, UR4 ;  /* 0x00000004ff087e24 */ /* 0x000fe2000f8e00ff */
[----:B------:R-:W-:Y:S01]  /*1460*/  ULDC UR4, c[0x0][0x9d8] ;  /* 0x0002760000047ab9 */ /* 0x000fe20000000800 */
[----:B------:R-:W-:-:S03]  /*1470*/  ISETP.NE.AND P0, PT, R9, 0x3, PT ;  /* 0x000000030900780c */ /* 0x000fc60003f05270 */
[----:B------:R-:W-:-:S04]  /*1480*/  SHF.L.U32 R8, R8, 0x1f, RZ ;  /* 0x0000001f08087819 */ /* 0x000fc800000006ff */
[----:B------:R-:W0:Y:S01]  /*1490*/  SYNCS.PHASECHK.TRANS64.TRYWAIT P1, [UR39+0x29800], R8 ;  /* 0x02980008ff0075a7 */ /* 0x000e220008020167 */
[----:B--2---:R-:W-:-:S04]  /*14a0*/  FMUL.FTZ R0, R3, R0 ;  /* 0x0000000003007220 */ /* 0x004fc80000410000 */
[----:B------:R-:W-:Y:S01]  /*14b0*/  FMUL.FTZ R0, R0, UR4 ;  /* 0x0000000400007c20 */ /* 0x000fe20008410000 */
[----:B0-----:R-:W-:Y:S06]  /*14c0*/  @!P1 BRA `(.L_x_10) ;  /* 0x000000cc00b09947 */ /* 0x001fec0003800000 */
.L_x_101:
[----:B------:R-:W-:Y:S05]  /*14d0*/  @!P0 BRA `(.L_x_11) ;  /* 0x0000000000048947 */ /* 0x000fea0003800000 */
[----:B------:R-:W-:Y:S01]  /*14e0*/  BPT.TRAP 0x1 ;  /* 0x000000040000795c */ /* 0x000fe20000300000 */
.L_x_11:
[----:B0-----:R-:W-:Y:S02]  /*14f0*/  IMAD.U32 R3, RZ, RZ, UR51 ;  /* 0x00000033ff037e24 */ /* 0x001fe4000f8e00ff */
[----:B------:R-:W-:-:S03]  /*1500*/  IMAD.U32 R4, RZ, RZ, UR43 ;  /* 0x0000002bff047e24 */ /* 0x000fc6000f8e00ff */
[----:B------:R-:W-:Y:S02]  /*1510*/  LEA R3, R3, UR39, 0x3 ;  /* 0x0000002703037c11 */ /* 0x000fe4000f8e18ff */
[----:B------:R-:W-:-:S04]  /*1520*/  SHF.L.U32 R4, R4, 0x1f, RZ ;  /* 0x0000001f04047819 */ /* 0x000fc800000006ff */
[----:B------:R0:W1:Y:S01]  /*1530*/  SYNCS.PHASECHK.TRANS64.TRYWAIT P1, [R3+URZ+0x29830], R4 ;  /* 0x02983004030075a7 */ /* 0x000062000802017f */
[----:B------:R-:W-:Y:S05]  /*1540*/  @!P0 BRA `(.L_x_12) ;  /* 0x0000000000048947 */ /* 0x000fea0003800000 */
[----:B------:R-:W-:Y:S01]  /*1550*/  BPT.TRAP 0x1 ;  /* 0x000000040000795c */ /* 0x000fe20000300000 */
.L_x_12:
[----:B------:R-:W2:Y:S01]  /*1560*/  S2R R5, SR_TID.X ;  /* 0x0000000000057919 */ /* 0x000ea20000002100 */
[----:B------:R-:W-:Y:S01]  /*1570*/  IMAD.MOV.U32 R87, RZ, RZ, RZ ;  /* 0x000000ffff577224 */ /* 0x000fe200078e00ff */
[----:B--2---:R-:W-:Y:S01]  /*1580*/  LOP3.LUT P2, RZ, R5, 0x7f, RZ, 0xc0, !PT ;  /* 0x0000007f05ff7812 */ /* 0x004fe2000784c0ff */
[----:B-1----:R-:W-:-:S12]  /*1590*/  @P1 BRA `(.L_x_13) ;  /* 0x0000000000081947 */ /* 0x002fd80003800000 */
[----:B------:R-:W1:Y:S02]  /*15a0*/  SYNCS.PHASECHK.TRANS64.TRYWAIT P1, [R3+URZ+0x29830], R4 ;  /* 0x02983004030075a7 */ /* 0x000e64000802017f */
[----:B-1----:R-:W-:Y:S05]  /*15b0*/  @!P1 BRA `(.L_x_14) ;  /* 0x000000cc008c9947 */ /* 0x002fea0003800000 */
.L_x_13:
[----:B------:R-:W-:Y:S05]  /*15c0*/  WARPSYNC.ALL ;  /* 0x0000000000007948 */ /* 0x000fea0003800000 */
[----:B------:R-:W-:Y:S01]  /*15d0*/  UIADD3 UR4, UR39, 0x1a400, URZ ;  /* 0x0001a40027047890 */ /* 0x000fe2000fffe03f */
[----:B------:R-:W-:Y:S01]  /*15e0*/  WARPGROUP.ARRIVE ;  /* 0x00000000000079c5 */ /* 0x000fe20000000000 */
[----:B------:R-:W-:Y:S01]  /*15f0*/  ULOP3.LUT UR28, UR52, 0x10000, URZ, 0xfc, !UPT ;  /* 0x00010000341c7892 */ /* 0x000fe2000f8efc3f */
[----:B------:R-:W-:Y:S01]  /*1600*/  VIADD R6, R171, UR50 ;  /* 0x00000032ab067c36 */ /* 0x000fe20008000000 */
[----:B------:R-:W-:-:S03]  /*1610*/  USHF.R.U32.HI UR4, URZ, 0x4, UR4 ;  /* 0x000000043f047899 */ /* 0x000fc60008011604 */
[----:B------:R-:W2:Y:S01]  /*1620*/  S2R R82, SR_TID.X ;  /* 0x0000000000527919 */ /* 0x000ea20000002100 */
[----:B------:R-:W-:Y:S01]  /*1630*/  UMOV UR25, 0x80000020 ;  /* 0x8000002000197882 */ /* 0x000fe20000000000 */
[----:B------:R-:W-:Y:S01]  /*1640*/  UMOV UR27, 0x80000020 ;  /* 0x80000020001b7882 */ /* 0x000fe20000000000 */
[----:B------:R-:W-:Y:S01]  /*1650*/  ULOP3.LUT UR4, UR4, 0x3fff, URZ, 0xc0, !UPT ;  /* 0x00003fff04047892 */ /* 0x000fe2000f8ec03f */
[----:B------:R-:W-:Y:S01]  /*1660*/  IMAD.MOV.U32 R86, RZ, RZ, R87 ;  /* 0x000000ffff567224 */ /* 0x000fe200078e0057 */
[----:B------:R-:W-:Y:S01]  /*1670*/  UMOV UR24, UR28 ;  /* 0x0000001c00187c82 */ /* 0x000fe20008000000 */
[----:B------:R-:W-:Y:S01]  /*1680*/  UMOV UR5, UR25 ;  /* 0x0000001900057c82 */ /* 0x000fe20008000000 */
[----:B------:R-:W-:Y:S01]  /*1690*/  ULOP3.LUT UR46, UR4, 0x10000, URZ, 0xfc, !UPT ;  /* 0x00010000042e7892 */ /* 0x000fe2000f8efc3f */
[----:B------:R-:W-:Y:S02]  /*16a0*/  UMOV UR7, 0x80000020 ;  /* 0x8000002000077882 */ /* 0x000fe40000000000 */
[----:B------:R-:W-:Y:S01]  /*16b0*/  UMOV UR4, UR24 ;  /* 0x0000001800047c82 */ /* 0x000fe20008000000 */
[----:B------:R-:W-:Y:S01]  /*16c0*/  UIMAD UR32, UR51, 0x780, UR46 ;  /* 0x00000780332078a4 */ /* 0x000fe2000f8e022e */
[----:B------:R-:W-:Y:S01]  /*16d0*/  UMOV UR8, UR24 ;  /* 0x0000001800087c82 */ /* 0x000fe20008000000 */
[----:B------:R-:W-:-:S02]  /*16e0*/  UMOV UR9, UR25 ;  /* 0x0000001900097c82 */ /* 0x000fc40008000000 */
[----:B------:R-:W-:Y:S02]  /*16f0*/  UIADD3 UR6, UR32, 0x100, URZ ;  /* 0x0000010020067890 */ /* 0x000fe4000fffe03f */
[----:B------:R-:W-:Y:S02]  /*1700*/  UIADD3 UR10, UR32, 0x180, URZ ;  /* 0x00000180200a7890 */ /* 0x000fe4000fffe03f */
[----:B------:R-:W-:Y:S01]  /*1710*/  UMOV UR26, UR32 ;  /* 0x00000020001a7c82 */ /* 0x000fe20008000000 */
[----:B------:R-:W-:Y:S01]  /*1720*/  UMOV UR11, 0x80000020 ;  /* 0x80000020000b7882 */ /* 0x000fe20000000000 */
[----:B------:R-:W-:Y:S01]  /*1730*/  QGMMA.64x32x32.F32.E4M3.E4M3 R104, gdesc[UR24], RZ, !UPT, gsb0 ;  /* 0x00600000186879f3 */ /* 0x000fe2000c0008ff */
[----:B------:R-:W-:Y:S01]  /*1740*/  UIADD3 UR26, UR32, 0x80, URZ ;  /* 0x00000080201a7890 */ /* 0x000fe2000fffe03f */
[----:B------:R-:W-:Y:S01]  /*1750*/  UMOV UR27, 0x80000020 ;  /* 0x80000020001b7882 */ /* 0x000fe20000000000 */
[----:B------:R-:W-:Y:S02]  /*1760*/  UIADD3 UR12, UR28, 0x2, URZ ;  /* 0x000000021c0c7890 */ /* 0x000fe4000fffe03f */
[----:B------:R-:W-:Y:S01]  /*1770*/  UIADD3 UR14, UR32, 0x182, URZ ;  /* 0x00000182200e7890 */ /* 0x000fe2000fffe03f */
[----:B------:R-:W-:Y:S01]  /*1780*/  UMOV UR15, 0x80000020 ;  /* 0x80000020000f7882 */ /* 0x000fe20000000000 */
[----:B------:R-:W-:-:S02]  /*1790*/  UIADD3 UR16, UR28, 0x200, URZ ;  /* 0x000002001c107890 */ /* 0x000fc4000fffe03f */
[----:B------:R-:W-:Y:S01]  /*17a0*/  UIADD3 UR18, UR32, 0x400, URZ ;  /* 0x0000040020127890 */ /* 0x000fe2000fffe03f */
[----:B------:R-:W-:Y:S01]  /*17b0*/  UMOV UR19, 0x80000020 ;  /* 0x8000002000137882 */ /* 0x000fe20000000000 */
[----:B------:R-:W-:Y:S01]  /*17c0*/  UIADD3 UR22, UR32, 0x402, URZ ;  /* 0x0000040220167890 */ /* 0x000fe2000fffe03f */
[----:B------:R-:W-:Y:S01]  /*17d0*/  UMOV UR23, 0x80000020 ;  /* 0x8000002000177882 */ /* 0x000fe20000000000 */
[----:B------:R-:W-:Y:S01]  /*17e0*/  UIADD3 UR30, UR32, 0x680, URZ ;  /* 0x00000680201e7890 */ /* 0x000fe2000fffe03f */
[----:B------:R-:W-:Y:S01]  /*17f0*/  UMOV UR31, 0x80000020 ;  /* 0x80000020001f7882 */ /* 0x000fe20000000000 */
[----:B------:R-:W-:Y:S01]  /*1800*/  UISETP.GE.AND UP0, UPT, UR50, 0xa1, UPT ;  /* 0x000000a13200788c */ /* 0x000fe2000bf06270 */
[----:B------:R-:W-:Y:S02]  /*1810*/  WARPGROUP.DEPBAR.LE gsb0, 0x0 ;  /* 0x00008000000079c5 */ /* 0x000fe40000010000 */
[----:B------:R-:W-:-:S06]  /*1820*/  WARPGROUP.ARRIVE ;  /* 0x00000000000079c5 */ /* 0x000fcc0000000000 */
[----:B------:R-:W-:Y:S01]  /*1830*/  QGMMA.64x32x32.F32.E4M3.E4M3 R88, gdesc[UR24], RZ, !UPT, gsb0 ;  /* 0x00600000185879f3 */ /* 0x000fe2000c0008ff */
[----:B------:R-:W-:Y:S01]  /*1840*/  UIADD3 UR26, UR32, 0x200, URZ ;  /* 0x00000200201a7890 */ /* 0x000fe2000fffe03f */
[----:B------:R-:W-:Y:S01]  /*1850*/  UMOV UR27, 0x80000020 ;  /* 0x80000020001b7882 */ /* 0x000fe20000000000 */
[----:B------:R-:W-:Y:S02]  /*1860*/  WARPGROUP.DEPBAR.LE gsb0, 0x0 ;  /* 0x00008000000079c5 */ /* 0x000fe40000010000 */
[----:B------:R-:W-:-:S06]  /*1870*/  WARPGROUP.ARRIVE ;  /* 0x00000000000079c5 */ /* 0x000fcc0000000000 */
[----:B------:R-:W-:Y:S01]  /*1880*/  QGMMA.64x32x32.F32.E4M3.E4M3 R56, gdesc[UR4], RZ, !UPT, gsb0 ;  /* 0x00600000043879f3 */ /* 0x000fe2000c0008ff */
[----:B------:R-:W-:Y:S01]  /*1890*/  UIADD3 UR6, UR32, 0x2, URZ ;  /* 0x0000000220067890 */ /* 0x000fe2000fffe03f */
[----:B------:R-:W-:Y:S01]  /*18a0*/  UMOV UR4, UR12 ;  /* 0x0000000c00047c82 */ /* 0x000fe20008000000 */
[----:B------:R-:W-:Y:S01]  /*18b0*/  UMOV UR5, 0x80000020 ;  /* 0x8000002000057882 */ /* 0x000fe20000000000 */
[----:B------:R-:W-:Y:S01]  /*18c0*/  UMOV UR7, 0x80000020 ;  /* 0x8000002000077882 */ /* 0x000fe20000000000 */
[----:B------:R-:W-:Y:S01]  /*18d0*/  UMOV UR12, UR4 ;  /* 0x00000004000c7c82 */ /* 0x000fe20008000000 */
[----:B------:R-:W-:Y:S01]  /*18e0*/  UMOV UR13, UR5 ;  /* 0x00000005000d7c82 */ /* 0x000fe20008000000 */
[----:B------:R-:W-:Y:S02]  /*18f0*/  WARPGROUP.DEPBAR.LE gsb0, 0x0 ;  /* 0x00008000000079c5 */ /* 0x000fe40000010000 */
[----:B------:R-:W-:-:S06]  /*1900*/  WARPGROUP.ARRIVE ;  /* 0x00000000000079c5 */ /* 0x000fcc0000000000 */
[----:B------:R-:W-:Y:S01]  /*1910*/  QGMMA.64x32x32.F32.E4M3.E4M3 R40, gdesc[UR8], RZ, !UPT, gsb0 ;  /* 0x00600000082879f3 */ /* 0x000fe2000c0008ff */
[----:B------:R-:W-:Y:S01]  /*1920*/  UIADD3 UR10, UR32, 0x102, URZ ;  /* 0x00000102200a7890 */ /* 0x000fe2000fffe03f */
[----:B------:R-:W-:Y:S01]  /*1930*/  UMOV UR8, UR4 ;  /* 0x0000000400087c82 */ /* 0x000fe20008000000 */
[----:B------:R-:W-:Y:S01]  /*1940*/  UMOV UR9, UR5 ;  /* 0x0000000500097c82 */ /* 0x000fe20008000000 */
[----:B------:R-:W-:Y:S01]  /*1950*/  UMOV UR11, 0x80000020 ;  /* 0x80000020000b7882 */ /* 0x000fe20000000000 */
[----:B------:R-:W-:Y:S02]  /*1960*/  WARPGROUP.DEPBAR.LE gsb0, 0x0 ;  /* 0x00008000000079c5 */ /* 0x000fe40000010000 */
[----:B------:R-:W-:-:S06]  /*1970*/  WARPGROUP.ARRIVE ;  /* 0x00000000000079c5 */ /* 0x000fcc0000000000 */
[----:B------:R-:W-:Y:S03]  /*1980*/  QGMMA.64x32x32.F32.E4M3.E4M3 R24, gdesc[UR24], RZ, !UPT, gsb0 ;  /* 0x00600000181879f3 */ /* 0x000fe6000c0008ff */
[----:B------:R-:W-:Y:S02]  /*1990*/  WARPGROUP.DEPBAR.LE gsb0, 0x0 ;  /* 0x00008000000079c5 */ /* 0x000fe40000010000 */
[----:B------:R-:W-:-:S06]  /*19a0*/  WARPGROUP.ARRIVE ;  /* 0x00000000000079c5 */ /* 0x000fcc0000000000 */
[----:B------:R-:W-:Y:S01]  /*19b0*/  QGMMA.64x32x32.F32.E4M3.E4M3 R104, gdesc[UR4], R104, gsb0 ;  /* 0x00600000046879f3 */ /* 0x000fe20008000868 */
[----:B------:R-:W-:Y:S01]  /*19c0*/  UIADD3 UR6, UR32, 0x82, URZ ;  /* 0x0000008220067890 */ /* 0x000fe2000fffe03f */
[----:B------:R-:W-:Y:S01]  /*19d0*/  UMOV UR7, 0x80000020 ;  /* 0x8000002000077882 */ /* 0x000fe20000000000 */
        /* <DEDUP_REMOVED lines=16> */
[----:B------:R-:W-:Y:S01]  /*1ae0*/  QGMMA.64x32x32.F32.E4M3.E4M3 R40, gdesc[UR12], R40, gsb0 ;  /* 0x006000000c2879f3 */ /* 0x000fe20008000828 */
[----:B------:R-:W-:Y:S01]  /*1af0*/  UIADD3 UR14, UR32, 0x380, URZ ;  /* 0x00000380200e7890 */ /* 0x000fe2000fffe03f */
[----:B------:R-:W-:Y:S01]  /*1b00*/  UMOV UR12, UR8 ;  /* 0x00000008000c7c82 */ /* 0x000fe20008000000 */
[----:B------:R-:W-:Y:S01]  /*1b10*/  UMOV UR13, UR9 ;  /* 0x00000009000d7c82 */ /* 0x000fe20008000000 */
[----:B------:R-:W-:Y:S01]  /*1b20*/  UMOV UR15, 0x80000020 ;  /* 0x80000020000f7882 */ /* 0x000fe20000000000 */
[----:B------:R-:W-:Y:S02]  /*1b30*/  WARPGROUP.DEPBAR.LE gsb0, 0x0 ;  /* 0x00008000000079c5 */ /* 0x000fe40000010000 */
[----:B------:R-:W-:-:S06]  /*1b40*/  WARPGROUP.ARRIVE ;  /* 0x00000000000079c5 */ /* 0x000fcc0000000000 */
[----:B------:R-:W-:Y:S01]  /*1b50*/  QGMMA.64x32x32.F32.E4M3.E4M3 R24, gdesc[UR4], R24, gsb0 ;  /* 0x00600000041879f3 */ /* 0x000fe20008000818 */
[----:B------:R-:W-:Y:S02]  /*1b60*/  UIADD3 UR6, UR28, 0x202, URZ ;  /* 0x000002021c067890 */ /* 0x000fe4000fffe03f */
        /* <DEDUP_REMOVED lines=19> */
[----:B------:R-:W-:Y:S01]  /*1ca0*/  UIADD3 UR6, UR28, 0x400, URZ ;  /* 0x000004001c067890 */ /* 0x000fe2000fffe03f */
        /* <DEDUP_REMOVED lines=9> */
[----:B------:R-:W-:Y:S03]  /*1d40*/  QGMMA.64x32x32.F32.E4M3.E4M3 R24, gdesc[UR8], R24, gsb0 ;  /* 0x00600000081879f3 */ /* 0x000fe60008000818 */
        /* <DEDUP_REMOVED lines=17> */
[----:B------:R-:W-:Y:S01]  /*1e60*/  UIADD3 UR6, UR28, 0x402, URZ ;  /* 0x000004021c067890 */ /* 0x000fe2000fffe03f */
[----:B------:R-:W-:Y:S02]  /*1e70*/  UMOV UR29, UR17 ;  /* 0x00000011001d7c82 */ /* 0x000fe40008000000 */
        /* <DEDUP_REMOVED lines=28> */
[----:B------:R-:W-:Y:S01]  /*2040*/  ULDC UR6, c[0x0][0x988] ;  /* 0x0002620000067ab9 */ /* 0x000fe20000000800 */
[----:B------:R-:W-:Y:S02]  /*2050*/  WARPGROUP.DEPBAR.LE gsb0, 0x0 ;  /* 0x00008000000079c5 */ /* 0x000fe40000010000 */
[----:B------:R-:W-:-:S06]  /*2060*/  WARPGROUP.ARRIVE ;  /* 0x00000000000079c5 */ /* 0x000fcc0000000000 */
[----:B------:R-:W-:Y:S03]  /*2070*/  QGMMA.64x32x32.F32.E4M3.E4M3 R40, gdesc[UR28], R40, gsb0 ;  /* 0x006000001c2879f3 */ /* 0x000fe60008000828 */
        /* <DEDUP_REMOVED lines=9> */
[----:B------:R-:W-:Y:S01]  /*2110*/  WARPGROUP.ARRIVE ;  /* 0x00000000000079c5 */ /* 0x000fe20000000000 */
[C---:B------:R-:W-:Y:S01]  /*2120*/  FMUL.FTZ R104, R0.reuse, R104 ;  /* 0x0000006800687220 */ /* 0x040fe20000410000 */
[C---:B------:R-:W-:Y:S01]  /*2130*/  FMUL.FTZ R112, R0.reuse, R112 ;  /* 0x0000007000707220 */ /* 0x040fe20000410000 */
[C---:B------:R-:W-:Y:S01]  /*2140*/  FMUL.FTZ R114, R0.reuse, R114 ;  /* 0x0000007200727220 */ /* 0x040fe20000410000 */
[C---:B------:R-:W-:Y:S01]  /*2150*/  FMUL.FTZ R113, R0.reuse, R113 ;  /* 0x0000007100717220 */ /* 0x040fe20000410000 */
[C---:B------:R-:W-:Y:S01]  /*2160*/  FMUL.FTZ R105, R0.reuse, R105 ;  /* 0x0000006900697220 */ /* 0x040fe20000410000 */
[----:B------:R-:W-:Y:S01]  /*2170*/  QGMMA.64x32x32.F32.E4M3.E4M3 R88, gdesc[UR20], R88, gsb0 ;  /* 0x00600000145879f3 */ /* 0x000fe20008000858 */
[----:B------:R-:W-:Y:S01]  /*2180*/  UIADD3 UR22, UR32, 0x602, URZ ;  /* 0x0000060220167890 */ /* 0x000fe2000fffe03f */
[C---:B------:R-:W-:Y:S01]  /*2190*/  FMUL.FTZ R108, R0.reuse, R108 ;  /* 0x0000006c006c7220 */ /* 0x040fe20000410000 */
[----:B------:R-:W-:Y:S01]  /*21a0*/  UMOV UR23, 0x80000020 ;  /* 0x8000002000177882 */ /* 0x000fe20000000000 */
[----:B------:R-:W-:Y:S01]  /*21b0*/  MUFU.TANH R73, R112 ;  /* 0x0000007000497308 */ /* 0x000fe20000002400 */
[C---:B------:R-:W-:Y:S01]  /*21c0*/  FMUL.FTZ R109, R0.reuse, R109 ;  /* 0x0000006d006d7220 */ /* 0x040fe20000410000 */
[C---:B------:R-:W-:Y:S01]  /*21d0*/  FMUL.FTZ R106, R0.reuse, R106 ;  /* 0x0000006a006a7220 */ /* 0x040fe20000410000 */
[C---:B------:R-:W-:Y:S01]  /*21e0*/  FMUL.FTZ R107, R0.reuse, R107 ;  /* 0x0000006b006b7220 */ /* 0x040fe20000410000 */
[C---:B------:R-:W-:Y:S01]  /*21f0*/  FMUL.FTZ R110, R0.reuse, R110 ;  /* 0x0000006e006e7220 */ /* 0x040fe20000410000 */
[C---:B------:R-:W-:Y:S01]  /*2200*/  FMUL.FTZ R116, R0.reuse, R116 ;  /* 0x0000007400747220 */ /* 0x040fe20000410000 */
[C---:B------:R-:W-:Y:S01]  /*2210*/  FMUL.FTZ R117, R0.reuse, R117 ;  /* 0x0000007500757220 */ /* 0x040fe20000410000 */
[C---:B------:R-:W-:Y:S01]  /*2220*/  FMUL.FTZ R111, R0.reuse, R111 ;  /* 0x0000006f006f7220 */ /* 0x040fe20000410000 */
[----:B------:R-:W3:Y:S01]  /*2230*/  MUFU.TANH R11, R114 ;  /* 0x00000072000b7308 */ /* 0x000ee20000002400 */
[C---:B------:R-:W-:Y:S01]  /*2240*/  FMUL.FTZ R115, R0.reuse, R115 ;  /* 0x0000007300737220 */ /* 0x040fe20000410000 */
[C---:B------:R-:W-:Y:S01]  /*2250*/  FMUL.FTZ R118, R0.reuse, R118 ;  /* 0x0000007600767220 */ /* 0x040fe20000410000 */
[----:B------:R-:W-:-:S05]  /*2260*/  FMUL.FTZ R119, R0, R119 ;  /* 0x0000007700777220 */ /* 0x000fca0000410000 */
[----:B------:R-:W4:Y:S08]  /*2270*/  MUFU.TANH R104, R104 ;  /* 0x0000006800687308 */ /* 0x000f300000002400 */
[----:B------:R-:W5:Y:S08]  /*2280*/  MUFU.TANH R8, R105 ;  /* 0x0000006900087308 */ /* 0x000f700000002400 */
[----:B------:R-:W-:Y:S08]  /*2290*/  MUFU.TANH R77, R113 ;  /* 0x00000071004d7308 */ /* 0x000ff00000002400 */
[----:B------:R-:W2:Y:S08]  /*22a0*/  MUFU.TANH R108, R108 ;  /* 0x0000006c006c7308 */ /* 0x000eb00000002400 */
[----:B------:R-:W2:Y:S01]  /*22b0*/  MUFU.TANH R109, R109 ;  /* 0x0000006d006d7308 */ /* 0x000ea20000002400 */
[----:B------:R-:W-:-:S02]  /*22c0*/  WARPGROUP.DEPBAR.LE gsb0, 0x0 ;  /* 0x00008000000079c5 */ /* 0x000fc40000010000 */
[----:B------:R-:W-:Y:S01]  /*22d0*/  WARPGROUP.ARRIVE ;  /* 0x00000000000079c5 */ /* 0x000fe20000000000 */
[----:B------:R-:W-:-:S04]  /*22e0*/  FMUL.FTZ R91, R0, R91 ;  /* 0x0000005b005b7220 */ /* 0x000fc80000410000 */
[----:B------:R-:W2:Y:S01]  /*22f0*/  MUFU.TANH R5, R106 ;  /* 0x0000006a00057308 */ /* 0x000ea20000002400 */
        /* <DEDUP_REMOVED lines=15> */
[----:B01----:R-:W0:Y:S01]  /*23f0*/  MUFU.TANH R4, R107 ;  /* 0x0000006b00047308 */ /* 0x003e220000002400 */
[C---:B------:R-:W-:Y:S01]  /*2400*/  FMUL.FTZ R98, R0.reuse, R98 ;  /* 0x0000006200627220 */ /* 0x040fe20000410000 */
[C---:B------:R-:W-:Y:S01]  /*2410*/  FMUL.FTZ R99, R0.reuse, R99 ;  /* 0x0000006300637220 */ /* 0x040fe20000410000 */
[C---:B------:R-:W-:Y:S01]  /*2420*/  FMUL.FTZ R102, R0.reuse, R102 ;  /* 0x0000006600667220 */ /* 0x040fe20000410000 */
[----:B------:R-:W-:-:S04]  /*2430*/  FMUL.FTZ R103, R0, R103 ;  /* 0x0000006700677220 */ /* 0x000fc80000410000 */
[----:B------:R-:W1:Y:S08]  /*2440*/  MUFU.TANH R7, R110 ;  /* 0x0000006e00077308 */ /* 0x000e700000002400 */
[----:B------:R-:W1:Y:S08]  /*2450*/  MUFU.TANH R85, R116 ;  /* 0x0000007400557308 */ /* 0x000e700000002400 */
[----:B------:R-:W1:Y:S08]  /*2460*/  MUFU.TANH R9, R111 ;  /* 0x0000006f00097308 */ /* 0x000e700000002400 */
[----:B------:R-:W1:Y:S08]  /*2470*/  MUFU.TANH R117, R117 ;  /* 0x0000007500757308 */ /* 0x000e700000002400 */
[----:B------:R-:W1:Y:S01]  /*2480*/  MUFU.TANH R83, R88 ;  /* 0x0000005800537308 */ /* 0x000e620000002400 */
[----:B------:R-:W-:-:S02]  /*2490*/  WARPGROUP.DEPBAR.LE gsb0, 0x0 ;  /* 0x00008000000079c5 */ /* 0x000fc40000010000 */
[----:B------:R-:W-:Y:S01]  /*24a0*/  WARPGROUP.ARRIVE ;  /* 0x00000000000079c5 */ /* 0x000fe20000000000 */
[C---:B------:R-:W-:Y:S01]  /*24b0*/  FMUL.FTZ R57, R0.reuse, R57 ;  /* 0x0000003900397220 */ /* 0x040fe20000410000 */
[C---:B------:R-:W-:Y:S01]  /*24c0*/  FMUL.FTZ R63, R0.reuse, R63 ;  /* 0x0000003f003f7220 */ /* 0x040fe20000410000 */
[C---:B------:R-:W-:Y:S01]  /*24d0*/  FMUL.FTZ R67, R0.reuse, R67 ;  /* 0x0000004300437220 */ /* 0x040fe20000410000 */
[C---:B------:R-:W-:Y:S01]  /*24e0*/  FMUL.FTZ R69, R0.reuse, R69 ;  /* 0x0000004500457220 */ /* 0x040fe20000410000 */
[----:B------:R3:W-:Y:S01]  /*24f0*/  MUFU.TANH R113, R57 ;  /* 0x0000003900717308 */ /* 0x0007e20000002400 */
[----:B------:R-:W-:Y:S01]  /*2500*/  QGMMA.64x32x32.F32.E4M3.E4M3 R40, gdesc[UR20], R40, gsb0 ;  /* 0x00600000142879f3 */ /* 0x000fe20008000828 */
[----:B------:R-:W-:Y:S01]  /*2510*/  UIADD3 UR22, UR32, 0x702, URZ ;  /* 0x0000070220167890 */ /* 0x000fe2000fffe03f */
[C---:B------:R-:W-:Y:S01]  /*2520*/  FMUL.FTZ R56, R0.reuse, R56 ;  /* 0x0000003800387220 */ /* 0x040fe20000410000 */
[----:B------:R-:W-:Y:S01]  /*2530*/  UMOV UR23, 0x80000020 ;  /* 0x8000002000177882 */ /* 0x000fe20000000000 */
[C---:B------:R-:W-:Y:S01]  /*2540*/  FMUL.FTZ R60, R0.reuse, R60 ;  /* 0x0000003c003c7220 */ /* 0x040fe20000410000 */
[C---:B------:R-:W-:Y:S01]  /*2550*/  FMUL.FTZ R61, R0.reuse, R61 ;  /* 0x0000003d003d7220 */ /* 0x040fe20000410000 */
[----:B------:R-:W-:Y:S01]  /*2560*/  FMUL.FTZ R58, R0, R58 ;  /* 0x0000003a003a7220 */ /* 0x000fe20000410000 */
[----:B------:R4:W-:Y:S01]  /*2570*/  MUFU.TANH R74, R63 ;  /* 0x0000003f004a7308 */ /* 0x0009e20000002400 */
[----:B---3--:R-:W-:-:S02]  /*2580*/  IMAD.U32 R57, RZ, RZ, UR47 ;  /* 0x0000002fff397e24 */ /* 0x008fc4000f8e00ff */
[C---:B------:R-:W-:Y:S01]  /*2590*/  FMUL.FTZ R64, R0.reuse, R64 ;  /* 0x0000004000407220 */ /* 0x040fe20000410000 */
[C---:B------:R-:W-:Y:S01]  /*25a0*/  FMUL.FTZ R59, R0.reuse, R59 ;  /* 0x0000003b003b7220 */ /* 0x040fe20000410000 */
[C---:B------:R-:W-:Y:S01]  /*25b0*/  FMUL.FTZ R65, R0.reuse, R65 ;  /* 0x0000004100417220 */ /* 0x040fe20000410000 */
[----:B------:R-:W-:Y:S02]  /*25c0*/  IMAD R6, R57, -0xa0, R6 ;  /* 0xffffff6039067824 */ /* 0x000fe400078e0206 */
[C---:B------:R-:W-:Y:S01]  /*25d0*/  FMUL.FTZ R62, R0.reuse, R62 ;  /* 0x0000003e003e7220 */ /* 0x040fe20000410000 */
[C---:B------:R-:W-:Y:S01]  /*25e0*/  FMUL.FTZ R68, R0.reuse, R68 ;  /* 0x0000004400447220 */ /* 0x040fe20000410000 */
[----:B------:R2:W-:Y:S01]  /*25f0*/  MUFU.TANH R75, R67 ;  /* 0x00000043004b7308 */ /* 0x0005e20000002400 */
[----:B------:R-:W-:Y:S01]  /*2600*/  FMUL.FTZ R66, R0, R66 ;  /* 0x0000004200427220 */ /* 0x000fe20000410000 */
[----:B------:R-:W-:Y:S01]  /*2610*/  ISETP.GT.AND P5, PT, R6, 0x10, PT ;  /* 0x000000100600780c */ /* 0x000fe20003fa4270 */
[----:B------:R-:W-:Y:S01]  /*2620*/  FMUL.FTZ R71, R0, R71 ;  /* 0x0000004700477220 */ /* 0x000fe20000410000 */
[----:B------:R-:W-:Y:S01]  /*2630*/  ISETP.GT.AND P1, PT, R6, RZ, PT ;  /* 0x000000ff0600720c */ /* 0x000fe20003f24270 */
[----:B------:R-:W-:Y:S01]  /*2640*/  FMUL.FTZ R70, R0, R70 ;  /* 0x0000004600467220 */ /* 0x000fe20000410000 */
[----:B------:R-:W-:Y:S01]  /*2650*/  ISETP.GT.AND P2, PT, R6, 0x1, PT ;  /* 0x000000010600780c */ /* 0x000fe20003f44270 */
[----:B------:R-:W-:Y:S01]  /*2660*/  IMAD.U32 R88, RZ, RZ, UR6 ;  /* 0x00000006ff587e24 */ /* 0x000fe2000f8e00ff */
[----:B------:R-:W-:Y:S01]  /*2670*/  FSEL R11, R11, -INF , P5 ;  /* 0xff8000000b0b7808 */ /* 0x000fe20002800000 */
[----:B------:R3:W-:Y:S01]  /*2680*/  MUFU.TANH R127, R69 ;  /* 0x00000045007f7308 */ /* 0x0007e20000002400 */
[----:B------:R-:W-:-:S02]  /*2690*/  FSEL R73, R73, -INF , P5 ;  /* 0xff80000049497808 */ /* 0x000fc40002800000 */
[C---:B------:R-:W-:Y:S02]  /*26a0*/  ISETP.GT.AND P5, PT, R6.reuse, 0x21, PT ;  /* 0x000000210600780c */ /* 0x040fe40003fa4270 */
[----:B------:R-:W-:Y:S02]  /*26b0*/  ISETP.GT.AND P3, PT, R6, 0x8, PT ;  /* 0x000000080600780c */ /* 0x000fe40003f64270 */
[----:B----4-:R-:W-:Y:S01]  /*26c0*/  FSEL R63, R104, -INF , P1 ;  /* 0xff800000683f7808 */ /* 0x010fe20000800000 */
[----:B------:R-:W4:Y:S01]  /*26d0*/  MUFU.TANH R13, R115 ;  /* 0x00000073000d7308 */ /* 0x000f220000002400 */
[----:B-----5:R-:W-:Y:S02]  /*26e0*/  FSEL R8, R8, -INF , P2 ;  /* 0xff80000008087808 */ /* 0x020fe40001000000 */
[----:B------:R-:W-:Y:S02]  /*26f0*/  ISETP.GT.AND P4, PT, R6, 0x9, PT ;  /* 0x000000090600780c */ /* 0x000fe40003f84270 */
[----:B--2---:R-:W-:-:S02]  /*2700*/  FSEL R67, R108, -INF , P3 ;  /* 0xff8000006c437808 */ /* 0x004fc40001800000 */
[----:B---3--:R-:W-:Y:S01]  /*2710*/  FSEL R69, R109, -INF , P4 ;  /* 0xff8000006d457808 */ /* 0x008fe20002000000 */
[----:B------:R-:W2:Y:S01]  /*2720*/  MUFU.TANH R81, R89 ;  /* 0x0000005900517308 */ /* 0x000ea20000002400 */
[----:B------:R-:W-:Y:S02]  /*2730*/  FSEL R5, R5, -INF , P1 ;  /* 0xff80000005057808 */ /* 0x000fe40000800000 */
[----:B------:R-:W-:Y:S02]  /*2740*/  ISETP.GT.AND P1, PT, R6, 0x11, PT ;  /* 0x000000110600780c */ /* 0x000fe40003f24270 */
[----:B0-----:R-:W-:Y:S02]  /*2750*/  FSEL R4, R4, -INF , P2 ;  /* 0xff80000004047808 */ /* 0x001fe40001000000 */
[----:B------:R-:W-:Y:S01]  /*2760*/  ISETP.GT.AND P2, PT, R6, 0x18, PT ;  /* 0x000000180600780c */ /* 0x000fe20003f44270 */
[----:B------:R-:W0:Y:S01]  /*2770*/  MUFU.TANH R15, R118 ;  /* 0x00000076000f7308 */ /* 0x000e220000002400 */
[----:B------:R-:W-:-:S02]  /*2780*/  FSEL R77, R77, -INF , P1 ;  /* 0xff8000004d4d7808 */ /* 0x000fc40000800000 */
[----:B-1----:R-:W-:Y:S02]  /*2790*/  FSEL R7, R7, -INF , P3 ;  /* 0xff80000007077808 */ /* 0x002fe40001800000 */
[C---:B------:R-:W-:Y:S02]  /*27a0*/  ISETP.GT.AND P3, PT, R6.reuse, 0x19, PT ;  /* 0x000000190600780c */ /* 0x040fe40003f64270 */
[----:B------:R-:W-:Y:S01]  /*27b0*/  FSEL R85, R85, -INF , P2 ;  /* 0xff80000055557808 */ /* 0x000fe20001000000 */
[----:B------:R-:W-:Y:S01]  /*27c0*/  MUFU.TANH R92, R92 ;  /* 0x0000005c005c7308 */ /* 0x000fe20000002400 */
[----:B------:R-:W-:Y:S02]  /*27d0*/  FSEL R9, R9, -INF , P4 ;  /* 0xff80000009097808 */ /* 0x000fe40002000000 */
[----:B------:R-:W-:Y:S01]  /*27e0*/  ISETP.GT.AND P4, PT, R6, 0x20, PT ;  /* 0x000000200600780c */ /* 0x000fe20003f84270 */
[----:B------:R-:W-:Y:S02]  /*27f0*/  WARPGROUP.DEPBAR.LE gsb0, 0x0 ;  /* 0x00008000000079c5 */ /* 0x000fe40000010000 */
[C---:B------:R-:W-:Y:S01]  /*2800*/  FMUL.FTZ R43, R0.reuse, R43 ;  /* 0x0000002b002b7220 */ /* 0x040fe20000410000 */
[----:B------:R-:W-:Y:S01]  /*2810*/  WARPGROUP.ARRIVE ;  /* 0x00000000000079c5 */ /* 0x000fe20000000000 */
[----:B------:R-:W1:Y:S01]  /*2820*/  MUFU.TANH R21, R119 ;  /* 0x0000007700157308 */ /* 0x000e620000002400 */
[----:B------:R-:W-:Y:S01]  /*2830*/  FSEL R91, R117, -INF , P3 ;  /* 0xff800000755b7808 */ /* 0x000fe20001800000 */
[C---:B------:R-:W-:Y:S01]  /*2840*/  FMUL.FTZ R41, R0.reuse, R41 ;  /* 0x0000002900297220 */ /* 0x040fe20000410000 */
[----:B------:R-:W-:Y:S01]  /*2850*/  FSEL R83, R83, -INF , P4 ;  /* 0xff80000053537808 */ /* 0x000fe20002000000 */
[C---:B------:R-:W-:Y:S01]  /*2860*/  FMUL.FTZ R45, R0.reuse, R45 ;  /* 0x0000002d002d7220 */ /* 0x040fe20000410000 */
[----:B------:R-:W-:Y:S01]  /*2870*/  QGMMA.64x32x32.F32.E4M3.E4M3 R24, gdesc[UR20], R24, gsb0 ;  /* 0x00600000141879f3 */ /* 0x000fe20008000818 */
[----:B----4-:R-:W-:Y:S01]  /*2880*/  FSEL R13, R13, -INF , P1 ;  /* 0xff8000000d0d7808 */ /* 0x010fe20000800000 */
[----:B------:R-:W-:Y:S01]  /*2890*/  FMUL.FTZ R47, R0, R47 ;  /* 0x0000002f002f7220 */ /* 0x000fe20000410000 */
[----:B------:R3:W-:Y:S01]  /*28a0*/  MUFU.TANH R78, R43 ;  /* 0x0000002b004e7308 */ /* 0x0007e20000002400 */
[----:B------:R-:W-:Y:S01]  /*28b0*/  ISETP.GT.AND P1, PT, R6, 0x28, PT ;  /* 0x000000280600780c */ /* 0x000fe20003f24270 */
[C---:B------:R-:W-:Y:S01]  /*28c0*/  FMUL.FTZ R49, R0.reuse, R49 ;  /* 0x0000003100317220 */ /* 0x040fe20000410000 */
[----:B--2---:R-:W-:Y:S01]  /*28d0*/  FSEL R81, R81, -INF , P5 ;  /* 0xff80000051517808 */ /* 0x004fe20002800000 */
[C---:B------:R-:W-:Y:S01]  /*28e0*/  FMUL.FTZ R51, R0.reuse, R51 ;  /* 0x0000003300337220 */ /* 0x040fe20000410000 */
[----:B0-----:R-:W-:Y:S01]  /*28f0*/  FSEL R15, R15, -INF , P2 ;  /* 0xff8000000f0f7808 */ /* 0x001fe20001000000 */
[----:B------:R-:W-:Y:S01]  /*2900*/  FMUL.FTZ R57, R0, R53 ;  /* 0x0000003500397220 */ /* 0x000fe20000410000 */
[----:B------:R-:W-:Y:S01]  /*2910*/  ISETP.GT.AND P2, PT, R6, 0x29, PT ;  /* 0x000000290600780c */ /* 0x000fe20003f44270 */
[----:B------:R0:W2:Y:S01]  /*2920*/  MUFU.TANH R79, R93 ;  /* 0x0000005d004f7308 */ /* 0x0000a20000002400 */
[----:B---3--:R-:W-:Y:S01]  /*2930*/  FSEL R43, R10, -INF , P5 ;  /* 0xff8000000a2b7808 */ /* 0x008fe20002800000 */
[C---:B------:R-:W-:Y:S01]  /*2940*/  FMUL.FTZ R40, R0.reuse, R40 ;  /* 0x0000002800287220 */ /* 0x040fe20000410000 */
[----:B------:R-:W-:Y:S01]  /*2950*/  FMNMX.FTZ R10, R63, R8, !PT ;  /* 0x000000083f0a7209 */ /* 0x000fe20007810000 */
[C---:B------:R-:W-:Y:S01]  /*2960*/  FMUL.FTZ R50, R0.reuse, R50 ;  /* 0x0000003200327220 */ /* 0x040fe20000410000 */
[----:B-1----:R-:W-:Y:S01]  /*2970*/  FSEL R21, R21, -INF , P3 ;  /* 0xff80000015157808 */ /* 0x002fe20001800000 */
[----:B------:R-:W-:Y:S01]  /*2980*/  FMUL.FTZ R44, R0, R44 ;  /* 0x0000002c002c7220 */ /* 0x000fe20000410000 */
[----:B------:R-:W-:Y:S01]  /*2990*/  FMNMX.FTZ R80, R67, R10, !PT ;  /* 0x0000000a43507209 */ /* 0x000fe20007810000 */
[----:B------:R-:W-:Y:S01]  /*29a0*/  MUFU.TANH R90, R90 ;  /* 0x0000005a005a7308 */ /* 0x000fe20000002400 */
[----:B0-----:R-:W-:Y:S01]  /*29b0*/  FSEL R93, R92, -INF , P1 ;  /* 0xff8000005c5d7808 */ /* 0x001fe20000800000 */
[C---:B------:R-:W-:Y:S01]  /*29c0*/  FMUL.FTZ R42, R0.reuse, R42 ;  /* 0x0000002a002a7220 */ /* 0x040fe20000410000 */
[----:B------:R-:W-:Y:S01]  /*29d0*/  FMNMX.FTZ R80, R69, R80, !PT ;  /* 0x0000005045507209 */ /* 0x000fe20007810000 */
[----:B------:R-:W-:Y:S01]  /*29e0*/  FMUL.FTZ R46, R0, R46 ;  /* 0x0000002e002e7220 */ /* 0x000fe20000410000 */
[----:B------:R-:W-:Y:S01]  /*29f0*/  ISETP.GT.AND P3, PT, R6, 0x30, PT ;  /* 0x000000300600780c */ /* 0x000fe20003f64270 */
[C---:B------:R-:W-:Y:S01]  /*2a00*/  FMUL.FTZ R52, R0.reuse, R52 ;  /* 0x0000003400347220 */ /* 0x040fe20000410000 */
[----:B------:R-:W-:Y:S01]  /*2a10*/  FMNMX.FTZ R80, R73, R80, !PT ;  /* 0x0000005049507209 */ /* 0x000fe20007810000 */
[----:B------:R-:W-:Y:S01]  /*2a20*/  MUFU.TANH R96, R96 ;  /* 0x0000006000607308 */ /* 0x000fe20000002400 */
[----:B--2---:R-:W-:Y:S01]  /*2a30*/  FSEL R79, R79, -INF , P2 ;  /* 0xff8000004f4f7808 */ /* 0x004fe20001000000 */
[----:B------:R-:W-:Y:S01]  /*2a40*/  FMUL.FTZ R54, R0, R54 ;  /* 0x0000003600367220 */ /* 0x000fe20000410000 */
[----:B------:R-:W-:-:S02]  /*2a50*/  FMNMX.FTZ R80, R77, R80, !PT ;  /* 0x000000504d507209 */ /* 0x000fc40007810000 */
[----:B------:R-:W-:Y:S02]  /*2a60*/  ISETP.GT.AND P5, PT, R6, 0x38, PT ;  /* 0x000000380600780c */ /* 0x000fe40003fa4270 */
[----:B------:R-:W-:Y:S01]  /*2a70*/  FMNMX.FTZ R80, R85, R80, !PT ;  /* 0x0000005055507209 */ /* 0x000fe20007810000 */
[----:B------:R-:W-:Y:S03]  /*2a80*/  MUFU.TANH R97, R97 ;  /* 0x0000006100617308 */ /* 0x000fe60000002400 */
[----:B------:R-:W-:-:S04]  /*2a90*/  FMNMX.FTZ R80, R91, R80, !PT ;  /* 0x000000505b507209 */ /* 0x000fc80007810000 */
[----:B------:R-:W-:Y:S01]  /*2aa0*/  FMNMX.FTZ R80, R83, R80, !PT ;  /* 0x0000005053507209 */ /* 0x000fe20007810000 */
[----:B------:R-:W-:Y:S03]  /*2ab0*/  MUFU.TANH R94, R94 ;  /* 0x0000005e005e7308 */ /* 0x000fe60000002400 */
[----:B------:R-:W-:-:S04]  /*2ac0*/  FMNMX.FTZ R80, R81, R80, !PT ;  /* 0x0000005051507209 */ /* 0x000fc80007810000 */
[----:B------:R-:W-:Y:S01]  /*2ad0*/  FMNMX.FTZ R80, R93, R80, !PT ;  /* 0x000000505d507209 */ /* 0x000fe20007810000 */
[----:B------:R-:W0:Y:S03]  /*2ae0*/  MUFU.TANH R100, R100 ;  /* 0x0000006400647308 */ /* 0x000e260000002400 */
[----:B------:R-:W-:-:S05]  /*2af0*/  FMNMX.FTZ R80, R79, R80, !PT ;  /* 0x000000504f507209 */ /* 0x000fca0007810000 */
[----:B------:R1:W-:Y:S01]  /*2b00*/  MUFU.TANH R125, R41 ;  /* 0x00000029007d7308 */ /* 0x0003e20000002400 */
[----:B------:R-:W-:Y:S02]  /*2b10*/  WARPGROUP.DEPBAR.LE gsb0, 0x0 ;  /* 0x00008000000079c5 */ /* 0x000fe40000010000 */
[C---:B------:R-:W-:Y:S01]  /*2b20*/  FMUL.FTZ R24, R0.reuse, R24 ;  /* 0x0000001800187220 */ /* 0x040fe20000410000 */
[C---:B------:R-:W-:Y:S01]  /*2b30*/  FMUL.FTZ R28, R0.reuse, R28 ;  /* 0x0000001c001c7220 */ /* 0x040fe20000410000 */
[C---:B------:R-:W-:Y:S01]  /*2b40*/  FMUL.FTZ R26, R0.reuse, R26 ;  /* 0x0000001a001a7220 */ /* 0x040fe20000410000 */
[C---:B------:R-:W-:Y:S01]  /*2b50*/  FMUL.FTZ R32, R0.reuse, R32 ;  /* 0x0000002000207220 */ /* 0x040fe20000410000 */
[C---:B------:R-:W-:Y:S01]  /*2b60*/  FMUL.FTZ R30, R0.reuse, R30 ;  /* 0x0000001e001e7220 */ /* 0x040fe20000410000 */
[----:B------:R-:W-:Y:S01]  /*2b70*/  MUFU.TANH R95, R95 ;  /* 0x0000005f005f7308 */ /* 0x000fe20000002400 */
[C---:B-1----:R-:W-:Y:S01]  /*2b80*/  FMUL.FTZ R41, R0.reuse, R48 ;  /* 0x0000003000297220 */ /* 0x042fe20000410000 */
[C---:B------:R-:W-:Y:S01]  /*2b90*/  FMUL.FTZ R36, R0.reuse, R36 ;  /* 0x0000002400247220 */ /* 0x040fe20000410000 */
[C---:B------:R-:W-:Y:S01]  /*2ba0*/  FMUL.FTZ R34, R0.reuse, R34 ;  /* 0x0000002200227220 */ /* 0x040fe20000410000 */
[C---:B------:R-:W-:Y:S01]  /*2bb0*/  FMUL.FTZ R31, R0.reuse, R31 ;  /* 0x0000001f001f7220 */ /* 0x040fe20000410000 */
[C---:B------:R-:W-:Y:S01]  /*2bc0*/  FMUL.FTZ R35, R0.reuse, R35 ;  /* 0x0000002300237220 */ /* 0x040fe20000410000 */
[C---:B------:R-:W-:Y:S01]  /*2bd0*/  FMUL.FTZ R38, R0.reuse, R38 ;  /* 0x0000002600267220 */ /* 0x040fe20000410000 */
[----:B------:R-:W-:Y:S01]  /*2be0*/  FMUL.FTZ R39, R0, R39 ;  /* 0x0000002700277220 */ /* 0x000fe20000410000 */
[----:B------:R0:W-:Y:S08]  /*2bf0*/  MUFU.TANH R14, R101 ;  /* 0x00000065000e7308 */ /* 0x0001f00000002400 */
[----:B------:R-:W-:Y:S01]  /*2c00*/  MUFU.TANH R98, R98 ;  /* 0x0000006200627308 */ /* 0x000fe20000002400 */
[----:B0-----:R-:W-:-:S07]  /*2c10*/  FSEL R101, R100, -INF , P5 ;  /* 0xff80000064657808 */ /* 0x001fce0002800000 */
[----:B------:R0:W-:Y:S08]  /*2c20*/  MUFU.TANH R137, R41 ;  /* 0x0000002900897308 */ /* 0x0001f00000002400 */
[----:B------:R1:W-:Y:S01]  /*2c30*/  MUFU.TANH R12, R99 ;  /* 0x00000063000c7308 */ /* 0x0003e20000002400 */
[----:B0-----:R-:W-:Y:S02]  /*2c40*/  FSEL R41, R90, -INF , P4 ;  /* 0xff8000005a297808 */ /* 0x001fe40002000000 */
[----:B------:R-:W-:-:S04]  /*2c50*/  ISETP.GT.AND P4, PT, R6, 0x31, PT ;  /* 0x000000310600780c */ /* 0x000fc80003f84270 */
[----:B------:R-:W-:Y:S01]  /*2c60*/  FSEL R97, R97, -INF , P4 ;  /* 0xff80000061617808 */ /* 0x000fe20002000000 */
[----:B------:R-:W-:Y:S01]  /*2c70*/  MUFU.TANH R56, R56 ;  /* 0x0000003800387308 */ /* 0x000fe20000002400 */
[----:B-1----:R-:W-:-:S04]  /*2c80*/  FSEL R99, R96, -INF , P3 ;  /* 0xff80000060637808 */ /* 0x002fc80001800000 */
[----:B------:R-:W-:-:S03]  /*2c90*/  FMNMX.FTZ R80, R99, R80, !PT ;  /* 0x0000005063507209 */ /* 0x000fc60007810000 */
[----:B------:R-:W0:Y:S01]  /*2ca0*/  MUFU.TANH R102, R102 ;  /* 0x0000006600667308 */ /* 0x000e220000002400 */
[----:B------:R-:W-:-:S04]  /*2cb0*/  FMNMX.FTZ R80, R97, R80, !PT ;  /* 0x0000005061507209 */ /* 0x000fc80007810000 */
[----:B------:R-:W-:-:S03]  /*2cc0*/  FMNMX.FTZ R80, R101, R80, !PT ;  /* 0x0000005065507209 */ /* 0x000fc60007810000 */
[----:B------:R1:W-:Y:S08]  /*2cd0*/  MUFU.TANH R135, R45 ;  /* 0x0000002d00877308 */ /* 0x0003f00000002400 */
[----:B------:R-:W-:Y:S01]  /*2ce0*/  MUFU.TANH R60, R60 ;  /* 0x0000003c003c7308 */ /* 0x000fe20000002400 */
[----:B-1----:R-:W-:Y:S02]  /*2cf0*/  FSEL R45, R94, -INF , P1 ;  /* 0xff8000005e2d7808 */ /* 0x002fe40000800000 */
[----:B------:R-:W-:-:S02]  /*2d00*/  ISETP.GT.AND P1, PT, R6, 0x39, PT ;  /* 0x000000390600780c */ /* 0x000fc40003f24270 */
[----:B0-----:R-:W-:Y:S02]  /*2d10*/  FSEL R53, R102, -INF , P5 ;  /* 0xff80000066357808 */ /* 0x001fe40002800000 */
[----:B------:R-:W-:Y:S01]  /*2d20*/  ISETP.GT.AND P5, PT, R6, 0x49, PT ;  /* 0x000000490600780c */ /* 0x000fe20003fa4270 */
[----:B------:R0:W-:Y:S08]  /*2d30*/  MUFU.TANH R20, R103 ;  /* 0x0000006700147308 */ /* 0x0001f00000002400 */
[----:B------:R1:W-:Y:S01]  /*2d40*/  MUFU.TANH R48, R47 ;  /* 0x0000002f00307308 */ /* 0x0003e20000002400 */
[----:B0-----:R-:W-:Y:S01]  /*2d50*/  FSEL R103, R14, -INF , P1 ;  /* 0xff8000000e677808 */ /* 0x001fe20000800000 */
[----:B------:R-:W-:Y:S01]  /*2d60*/  FMUL.FTZ R14, R0, R25 ;  /* 0x00000019000e7220 */ /* 0x000fe20000410000 */
[----:B------:R-:W-:-:S02]  /*2d70*/  FSEL R25, R74, -INF , P5 ;  /* 0xff8000004a197808 */ /* 0x000fc40002800000 */
[----:B------:R-:W-:-:S03]  /*2d80*/  FMNMX.FTZ R80, R103, R80, !PT ;  /* 0x0000005067507209 */ /* 0x000fc60007810000 */
[----:B------:R-:W0:Y:S01]  /*2d90*/  MUFU.TANH R72, R61 ;  /* 0x0000003d00487308 */ /* 0x000e220000002400 */
[----:B-1----:R-:W-:Y:S02]  /*2da0*/  FSEL R47, R95, -INF , P2 ;  /* 0xff8000005f2f7808 */ /* 0x002fe40001000000 */
[----:B------:R-:W-:-:S04]  /*2db0*/  ISETP.GT.AND P2, PT, R6, 0x40, PT ;  /* 0x000000400600780c */ /* 0x000fc80003f44270 */
[----:B------:R-:W-:Y:S01]  /*2dc0*/  FSEL R107, R56, -INF , P2 ;  /* 0xff800000386b7808 */ /* 0x000fe20001000000 */
[----:B------:R-:W-:Y:S01]  /*2dd0*/  MUFU.TANH R58, R58 ;  /* 0x0000003a003a7308 */ /* 0x000fe20000002400 */
[----:B------:R-:W-:Y:S02]  /*2de0*/  FMUL.FTZ R56, R0, R29 ;  /* 0x0000001d00387220 */ /* 0x000fe40000410000 */
[----:B------:R-:W-:-:S05]  /*2df0*/  FMNMX.FTZ R80, R107, R80, !PT ;  /* 0x000000506b507209 */ /* 0x000fca0007810000 */
[----:B------:R1:W-:Y:S01]  /*2e00*/  MUFU.TANH R139, R49 ;  /* 0x00000031008b7308 */ /* 0x0003e20000002400 */
[----:B0-----:R-:W-:Y:S02]  /*2e10*/  FSEL R117, R72, -INF , P5 ;  /* 0xff80000048757808 */ /* 0x001fe40002800000 */
[----:B------:R-:W-:-:S05]  /*2e20*/  ISETP.GT.AND P5, PT, R6, 0x60, PT ;  /* 0x000000600600780c */ /* 0x000fca0003fa4270 */
[----:B------:R-:W-:Y:S01]  /*2e30*/  MUFU.TANH R64, R64 ;  /* 0x0000004000407308 */ /* 0x000fe20000002400 */
[----:B-1----:R-:W-:Y:S02]  /*2e40*/  FSEL R49, R98, -INF , P3 ;  /* 0xff80000062317808 */ /* 0x002fe40001800000 */
[----:B------:R-:W-:-:S04]  /*2e50*/  ISETP.GT.AND P3, PT, R6, 0x41, PT ;  /* 0x000000410600780c */ /* 0x000fc80003f64270 */
[----:B------:R-:W-:Y:S01]  /*2e60*/  FSEL R113, R113, -INF , P3 ;  /* 0xff80000071717808 */ /* 0x000fe20001800000 */
[----:B------:R-:W0:Y:S03]  /*2e70*/  MUFU.TANH R59, R59 ;  /* 0x0000003b003b7308 */ /* 0x000e260000002400 */
[----:B------:R-:W-:-:S05]  /*2e80*/  FMNMX.FTZ R80, R113, R80, !PT ;  /* 0x0000005071507209 */ /* 0x000fca0007810000 */
[----:B------:R1:W-:Y:S08]  /*2e90*/  MUFU.TANH R10, R51 ;  /* 0x00000033000a7308 */ /* 0x0003f00000002400 */
[----:B------:R2:W-:Y:S01]  /*2ea0*/  MUFU.TANH R123, R65 ;  /* 0x00000041007b7308 */ /* 0x0005e20000002400 */
[----:B-1----:R-:W-:Y:S02]  /*2eb0*/  FSEL R51, R12, -INF , P4 ;  /* 0xff8000000c337808 */ /* 0x002fe40002000000 */
[----:B------:R-:W-:-:S02]  /*2ec0*/  ISETP.GT.AND P4, PT, R6, 0x48, PT ;  /* 0x000000480600780c */ /* 0x000fc40003f84270 */
[----:B0-----:R-:W-:Y:S02]  /*2ed0*/  FSEL R59, R59, -INF , P3 ;  /* 0xff8000003b3b7808 */ /* 0x001fe40001800000 */
[----:B------:R-:W-:Y:S01]  /*2ee0*/  FSEL R111, R60, -INF , P4 ;  /* 0xff8000003c6f7808 */ /* 0x000fe20002000000 */
[----:B------:R-:W0:Y:S01]  /*2ef0*/  MUFU.TANH R62, R62 ;  /* 0x0000003e003e7308 */ /* 0x000e220000002400 */
[----:B--2---:R-:W-:Y:S01]  /*2f00*/  FMUL.FTZ R65, R0, R55 ;  /* 0x0000003700417220 */ /* 0x004fe20000410000 */
[----:B------:R-:W-:Y:S01]  /*2f10*/  FSEL R55, R20, -INF , P1 ;  /* 0xff80000014377808 */ /* 0x000fe20000800000 */
[----:B------:R-:W-:Y:S01]  /*2f20*/  FMUL.FTZ R20, R0, R27 ;  /* 0x0000001b00147220 */ /* 0x000fe20000410000 */
[----:B------:R-:W-:Y:S02]  /*2f30*/  ISETP.GT.AND P1, PT, R6, 0x50, PT ;  /* 0x000000500600780c */ /* 0x000fe40003f24270 */
[----:B------:R-:W-:Y:S02]  /*2f40*/  FMNMX.FTZ R80, R111, R80, !PT ;  /* 0x000000506f507209 */ /* 0x000fe40007810000 */
[----:B------:R-:W1:Y:S01]  /*2f50*/  MUFU.TANH R68, R68 ;  /* 0x0000004400447308 */ /* 0x000e620000002400 */
[----:B------:R-:W-:-:S02]  /*2f60*/  FSEL R119, R64, -INF , P1 ;  /* 0xff80000040777808 */ /* 0x000fc40000800000 */
[----:B------:R-:W-:Y:S02]  /*2f70*/  FMNMX.FTZ R80, R117, R80, !PT ;  /* 0x0000005075507209 */ /* 0x000fe40007810000 */
[----:B------:R-:W-:Y:S02]  /*2f80*/  ISETP.GT.AND P3, PT, R6, 0x58, PT ;  /* 0x000000580600780c */ /* 0x000fe40003f64270 */
[----:B------:R-:W-:Y:S01]  /*2f90*/  FMNMX.FTZ R80, R119, R80, !PT ;  /* 0x0000005077507209 */ /* 0x000fe20007810000 */
[----:B------:R-:W2:Y:S01]  /*2fa0*/  MUFU.TANH R76, R71 ;  /* 0x00000047004c7308 */ /* 0x000ea20000002400 */
[----:B0-----:R-:W-:Y:S02]  /*2fb0*/  FSEL R61, R62, -INF , P4 ;  /* 0xff8000003e3d7808 */ /* 0x001fe40002000000 */
[----:B------:R-:W-:-:S04]  /*2fc0*/  ISETP.GT.AND P4, PT, R6, 0x59, PT ;  /* 0x000000590600780c */ /* 0x000fc80003f84270 */
[----:B------:R-:W-:Y:S01]  /*2fd0*/  FSEL R127, R127, -INF , P4 ;  /* 0xff8000007f7f7808 */ /* 0x000fe20002000000 */
[----:B------:R-:W-:Y:S01]  /*2fe0*/  MUFU.TANH R66, R66 ;  /* 0x0000004200427308 */ /* 0x000fe20000002400 */
[----:B-1----:R-:W-:-:S07]  /*2ff0*/  FSEL R121, R68, -INF , P3 ;  /* 0xff80000044797808 */ /* 0x002fce0001800000 */
[----:B------:R0:W-:Y:S08]  /*3000*/  MUFU.TANH R143, R57 ;  /* 0x00000039008f7308 */ /* 0x0001f00000002400 */
[----:B------:R-:W1:Y:S01]  /*3010*/  MUFU.TANH R40, R40 ;  /* 0x0000002800287308 */ /* 0x000e620000002400 */
[----:B0-----:R-:W-:Y:S02]  /*3020*/  FSEL R57, R58, -INF , P2 ;  /* 0xff8000003a397808 */ /* 0x001fe40001000000 */
[----:B------:R-:W-:-:S04]  /*3030*/  ISETP.GT.AND P2, PT, R6, 0x51, PT ;  /* 0x000000510600780c */ /* 0x000fc80003f44270 */
[----:B------:R-:W-:Y:S01]  /*3040*/  FSEL R123, R123, -INF , P2 ;  /* 0xff8000007b7b7808 */ /* 0x000fe20001000000 */
[----:B------:R-:W0:Y:S01]  /*3050*/  MUFU.TANH R50, R50 ;  /* 0x0000003200327308 */ /* 0x000e220000002400 */
[----:B------:R-:W-:Y:S02]  /*3060*/  FSEL R27, R75, -INF , P2 ;  /* 0xff8000004b1b7808 */ /* 0x000fe40001000000 */
[----:B------:R-:W-:Y:S02]  /*3070*/  FMNMX.FTZ R80, R123, R80, !PT ;  /* 0x000000507b507209 */ /* 0x000fe40007810000 */
[----:B--2---:R-:W-:Y:S02]  /*3080*/  FSEL R75, R76, -INF , P4 ;  /* 0xff8000004c4b7808 */ /* 0x004fe40002000000 */
[----:B------:R-:W-:Y:S01]  /*3090*/  FMNMX.FTZ R80, R121, R80, !PT ;  /* 0x0000005079507209 */ /* 0x000fe20007810000 */
[----:B------:R-:W2:Y:S01]  /*30a0*/  MUFU.TANH R70, R70 ;  /* 0x0000004600467308 */ /* 0x000ea20000002400 */
[----:B------:R-:W-:-:S02]  /*30b0*/  ISETP.GT.AND P4, PT, R6, 0x70, PT ;  /* 0x000000700600780c */ /* 0x000fc40003f84270 */
[----:B-1----:R-:W-:Y:S01]  /*30c0*/  FSEL R131, R40, -INF , P5 ;  /* 0xff80000028837808 */ /* 0x002fe20002800000 */
[----:B------:R-:W-:Y:S01]  /*30d0*/  FMUL.FTZ R40, R0, R33 ;  /* 0x0000002100287220 */ /* 0x000fe20000410000 */
[----:B------:R-:W-:Y:S02]  /*30e0*/  FMNMX.FTZ R80, R127, R80, !PT ;  /* 0x000000507f507209 */ /* 0x000fe40007810000 */
[----:B------:R-:W-:Y:S01]  /*30f0*/  FSEL R137, R137, -INF , P4 ;  /* 0xff80000089897808 */ /* 0x000fe20002000000 */
[----:B------:R-:W1:Y:S01]  /*3100*/  MUFU.TANH R44, R44 ;  /* 0x0000002c002c7308 */ /* 0x000e620000002400 */
[----:B0-----:R-:W-:Y:S02]  /*3110*/  FSEL R115, R50, -INF , P4 ;  /* 0xff80000032737808 */ /* 0x001fe40002000000 */
[----:B------:R-:W-:Y:S02]  /*3120*/  ISETP.GT.AND P2, PT, R6, 0x68, PT ;  /* 0x000000680600780c */ /* 0x000fe40003f44270 */
[----:B------:R-:W-:-:S02]  /*3130*/  FMNMX.FTZ R80, R131, R80, !PT ;  /* 0x0000005083507209 */ /* 0x000fc40007810000 */
[----:B------:R-:W-:Y:S01]  /*3140*/  ISETP.GT.AND P4, PT, R6, 0x81, PT ;  /* 0x000000810600780c */ /* 0x000fe20003f84270 */
[----:B------:R-:W0:Y:S01]  /*3150*/  MUFU.TANH R14, R14 ;  /* 0x0000000e000e7308 */ /* 0x000e220000002400 */
[----:B--2---:R-:W-:Y:S02]  /*3160*/  FSEL R71, R70, -INF , P3 ;  /* 0xff80000046477808 */ /* 0x004fe40001800000 */
[----:B------:R-:W-:-:S04]  /*3170*/  ISETP.GT.AND P3, PT, R6, 0x69, PT ;  /* 0x000000690600780c */ /* 0x000fc80003f64270 */
[----:B------:R-:W-:Y:S01]  /*3180*/  FSEL R135, R135, -INF , P3 ;  /* 0xff80000087877808 */ /* 0x000fe20001800000 */
[----:B------:R-:W2:Y:S01]  /*3190*/  MUFU.TANH R42, R42 ;  /* 0x0000002a002a7308 */ /* 0x000ea20000002400 */
[----:B-1----:R-:W-:Y:S02]  /*31a0*/  FSEL R129, R44, -INF , P2 ;  /* 0xff8000002c817808 */ /* 0x002fe40001000000 */
[----:B------:R-:W-:Y:S02]  /*31b0*/  FSEL R109, R48, -INF , P3 ;  /* 0xff800000306d7808 */ /* 0x000fe40001800000 */
[----:B------:R-:W-:-:S03]  /*31c0*/  ISETP.GT.AND P3, PT, R6, 0x80, PT ;  /* 0x000000800600780c */ /* 0x000fc60003f64270 */
[----:B------:R1:W-:Y:S01]  /*31d0*/  MUFU.TANH R12, R65 ;  /* 0x00000041000c7308 */ /* 0x0003e20000002400 */
[----:B0-----:R-:W-:Y:S02]  /*31e0*/  FSEL R149, R14, -INF , P4 ;  /* 0xff8000000e957808 */ /* 0x001fe40002000000 */
[----:B------:R-:W-:-:S04]  /*31f0*/  FMNMX.FTZ R14, R5, R4, !PT ;  /* 0x00000004050e7209 */ /* 0x000fc80007810000 */
[----:B------:R-:W-:Y:S01]  /*3200*/  FMNMX.FTZ R14, R7, R14, !PT ;  /* 0x0000000e070e7209 */ /* 0x000fe20007810000 */
[----:B------:R-:W0:Y:S01]  /*3210*/  MUFU.TANH R20, R20 ;  /* 0x0000001400147308 */ /* 0x000e220000002400 */
[----:B-1----:R-:W-:Y:S02]  /*3220*/  FSEL R65, R66, -INF , P1 ;  /* 0xff80000042417808 */ /* 0x002fe40000800000 */
[----:B------:R-:W-:Y:S02]  /*3230*/  ISETP.GT.AND P1, PT, R6, 0x61, PT ;  /* 0x000000610600780c */ /* 0x000fe40003f24270 */
[----:B--2---:R-:W-:Y:S02]  /*3240*/  FSEL R29, R42, -INF , P5 ;  /* 0xff8000002a1d7808 */ /* 0x004fe40002800000 */
[----:B------:R-:W-:Y:S01]  /*3250*/  FSEL R125, R125, -INF , P1 ;  /* 0xff8000007d7d7808 */ /* 0x000fe20000800000 */
[----:B------:R-:W1:Y:S01]  /*3260*/  MUFU.TANH R46, R46 ;  /* 0x0000002e002e7308 */ /* 0x000e620000002400 */
[----:B------:R-:W-:-:S02]  /*3270*/  ISETP.GT.AND P5, PT, R6, 0x71, PT ;  /* 0x000000710600780c */ /* 0x000fc40003fa4270 */
[----:B------:R-:W-:Y:S02]  /*3280*/  FMNMX.FTZ R80, R125, R80, !PT ;  /* 0x000000507d507209 */ /* 0x000fe40007810000 */
[----:B------:R-:W-:Y:S02]  /*3290*/  FSEL R95, R78, -INF , P1 ;  /* 0xff8000004e5f7808 */ /* 0x000fe40000800000 */
[----:B------:R-:W-:Y:S01]  /*32a0*/  FMNMX.FTZ R80, R129, R80, !PT ;  /* 0x0000005081507209 */ /* 0x000fe20007810000 */
[----:B------:R-:W2:Y:S01]  /*32b0*/  MUFU.TANH R52, R52 ;  /* 0x0000003400347308 */ /* 0x000ea20000002400 */
[----:B0-----:R-:W-:Y:S02]  /*32c0*/  FSEL R151, R20, -INF , P4 ;  /* 0xff80000014977808 */ /* 0x001fe40002000000 */
[----:B------:R-:W-:Y:S02]  /*32d0*/  FMNMX.FTZ R80, R135, R80, !PT ;  /* 0x0000005087507209 */ /* 0x000fe40007810000 */
[----:B------:R-:W-:-:S02]  /*32e0*/  FMNMX.FTZ R20, R9, R14, !PT ;  /* 0x0000000e09147209 */ /* 0x000fc40007810000 */
[----:B------:R-:W-:Y:S01]  /*32f0*/  ISETP.GT.AND P1, PT, R6, 0x78, PT ;  /* 0x000000780600780c */ /* 0x000fe20003f24270 */
[----:B------:R-:W0:Y:S01]  /*3300*/  MUFU.TANH R24, R24 ;  /* 0x0000001800187308 */ /* 0x000e220000002400 */
[----:B------:R-:W-:Y:S02]  /*3310*/  FSEL R139, R139, -INF , P5 ;  /* 0xff8000008b8b7808 */ /* 0x000fe40002800000 */
[----:B------:R-:W-:Y:S02]  /*3320*/  FMNMX.FTZ R80, R137, R80, !PT ;  /* 0x0000005089507209 */ /* 0x000fe40007810000 */
[----:B------:R-:W-:Y:S02]  /*3330*/  FMNMX.FTZ R20, R11, R20, !PT ;  /* 0x000000140b147209 */ /* 0x000fe40007810000 */
[----:B-1----:R-:W-:Y:S01]  /*3340*/  FSEL R105, R46, -INF , P2 ;  /* 0xff8000002e697808 */ /* 0x002fe20001000000 */
[----:B------:R-:W1:Y:S01]  /*3350*/  MUFU.TANH R54, R54 ;  /* 0x0000003600367308 */ /* 0x000e620000002400 */
[----:B------:R-:W-:-:S02]  /*3360*/  ISETP.GT.AND P2, PT, R6, 0x79, PT ;  /* 0x000000790600780c */ /* 0x000fc40003f44270 */
[----:B--2---:R-:W-:Y:S02]  /*3370*/  FSEL R141, R52, -INF , P1 ;  /* 0xff800000348d7808 */ /* 0x004fe40000800000 */
[----:B------:R-:W-:Y:S02]  /*3380*/  FMNMX.FTZ R80, R139, R80, !PT ;  /* 0x000000508b507209 */ /* 0x000fe40007810000 */
[----:B------:R-:W-:Y:S01]  /*3390*/  FMNMX.FTZ R20, R13, R20, !PT ;  /* 0x000000140d147209 */ /* 0x000fe20007810000 */
[----:B------:R-:W2:Y:S01]  /*33a0*/  MUFU.TANH R28, R28 ;  /* 0x0000001c001c7308 */ /* 0x000ea20000002400 */
[----:B------:R-:W-:Y:S02]  /*33b0*/  FSEL R143, R143, -INF , P2 ;  /* 0xff8000008f8f7808 */ /* 0x000fe40001000000 */
[----:B------:R-:W-:Y:S02]  /*33c0*/  FMNMX.FTZ R80, R141, R80, !PT ;  /* 0x000000508d507209 */ /* 0x000fe40007810000 */
[----:B------:R-:W-:-:S02]  /*33d0*/  FMNMX.FTZ R20, R15, R20, !PT ;  /* 0x000000140f147209 */ /* 0x000fc40007810000 */
[----:B0-----:R-:W-:Y:S01]  /*33e0*/  FSEL R145, R24, -INF , P3 ;  /* 0xff80000018917808 */ /* 0x001fe20001800000 */
[----:B------:R-:W0:Y:S01]  /*33f0*/  MUFU.TANH R56, R56 ;  /* 0x0000003800387308 */ /* 0x000e220000002400 */
[----:B------:R-:W-:Y:S02]  /*3400*/  FMNMX.FTZ R80, R143, R80, !PT ;  /* 0x000000508f507209 */ /* 0x000fe40007810000 */
[----:B------:R-:W-:Y:S02]  /*3410*/  FMNMX.FTZ R24, R21, R20, !PT ;  /* 0x0000001415187209 */ /* 0x000fe40007810000 */
[----:B------:R-:W-:Y:S01]  /*3420*/  FSEL R33, R10, -INF , P5 ;  /* 0xff8000000a217808 */ /* 0x000fe20002800000 */
[----:B------:R-:W-:Y:S01]  /*3430*/  FMUL.FTZ R10, R0, R37 ;  /* 0x00000025000a7220 */ /* 0x000fe20000410000 */
[----:B------:R-:W-:Y:S01]  /*3440*/  ISETP.GT.AND P5, PT, R6, 0x88, PT ;  /* 0x000000880600780c */ /* 0x000fe20003fa4270 */
[----:B------:R-:W3:Y:S01]  /*3450*/  MUFU.TANH R26, R26 ;  /* 0x0000001a001a7308 */ /* 0x000ee20000002400 */
[----:B------:R-:W-:-:S02]  /*3460*/  FMNMX.FTZ R80, R145, R80, !PT ;  /* 0x0000005091507209 */ /* 0x000fc40007810000 */
[----:B------:R-:W-:Y:S02]  /*3470*/  FMNMX.FTZ R24, R41, R24, !PT ;  /* 0x0000001829187209 */ /* 0x000fe40007810000 */
[----:B-1----:R-:W-:Y:S02]  /*3480*/  FSEL R133, R54, -INF , P1 ;  /* 0xff80000036857808 */ /* 0x002fe40000800000 */
[----:B------:R-:W-:Y:S01]  /*3490*/  ISETP.GT.AND P1, PT, R6, 0x89, PT ;  /* 0x000000890600780c */ /* 0x000fe20003f24270 */
[----:B------:R-:W1:Y:S01]  /*34a0*/  MUFU.TANH R32, R32 ;  /* 0x0000002000207308 */ /* 0x000e620000002400 */
[----:B--2---:R-:W-:Y:S02]  /*34b0*/  FSEL R153, R28, -INF , P5 ;  /* 0xff8000001c997808 */ /* 0x004fe40002800000 */
[----:B------:R-:W-:Y:S02]  /*34c0*/  FMNMX.FTZ R80, R149, R80, !PT ;  /* 0x0000005095507209 */ /* 0x000fe40007810000 */
[----:B------:R-:W-:-:S02]  /*34d0*/  FMNMX.FTZ R24, R43, R24, !PT ;  /* 0x000000182b187209 */ /* 0x000fc40007810000 */
[----:B------:R-:W-:Y:S01]  /*34e0*/  FSEL R37, R12, -INF , P2 ;  /* 0xff8000000c257808 */ /* 0x000fe20001000000 */
[----:B------:R-:W2:Y:S01]  /*34f0*/  MUFU.TANH R40, R40 ;  /* 0x0000002800287308 */ /* 0x000ea20000002400 */
[----:B------:R-:W-:Y:S02]  /*3500*/  ISETP.GT.AND P2, PT, R6, 0x90, PT ;  /* 0x000000900600780c */ /* 0x000fe40003f44270 */
[----:B0-----:R-:W-:Y:S02]  /*3510*/  FSEL R157, R56, -INF , P1 ;  /* 0xff800000389d7808 */ /* 0x001fe40000800000 */
[----:B------:R-:W-:Y:S02]  /*3520*/  FMNMX.FTZ R80, R153, R80, !PT ;  /* 0x0000005099507209 */ /* 0x000fe40007810000 */
[----:B------:R-:W-:Y:S01]  /*3530*/  FMNMX.FTZ R24, R45, R24, !PT ;  /* 0x000000182d187209 */ /* 0x000fe20007810000 */
[----:B------:R-:W0:Y:S01]  /*3540*/  MUFU.TANH R30, R30 ;  /* 0x0000001e001e7308 */ /* 0x000e220000002400 */
[----:B---3--:R-:W-:-:S02]  /*3550*/  FSEL R147, R26, -INF , P3 ;  /* 0xff8000001a937808 */ /* 0x008fc40001800000 */
[----:B------:R-:W-:Y:S02]  /*3560*/  ISETP.GT.AND P3, PT, R6, 0x91, PT ;  /* 0x000000910600780c */ /* 0x000fe40003f64270 */
[----:B-1----:R-:W-:Y:S02]  /*3570*/  FSEL R159, R32, -INF , P2 ;  /* 0xff800000209f7808 */ /* 0x002fe40001000000 */
[----:B------:R-:W-:Y:S01]  /*3580*/  FMNMX.FTZ R80, R157, R80, !PT ;  /* 0x000000509d507209 */ /* 0x000fe20007810000 */
[----:B------:R-:W1:Y:S01]  /*3590*/  MUFU.TANH R36, R36 ;  /* 0x0000002400247308 */ /* 0x000e620000002400 */
[----:B------:R-:W-:Y:S02]  /*35a0*/  FMNMX.FTZ R26, R47, R24, !PT ;  /* 0x000000182f1a7209 */ /* 0x000fe40007810000 */
[----:B------:R-:W-:Y:S02]  /*35b0*/  ISETP.GT.AND P4, PT, R6, 0x98, PT ;  /* 0x000000980600780c */ /* 0x000fe40003f84270 */
[----:B--2---:R-:W-:-:S02]  /*35c0*/  FSEL R161, R40, -INF , P3 ;  /* 0xff80000028a17808 */ /* 0x004fc40001800000 */
[----:B------:R-:W-:Y:S01]  /*35d0*/  FMNMX.FTZ R80, R159, R80, !PT ;  /* 0x000000509f507209 */ /* 0x000fe20007810000 */
[----:B------:R-:W2:Y:S01]  /*35e0*/  MUFU.TANH R10, R10 ;  /* 0x0000000a000a7308 */ /* 0x000ea20000002400 */
[----:B------:R-:W-:Y:S02]  /*35f0*/  FMNMX.FTZ R26, R49, R26, !PT ;  /* 0x0000001a311a7209 */ /* 0x000fe40007810000 */
[----:B0-----:R-:W-:Y:S02]  /*3600*/  FSEL R155, R30, -INF , P5 ;  /* 0xff8000001e9b7808 */ /* 0x001fe40002800000 */
[----:B------:R-:W-:Y:S02]  /*3610*/  ISETP.GT.AND P5, PT, R6, 0x99, PT ;  /* 0x000000990600780c */ /* 0x000fe40003fa4270 */
[----:B------:R-:W-:Y:S01]  /*3620*/  FMNMX.FTZ R80, R161, R80, !PT ;  /* 0x00000050a1507209 */ /* 0x000fe20007810000 */
[----:B------:R0:W-:Y:S01]  /*3630*/  MUFU.TANH R40, R34 ;  /* 0x0000002200287308 */ /* 0x0001e20000002400 */
[----:B-1----:R-:W-:-:S02]  /*3640*/  FSEL R163, R36, -INF , P4 ;  /* 0xff80000024a37808 */ /* 0x002fc40002000000 */
[----:B------:R-:W-:Y:S02]  /*3650*/  FMNMX.FTZ R26, R51, R26, !PT ;  /* 0x0000001a331a7209 */ /* 0x000fe40007810000 */
[----:B------:R-:W-:Y:S02]  /*3660*/  FMNMX.FTZ R80, R163, R80, !PT ;  /* 0x00000050a3507209 */ /* 0x000fe40007810000 */
[----:B------:R-:W-:Y:S01]  /*3670*/  FMNMX.FTZ R26, R53, R26, !PT ;  /* 0x0000001a351a7209 */ /* 0x000fe20007810000 */
[----:B------:R1:W3:Y:S01]  /*3680*/  MUFU.TANH R36, R31 ;  /* 0x0000001f00247308 */ /* 0x0002e20000002400 */
[----:B--2---:R-:W-:Y:S02]  /*3690*/  FSEL R165, R10, -INF , P5 ;  /* 0xff8000000aa57808 */ /* 0x004fe40002800000 */
[----:B------:R-:W-:Y:S02]  /*36a0*/  FMNMX.FTZ R28, R55, R26, !PT ;  /* 0x0000001a371c7209 */ /* 0x000fe40007810000 */
[----:B------:R-:W-:-:S02]  /*36b0*/  FMNMX.FTZ R80, R165, R80, !PT ;  /* 0x00000050a5507209 */ /* 0x000fc40007810000 */
[----:B------:R-:W-:Y:S01]  /*36c0*/  FMNMX.FTZ R28, R57, R28, !PT ;  /* 0x0000001c391c7209 */ /* 0x000fe20007810000 */
[----:B------:R-:W2:Y:S02]  /*36d0*/  MUFU.TANH R42, R35 ;  /* 0x00000023002a7308 */ /* 0x000ea40000002400 */
[----:B------:R-:W4:Y:S01]  /*36e0*/  SHFL.BFLY PT, R89, R80, 0x2, 0x1f ;  /* 0x0c401f0050597f89 */ /* 0x000f2200000e0000 */
[----:B------:R-:W-:-:S04]  /*36f0*/  FMNMX.FTZ R28, R59, R28, !PT ;  /* 0x0000001c3b1c7209 */ /* 0x000fc80007810000 */
[----:B------:R-:W-:Y:S01]  /*3700*/  FMNMX.FTZ R28, R61, R28, !PT ;  /* 0x0000001c3d1c7209 */ /* 0x000fe20007810000 */
[----:B------:R-:W5:Y:S03]  /*3710*/  MUFU.TANH R38, R38 ;  /* 0x0000002600267308 */ /* 0x000f660000002400 */
[----:B------:R-:W-:-:S04]  /*3720*/  FMNMX.FTZ R30, R25, R28, !PT ;  /* 0x0000001c191e7209 */ /* 0x000fc80007810000 */
[----:B------:R-:W-:Y:S01]  /*3730*/  FMNMX.FTZ R30, R65, R30, !PT ;  /* 0x0000001e411e7209 */ /* 0x000fe20007810000 */
[----:B------:R-:W5:Y:S03]  /*3740*/  MUFU.TANH R44, R39 ;  /* 0x00000027002c7308 */ /* 0x000f660000002400 */
[----:B------:R-:W-:-:S04]  /*3750*/  FMNMX.FTZ R30, R27, R30, !PT ;  /* 0x0000001e1b1e7209 */ /* 0x000fc80007810000 */
[----:B------:R-:W-:Y:S02]  /*3760*/  FMNMX.FTZ R30, R71, R30, !PT ;  /* 0x0000001e471e7209 */ /* 0x000fe40007810000 */
[----:B----4-:R-:W-:Y:S02]  /*3770*/  FMNMX.FTZ R6, R80, R89, !PT ;  /* 0x0000005950067209 */ /* 0x010fe40007810000 */
[----:B------:R-:W-:-:S03]  /*3780*/  FMNMX.FTZ R32, R75, R30, !PT ;  /* 0x0000001e4b207209 */ /* 0x000fc60007810000 */
[----:B------:R-:W4:Y:S01]  /*3790*/  SHFL.BFLY PT, R89, R6, 0x1, 0x1f ;  /* 0x0c201f0006597f89 */ /* 0x000f2200000e0000 */
[----:B------:R-:W-:-:S04]  /*37a0*/  FMNMX.FTZ R32, R29, R32, !PT ;  /* 0x000000201d207209 */ /* 0x000fc80007810000 */
[----:B------:R-:W-:-:S04]  /*37b0*/  FMNMX.FTZ R32, R95, R32, !PT ;  /* 0x000000205f207209 */ /* 0x000fc80007810000 */
[----:B------:R-:W-:-:S04]  /*37c0*/  FMNMX.FTZ R32, R105, R32, !PT ;  /* 0x0000002069207209 */ /* 0x000fc80007810000 */
[----:B0-----:R-:W-:-:S04]  /*37d0*/  FMNMX.FTZ R34, R109, R32, !PT ;  /* 0x000000206d227209 */ /* 0x001fc80007810000 */
[----:B------:R-:W-:-:S04]  /*37e0*/  FMNMX.FTZ R34, R115, R34, !PT ;  /* 0x0000002273227209 */ /* 0x000fc80007810000 */
[----:B------:R-:W-:Y:S02]  /*37f0*/  FMNMX.FTZ R34, R33, R34, !PT ;  /* 0x0000002221227209 */ /* 0x000fe40007810000 */
[----:B----4-:R-:W-:Y:S02]  /*3800*/  FMNMX.FTZ R89, R6, R89, !PT ;  /* 0x0000005906597209 */ /* 0x010fe40007810000 */
[----:B------:R-:W-:Y:S02]  /*3810*/  FMNMX.FTZ R34, R133, R34, !PT ;  /* 0x0000002285227209 */ /* 0x000fe40007810000 */
[C---:B------:R-:W-:Y:S01]  /*3820*/  FSETP.NEU.FTZ.AND P6, PT, R89.reuse, -INF , PT ;  /* 0xff8000005900780b */ /* 0x040fe20003fdd000 */
[----:B------:R-:W-:-:S01]  /*3830*/  FFMA.FTZ R10, R89, R88, -8 ;  /* 0xc1000000590a7423 */ /* 0x000fc20000010058 */
[----:B------:R-:W-:-:S04]  /*3840*/  FMNMX.FTZ R46, R37, R34, !PT ;  /* 0x00000022252e7209 */ /* 0x000fc80007810000 */
[----:B------:R-:W-:Y:S02]  /*3850*/  FSEL R52, R10, RZ, P6 ;  /* 0x000000ff0a347208 */ /* 0x000fe40003000000 */
[----:B------:R-:W-:Y:S02]  /*3860*/  FMNMX.FTZ R46, R147, R46, !PT ;  /* 0x0000002e932e7209 */ /* 0x000fe40007810000 */
[----:B------:R-:W-:Y:S01]  /*3870*/  LOP3.LUT P6, RZ, R82, 0x7f, RZ, 0xc0, !PT ;  /* 0x0000007f52ff7812 */ /* 0x000fe200078cc0ff */
[----:B-1----:R-:W-:-:S01]  /*3880*/  FFMA.FTZ R31, R8, R88, -R52 ;  /* 0x00000058081f7223 */ /* 0x002fc20000010834 */
[----:B------:R-:W-:Y:S01]  /*3890*/  FMNMX.FTZ R46, R151, R46, !PT ;  /* 0x0000002e972e7209 */ /* 0x000fe20007810000 */
[----:B------:R-:W-:-:S01]  /*38a0*/  FFMA.FTZ R8, R67, R88, -R52 ;  /* 0x0000005843087223 */ /* 0x000fc20000010834 */
[-CC-:B------:R-:W-:Y:S01]  /*38b0*/  FFMA.FTZ R67, R81, R88.reuse, -R52.reuse ;  /* 0x0000005851437223 */ /* 0x180fe20000010834 */
[----:B------:R-:W-:-:S01]  /*38c0*/  FFMA.FTZ R81, R117, R88, -R52 ;  /* 0x0000005875517223 */ /* 0x000fc20000010834 */
[-CC-:B------:R-:W-:Y:S01]  /*38d0*/  FFMA.FTZ R119, R119, R88.reuse, -R52.reuse ;  /* 0x0000005877777223 */ /* 0x180fe20000010834 */
[----:B---3--:R-:W-:Y:S01]  /*38e0*/  FSEL R117, R36, -INF , P1 ;  /* 0xff80000024757808 */ /* 0x008fe20000800000 */
[--C-:B------:R-:W-:Y:S01]  /*38f0*/  FFMA.FTZ R83, R83, R88, -R52.reuse ;  /* 0x0000005853537223 */ /* 0x100fe20000010834 */
[----:B------:R-:W-:Y:S01]  /*3900*/  FMNMX.FTZ R46, R155, R46, !PT ;  /* 0x0000002e9b2e7209 */ /* 0x000fe20007810000 */
[----:B------:R0:W-:Y:S01]  /*3910*/  MUFU.EX2 R32, R119 ;  /* 0x0000007700207308 */ /* 0x0001e20000000800 */
[----:B------:R-:W-:-:S01]  /*3920*/  FFMA.FTZ R48, R121, R88, -R52 ;  /* 0x0000005879307223 */ /* 0x000fc20000010834 */
[----:B--2---:R-:W-:Y:S01]  /*3930*/  FSEL R121, R42, -INF , P3 ;  /* 0xff8000002a797808 */ /* 0x004fe20001800000 */
[----:B------:R-:W-:-:S01]  /*3940*/  FFMA.FTZ R93, R93, R88, -R52 ;  /* 0x000000585d5d7223 */ /* 0x000fc20000010834 */
[----:B------:R-:W-:Y:S01]  /*3950*/  FMNMX.FTZ R46, R117, R46, !PT ;  /* 0x0000002e752e7209 */ /* 0x000fe20007810000 */
[----:B------:R-:W-:-:S01]  /*3960*/  FFMA.FTZ R6, R63, R88, -R52 ;  /* 0x000000583f067223 */ /* 0x000fc20000010834 */
[-CC-:B------:R-:W-:Y:S01]  /*3970*/  FFMA.FTZ R63, R91, R88.reuse, -R52.reuse ;  /* 0x000000585b3f7223 */ /* 0x180fe20000010834 */
[----:B------:R-:W-:-:S01]  /*3980*/  FFMA.FTZ R35, R69, R88, -R52 ;  /* 0x0000005845237223 */ /* 0x000fc20000010834 */
[----:B------:R1:W-:Y:S01]  /*3990*/  MUFU.EX2 R14, R83 ;  /* 0x00000053000e7308 */ /* 0x0003e20000000800 */
[----:B0-----:R-:W-:Y:S01]  /*39a0*/  FSEL R119, R40, -INF , P2 ;  /* 0xff80000028777808 */ /* 0x001fe20001000000 */
[-CC-:B------:R-:W-:Y:S01]  /*39b0*/  FFMA.FTZ R99, R99, R88.reuse, -R52.reuse ;  /* 0x0000005863637223 */ /* 0x180fe20000010834 */
[----:B------:R-:W-:-:S01]  /*39c0*/  FFMA.FTZ R101, R101, R88, -R52 ;  /* 0x0000005865657223 */ /* 0x000fc20000010834 */
[--C-:B------:R-:W-:Y:S01]  /*39d0*/  FFMA.FTZ R107, R107, R88, -R52.reuse ;  /* 0x000000586b6b7223 */ /* 0x100fe20000010834 */
[----:B------:R-:W-:Y:S01]  /*39e0*/  FMNMX.FTZ R46, R119, R46, !PT ;  /* 0x0000002e772e7209 */ /* 0x000fe20007810000 */
[-CC-:B------:R-:W-:Y:S01]  /*39f0*/  FFMA.FTZ R111, R111, R88.reuse, -R52.reuse ;  /* 0x000000586f6f7223 */ /* 0x180fe20000010834 */
[----:B------:R-:W-:-:S01]  /*3a00*/  FFMA.FTZ R10, R73, R88, -R52 ;  /* 0x00000058490a7223 */ /* 0x000fc20000010834 */
[----:B------:R0:W-:Y:S01]  /*3a10*/  MUFU.EX2 R20, R93 ;  /* 0x0000005d00147308 */ /* 0x0001e20000000800 */
[----:B-1----:R-:W-:-:S01]  /*3a20*/  FFMA.FTZ R83, R123, R88, -R52 ;  /* 0x000000587b537223 */ /* 0x002fc20000010834 */
[----:B-----5:R-:W-:Y:S01]  /*3a30*/  FSEL R123, R38, -INF , P4 ;  /* 0xff800000267b7808 */ /* 0x020fe20002000000 */
[----:B------:R-:W-:-:S01]  /*3a40*/  FFMA.FTZ R39, R77, R88, -R52 ;  /* 0x000000584d277223 */ /* 0x000fc20000010834 */
[----:B------:R-:W-:Y:S01]  /*3a50*/  FMNMX.FTZ R46, R121, R46, !PT ;  /* 0x0000002e792e7209 */ /* 0x000fe20007810000 */
[----:B------:R-:W-:-:S01]  /*3a60*/  FFMA.FTZ R69, R79, R88, -R52 ;  /* 0x000000584f457223 */ /* 0x000fc20000010834 */
[-CC-:B------:R-:W-:Y:S01]  /*3a70*/  FFMA.FTZ R12, R85, R88.reuse, -R52.reuse ;  /* 0x00000058550c7223 */ /* 0x180fe20000010834 */
[----:B------:R-:W-:-:S01]  /*3a80*/  FFMA.FTZ R73, R97, R88, -R52 ;  /* 0x0000005861497223 */ /* 0x000fc20000010834 */
[----:B------:R-:W-:Y:S01]  /*3a90*/  FMNMX.FTZ R46, R123, R46, !PT ;  /* 0x0000002e7b2e7209 */ /* 0x000fe20007810000 */
[----:B0-----:R-:W-:-:S01]  /*3aa0*/  FFMA.FTZ R93, R125, R88, -R52 ;  /* 0x000000587d5d7223 */ /* 0x001fc20000010834 */
[----:B------:R-:W-:Y:S01]  /*3ab0*/  FSEL R125, R44, -INF , P5 ;  /* 0xff8000002c7d7808 */ /* 0x000fe20002800000 */
[----:B------:R-:W-:Y:S01]  /*3ac0*/  MUFU.EX2 R6, R6 ;  /* 0x0000000600067308 */ /* 0x000fe20000000800 */
[----:B------:R-:W-:-:S01]  /*3ad0*/  FFMA.FTZ R77, R103, R88, -R52 ;  /* 0x00000058674d7223 */ /* 0x000fc20000010834 */
[--C-:B------:R-:W-:Y:S01]  /*3ae0*/  FFMA.FTZ R79, R113, R88, -R52.reuse ;  /* 0x00000058714f7223 */ /* 0x100fe20000010834 */
[----:B------:R-:W-:Y:S01]  /*3af0*/  FMNMX.FTZ R46, R125, R46, !PT ;  /* 0x0000002e7d2e7209 */ /* 0x000fe20007810000 */
[-CC-:B------:R-:W-:Y:S01]  /*3b00*/  FFMA.FTZ R85, R127, R88.reuse, -R52.reuse ;  /* 0x000000587f557223 */ /* 0x180fe20000010834 */
[----:B------:R-:W-:-:S01]  /*3b10*/  FFMA.FTZ R36, R131, R88, -R52 ;  /* 0x0000005883247223 */ /* 0x000fc20000010834 */
[-CC-:B------:R-:W-:Y:S01]  /*3b20*/  FFMA.FTZ R38, R129, R88.reuse, -R52.reuse ;  /* 0x0000005881267223 */ /* 0x180fe20000010834 */
[----:B------:R-:W-:-:S01]  /*3b30*/  FFMA.FTZ R40, R137, R88, -R52 ;  /* 0x0000005889287223 */ /* 0x000fc20000010834 */
[----:B------:R-:W0:Y:S01]  /*3b40*/  SHFL.BFLY PT, R91, R46, 0x2, 0x1f ;  /* 0x0c401f002e5b7f89 */ /* 0x000e2200000e0000 */
[----:B------:R-:W-:Y:S01]  /*3b50*/  MUFU.EX2 R31, R31 ;  /* 0x0000001f001f7308 */ /* 0x000fe20000000800 */
[----:B------:R-:W-:-:S01]  /*3b60*/  FFMA.FTZ R97, R139, R88, -R52 ;  /* 0x000000588b617223 */ /* 0x000fc20000010834 */
[-CC-:B------:R-:W-:Y:S01]  /*3b70*/  FFMA.FTZ R42, R141, R88.reuse, -R52.reuse ;  /* 0x000000588d2a7223 */ /* 0x180fe20000010834 */
[----:B------:R-:W-:-:S01]  /*3b80*/  FFMA.FTZ R44, R145, R88, -R52 ;  /* 0x00000058912c7223 */ /* 0x000fc20000010834 */
[-CC-:B------:R-:W-:Y:S01]  /*3b90*/  FFMA.FTZ R103, R149, R88.reuse, -R52.reuse ;  /* 0x0000005895677223 */ /* 0x180fe20000010834 */
[----:B------:R-:W-:-:S01]  /*3ba0*/  FFMA.FTZ R113, R165, R88, -R52 ;  /* 0x00000058a5717223 */ /* 0x000fc20000010834 */
[----:B------:R-:W-:-:S02]  /*3bb0*/  @!P6 VIADD R3, R3, 0x29840 ;  /* 0x000298400303e836 */ /* 0x000fc40000000000 */
[----:B------:R-:W-:Y:S03]  /*3bc0*/  MUFU.EX2 R8, R8 ;  /* 0x0000000800087308 */ /* 0x000fe60000000800 */
[----:B------:R-:W-:-:S04]  /*3bd0*/  @!P6 PRMT R3, RZ, 0x654, R3 ;  /* 0x00000654ff03e816 */ /* 0x000fc80000000003 */
[----:B------:R1:W-:Y:S01]  /*3be0*/  @!P6 SYNCS.ARRIVE.TRANS64.RED.A1T0 RZ, [R3+URZ], RZ ;  /* 0x000000ff03ffe9a7 */ /* 0x0003e2000810043f */
[----:B------:R2:W-:Y:S01]  /*3bf0*/  MUFU.EX2 R24, R99 ;  /* 0x0000006300187308 */ /* 0x0005e20000000800 */
[----:B0-----:R-:W-:-:S07]  /*3c00*/  FMNMX.FTZ R50, R46, R91, !PT ;  /* 0x0000005b2e327209 */ /* 0x001fce0007810000 */
[----:B------:R0:W-:Y:S01]  /*3c10*/  MUFU.EX2 R26, R101 ;  /* 0x00000065001a7308 */ /* 0x0001e20000000800 */
[----:B--2---:R-:W-:-:S01]  /*3c20*/  FFMA.FTZ R99, R135, R88, -R52 ;  /* 0x0000005887637223 */ /* 0x004fc20000010834 */
[-CC-:B------:R-:W-:Y:S01]  /*3c30*/  FFMA.FTZ R46, R153, R88.reuse, -R52.reuse ;  /* 0x00000058992e7223 */ /* 0x180fe20000010834 */
[----:B------:R-:W2:Y:S05]  /*3c40*/  SHFL.BFLY PT, R91, R50, 0x1, 0x1f ;  /* 0x0c201f00325b7f89 */ /* 0x000eaa00000e0000 */
[----:B------:R3:W-:Y:S01]  /*3c50*/  MUFU.EX2 R28, R107 ;  /* 0x0000006b001c7308 */ /* 0x0007e20000000800 */
[----:B0-----:R-:W-:-:S07]  /*3c60*/  FFMA.FTZ R101, R143, R88, -R52 ;  /* 0x000000588f657223 */ /* 0x001fce0000010834 */
[----:B------:R0:W-:Y:S01]  /*3c70*/  MUFU.EX2 R30, R111 ;  /* 0x0000006f001e7308 */ /* 0x0001e20000000800 */
[----:B---3--:R-:W-:-:S07]  /*3c80*/  FFMA.FTZ R107, R157, R88, -R52 ;  /* 0x000000589d6b7223 */ /* 0x008fce0000010834 */
[----:B------:R3:W-:Y:S01]  /*3c90*/  MUFU.EX2 R34, R48 ;  /* 0x0000003000227308 */ /* 0x0007e20000000800 */
[----:B0-----:R-:W-:-:S01]  /*3ca0*/  FFMA.FTZ R111, R161, R88, -R52 ;  /* 0x00000058a16f7223 */ /* 0x001fc20000010834 */
[----:B--2---:R-:W-:Y:S01]  /*3cb0*/  FMNMX.FTZ R91, R50, R91, !PT ;  /* 0x0000005b325b7209 */ /* 0x004fe20007810000 */
[----:B------:R-:W-:-:S03]  /*3cc0*/  FFMA.FTZ R50, R163, R88, -R52 ;  /* 0x00000058a3327223 */ /* 0x000fc60000010834 */
[C---:B------:R-:W-:Y:S01]  /*3cd0*/  FSETP.NEU.FTZ.AND P1, PT, R91.reuse, -INF , PT ;  /* 0xff8000005b00780b */ /* 0x040fe20003f3d000 */
[----:B------:R-:W-:-:S01]  /*3ce0*/  FFMA.FTZ R54, R91, R88, -8 ;  /* 0xc10000005b367423 */ /* 0x000fc20000010058 */
[----:B------:R-:W-:Y:S01]  /*3cf0*/  MUFU.EX2 R35, R35 ;  /* 0x0000002300237308 */ /* 0x000fe20000000800 */
[----:B---3--:R-:W-:-:S03]  /*3d00*/  FFMA.FTZ R48, R159, R88, -R52 ;  /* 0x000000589f307223 */ /* 0x008fc60000010834 */
[----:B------:R-:W-:Y:S02]  /*3d10*/  FSEL R54, R54, RZ, P1 ;  /* 0x000000ff36367208 */ /* 0x000fe40000800000 */
[----:B------:R-:W-:Y:S02]  /*3d20*/  PLOP3.LUT P1, PT, PT, PT, UP0, 0x80, 0x0 ;  /* 0x000000000000781c */ /* 0x000fe40003f2f008 */
[----:B------:R-:W-:Y:S01]  /*3d30*/  MUFU.EX2 R10, R10 ;  /* 0x0000000a000a7308 */ /* 0x000fe20000000800 */
[----:B------:R-:W-:-:S01]  /*3d40*/  FFMA.FTZ R5, R5, R88, -R54 ;  /* 0x0000005805057223 */ /* 0x000fc20000010836 */
[-CC-:B------:R-:W-:Y:S01]  /*3d50*/  FFMA.FTZ R4, R4, R88.reuse, -R54.reuse ;  /* 0x0000005804047223 */ /* 0x180fe20000010836 */
[----:B------:R-:W-:-:S01]  /*3d60*/  FFMA.FTZ R7, R7, R88, -R54 ;  /* 0x0000005807077223 */ /* 0x000fc20000010836 */
[-CC-:B------:R-:W-:Y:S01]  /*3d70*/  FFMA.FTZ R9, R9, R88.reuse, -R54.reuse ;  /* 0x0000005809097223 */ /* 0x180fe20000010836 */
[----:B------:R-:W-:-:S01]  /*3d80*/  FFMA.FTZ R11, R11, R88, -R54 ;  /* 0x000000580b0b7223 */ /* 0x000fc20000010836 */
[-CC-:B------:R-:W-:Y:S01]  /*3d90*/  FFMA.FTZ R13, R13, R88.reuse, -R54.reuse ;  /* 0x000000580d0d7223 */ /* 0x180fe20000010836 */
[----:B------:R-:W-:-:S01]  /*3da0*/  FFMA.FTZ R15, R15, R88, -R54 ;  /* 0x000000580f0f7223 */ /* 0x000fc20000010836 */
        /* <DEDUP_REMOVED lines=8> */
[----:B------:R-:W0:Y:S01]  /*3e30*/  MUFU.EX2 R4, R4 ;  /* 0x0000000400047308 */ /* 0x000e220000000800 */
[----:B------:R-:W-:-:S01]  /*3e40*/  FFMA.FTZ R53, R53, R88, -R54 ;  /* 0x0000005835357223 */ /* 0x000fc20000010836 */
[-CC-:B------:R-:W-:Y:S01]  /*3e50*/  FFMA.FTZ R55, R55, R88.reuse, -R54.reuse ;  /* 0x0000005837377223 */ /* 0x180fe20000010836 */
[----:B------:R-:W-:-:S01]  /*3e60*/  FFMA.FTZ R57, R57, R88, -R54 ;  /* 0x0000005839397223 */ /* 0x000fc20000010836 */
[-CC-:B------:R-:W-:Y:S01]  /*3e70*/  FFMA.FTZ R59, R59, R88.reuse, -R54.reuse ;  /* 0x000000583b3b7223 */ /* 0x180fe20000010836 */
[----:B------:R-:W-:-:S01]  /*3e80*/  FFMA.FTZ R61, R61, R88, -R54 ;  /* 0x000000583d3d7223 */ /* 0x000fc20000010836 */
[-CC-:B------:R-:W-:Y:S01]  /*3e90*/  FFMA.FTZ R25, R25, R88.reuse, -R54.reuse ;  /* 0x0000005819197223 */ /* 0x180fe20000010836 */
[----:B------:R-:W-:-:S01]  /*3ea0*/  FFMA.FTZ R65, R65, R88, -R54 ;  /* 0x0000005841417223 */ /* 0x000fc20000010836 */
[----:B------:R-:W2:Y:S01]  /*3eb0*/  MUFU.EX2 R7, R7 ;  /* 0x0000000700077308 */ /* 0x000ea20000000800 */
[----:B------:R-:W-:-:S01]  /*3ec0*/  FFMA.FTZ R27, R27, R88, -R54 ;  /* 0x000000581b1b7223 */ /* 0x000fc20000010836 */
[-CC-:B------:R-:W-:Y:S01]  /*3ed0*/  FFMA.FTZ R71, R71, R88.reuse, -R54.reuse ;  /* 0x0000005847477223 */ /* 0x180fe20000010836 */
[----:B------:R-:W-:-:S01]  /*3ee0*/  FFMA.FTZ R75, R75, R88, -R54 ;  /* 0x000000584b4b7223 */ /* 0x000fc20000010836 */
[-CC-:B------:R-:W-:Y:S01]  /*3ef0*/  FFMA.FTZ R29, R29, R88.reuse, -R54.reuse ;  /* 0x000000581d1d7223 */ /* 0x180fe20000010836 */
[----:B------:R-:W-:-:S01]  /*3f00*/  FFMA.FTZ R95, R95, R88, -R54 ;  /* 0x000000585f5f7223 */ /* 0x000fc20000010836 */
[-CC-:B------:R-:W-:Y:S01]  /*3f10*/  FFMA.FTZ R105, R105, R88.reuse, -R54.reuse ;  /* 0x0000005869697223 */ /* 0x180fe20000010836 */
[----:B------:R-:W-:-:S01]  /*3f20*/  FFMA.FTZ R109, R109, R88, -R54 ;  /* 0x000000586d6d7223 */ /* 0x000fc20000010836 */
[----:B------:R3:W4:Y:S01]  /*3f30*/  MUFU.EX2 R52, R9 ;  /* 0x0000000900347308 */ /* 0x0007220000000800 */
[----:B0-----:R-:W-:-:S01]  /*3f40*/  FADD.FTZ R76, R5, R4 ;  /* 0x00000004054c7221 */ /* 0x001fc20000010000 */
[-CC-:B------:R-:W-:Y:S01]  /*3f50*/  FFMA.FTZ R115, R115, R88.reuse, -R54.reuse ;  /* 0x0000005873737223 */ /* 0x180fe20000010836 */
[----:B------:R-:W-:-:S01]  /*3f60*/  FFMA.FTZ R33, R33, R88, -R54 ;  /* 0x0000005821217223 */ /* 0x000fc20000010836 */
[-CC-:B------:R-:W-:Y:S01]  /*3f70*/  FFMA.FTZ R133, R133, R88.reuse, -R54.reuse ;  /* 0x0000005885857223 */ /* 0x180fe20000010836 */
[----:B------:R-:W-:-:S01]  /*3f80*/  FFMA.FTZ R37, R37, R88, -R54 ;  /* 0x0000005825257223 */ /* 0x000fc20000010836 */
[-CC-:B------:R-:W-:Y:S01]  /*3f90*/  FFMA.FTZ R147, R147, R88.reuse, -R54.reuse ;  /* 0x0000005893937223 */ /* 0x180fe20000010836 */
[----:B------:R-:W-:-:S01]  /*3fa0*/  FFMA.FTZ R151, R151, R88, -R54 ;  /* 0x0000005897977223 */ /* 0x000fc20000010836 */
[----:B------:R-:W1:Y:S01]  /*3fb0*/  MUFU.EX2 R11, R11 ;  /* 0x0000000b000b7308 */ /* 0x000e620000000800 */
[----:B---3--:R-:W-:-:S01]  /*3fc0*/  FADD.FTZ R9, R6, R31 ;  /* 0x0000001f06097221 */ /* 0x008fc20000010000 */
[-CC-:B------:R-:W-:Y:S01]  /*3fd0*/  FFMA.FTZ R155, R155, R88.reuse, -R54.reuse ;  /* 0x000000589b9b7223 */ /* 0x180fe20000010836 */
[----:B------:R-:W-:-:S01]  /*3fe0*/  FFMA.FTZ R117, R117, R88, -R54 ;  /* 0x0000005875757223 */ /* 0x000fc20000010836 */
[----:B------:R-:W-:Y:S01]  /*3ff0*/  FFMA.FTZ R119, R119, R88, -R54 ;  /* 0x0000005877777223 */ /* 0x000fe20000010836 */
[----:B------:R-:W-:-:S01]  /*4000*/  FADD.FTZ R78, R8, R9 ;  /* 0x00000009084e7221 */ /* 0x000fc20000010000 */
[----:B--2---:R-:W-:Y:S01]  /*4010*/  FADD.FTZ R9, R7, R76 ;  /* 0x0000004c07097221 */ /* 0x004fe20000010000 */
[----:B------:R-:W-:-:S01]  /*4020*/  FFMA.FTZ R121, R121, R88, -R54 ;  /* 0x0000005879797223 */ /* 0x000fc20000010836 */
[----:B------:R-:W0:Y:S01]  /*4030*/  MUFU.EX2 R39, R39 ;  /* 0x0000002700277308 */ /* 0x000e220000000800 */
[----:B------:R-:W-:-:S01]  /*4040*/  FFMA.FTZ R123, R123, R88, -R54 ;  /* 0x000000587b7b7223 */ /* 0x000fc20000010836 */
[C---:B----4-:R-:W-:Y:S01]  /*4050*/  FADD.FTZ R76, R52.reuse, R9 ;  /* 0x00000009344c7221 */ /* 0x050fe20000010000 */
[----:B------:R-:W-:Y:S01]  /*4060*/  F2FP.SATFINITE.E4M3.F32.PACK_AB_MERGE_C R52, R52, R7, RZ ;  /* 0x000000073434723e */ /* 0x000fe200048070ff */
[----:B------:R-:W-:-:S03]  /*4070*/  FFMA.FTZ R54, R125, R88, -R54 ;  /* 0x000000587d367223 */ /* 0x000fc60000010836 */
[----:B------:R-:W-:Y:S01]  /*4080*/  F2FP.SATFINITE.E4M3.F32.PACK_AB_MERGE_C R173, R4, R5, R52 ;  /* 0x0000000504ad723e */ /* 0x000fe20004807034 */
[----:B------:R2:W3:Y:S01]  /*4090*/  MUFU.EX2 R56, R13 ;  /* 0x0000000d00387308 */ /* 0x0004e20000000800 */
[----:B-1----:R-:W-:-:S01]  /*40a0*/  FADD.FTZ R3, R11, R76 ;  /* 0x0000004c0b037221 */ /* 0x002fc20000010000 */
[----:B------:R-:W-:-:S06]  /*40b0*/  IMAD.MOV.U32 R52, RZ, RZ, R87 ;  /* 0x000000ffff347224 */ /* 0x000fcc00078e0057 */
[----:B------:R-:W1:Y:S01]  /*40c0*/  MUFU.EX2 R12, R12 ;  /* 0x0000000c000c7308 */ /* 0x000e620000000800 */
[----:B--2---:R-:W-:-:S01]  /*40d0*/  FADD.FTZ R13, R35, R78 ;  /* 0x0000004e230d7221 */ /* 0x004fc20000010000 */
[----:B------:R-:W-:-:S03]  /*40e0*/  F2FP.SATFINITE.E4M3.F32.PACK_AB_MERGE_C R35, R35, R8, RZ ;  /* 0x000000082323723e */ /* 0x000fc600048070ff */
[----:B------:R-:W-:Y:S01]  /*40f0*/  FADD.FTZ R78, R10, R13 ;  /* 0x0000000d0a4e7221 */ /* 0x000fe20000010000 */
[----:B------:R-:W-:Y:S01]  /*4100*/  F2FP.SATFINITE.E4M3.F32.PACK_AB_MERGE_C R172, R31, R6, R35 ;  /* 0x000000061fac723e */ /* 0x000fe20004807023 */
[----:B------:R-:W-:Y:S01]  /*4110*/  IMAD.MOV.U32 R35, RZ, RZ, R87 ;  /* 0x000000ffff237224 */ /* 0x000fe200078e0057 */
[----:B------:R-:W2:Y:S01]  /*4120*/  MUFU.EX2 R15, R15 ;  /* 0x0000000f000f7308 */ /* 0x000ea20000000800 */
[----:B0-----:R-:W-:-:S01]  /*4130*/  FADD.FTZ R9, R39, R78 ;  /* 0x0000004e27097221 */ /* 0x001fc20000010000 */
[----:B---3--:R-:W-:Y:S01]  /*4140*/  FADD.FTZ R78, R56, R3 ;  /* 0x00000003384e7221 */ /* 0x008fe20000010000 */
[----:B------:R-:W-:-:S05]  /*4150*/  IMAD.MOV.U32 R31, RZ, RZ, R87 ;  /* 0x000000ffff1f7224 */ /* 0x000fca00078e0057 */
[----:B------:R-:W0:Y:S01]  /*4160*/  MUFU.EX2 R63, R63 ;  /* 0x0000003f003f7308 */ /* 0x000e220000000800 */
[----:B-1----:R-:W-:-:S07]  /*4170*/  FADD.FTZ R80, R12, R9 ;  /* 0x000000090c507221 */ /* 0x002fce0000010000 */
[----:B------:R-:W1:Y:S01]  /*4180*/  MUFU.EX2 R58, R21 ;  /* 0x00000015003a7308 */ /* 0x000e620000000800 */
[----:B--2---:R-:W-:-:S07]  /*4190*/  FADD.FTZ R3, R15, R78 ;  /* 0x0000004e0f037221 */ /* 0x004fce0000010000 */
[----:B------:R-:W2:Y:S01]  /*41a0*/  MUFU.EX2 R41, R41 ;  /* 0x0000002900297308 */ /* 0x000ea20000000800 */
[----:B0-----:R-:W-:-:S01]  /*41b0*/  FADD.FTZ R9, R63, R80 ;  /* 0x000000503f097221 */ /* 0x001fc20000010000 */
[----:B------:R-:W-:-:S03]  /*41c0*/  F2FP.SATFINITE.E4M3.F32.PACK_AB_MERGE_C R63, R63, R12, RZ ;  /* 0x0000000c3f3f723e */ /* 0x000fc600048070ff */
[----:B------:R-:W-:Y:S01]  /*41d0*/  FADD.FTZ R80, R14, R9 ;  /* 0x000000090e507221 */ /* 0x000fe20000010000 */
[----:B------:R-:W-:Y:S01]  /*41e0*/  F2FP.SATFINITE.E4M3.F32.PACK_AB_MERGE_C R174, R39, R10, R63 ;  /* 0x0000000a27ae723e */ /* 0x000fe2000480703f */
[----:B------:R-:W-:Y:S01]  /*41f0*/  IMAD.MOV.U32 R63, RZ, RZ, R87 ;  /* 0x000000ffff3f7224 */ /* 0x000fe200078e0057 */
[----:B------:R-:W0:Y:S01]  /*4200*/  MUFU.EX2 R67, R67 ;  /* 0x0000004300437308 */ /* 0x000e220000000800 */
[----:B-1----:R-:W-:-:S01]  /*4210*/  FADD.FTZ R78, R58, R3 ;  /* 0x000000033a4e7221 */ /* 0x002fc20000010000 */
[----:B------:R-:W-:Y:S01]  /*4220*/  F2FP.SATFINITE.E4M3.F32.PACK_AB_MERGE_C R15, R58, R15, RZ ;  /* 0x0000000f3a0f723e */ /* 0x000fe200048070ff */
[--C-:B------:R-:W-:Y:S02]  /*4230*/  IMAD.MOV.U32 R58, RZ, RZ, R87.reuse ;  /* 0x000000ffff3a7224 */ /* 0x100fe400078e0057 */
[----:B------:R-:W-:Y:S01]  /*4240*/  IMAD.MOV.U32 R39, RZ, RZ, R87 ;  /* 0x000000ffff277224 */ /* 0x000fe200078e0057 */
[----:B------:R-:W-:Y:S01]  /*4250*/  F2FP.SATFINITE.E4M3.F32.PACK_AB_MERGE_C R175, R56, R11, R15 ;  /* 0x0000000b38af723e */ /* 0x000fe2000480700f */
[----:B------:R-:W-:Y:S01]  /*4260*/  IMAD.MOV.U32 R56, RZ, RZ, R87 ;  /* 0x000000ffff387224 */ /* 0x000fe200078e0057 */
[----:B------:R1:W3:Y:S01]  /*4270*/  MUFU.EX2 R60, R43 ;  /* 0x0000002b003c7308 */ /* 0x0002e20000000800 */
[----:B--2---:R-:W-:-:S07]  /*4280*/  FADD.FTZ R3, R41, R78 ;  /* 0x0000004e29037221 */ /* 0x004fce0000010000 */
[----:B------:R-:W2:Y:S01]  /*4290*/  MUFU.EX2 R45, R45 ;  /* 0x0000002d002d7308 */ /* 0x000ea20000000800 */
[----:B0-----:R-:W-:-:S01]  /*42a0*/  FADD.FTZ R9, R67, R80 ;  /* 0x0000005043097221 */ /* 0x001fc20000010000 */
[----:B-1----:R-:W-:-:S03]  /*42b0*/  IMAD.MOV.U32 R43, RZ, RZ, R87 ;  /* 0x000000ffff2b7224 */ /* 0x002fc600078e0057 */
[----:B------:R-:W-:-:S03]  /*42c0*/  FADD.FTZ R82, R20, R9 ;  /* 0x0000000914527221 */ /* 0x000fc60000010000 */
[----:B------:R-:W0:Y:S01]  /*42d0*/  MUFU.EX2 R69, R69 ;  /* 0x0000004500457308 */ /* 0x000e220000000800 */
[----:B---3--:R-:W-:-:S07]  /*42e0*/  FADD.FTZ R80, R60, R3 ;  /* 0x000000033c507221 */ /* 0x008fce0000010000 */
[----:B------:R1:W3:Y:S01]  /*42f0*/  MUFU.EX2 R62, R47 ;  /* 0x0000002f003e7308 */ /* 0x0002e20000000800 */
[----:B--2---:R-:W-:-:S07]  /*4300*/  FADD.FTZ R3, R45, R80 ;  /* 0x000000502d037221 */ /* 0x004fce0000010000 */
[----:B------:R-:W2:Y:S01]  /*4310*/  MUFU.EX2 R49, R49 ;  /* 0x0000003100317308 */ /* 0x000ea20000000800 */
[----:B0-----:R-:W-:-:S01]  /*4320*/  FADD.FTZ R9, R69, R82 ;  /* 0x0000005245097221 */ /* 0x001fc20000010000 */
[----:B------:R-:W-:Y:S01]  /*4330*/  F2FP.SATFINITE.E4M3.F32.PACK_AB_MERGE_C R69, R69, R20, RZ ;  /* 0x000000144545723e */ /* 0x000fe200048070ff */
[----:B-1----:R-:W-:Y:S02]  /*4340*/  IMAD.MOV.U32 R47, RZ, RZ, R87 ;  /* 0x000000ffff2f7224 */ /* 0x002fe400078e0057 */
[----:B------:R-:W-:Y:S01]  /*4350*/  FADD.FTZ R82, R24, R9 ;  /* 0x0000000918527221 */ /* 0x000fe20000010000 */
[----:B------:R-:W-:Y:S01]  /*4360*/  F2FP.SATFINITE.E4M3.F32.PACK_AB_MERGE_C R176, R67, R14, R69 ;  /* 0x0000000e43b0723e */ /* 0x000fe20004807045 */
[----:B------:R-:W-:Y:S01]  /*4370*/  IMAD.MOV.U32 R69, RZ, RZ, R87 ;  /* 0x000000ffff457224 */ /* 0x000fe200078e0057 */
[----:B------:R-:W0:Y:S01]  /*4380*/  MUFU.EX2 R73, R73 ;  /* 0x0000004900497308 */ /* 0x000e220000000800 */
[----:B---3--:R-:W-:-:S01]  /*4390*/  FADD.FTZ R80, R62, R3 ;  /* 0x000000033e507221 */ /* 0x008fc20000010000 */
[----:B------:R-:W-:Y:S01]  /*43a0*/  F2FP.SATFINITE.E4M3.F32.PACK_AB_MERGE_C R45, R62, R45, RZ ;  /* 0x0000002d3e2d723e */ /* 0x000fe200048070ff */
[----:B------:R-:W-:-:S02]  /*43b0*/  IMAD.MOV.U32 R67, RZ, RZ, R87 ;  /* 0x000000ffff437224 */ /* 0x000fc400078e0057 */
[----:B------:R-:W-:Y:S01]  /*43c0*/  IMAD.MOV.U32 R62, RZ, RZ, R87 ;  /* 0x000000ffff3e7224 */ /* 0x000fe200078e0057 */
[----:B------:R-:W-:Y:S01]  /*43d0*/  F2FP.SATFINITE.E4M3.F32.PACK_AB_MERGE_C R177, R60, R41, R45 ;  /* 0x000000293cb1723e */ /* 0x000fe2000480702d */
[----:B------:R-:W-:Y:S01]  /*43e0*/  IMAD.MOV.U32 R60, RZ, RZ, R87 ;  /* 0x000000ffff3c7224 */ /* 0x000fe200078e0057 */
[----:B------:R1:W3:Y:S01]  /*43f0*/  MUFU.EX2 R64, R51 ;  /* 0x0000003300407308 */ /* 0x0002e20000000800 */
[----:B--2---:R-:W-:-:S01]  /*4400*/  FADD.FTZ R3, R49, R80 ;  /* 0x0000005031037221 */ /* 0x004fc20000010000 */
[--C-:B------:R-:W-:Y:S02]  /*4410*/  IMAD.MOV.U32 R45, RZ, RZ, R87.reuse ;  /* 0x000000ffff2d7224 */ /* 0x100fe400078e0057 */
[----:B------:R-:W-:-:S04]  /*4420*/  IMAD.MOV.U32 R41, RZ, RZ, R87 ;  /* 0x000000ffff297224 */ /* 0x000fc800078e0057 */
[----:B------:R-:W2:Y:S01]  /*4430*/  MUFU.EX2 R53, R53 ;  /* 0x0000003500357308 */ /* 0x000ea20000000800 */
[----:B0-----:R-:W-:-:S01]  /*4440*/  FADD.FTZ R9, R73, R82 ;  /* 0x0000005249097221 */ /* 0x001fc20000010000 */
[----:B-1----:R-:W-:-:S03]  /*4450*/  IMAD.MOV.U32 R51, RZ, RZ, R87 ;  /* 0x000000ffff337224 */ /* 0x002fc600078e0057 */
[----:B------:R-:W-:-:S03]  /*4460*/  FADD.FTZ R84, R26, R9 ;  /* 0x000000091a547221 */ /* 0x000fc60000010000 */
[----:B------:R-:W0:Y:S01]  /*4470*/  MUFU.EX2 R77, R77 ;  /* 0x0000004d004d7308 */ /* 0x000e220000000800 */
[----:B---3--:R-:W-:-:S07]  /*4480*/  FADD.FTZ R82, R64, R3 ;  /* 0x0000000340527221 */ /* 0x008fce0000010000 */
[----:B------:R-:W1:Y:S01]  /*4490*/  MUFU.EX2 R66, R55 ;  /* 0x0000003700427308 */ /* 0x000e620000000800 */
[----:B--2---:R-:W-:-:S01]  /*44a0*/  FADD.FTZ R3, R53, R82 ;  /* 0x0000005235037221 */ /* 0x004fc20000010000 */
[----:B------:R-:W-:-:S06]  /*44b0*/  IMAD.MOV.U32 R82, RZ, RZ, R87 ;  /* 0x000000ffff527224 */ /* 0x000fcc00078e0057 */
[----:B------:R-:W2:Y:S01]  /*44c0*/  MUFU.EX2 R57, R57 ;  /* 0x0000003900397308 */ /* 0x000ea20000000800 */
[----:B0-----:R-:W-:-:S01]  /*44d0*/  FADD.FTZ R9, R77, R84 ;  /* 0x000000544d097221 */ /* 0x001fc20000010000 */
[----:B------:R-:W-:Y:S01]  /*44e0*/  F2FP.SATFINITE.E4M3.F32.PACK_AB_MERGE_C R26, R77, R26, RZ ;  /* 0x0000001a4d1a723e */ /* 0x000fe200048070ff */
[----:B------:R-:W-:Y:S02]  /*44f0*/  IMAD.MOV.U32 R84, RZ, RZ, R87 ;  /* 0x000000ffff547224 */ /* 0x000fe400078e0057 */
[----:B------:R-:W-:Y:S01]  /*4500*/  FADD.FTZ R12, R28, R9 ;  /* 0x000000091c0c7221 */ /* 0x000fe20000010000 */
[----:B------:R-:W-:Y:S01]  /*4510*/  F2FP.SATFINITE.E4M3.F32.PACK_AB_MERGE_C R178, R73, R24, R26 ;  /* 0x0000001849b2723e */ /* 0x000fe2000480701a */
[----:B------:R-:W-:Y:S01]  /*4520*/  IMAD.MOV.U32 R77, RZ, RZ, R87 ;  /* 0x000000ffff4d7224 */ /* 0x000fe200078e0057 */
[----:B------:R-:W0:Y:S01]  /*4530*/  MUFU.EX2 R79, R79 ;  /* 0x0000004f004f7308 */ /* 0x000e220000000800 */
[----:B-1----:R-:W-:-:S01]  /*4540*/  FADD.FTZ R8, R66, R3 ;  /* 0x0000000342087221 */ /* 0x002fc20000010000 */
        /* <DEDUP_REMOVED lines=8> */
[--C-:B------:R-:W-:Y:S02]  /*45d0*/  IMAD.MOV.U32 R53, RZ, RZ, R87.reuse ;  /* 0x000000ffff357224 */ /* 0x100fe400078e0057 */
[----:B------:R-:W-:Y:S02]  /*45e0*/  IMAD.MOV.U32 R49, RZ, RZ, R87 ;  /* 0x000000ffff317224 */ /* 0x000fe400078e0057 */
[----:B------:R-:W2:Y:S01]  /*45f0*/  MUFU.EX2 R61, R61 ;  /* 0x0000003d003d7308 */ /* 0x000ea20000000800 */
[----:B0-----:R-:W-:-:S01]  /*4600*/  FADD.FTZ R7, R79, R12 ;  /* 0x0000000c4f077221 */ /* 0x001fc20000010000 */
[----:B-1----:R-:W-:-:S02]  /*4610*/  IMAD.MOV.U32 R59, RZ, RZ, R87 ;  /* 0x000000ffff3b7224 */ /* 0x002fc400078e0057 */
[----:B------:R-:W-:Y:S02]  /*4620*/  IMAD.MOV.U32 R26, RZ, RZ, R87 ;  /* 0x000000ffff1a7224 */ /* 0x000fe400078e0057 */
[----:B------:R-:W-:Y:S01]  /*4630*/  FADD.FTZ R20, R30, R7 ;  /* 0x000000071e147221 */ /* 0x000fe20000010000 */
[----:B------:R-:W-:Y:S01]  /*4640*/  IMAD.MOV.U32 R24, RZ, RZ, R87 ;  /* 0x000000ffff187224 */ /* 0x000fe200078e0057 */
[----:B------:R-:W0:Y:S01]  /*4650*/  MUFU.EX2 R81, R81 ;  /* 0x0000005100517308 */ /* 0x000e220000000800 */
[----:B---3--:R-:W-:-:S07]  /*4660*/  FADD.FTZ R12, R68, R3 ;  /* 0x00000003440c7221 */ /* 0x008fce0000010000 */
[----:B------:R-:W1:Y:S01]  /*4670*/  MUFU.EX2 R70, R25 ;  /* 0x0000001900467308 */ /* 0x000e620000000800 */
[----:B--2---:R-:W-:-:S07]  /*4680*/  FADD.FTZ R3, R61, R12 ;  /* 0x0000000c3d037221 */ /* 0x004fce0000010000 */
        /* <DEDUP_REMOVED lines=10> */
[--C-:B------:R-:W-:Y:S01]  /*4730*/  IMAD.MOV.U32 R70, RZ, RZ, R87.reuse ;  /* 0x000000ffff467224 */ /* 0x100fe200078e0057 */
[----:B------:R-:W-:Y:S01]  /*4740*/  MOV R28, R87 ;  /* 0x00000057001c7202 */ /* 0x000fe20000000f00 */
[----:B------:R-:W-:Y:S01]  /*4750*/  IMAD.MOV.U32 R30, RZ, RZ, R87 ;  /* 0x000000ffff1e7224 */ /* 0x000fe200078e0057 */
[----:B------:R-:W-:Y:S01]  /*4760*/  F2FP.SATFINITE.E4M3.F32.PACK_AB_MERGE_C R181, R68, R57, R61 ;  /* 0x0000003944b5723e */ /* 0x000fe2000480703d */
[----:B------:R-:W-:Y:S01]  /*4770*/  IMAD.MOV.U32 R68, RZ, RZ, R87 ;  /* 0x000000ffff447224 */ /* 0x000fe200078e0057 */
[----:B------:R1:W3:Y:S01]  /*4780*/  MUFU.EX2 R72, R27 ;  /* 0x0000001b00487308 */ /* 0x0002e20000000800 */
[----:B--2---:R-:W-:-:S01]  /*4790*/  FADD.FTZ R3, R65, R12 ;  /* 0x0000000c41037221 */ /* 0x004fc20000010000 */
[----:B------:R-:W-:-:S02]  /*47a0*/  IMAD.MOV.U32 R61, RZ, RZ, R87 ;  /* 0x000000ffff3d7224 */ /* 0x000fc400078e0057 */
[--C-:B------:R-:W-:Y:S02]  /*47b0*/  IMAD.MOV.U32 R57, RZ, RZ, R87.reuse ;  /* 0x000000ffff397224 */ /* 0x100fe400078e0057 */
[----:B------:R-:W-:Y:S02]  /*47c0*/  IMAD.MOV.U32 R25, RZ, RZ, R87 ;  /* 0x000000ffff197224 */ /* 0x000fe400078e0057 */
        /* <DEDUP_REMOVED lines=9> */
[C---:B0-----:R-:W-:Y:S01]  /*4860*/  F2FP.SATFINITE.E4M3.F32.PACK_AB_MERGE_C R34, R85.reuse, R34, RZ ;  /* 0x000000225522723e */ /* 0x041fe200048070ff */
[----:B------:R-:W-:Y:S01]  /*4870*/  FADD.FTZ R85, R85, R20 ;  /* 0x0000001455557221 */ /* 0x000fe20000010000 */
[----:B-1----:R-:W-:Y:S02]  /*4880*/  MOV R75, R87 ;  /* 0x00000057004b7202 */ /* 0x002fe40000000f00 */
[----:B------:R-:W-:Y:S01]  /*4890*/  F2FP.SATFINITE.E4M3.F32.PACK_AB_MERGE_C R182, R83, R32, R34 ;  /* 0x0000002053b6723e */ /* 0x000fe20004807022 */
[----:B------:R-:W-:Y:S02]  /*48a0*/  IMAD.MOV.U32 R83, RZ, RZ, R87 ;  /* 0x000000ffff537224 */ /* 0x000fe400078e0057 */
[----:B------:R-:W0:Y:S01]  /*48b0*/  MUFU.EX2 R29, R29 ;  /* 0x0000001d001d7308 */ /* 0x000e220000000800 */
[C---:B---3--:R-:W-:Y:S01]  /*48c0*/  F2FP.SATFINITE.E4M3.F32.PACK_AB_MERGE_C R71, R74.reuse, R71, RZ ;  /* 0x000000474a47723e */ /* 0x048fe200048070ff */
[----:B------:R-:W-:Y:S01]  /*48d0*/  FADD.FTZ R74, R74, R3 ;  /* 0x000000034a4a7221 */ /* 0x000fe20000010000 */
[----:B------:R-:W-:-:S02]  /*48e0*/  IMAD.MOV.U32 R34, RZ, RZ, R87 ;  /* 0x000000ffff227224 */ /* 0x000fc400078e0057 */
[----:B------:R-:W-:Y:S01]  /*48f0*/  F2FP.SATFINITE.E4M3.F32.PACK_AB_MERGE_C R183, R72, R65, R71 ;  /* 0x0000004148b7723e */ /* 0x000fe20004807047 */
[----:B------:R-:W-:Y:S02]  /*4900*/  IMAD.MOV.U32 R72, RZ, RZ, R87 ;  /* 0x000000ffff487224 */ /* 0x000fe400078e0057 */
[----:B------:R-:W1:Y:S01]  /*4910*/  MUFU.EX2 R93, R93 ;  /* 0x0000005d005d7308 */ /* 0x000e620000000800 */
[----:B--2---:R-:W-:-:S01]  /*4920*/  FADD.FTZ R10, R36, R85 ;  /* 0x00000055240a7221 */ /* 0x004fc20000010000 */
[--C-:B------:R-:W-:Y:S02]  /*4930*/  IMAD.MOV.U32 R85, RZ, RZ, R87.reuse ;  /* 0x000000ffff557224 */ /* 0x100fe400078e0057 */
[--C-:B------:R-:W-:Y:S02]  /*4940*/  IMAD.MOV.U32 R71, RZ, RZ, R87.reuse ;  /* 0x000000ffff477224 */ /* 0x100fe400078e0057 */
[----:B------:R-:W-:Y:S02]  /*4950*/  IMAD.MOV.U32 R65, RZ, RZ, R87 ;  /* 0x000000ffff417224 */ /* 0x000fe400078e0057 */
[----:B------:R-:W2:Y:S01]  /*4960*/  MUFU.EX2 R76, R95 ;  /* 0x0000005f004c7308 */ /* 0x000ea20000000800 */
[----:B0-----:R-:W-:-:S01]  /*4970*/  FADD.FTZ R3, R29, R74 ;  /* 0x0000004a1d037221 */ /* 0x001fc20000010000 */
[----:B------:R-:W-:-:S02]  /*4980*/  IMAD.MOV.U32 R74, RZ, RZ, R87 ;  /* 0x000000ffff4a7224 */ /* 0x000fc400078e0057 */
[----:B------:R-:W-:-:S04]  /*4990*/  IMAD.MOV.U32 R32, RZ, RZ, R87 ;  /* 0x000000ffff207224 */ /* 0x000fc800078e0057 */
[----:B------:R-:W0:Y:S01]  /*49a0*/  MUFU.EX2 R38, R38 ;  /* 0x0000002600267308 */ /* 0x000e220000000800 */
[----:B-1----:R-:W-:-:S07]  /*49b0*/  FADD.FTZ R5, R93, R10 ;  /* 0x0000000a5d057221 */ /* 0x002fce0000010000 */
[----:B------:R-:W1:Y:S01]  /*49c0*/  MUFU.EX2 R105, R105 ;  /* 0x0000006900697308 */ /* 0x000e620000000800 */
[----:B--2---:R-:W-:-:S07]  /*49d0*/  FADD.FTZ R10, R76, R3 ;  /* 0x000000034c0a7221 */ /* 0x004fce0000010000 */
[----:B------:R-:W2:Y:S01]  /*49e0*/  MUFU.EX2 R99, R99 ;  /* 0x0000006300637308 */ /* 0x000ea20000000800 */
[----:B0-----:R-:W-:-:S07]  /*49f0*/  FADD.FTZ R12, R38, R5 ;  /* 0x00000005260c7221 */ /* 0x001fce0000010000 */
[----:B------:R-:W0:Y:S01]  /*4a00*/  MUFU.EX2 R78, R109 ;  /* 0x0000006d004e7308 */ /* 0x000e220000000800 */
[----:B-1----:R-:W-:-:S07]  /*4a10*/  FADD.FTZ R3, R105, R10 ;  /* 0x0000000a69037221 */ /* 0x002fce0000010000 */
[----:B------:R-:W1:Y:S01]  /*4a20*/  MUFU.EX2 R40, R40 ;  /* 0x0000002800287308 */ /* 0x000e620000000800 */
[C---:B--2---:R-:W-:Y:S01]  /*4a30*/  F2FP.SATFINITE.E4M3.F32.PACK_AB_MERGE_C R38, R99.reuse, R38, RZ ;  /* 0x000000266326723e */ /* 0x044fe200048070ff */
[----:B------:R-:W-:-:S03]  /*4a40*/  FADD.FTZ R99, R99, R12 ;  /* 0x0000000c63637221 */ /* 0x000fc60000010000 */
[----:B------:R-:W-:Y:S01]  /*4a50*/  F2FP.SATFINITE.E4M3.F32.PACK_AB_MERGE_C R184, R93, R36, R38 ;  /* 0x000000245db8723e */ /* 0x000fe20004807026 */
[----:B------:R-:W-:Y:S02]  /*4a60*/  IMAD.MOV.U32 R38, RZ, RZ, R87 ;  /* 0x000000ffff267224 */ /* 0x000fe400078e0057 */
[----:B------:R-:W2:Y:S01]  /*4a70*/  MUFU.EX2 R115, R115 ;  /* 0x0000007300737308 */ /* 0x000ea20000000800 */
[C---:B0-----:R-:W-:Y:S01]  /*4a80*/  F2FP.SATFINITE.E4M3.F32.PACK_AB_MERGE_C R105, R78.reuse, R105, RZ ;  /* 0x000000694e69723e */ /* 0x041fe200048070ff */
[----:B------:R-:W-:Y:S01]  /*4a90*/  FADD.FTZ R78, R78, R3 ;  /* 0x000000034e4e7221 */ /* 0x000fe20000010000 */
[----:B------:R-:W-:Y:S02]  /*4aa0*/  IMAD.MOV.U32 R36, RZ, RZ, R87 ;  /* 0x000000ffff247224 */ /* 0x000fe400078e0057 */
[----:B------:R-:W-:Y:S01]  /*4ab0*/  F2FP.SATFINITE.E4M3.F32.PACK_AB_MERGE_C R185, R76, R29, R105 ;  /* 0x0000001d4cb9723e */ /* 0x000fe20004807069 */
[----:B------:R-:W-:Y:S02]  /*4ac0*/  IMAD.MOV.U32 R76, RZ, RZ, R87 ;  /* 0x000000ffff4c7224 */ /* 0x000fe400078e0057 */
[----:B------:R-:W0:Y:S01]  /*4ad0*/  MUFU.EX2 R97, R97 ;  /* 0x0000006100617308 */ /* 0x000e220000000800 */
[----:B-1----:R-:W-:-:S01]  /*4ae0*/  FADD.FTZ R10, R40, R99 ;  /* 0x00000063280a7221 */ /* 0x002fc20000010000 */
[----:B------:R-:W-:-:S06]  /*4af0*/  IMAD.MOV.U32 R29, RZ, RZ, R87 ;  /* 0x000000ffff1d7224 */ /* 0x000fcc00078e0057 */
[----:B------:R1:W3:Y:S01]  /*4b00*/  MUFU.EX2 R80, R33 ;  /* 0x0000002100507308 */ /* 0x0002e20000000800 */
[----:B--2---:R-:W-:-:S01]  /*4b10*/  FADD.FTZ R3, R115, R78 ;  /* 0x0000004e73037221 */ /* 0x004fc20000010000 */
[----:B------:R-:W-:-:S06]  /*4b20*/  IMAD.MOV.U32 R78, RZ, RZ, R87 ;  /* 0x000000ffff4e7224 */ /* 0x000fcc00078e0057 */
[----:B------:R-:W2:Y:S01]  /*4b30*/  MUFU.EX2 R42, R42 ;  /* 0x0000002a002a7308 */ /* 0x000ea20000000800 */
[----:B0-----:R-:W-:-:S01]  /*4b40*/  FADD.FTZ R5, R97, R10 ;  /* 0x0000000a61057221 */ /* 0x001fc20000010000 */
[----:B-1----:R-:W-:-:S06]  /*4b50*/  IMAD.MOV.U32 R33, RZ, RZ, R87 ;  /* 0x000000ffff217224 */ /* 0x002fcc00078e0057 */
[----:B------:R-:W0:Y:S01]  /*4b60*/  MUFU.EX2 R133, R133 ;  /* 0x0000008500857308 */ /* 0x000e220000000800 */
[----:B---3--:R-:W-:-:S07]  /*4b70*/  FADD.FTZ R12, R80, R3 ;  /* 0x00000003500c7221 */ /* 0x008fce0000010000 */
[----:B------:R-:W1:Y:S01]  /*4b80*/  MUFU.EX2 R101, R101 ;  /* 0x0000006500657308 */ /* 0x000e620000000800 */
[----:B--2---:R-:W-:-:S07]  /*4b90*/  FADD.FTZ R14, R42, R5 ;  /* 0x000000052a0e7221 */ /* 0x004fce0000010000 */
[----:B------:R2:W3:Y:S01]  /*4ba0*/  MUFU.EX2 R8, R37 ;  /* 0x0000002500087308 */ /* 0x0004e20000000800 */
[----:B0-----:R-:W-:-:S07]  /*4bb0*/  FADD.FTZ R3, R133, R12 ;  /* 0x0000000c85037221 */ /* 0x001fce0000010000 */
[----:B------:R-:W0:Y:S01]  /*4bc0*/  MUFU.EX2 R44, R44 ;  /* 0x0000002c002c7308 */ /* 0x000e220000000800 */
[C---:B-1----:R-:W-:Y:S01]  /*4bd0*/  F2FP.SATFINITE.E4M3.F32.PACK_AB_MERGE_C R42, R101.reuse, R42, RZ ;  /* 0x0000002a652a723e */ /* 0x042fe200048070ff */
[----:B------:R-:W-:Y:S01]  /*4be0*/  FADD.FTZ R101, R101, R14 ;  /* 0x0000000e65657221 */ /* 0x000fe20000010000 */
[--C-:B--2---:R-:W-:Y:S02]  /*4bf0*/  IMAD.MOV.U32 R37, RZ, RZ, R87.reuse ;  /* 0x000000ffff257224 */ /* 0x104fe400078e0057 */
[----:B------:R-:W-:Y:S01]  /*4c00*/  F2FP.SATFINITE.E4M3.F32.PACK_AB_MERGE_C R186, R97, R40, R42 ;  /* 0x0000002861ba723e */ /* 0x000fe2000480702a */
[----:B------:R-:W-:Y:S02]  /*4c10*/  IMAD.MOV.U32 R42, RZ, RZ, R87 ;  /* 0x000000ffff2a7224 */ /* 0x000fe400078e0057 */
[----:B------:R-:W1:Y:S01]  /*4c20*/  MUFU.EX2 R147, R147 ;  /* 0x0000009300937308 */ /* 0x000e620000000800 */
[C---:B---3--:R-:W-:Y:S01]  /*4c30*/  F2FP.SATFINITE.E4M3.F32.PACK_AB_MERGE_C R133, R8.reuse, R133, RZ ;  /* 0x000000850885723e */ /* 0x048fe200048070ff */
[----:B------:R-:W-:Y:S01]  /*4c40*/  FADD.FTZ R8, R8, R3 ;  /* 0x0000000308087221 */ /* 0x000fe20000010000 */
[----:B------:R-:W-:-:S02]  /*4c50*/  IMAD.MOV.U32 R40, RZ, RZ, R87 ;  /* 0x000000ffff287224 */ /* 0x000fc400078e0057 */
[----:B------:R-:W-:Y:S01]  /*4c60*/  F2FP.SATFINITE.E4M3.F32.PACK_AB_MERGE_C R187, R80, R115, R133 ;  /* 0x0000007350bb723e */ /* 0x000fe20004807085 */
[----:B------:R-:W-:Y:S02]  /*4c70*/  IMAD.MOV.U32 R80, RZ, RZ, R87 ;  /* 0x000000ffff507224 */ /* 0x000fe400078e0057 */
[----:B------:R-:W2:Y:S01]  /*4c80*/  MUFU.EX2 R103, R103 ;  /* 0x0000006700677308 */ /* 0x000ea20000000800 */
[----:B0-----:R-:W-:-:S07]  /*4c90*/  FADD.FTZ R12, R44, R101 ;  /* 0x000000652c0c7221 */ /* 0x001fce0000010000 */
        /* <DEDUP_REMOVED lines=9> */
[----:B--2---:R-:W-:-:S07]  /*4d30*/  FADD.FTZ R3, R155, R8 ;  /* 0x000000089b037221 */ /* 0x004fce0000010000 */
[----:B------:R-:W2:Y:S01]  /*4d40*/  MUFU.EX2 R48, R48 ;  /* 0x0000003000307308 */ /* 0x000ea20000000800 */
[C---:B0-----:R-:W-:Y:S01]  /*4d50*/  F2FP.SATFINITE.E4M3.F32.PACK_AB_MERGE_C R46, R107.reuse, R46, RZ ;  /* 0x0000002e6b2e723e */ /* 0x041fe200048070ff */
[----:B------:R-:W-:-:S03]  /*4d60*/  FADD.FTZ R107, R107, R12 ;  /* 0x0000000c6b6b7221 */ /* 0x000fc60000010000 */
[----:B------:R-:W-:Y:S01]  /*4d70*/  F2FP.SATFINITE.E4M3.F32.PACK_AB_MERGE_C R188, R103, R44, R46 ;  /* 0x0000002c67bc723e */ /* 0x000fe2000480702e */
[----:B------:R-:W-:Y:S02]  /*4d80*/  IMAD.MOV.U32 R46, RZ, RZ, R87 ;  /* 0x000000ffff2e7224 */ /* 0x000fe400078e0057 */
[----:B------:R-:W0:Y:S01]  /*4d90*/  MUFU.EX2 R119, R119 ;  /* 0x0000007700777308 */ /* 0x000e220000000800 */
[C---:B-1----:R-:W-:Y:S01]  /*4da0*/  F2FP.SATFINITE.E4M3.F32.PACK_AB_MERGE_C R155, R4.reuse, R155, RZ ;  /* 0x0000009b049b723e */ /* 0x042fe200048070ff */
[----:B------:R-:W-:Y:S01]  /*4db0*/  FADD.FTZ R4, R4, R3 ;  /* 0x0000000304047221 */ /* 0x000fe20000010000 */
[----:B------:R-:W-:Y:S02]  /*4dc0*/  IMAD.MOV.U32 R44, RZ, RZ, R87 ;  /* 0x000000ffff2c7224 */ /* 0x000fe400078e0057 */
[----:B------:R-:W-:-:S03]  /*4dd0*/  F2FP.SATFINITE.E4M3.F32.PACK_AB_MERGE_C R189, R6, R147, R155 ;  /* 0x0000009306bd723e */ /* 0x000fc6000480709b */
[----:B------:R-:W1:Y:S01]  /*4de0*/  MUFU.EX2 R111, R111 ;  /* 0x0000006f006f7308 */ /* 0x000e620000000800 */
[----:B--2---:R-:W-:-:S07]  /*4df0*/  FADD.FTZ R8, R48, R107 ;  /* 0x0000006b30087221 */ /* 0x004fce0000010000 */
[----:B------:R-:W2:Y:S01]  /*4e00*/  MUFU.EX2 R10, R121 ;  /* 0x00000079000a7308 */ /* 0x000ea20000000800 */
[----:B0-----:R-:W-:-:S07]  /*4e10*/  FADD.FTZ R3, R119, R4 ;  /* 0x0000000477037221 */ /* 0x001fce0000010000 */
[----:B------:R-:W-:Y:S01]  /*4e20*/  MUFU.EX2 R50, R50 ;  /* 0x0000003200327308 */ /* 0x000fe20000000800 */
[----:B-1----:R-:W-:-:S07]  /*4e30*/  FADD.FTZ R5, R111, R8 ;  /* 0x000000086f057221 */ /* 0x002fce0000010000 */
[----:B------:R-:W0:Y:S01]  /*4e40*/  MUFU.EX2 R113, R113 ;  /* 0x0000007100717308 */ /* 0x000e220000000800 */
[----:B--2---:R-:W-:-:S07]  /*4e50*/  FADD.FTZ R4, R10, R3 ;  /* 0x000000030a047221 */ /* 0x004fce0000010000 */
[----:B------:R-:W-:Y:S08]  /*4e60*/  MUFU.EX2 R123, R123 ;  /* 0x0000007b007b7308 */ /* 0x000ff00000000800 */
[----:B------:R-:W1:Y:S01]  /*4e70*/  MUFU.EX2 R54, R54 ;  /* 0x0000003600367308 */ /* 0x000e620000000800 */
[----:B0-----:R-:W-:Y:S01]  /*4e80*/  F2FP.SATFINITE.E4M3.F32.PACK_AB_MERGE_C R3, R113, R50, RZ ;  /* 0x000000327103723e */ /* 0x001fe200048070ff */
[----:B------:R-:W-:-:S03]  /*4e90*/  FADD.FTZ R50, R50, R5 ;  /* 0x0000000532327221 */ /* 0x000fc60000010000 */
[----:B------:R-:W-:Y:S01]  /*4ea0*/  F2FP.SATFINITE.E4M3.F32.PACK_AB_MERGE_C R190, R111, R48, R3 ;  /* 0x000000306fbe723e */ /* 0x000fe20004807003 */
[----:B------:R-:W-:-:S01]  /*4eb0*/  FADD.FTZ R5, R113, R50 ;  /* 0x0000003271057221 */ /* 0x000fc20000010000 */
[--C-:B------:R-:W-:Y:S02]  /*4ec0*/  IMAD.MOV.U32 R50, RZ, RZ, R87.reuse ;  /* 0x000000ffff327224 */ /* 0x100fe400078e0057 */
[----:B------:R-:W-:Y:S01]  /*4ed0*/  IMAD.MOV.U32 R48, RZ, RZ, R87 ;  /* 0x000000ffff307224 */ /* 0x000fe200078e0057 */
[----:B-1----:R-:W-:Y:S01]  /*4ee0*/  F2FP.SATFINITE.E4M3.F32.PACK_AB_MERGE_C R6, R54, R123, RZ ;  /* 0x0000007b3606723e */ /* 0x002fe200048070ff */
[----:B------:R-:W-:-:S03]  /*4ef0*/  FADD.FTZ R123, R123, R4 ;  /* 0x000000047b7b7221 */ /* 0x000fc60000010000 */
[----:B------:R-:W-:Y:S01]  /*4f00*/  F2FP.SATFINITE.E4M3.F32.PACK_AB_MERGE_C R191, R10, R119, R6 ;  /* 0x000000770abf723e */ /* 0x000fe20004807006 */
[----:B------:R-:W-:-:S01]  /*4f10*/  FADD.FTZ R4, R54, R123 ;  /* 0x0000007b36047221 */ /* 0x000fc20000010000 */
[----:B------:R-:W-:Y:S01]  /*4f20*/  IMAD.MOV.U32 R54, RZ, RZ, R87 ;  /* 0x000000ffff367224 */ /* 0x000fe200078e0057 */
[----:B------:R-:W-:Y:S06]  /*4f30*/  @!P1 BRA `(.L_x_15) ;  /* 0x0000003800309947 */ /* 0x000fec0003800000 */
[----:B------:R-:W-:Y:S01]  /*4f40*/  IMAD.MOV.U32 R6, RZ, RZ, R91 ;  /* 0x000000ffff067224 */ /* 0x000fe200078e005b */
[----:B------:R-:W-:Y:S01]  /*4f50*/  CS2R R86, SRZ ;  /* 0x0000000000567805 */ /* 0x000fe2000001ff00 */
[----:B------:R-:W-:Y:S01]  /*4f60*/  IMAD.MOV.U32 R3, RZ, RZ, R89 ;  /* 0x000000ffff037224 */ /* 0x000fe200078e0059 */
[----:B------:R-:W-:Y:S02]  /*4f70*/  CS2R R84, SRZ ;  /* 0x0000000000547805 */ /* 0x000fe4000001ff00 */
[----:B------:R-:W-:Y:S02]  /*4f80*/  CS2R R82, SRZ ;  /* 0x0000000000527805 */ /* 0x000fe4000001ff00 */
[----:B------:R-:W-:Y:S02]  /*4f90*/  CS2R R80, SRZ ;  /* 0x0000000000507805 */ /* 0x000fe4000001ff00 */
[----:B------:R-:W-:Y:S02]  /*4fa0*/  CS2R R78, SRZ ;  /* 0x00000000004e7805 */ /* 0x000fe4000001ff00 */
[----:B------:R-:W-:-:S02]  /*4fb0*/  CS2R R76, SRZ ;  /* 0x00000000004c7805 */ /* 0x000fc4000001ff00 */
[----:B------:R-:W-:Y:S02]  /*4fc0*/  CS2R R74, SRZ ;  /* 0x00000000004a7805 */ /* 0x000fe4000001ff00 */
        /* <DEDUP_REMOVED lines=24> */
[----:B------:R-:W-:Y:S01]  /*5150*/  CS2R R24, SRZ ;  /* 0x0000000000187805 */ /* 0x000fe2000001ff00 */
[----:B------:R-:W-:Y:S01]  /*5160*/  UIADD3 UR47, UR47, -0x2, URZ ;  /* 0xfffffffe2f2f7890 */ /* 0x000fe2000fffe03f */
[----:B------:R-:W-:Y:S01]  /*5170*/  UMOV UR52, UR43 ;  /* 0x0000002b00347c82 */ /* 0x000fe20008000000 */
[----:B------:R-:W-:-:S10]  /*5180*/  UMOV UR50, UR51 ;  /* 0x0000003300327c82 */ /* 0x000fd40008000000 */
.L_x_25:
[----:B------:R-:W-:Y:S01]  /*5190*/  ISETP.NE.AND P2, PT, RZ, UR37, PT ;  /* 0x00000025ff007c0c */ /* 0x000fe2000bf45270 */
[----:B------:R-:W-:-:S04]  /*51a0*/  UISETP.NE.AND UP0, UPT, UR50, 0x1, UPT ;  /* 0x000000013200788c */ /* 0x000fc8000bf05270 */
[----:B------:R-:W-:-:S04]  /*51b0*/  USEL UR43, URZ, 0x1, UP0 ;  /* 0x000000013f2b7887 */ /* 0x000fc80008000000 */
[----:B------:R-:W-:-:S04]  /*51c0*/  ULOP3.LUT UR43, UR52, UR43, URZ, 0x3c, !UPT ;  /* 0x0000002b342b7292 */ /* 0x000fc8000f8e3c3f */
[----:B------:R-:W-:Y:S08]  /*51d0*/  @P2 BRA `(.L_x_16) ;  /* 0x0000000000382947 */ /* 0x000ff00003800000 */
[----:B------:R-:W-:Y:S05]  /*51e0*/  @!P0 BRA `(.L_x_17) ;  /* 0x0000000000048947 */ /* 0x000fea0003800000 */
[----:B------:R-:W-:Y:S01]  /*51f0*/  BPT.TRAP 0x1 ;  /* 0x000000040000795c */ /* 0x000fe20000300000 */
.L_x_17:
[----:B------:R-:W-:Y:S01]  /*5200*/  UIADD3 UR6, UR50, 0x1, URZ ;  /* 0x0000000132067890 */ /* 0x000fe2000fffe03f */
[----:B------:R-:W-:-:S03]  /*5210*/  IMAD.U32 R7, RZ, RZ, UR43 ;  /* 0x0000002bff077e24 */ /* 0x000fc6000f8e00ff */
[----:B------:R-:W-:Y:S02]  /*5220*/  UISETP.NE.AND UP0, UPT, UR6, 0x2, UPT ;  /* 0x000000020600788c */ /* 0x000fe4000bf05270 */
[----:B------:R-:W-:Y:S02]  /*5230*/  SHF.L.U32 R7, R7, 0x1f, RZ ;  /* 0x0000001f07077819 */ /* 0x000fe400000006ff */
[----:B------:R-:W-:-:S04]  /*5240*/  USEL UR6, UR6, URZ, UP0 ;  /* 0x0000003f06067287 */ /* 0x000fc80008000000 */
[----:B------:R-:W-:-:S09]  /*5250*/  ULEA UR6, UR6, UR39, 0x3 ;  /* 0x0000002706067291 */ /* 0x000fd2000f8e183f */
[----:B------:R0:W1:Y:S01]  /*5260*/  SYNCS.PHASECHK.TRANS64.TRYWAIT P1, [UR6+0x29830], R7 ;  /* 0x02983007ff0075a7 */ /* 0x0000620008020146 */
[----:B------:R-:W-:Y:S05]  /*5270*/  @!P0 BRA `(.L_x_18) ;  /* 0x0000000000048947 */ /* 0x000fea0003800000 */
[----:B------:R-:W-:Y:S01]  /*5280*/  BPT.TRAP 0x1 ;  /* 0x000000040000795c */ /* 0x000fe20000300000 */
.L_x_18:
[----:B-1----:R-:W-:Y:S05]  /*5290*/  @P1 BRA `(.L_x_16) ;  /* 0x0000000000081947 */ /* 0x002fea0003800000 */
[----:B------:R-:W1:Y:S02]  /*52a0*/  SYNCS.PHASECHK.TRANS64.TRYWAIT P1, [UR6+0x29830], R7 ;  /* 0x02983007ff0075a7 */ /* 0x000e640008020146 */
[----:B-1----:R-:W-:Y:S05]  /*52b0*/  @!P1 BRA `(.L_x_19) ;  /* 0x0000009000609947 */ /* 0x002fea0003800000 */
.L_x_16:
[----:B01----:R-:W-:Y:S01]  /*52c0*/  VIADD R7, R22, 0x8 ;  /* 0x0000000816077836 */ /* 0x003fe20000000000 */
[----:B------:R-:W-:Y:S01]  /*52d0*/  UIADD3 UR51, UR50, 0x1, URZ ;  /* 0x0000000132337890 */ /* 0x000fe2000fffe03f */
[----:B------:R-:W-:Y:S01]  /*52e0*/  UMOV UR27, 0x80000020 ;  /* 0x80000020001b7882 */ /* 0x000fe20000000000 */
[----:B------:R-:W-:Y:S02]  /*52f0*/  UMOV UR28, UR24 ;  /* 0x00000018001c7c82 */ /* 0x000fe40008000000 */
[----:B------:R0:W-:Y:S01]  /*5300*/  BAR.SYNC.DEFER_BLOCKING R7, 0x100 ;  /* 0x000400070000751d */ /* 0x0001e20000010000 */
[----:B------:R-:W-:-:S04]  /*5310*/  UISETP.NE.AND UP0, UPT, UR51, 0x2, UPT ;  /* 0x000000023300788c */ /* 0x000fc8000bf05270 */
[----:B------:R-:W-:Y:S01]  /*5320*/  USEL UR51, UR51, URZ, UP0 ;  /* 0x0000003f33337287 */ /* 0x000fe20008000000 */
[----:B------:R-:W-:Y:S01]  /*5330*/  UMOV UR29, UR25 ;  /* 0x00000019001d7c82 */ /* 0x000fe20008000000 */
[----:B------:R-:W-:Y:S02]  /*5340*/  UMOV UR31, 0x80000020 ;  /* 0x80000020001f7882 */ /* 0x000fe40000000000 */
[----:B------:R-:W-:Y:S01]  /*5350*/  UIMAD UR53, UR51, 0x780, UR46 ;  /* 0x00000780333578a4 */ /* 0x000fe2000f8e022e */
[----:B------:R-:W-:Y:S01]  /*5360*/  UMOV UR32, UR24 ;  /* 0x0000001800207c82 */ /* 0x000fe20008000000 */
[----:B------:R-:W-:Y:S02]  /*5370*/  UMOV UR33, UR25 ;  /* 0x0000001900217c82 */ /* 0x000fe40008000000 */
[----:B------:R-:W-:Y:S02]  /*5380*/  UIADD3 UR30, UR53, 0x80, URZ ;  /* 0x00000080351e7890 */ /* 0x000fe4000fffe03f */
[----:B------:R-:W-:-:S02]  /*5390*/  UIADD3 UR34, UR53, 0x100, URZ ;  /* 0x0000010035227890 */ /* 0x000fc4000fffe03f */
[----:B------:R-:W-:Y:S01]  /*53a0*/  UMOV UR26, UR53 ;  /* 0x00000035001a7c82 */ /* 0x000fe20008000000 */
[----:B------:R-:W-:Y:S01]  /*53b0*/  UMOV UR35, 0x80000020 ;  /* 0x8000002000237882 */ /* 0x000fe20000000000 */
[----:B------:R-:W-:Y:S01]  /*53c0*/  UIADD3 UR6, UR53, 0x200, URZ ;  /* 0x0000020035067890 */ /* 0x000fe2000fffe03f */
[----:B------:R-:W-:Y:S01]  /*53d0*/  UMOV UR7, 0x80000020 ;  /* 0x8000002000077882 */ /* 0x000fe20000000000 */
[----:B------:R-:W-:Y:S01]  /*53e0*/  UIADD3 UR10, UR53, 0x202, URZ ;  /* 0x00000202350a7890 */ /* 0x000fe2000fffe03f */
[----:B------:R-:W-:Y:S01]  /*53f0*/  WARPGROUP.ARRIVE ;  /* 0x00000000000079c5 */ /* 0x000fe20000000000 */
[----:B------:R-:W-:Y:S01]  /*5400*/  UMOV UR11, 0x80000020 ;  /* 0x80000020000b7882 */ /* 0x000fe20000000000 */
[----:B------:R-:W-:Y:S01]  /*5410*/  UIADD3 UR14, UR53, 0x282, URZ ;  /* 0x00000282350e7890 */ /* 0x000fe2000fffe03f */
[----:B------:R-:W-:Y:S01]  /*5420*/  UMOV UR15, 0x80000020 ;  /* 0x80000020000f7882 */ /* 0x000fe20000000000 */
[----:B------:R-:W-:Y:S02]  /*5430*/  UIADD3 UR18, UR53, 0x500, URZ ;  /* 0x0000050035127890 */ /* 0x000fe4000fffe03f */
[----:B------:R-:W-:Y:S01]  /*5440*/  QGMMA.64x32x32.F32.E4M3.E4M3 R152, gdesc[UR24], RZ, !UPT, gsb0 ;  /* 0x00600000189879f3 */ /* 0x000fe2000c0008ff */
[----:B------:R-:W-:Y:S01]  /*5450*/  UIADD3 UR26, UR53, 0x180, URZ ;  /* 0x00000180351a7890 */ /* 0x000fe2000fffe03f */
[----:B------:R-:W-:Y:S01]  /*5460*/  UMOV UR27, 0x80000020 ;  /* 0x80000020001b7882 */ /* 0x000fe20000000000 */
[----:B------:R-:W-:Y:S01]  /*5470*/  UMOV UR19, 0x80000020 ;  /* 0x8000002000137882 */ /* 0x000fe20000000000 */
[----:B------:R-:W-:Y:S01]  /*5480*/  UIADD3 UR22, UR53, 0x502, URZ ;  /* 0x0000050235167890 */ /* 0x000fe2000fffe03f */
[----:B------:R-:W-:Y:S01]  /*5490*/  UMOV UR23, 0x80000020 ;  /* 0x8000002000177882 */ /* 0x000fe20000000000 */
[----:B------:R-:W-:-:S02]  /*54a0*/  WARPGROUP.DEPBAR.LE gsb0, 0x0 ;  /* 0x00008000000079c5 */ /* 0x000fc40000010000 */
        /* <DEDUP_REMOVED lines=16> */
[----:B------:R-:W-:Y:S01]  /*55b0*/  UMOV UR26, UR6 ;  /* 0x00000006001a7c82 */ /* 0x000fe20008000000 */
[----:B------:R-:W-:Y:S01]  /*55c0*/  UMOV UR27, 0x80000020 ;  /* 0x80000020001b7882 */ /* 0x000fe20000000000 */
[----:B------:R-:W-:Y:S01]  /*55d0*/  UIADD3 UR6, UR53, 0x2, URZ ;  /* 0x0000000235067890 */ /* 0x000fe2000fffe03f */
        /* <DEDUP_REMOVED lines=25> */
[----:B------:R-:W-:Y:S01]  /*5770*/  UMOV UR6, UR10 ;  /* 0x0000000a00067c82 */ /* 0x000fe20008000000 */
[----:B------:R-:W-:Y:S01]  /*5780*/  UMOV UR7, 0x80000020 ;  /* 0x8000002000077882 */ /* 0x000fe20000000000 */
[----:B------:R-:W-:Y:S01]  /*5790*/  UIADD3 UR10, UR53, 0x280, URZ ;  /* 0x00000280350a7890 */ /* 0x000fe2000fffe03f */
        /* <DEDUP_REMOVED lines=92> */
[----:B------:R-:W-:Y:S01]  /*5d60*/  UIADD3 UR53, UR53, 0x702, URZ ;  /* 0x0000070235357890 */ /* 0x000fe2000fffe03f */
        /* <DEDUP_REMOVED lines=15> */
[----:B0-----:R-:W-:Y:S05]  /*5e60*/  @P2 BRA `(.L_x_20) ;  /* 0x00000000002c2947 */ /* 0x001fea0003800000 */
[----:B------:R-:W-:Y:S05]  /*5e70*/  @!P0 BRA `(.L_x_21) ;  /* 0x0000000000048947 */ /* 0x000fea0003800000 */
[----:B------:R-:W-:Y:S01]  /*5e80*/  BPT.TRAP 0x1 ;  /* 0x000000040000795c */ /* 0x000fe20000300000 */
.L_x_21:
[----:B------:R-:W-:Y:S01]  /*5e90*/  ULEA UR6, UR50, UR39, 0x3 ;  /* 0x0000002732067291 */ /* 0x000fe2000f8e183f */
[----:B------:R-:W-:-:S05]  /*5ea0*/  IMAD.U32 R7, RZ, RZ, UR52 ;  /* 0x00000034ff077e24 */ /* 0x000fca000f8e00ff */
[----:B------:R-:W-:-:S04]  /*5eb0*/  SHF.L.U32 R7, R7, 0x1f, RZ ;  /* 0x0000001f07077819 */ /* 0x000fc800000006ff */
[----:B------:R0:W1:Y:S01]  /*5ec0*/  SYNCS.PHASECHK.TRANS64.TRYWAIT P1, [UR6+0x29850], R7 ;  /* 0x02985007ff0075a7 */ /* 0x0000620008020146 */
[----:B------:R-:W-:Y:S05]  /*5ed0*/  @!P0 BRA `(.L_x_22) ;  /* 0x0000000000048947 */ /* 0x000fea0003800000 */
[----:B------:R-:W-:Y:S01]  /*5ee0*/  BPT.TRAP 0x1 ;  /* 0x000000040000795c */ /* 0x000fe20000300000 */
.L_x_22:
[----:B-1----:R-:W-:Y:S05]  /*5ef0*/  @P1 BRA `(.L_x_20) ;  /* 0x0000000000081947 */ /* 0x002fea0003800000 */
[----:B------:R-:W1:Y:S02]  /*5f00*/  SYNCS.PHASECHK.TRANS64.TRYWAIT P1, [UR6+0x29850], R7 ;  /* 0x02985007ff0075a7 */ /* 0x000e640008020146 */
[----:B-1----:R-:W-:Y:S05]  /*5f10*/  @!P1 BRA `(.L_x_23) ;  /* 0x0000008400609947 */ /* 0x002fea0003800000 */
.L_x_20:
[----:B------:R-:W-:Y:S01]  /*5f20*/  UIADD3 UR6, UR39, 0x400, URZ ;  /* 0x0000040027067890 */ /* 0x000fe2000fffe03f */
[----:B------:R-:W-:Y:S01]  /*5f30*/  WARPGROUP.ARRIVE ;  /* 0x00000000000079c5 */ /* 0x000fe20000000000 */
[----:B------:R-:W-:Y:S01]  /*5f40*/  UMOV UR7, 0xc0000010 ;  /* 0xc000001000077882 */ /* 0x000fe20000000000 */
[C---:B-1----:R-:W-:Y:S01]  /*5f50*/  FMUL.FTZ R8, R0.reuse, R152 ;  /* 0x0000009800087220 */ /* 0x042fe20000410000 */
[----:B------:R-:W-:Y:S01]  /*5f60*/  USHF.R.U32.HI UR6, URZ, 0x4, UR6 ;  /* 0x000000043f067899 */ /* 0x000fe20008011606 */
[C---:B------:R-:W-:Y:S01]  /*5f70*/  FMUL.FTZ R9, R0.reuse, R154 ;  /* 0x0000009a00097220 */ /* 0x040fe20000410000 */
[C---:B0-----:R-:W-:Y:S01]  /*5f80*/  FMUL.FTZ R7, R0.reuse, R153 ;  /* 0x0000009900077220 */ /* 0x041fe20000410000 */
[C---:B------:R-:W-:Y:S01]  /*5f90*/  FMUL.FTZ R10, R0.reuse, R155 ;  /* 0x0000009b000a7220 */ /* 0x040fe20000410000 */
[----:B------:R-:W-:Y:S01]  /*5fa0*/  ULOP3.LUT UR6, UR6, 0x3fff, URZ, 0xc0, !UPT ;  /* 0x00003fff06067892 */ /* 0x000fe2000f8ec03f */
[----:B------:R-:W0:Y:S01]  /*5fb0*/  MUFU.TANH R8, R8 ;  /* 0x0000000800087308 */ /* 0x000e220000002400 */
[C---:B------:R-:W-:Y:S01]  /*5fc0*/  FMUL.FTZ R11, R0.reuse, R156 ;  /* 0x0000009c000b7220 */ /* 0x040fe20000410000 */
[C---:B------:R-:W-:Y:S01]  /*5fd0*/  FMUL.FTZ R13, R0.reuse, R158 ;  /* 0x0000009e000d7220 */ /* 0x040fe20000410000 */
[----:B------:R-:W-:Y:S01]  /*5fe0*/  ULOP3.LUT UR6, UR6, 0x10000, URZ, 0xfc, !UPT ;  /* 0x0001000006067892 */ /* 0x000fe2000f8efc3f */
[C---:B------:R-:W-:Y:S01]  /*5ff0*/  FMUL.FTZ R12, R0.reuse, R157 ;  /* 0x0000009d000c7220 */ /* 0x040fe20000410000 */
[C---:B------:R-:W-:Y:S01]  /*6000*/  FMUL.FTZ R14, R0.reuse, R159 ;  /* 0x0000009f000e7220 */ /* 0x040fe20000410000 */
[C---:B------:R-:W-:Y:S01]  /*6010*/  FMUL.FTZ R15, R0.reuse, R160 ;  /* 0x000000a0000f7220 */ /* 0x040fe20000410000 */
[----:B------:R-:W-:Y:S01]  /*6020*/  UIMAD UR10, UR50, 0x500, UR6 ;  /* 0x00000500320a78a4 */ /* 0x000fe2000f8e0206 */
[----:B------:R-:W1:Y:S01]  /*6030*/  MUFU.TANH R9, R9 ;  /* 0x0000000900097308 */ /* 0x000e620000002400 */
[C---:B------:R-:W-:Y:S01]  /*6040*/  FMUL.FTZ R21, R0.reuse, R162 ;  /* 0x000000a200157220 */ /* 0x040fe20000410000 */
[C---:B------:R-:W-:Y:S01]  /*6050*/  FMUL.FTZ R20, R0.reuse, R161 ;  /* 0x000000a100147220 */ /* 0x040fe20000410000 */
[C---:B------:R-:W-:Y:S01]  /*6060*/  FMUL.FTZ R156, R0.reuse, R167 ;  /* 0x000000a7009c7220 */ /* 0x040fe20000410000 */
[C---:B------:R-:W-:Y:S01]  /*6070*/  FMUL.FTZ R167, R0.reuse, R104 ;  /* 0x0000006800a77220 */ /* 0x040fe20000410000 */
[C---:B------:R-:W-:Y:S01]  /*6080*/  FMUL.FTZ R152, R0.reuse, R163 ;  /* 0x000000a300987220 */ /* 0x040fe20000410000 */
[----:B------:R-:W-:Y:S01]  /*6090*/  UMOV UR6, UR10 ;  /* 0x0000000a00067c82 */ /* 0x000fe20008000000 */
[----:B------:R-:W-:Y:S01]  /*60a0*/  FMUL.FTZ R153, R0, R164 ;  /* 0x000000a400997220 */ /* 0x000fe20000410000 */
[----:B------:R-:W-:Y:S01]  /*60b0*/  QGMMA.64x128x32.F32.E4M3.E4M3 R24, R172, gdesc[UR4], R24, gsb0 ;  /* 0x01e00004ac187df3 */ /* 0x000fe20008000818 */
[----:B------:R-:W-:Y:S01]  /*60c0*/  UIADD3 UR6, UR10, 0x100, URZ ;  /* 0x000001000a067890 */ /* 0x000fe2000fffe03f */
[----:B------:R-:W2:Y:S01]  /*60d0*/  MUFU.TANH R7, R7 ;  /* 0x0000000700077308 */ /* 0x000ea20000002400 */
[----:B------:R-:W-:Y:S01]  /*60e0*/  UMOV UR7, 0xc0000010 ;  /* 0xc000001000077882 */ /* 0x000fe20000000000 */
[----:B0-----:R-:W-:Y:S01]  /*60f0*/  FMNMX.FTZ R104, R8, R3, !PT ;  /* 0x0000000308687209 */ /* 0x001fe20007810000 */
[C---:B------:R-:W-:Y:S01]  /*6100*/  FMUL.FTZ R155, R0.reuse, R166 ;  /* 0x000000a6009b7220 */ /* 0x040fe20000410000 */
[C---:B------:R-:W-:Y:S01]  /*6110*/  FMUL.FTZ R154, R0.reuse, R165 ;  /* 0x000000a5009a7220 */ /* 0x040fe20000410000 */
[C---:B------:R-:W-:Y:S01]  /*6120*/  FMUL.FTZ R193, R0.reuse, R106 ;  /* 0x0000006a00c17220 */ /* 0x040fe20000410000 */
[C---:B------:R-:W-:Y:S01]  /*6130*/  FMUL.FTZ R136, R0.reuse, R136 ;  /* 0x0000008800887220 */ /* 0x040fe20000410000 */
[----:B-1----:R-:W-:Y:S01]  /*6140*/  FMNMX.FTZ R203, R9, R6, !PT ;  /* 0x0000000609cb7209 */ /* 0x002fe20007810000 */
[----:B------:R-:W0:Y:S01]  /*6150*/  MUFU.TANH R10, R10 ;  /* 0x0000000a000a7308 */ /* 0x000e220000002400 */
[C---:B------:R-:W-:Y:S01]  /*6160*/  FMUL.FTZ R138, R0.reuse, R138 ;  /* 0x0000008a008a7220 */ /* 0x040fe20000410000 */
[C---:B------:R-:W-:Y:S01]  /*6170*/  FMUL.FTZ R137, R0.reuse, R137 ;  /* 0x0000008900897220 */ /* 0x040fe20000410000 */
[C---:B------:R-:W-:Y:S01]  /*6180*/  FMUL.FTZ R140, R0.reuse, R140 ;  /* 0x0000008c008c7220 */ /* 0x040fe20000410000 */
[C---:B------:R-:W-:Y:S01]  /*6190*/  FMUL.FTZ R211, R0.reuse, R88 ;  /* 0x0000005800d37220 */ /* 0x040fe20000410000 */
[C---:B------:R-:W-:Y:S01]  /*61a0*/  FMUL.FTZ R139, R0.reuse, R139 ;  /* 0x0000008b008b7220 */ /* 0x040fe20000410000 */
[C---:B------:R-:W-:Y:S01]  /*61b0*/  FMUL.FTZ R141, R0.reuse, R141 ;  /* 0x0000008d008d7220 */ /* 0x040fe20000410000 */
[C---:B------:R-:W-:Y:S01]  /*61c0*/  FMUL.FTZ R142, R0.reuse, R142 ;  /* 0x0000008e008e7220 */ /* 0x040fe20000410000 */
[----:B------:R-:W1:Y:S01]  /*61d0*/  MUFU.TANH R11, R11 ;  /* 0x0000000b000b7308 */ /* 0x000e620000002400 */
[----:B--2---:R-:W-:Y:S01]  /*61e0*/  FMNMX.FTZ R104, R7, R104, !PT ;  /* 0x0000006807687209 */ /* 0x004fe20007810000 */
[C---:B------:R-:W-:Y:S01]  /*61f0*/  FMUL.FTZ R144, R0.reuse, R144 ;  /* 0x0000009000907220 */ /* 0x040fe20000410000 */
[C---:B------:R-:W-:Y:S01]  /*6200*/  FMUL.FTZ R213, R0.reuse, R89 ;  /* 0x0000005900d57220 */ /* 0x040fe20000410000 */
[C---:B------:R-:W-:Y:S01]  /*6210*/  FMUL.FTZ R143, R0.reuse, R143 ;  /* 0x0000008f008f7220 */ /* 0x040fe20000410000 */
[C---:B------:R-:W-:Y:S01]  /*6220*/  FMUL.FTZ R145, R0.reuse, R145 ;  /* 0x0000009100917220 */ /* 0x040fe20000410000 */
[C---:B------:R-:W-:Y:S01]  /*6230*/  FMUL.FTZ R146, R0.reuse, R146 ;  /* 0x0000009200927220 */ /* 0x040fe20000410000 */
[----:B------:R-:W-:Y:S01]  /*6240*/  FMUL.FTZ R148, R0, R148 ;  /* 0x0000009400947220 */ /* 0x000fe20000410000 */
[----:B------:R-:W2:Y:S01]  /*6250*/  MUFU.TANH R13, R13 ;  /* 0x0000000d000d7308 */ /* 0x000ea20000002400 */
[----:B0-----:R-:W-:Y:S01]  /*6260*/  FMNMX.FTZ R106, R10, R203, !PT ;  /* 0x000000cb0a6a7209 */ /* 0x001fe20007810000 */
[C---:B------:R-:W-:Y:S01]  /*6270*/  FMUL.FTZ R147, R0.reuse, R147 ;  /* 0x0000009300937220 */ /* 0x040fe20000410000 */
[C---:B------:R-:W-:Y:S01]  /*6280*/  FMUL.FTZ R149, R0.reuse, R149 ;  /* 0x0000009500957220 */ /* 0x040fe20000410000 */
[C---:B------:R-:W-:Y:S01]  /*6290*/  FMUL.FTZ R150, R0.reuse, R150 ;  /* 0x0000009600967220 */ /* 0x040fe20000410000 */
[C---:B------:R-:W-:Y:S01]  /*62a0*/  FMUL.FTZ R120, R0.reuse, R120 ;  /* 0x0000007800787220 */ /* 0x040fe20000410000 */
[C---:B------:R-:W-:Y:S01]  /*62b0*/  FMUL.FTZ R151, R0.reuse, R151 ;  /* 0x0000009700977220 */ /* 0x040fe20000410000 */
[C---:B------:R-:W-:Y:S01]  /*62c0*/  FMUL.FTZ R121, R0.reuse, R121 ;  /* 0x0000007900797220 */ /* 0x040fe20000410000 */
[----:B------:R-:W0:Y:S01]  /*62d0*/  MUFU.TANH R12, R12 ;  /* 0x0000000c000c7308 */ /* 0x000e220000002400 */
[----:B-1----:R-:W-:Y:S01]  /*62e0*/  FMNMX.FTZ R203, R11, R104, !PT ;  /* 0x000000680bcb7209 */ /* 0x002fe20007810000 */
        /* <DEDUP_REMOVED lines=21> */
[----:B------:R-:W-:Y:S01]  /*6440*/  FMUL.FTZ R109, R0, R109 ;  /* 0x0000006d006d7220 */ /* 0x000fe20000410000 */
        /* <DEDUP_REMOVED lines=15> */
[C---:B------:R-:W-:Y:S01]  /*6540*/  FMUL.FTZ R93, R0.reuse, R94 ;  /* 0x0000005e005d7220 */ /* 0x040fe20000410000 */
        /* <DEDUP_REMOVED lines=12> */
[----:B------:R-:W-:Y:S01]  /*6610*/  FMUL.FTZ R103, R0, R103 ;  /* 0x0000006700677220 */ /* 0x000fe20000410000 */
[----:B------:R-:W1:Y:S03]  /*6620*/  S2R R194, SR_TID.X ;  /* 0x0000000000c27919 */ /* 0x000e660000002100 */
[----:B------:R-:W3:Y:S01]  /*6630*/  MUFU.TANH R155, R155 ;  /* 0x0000009b009b7308 */ /* 0x000ee20000002400 */
[----:B--2---:R-:W-:Y:S01]  /*6640*/  FMNMX.FTZ R104, R152, R205, !PT ;  /* 0x000000cd98687209 */ /* 0x004fe20007810000 */
[----:B------:R-:W-:-:S06]  /*6650*/  FMUL.FTZ R205, R0, R91 ;  /* 0x0000005b00cd7220 */ /* 0x000fcc0000410000 */
[----:B------:R-:W2:Y:S01]  /*6660*/  MUFU.TANH R154, R154 ;  /* 0x0000009a009a7308 */ /* 0x000ea20000002400 */
[----:B0-----:R-:W-:-:S07]  /*6670*/  FMNMX.FTZ R203, R153, R88, !PT ;  /* 0x0000005899cb7209 */ /* 0x001fce0007810000 */
[----:B------:R-:W0:Y:S01]  /*6680*/  MUFU.TANH R156, R156 ;  /* 0x0000009c009c7308 */ /* 0x000e220000002400 */
[----:B---3--:R-:W-:-:S07]  /*6690*/  FMNMX.FTZ R89, R155, R104, !PT ;  /* 0x000000689b597209 */ /* 0x008fce0007810000 */
[----:B------:R-:W3:Y:S01]  /*66a0*/  MUFU.TANH R136, R136 ;  /* 0x0000008800887308 */ /* 0x000ee20000002400 */
[----:B--2---:R-:W-:Y:S02]  /*66b0*/  FMNMX.FTZ R203, R154, R203, !PT ;  /* 0x000000cb9acb7209 */ /* 0x004fe40007810000 */
[----:B-1----:R-:W-:-:S05]  /*66c0*/  LOP3.LUT P1, RZ, R194, 0x7f, RZ, 0xc0, !PT ;  /* 0x0000007fc2ff7812 */ /* 0x002fca000782c0ff */
[----:B------:R-:W1:Y:S01]  /*66d0*/  MUFU.TANH R138, R138 ;  /* 0x0000008a008a7308 */ /* 0x000e620000002400 */
[----:B0-----:R-:W-:-:S07]  /*66e0*/  FMNMX.FTZ R89, R156, R89, !PT ;  /* 0x000000599c597209 */ /* 0x001fce0007810000 */
[----:B------:R-:W0:Y:S01]  /*66f0*/  MUFU.TANH R137, R137 ;  /* 0x0000008900897308 */ /* 0x000e220000002400 */
[----:B---3--:R-:W-:Y:S01]  /*6700*/  FMNMX.FTZ R88, R136, R203, !PT ;  /* 0x000000cb88587209 */ /* 0x008fe20007810000 */
[----:B------:R-:W-:-:S06]  /*6710*/  FMUL.FTZ R203, R0, R90 ;  /* 0x0000005a00cb7220 */ /* 0x000fcc0000410000 */
[----:B------:R-:W2:Y:S01]  /*6720*/  MUFU.TANH R140, R140 ;  /* 0x0000008c008c7308 */ /* 0x000ea20000002400 */
[----:B-1----:R-:W-:Y:S01]  /*6730*/  FMNMX.FTZ R90, R138, R89, !PT ;  /* 0x000000598a5a7209 */ /* 0x002fe20007810000 */
[----:B------:R-:W-:Y:S02]  /*6740*/  WARPGROUP.DEPBAR.LE gsb0, 0x0 ;  /* 0x00008000000079c5 */ /* 0x000fe40000010000 */
[----:B------:R-:W-:-:S04]  /*6750*/  WARPGROUP.ARRIVE ;  /* 0x00000000000079c5 */ /* 0x000fc80000000000 */
[----:B------:R-:W1:Y:S01]  /*6760*/  MUFU.TANH R139, R139 ;  /* 0x0000008b008b7308 */ /* 0x000e620000002400 */
[----:B0-----:R-:W-:Y:S01]  /*6770*/  FMNMX.FTZ R89, R137, R88, !PT ;  /* 0x0000005889597209 */ /* 0x001fe20007810000 */
[----:B------:R-:W-:Y:S01]  /*6780*/  QGMMA.64x128x32.F32.E4M3.E4M3 R24, R176, gdesc[UR4], R24, gsb0 ;  /* 0x01e00004b0187df3 */ /* 0x000fe20008000818 */
[----:B------:R-:W-:Y:S01]  /*6790*/  UIADD3 UR6, UR10, 0x200, URZ ;  /* 0x000002000a067890 */ /* 0x000fe2000fffe03f */
[----:B------:R-:W-:-:S04]  /*67a0*/  UMOV UR7, 0xc0000010 ;  /* 0xc000001000077882 */ /* 0x000fc80000000000 */
[----:B------:R-:W0:Y:S01]  /*67b0*/  MUFU.TANH R141, R141 ;  /* 0x0000008d008d7308 */ /* 0x000e220000002400 */
[----:B--2---:R-:W-:-:S07]  /*67c0*/  FMNMX.FTZ R88, R140, R89, !PT ;  /* 0x000000598c587209 */ /* 0x004fce0007810000 */
[----:B------:R-:W2:Y:S01]  /*67d0*/  MUFU.TANH R142, R142 ;  /* 0x0000008e008e7308 */ /* 0x000ea20000002400 */
[----:B-1----:R-:W-:-:S07]  /*67e0*/  FMNMX.FTZ R215, R139, R90, !PT ;  /* 0x0000005a8bd77209 */ /* 0x002fce0007810000 */
[----:B------:R-:W1:Y:S01]  /*67f0*/  MUFU.TANH R144, R144 ;  /* 0x0000009000907308 */ /* 0x000e620000002400 */
[----:B0-----:R-:W-:-:S07]  /*6800*/  FMNMX.FTZ R89, R141, R88, !PT ;  /* 0x000000588d597209 */ /* 0x001fce0007810000 */
[----:B------:R-:W0:Y:S01]  /*6810*/  MUFU.TANH R143, R143 ;  /* 0x0000008f008f7308 */ /* 0x000e220000002400 */
[----:B--2---:R-:W-:Y:S01]  /*6820*/  FMNMX.FTZ R90, R142, R215, !PT ;  /* 0x000000d78e5a7209 */ /* 0x004fe20007810000 */
[----:B------:R-:W-:-:S06]  /*6830*/  FMUL.FTZ R215, R0, R92 ;  /* 0x0000005c00d77220 */ /* 0x000fcc0000410000 */
[----:B------:R-:W2:Y:S01]  /*6840*/  MUFU.TANH R145, R145 ;  /* 0x0000009100917308 */ /* 0x000ea20000002400 */
[----:B-1----:R-:W-:-:S07]  /*6850*/  FMNMX.FTZ R88, R144, R89, !PT ;  /* 0x0000005990587209 */ /* 0x002fce0007810000 */
[----:B------:R-:W1:Y:S01]  /*6860*/  MUFU.TANH R146, R146 ;  /* 0x0000009200927308 */ /* 0x000e620000002400 */
[----:B0-----:R-:W-:-:S07]  /*6870*/  FMNMX.FTZ R91, R143, R90, !PT ;  /* 0x0000005a8f5b7209 */ /* 0x001fce0007810000 */
[----:B------:R-:W0:Y:S01]  /*6880*/  MUFU.TANH R148, R148 ;  /* 0x0000009400947308 */ /* 0x000e220000002400 */
[----:B--2---:R-:W-:-:S07]  /*6890*/  FMNMX.FTZ R89, R145, R88, !PT ;  /* 0x0000005891597209 */ /* 0x004fce0007810000 */
        /* <DEDUP_REMOVED lines=21> */
[----:B0-----:R-:W-:Y:S01]  /*69f0*/  FMNMX.FTZ R90, R123, R90, !PT ;  /* 0x0000005a7b5a7209 */ /* 0x001fe20007810000 */
[----:B------:R-:W-:Y:S02]  /*6a00*/  WARPGROUP.DEPBAR.LE gsb0, 0x0 ;  /* 0x00008000000079c5 */ /* 0x000fe40000010000 */
[----:B------:R-:W-:-:S04]  /*6a10*/  WARPGROUP.ARRIVE ;  /* 0x00000000000079c5 */ /* 0x000fc80000000000 */
[----:B------:R-:W0:Y:S01]  /*6a20*/  MUFU.TANH R159, R159 ;  /* 0x0000009f009f7308 */ /* 0x000e220000002400 */
[----:B--2---:R-:W-:Y:S01]  /*6a30*/  FMNMX.FTZ R88, R125, R88, !PT ;  /* 0x000000587d587209 */ /* 0x004fe20007810000 */
[----:B------:R-:W-:Y:S01]  /*6a40*/  QGMMA.64x128x32.F32.E4M3.E4M3 R24, R180, gdesc[UR4], R24, gsb0 ;  /* 0x01e00004b4187df3 */ /* 0x000fe20008000818 */
[----:B------:R-:W-:Y:S01]  /*6a50*/  UIADD3 UR6, UR10, 0x300, URZ ;  /* 0x000003000a067890 */ /* 0x000fe2000fffe03f */
[----:B------:R-:W-:-:S04]  /*6a60*/  UMOV UR7, 0xc0000010 ;  /* 0xc000001000077882 */ /* 0x000fc80000000000 */
        /* <DEDUP_REMOVED lines=36> */
[----:B------:R-:W-:Y:S02]  /*6cb0*/  WARPGROUP.DEPBAR.LE gsb0, 0x0 ;  /* 0x00008000000079c5 */ /* 0x000fe40000010000 */
[----:B------:R-:W-:-:S04]  /*6cc0*/  WARPGROUP.ARRIVE ;  /* 0x00000000000079c5 */ /* 0x000fc80000000000 */
[----:B------:R-:W2:Y:S01]  /*6cd0*/  MUFU.TANH R201, R201 ;  /* 0x000000c900c97308 */ /* 0x000ea20000002400 */
[----:B-1----:R-:W-:Y:S01]  /*6ce0*/  FMNMX.FTZ R90, R111, R90, !PT ;  /* 0x0000005a6f5a7209 */ /* 0x002fe20007810000 */
[----:B------:R-:W-:Y:S01]  /*6cf0*/  QGMMA.64x128x32.F32.E4M3.E4M3 R24, R184, gdesc[UR4], R24, gsb0 ;  /* 0x01e00004b8187df3 */ /* 0x000fe20008000818 */
[----:B------:R-:W-:Y:S01]  /*6d00*/  UIADD3 UR6, UR10, 0x400, URZ ;  /* 0x000004000a067890 */ /* 0x000fe2000fffe03f */
[----:B------:R-:W-:-:S04]  /*6d10*/  UMOV UR7, 0xc0000010 ;  /* 0xc000001000077882 */ /* 0x000fc80000000000 */
        /* <DEDUP_REMOVED lines=35> */
[----:B-1----:R-:W-:Y:S01]  /*6f50*/  FMNMX.FTZ R90, R97, R90, !PT ;  /* 0x0000005a615a7209 */ /* 0x002fe20007810000 */
[----:B------:R-:W-:Y:S02]  /*6f60*/  WARPGROUP.DEPBAR.LE gsb0, 0x0 ;  /* 0x00008000000079c5 */ /* 0x000fe40000010000 */
[----:B------:R-:W-:-:S04]  /*6f70*/  WARPGROUP.ARRIVE ;  /* 0x00000000000079c5 */ /* 0x000fc80000000000 */
[----:B------:R-:W1:Y:S01]  /*6f80*/  MUFU.TANH R225, R225 ;  /* 0x000000e100e17308 */ /* 0x000e620000002400 */
[----:B0-----:R-:W-:Y:S01]  /*6f90*/  FMNMX.FTZ R88, R223, R88, !PT ;  /* 0x00000058df587209 */ /* 0x001fe20007810000 */
[----:B------:R-:W-:Y:S06]  /*6fa0*/  QGMMA.64x128x32.F32.E4M3.E4M3 R24, R188, gdesc[UR4], R24, gsb0 ;  /* 0x01e00004bc187df3 */ /* 0x000fec0008000818 */
[----:B------:R-:W0:Y:S01]  /*6fb0*/  MUFU.TANH R101, R101 ;  /* 0x0000006500657308 */ /* 0x000e220000002400 */
[----:B--2---:R-:W-:-:S07]  /*6fc0*/  FMNMX.FTZ R90, R99, R90, !PT ;  /* 0x0000005a635a7209 */ /* 0x004fce0007810000 */
[----:B------:R-:W2:Y:S01]  /*6fd0*/  MUFU.TANH R103, R103 ;  /* 0x0000006700677308 */ /* 0x000ea20000002400 */
[----:B-1----:R-:W-:Y:S02]  /*6fe0*/  FMNMX.FTZ R92, R225, R88, !PT ;  /* 0x00000058e15c7209 */ /* 0x002fe40007810000 */
[----:B------:R-:W1:Y:S03]  /*6ff0*/  LDC R88, c[0x0][0x988] ;  /* 0x00026200ff587b82 */ /* 0x000e660000000800 */
[----:B------:R-:W3:Y:S01]  /*7000*/  SHFL.BFLY PT, R89, R92, 0x2, 0x1f ;  /* 0x0c401f005c597f89 */ /* 0x000ee200000e0000 */
[----:B0-----:R-:W-:-:S04]  /*7010*/  FMNMX.FTZ R90, R101, R90, !PT ;  /* 0x0000005a655a7209 */ /* 0x001fc80007810000 */
[----:B--2---:R-:W-:-:S05]  /*7020*/  FMNMX.FTZ R90, R103, R90, !PT ;  /* 0x0000005a675a7209 */ /* 0x004fca0007810000 */
[----:B------:R-:W0:Y:S01]  /*7030*/  SHFL.BFLY PT, R91, R90, 0x2, 0x1f ;  /* 0x0c401f005a5b7f89 */ /* 0x000e2200000e0000 */
[----:B---3--:R-:W-:-:S05]  /*7040*/  FMNMX.FTZ R94, R92, R89, !PT ;  /* 0x000000595c5e7209 */ /* 0x008fca0007810000 */
[----:B------:R-:W2:Y:S01]  /*7050*/  SHFL.BFLY PT, R89, R94, 0x1, 0x1f ;  /* 0x0c201f005e597f89 */ /* 0x000ea200000e0000 */
[----:B0-----:R-:W-:-:S05]  /*7060*/  FMNMX.FTZ R96, R90, R91, !PT ;  /* 0x0000005b5a607209 */ /* 0x001fca0007810000 */
[----:B------:R-:W0:Y:S01]  /*7070*/  SHFL.BFLY PT, R91, R96, 0x1, 0x1f ;  /* 0x0c201f00605b7f89 */ /* 0x000e2200000e0000 */
[----:B--2---:R-:W-:-:S05]  /*7080*/  FMNMX.FTZ R89, R94, R89, !PT ;  /* 0x000000595e597209 */ /* 0x004fca0007810000 */
[C---:B------:R-:W-:Y:S01]  /*7090*/  FADD.FTZ R3, -R89.reuse, R3 ;  /* 0x0000000359037221 */ /* 0x040fe20000010100 */
[----:B-1----:R-:W-:-:S03]  /*70a0*/  FFMA.FTZ R104, R89, R88, -8 ;  /* 0xc100000059687423 */ /* 0x002fc60000010058 */
[-C--:B------:R-:W-:Y:S01]  /*70b0*/  FMUL.FTZ R90, R3, R88.reuse ;  /* 0x00000058035a7220 */ /* 0x080fe20000410000 */
[----:B------:R-:W-:-:S01]  /*70c0*/  FFMA.FTZ R173, R8, R88, -R104 ;  /* 0x0000005808ad7223 */ /* 0x000fc20000010868 */
[-CC-:B------:R-:W-:Y:S01]  /*70d0*/  FFMA.FTZ R8, R7, R88.reuse, -R104.reuse ;  /* 0x0000005807087223 */ /* 0x180fe20000010868 */
[----:B------:R-:W-:-:S01]  /*70e0*/  FFMA.FTZ R7, R11, R88, -R104 ;  /* 0x000000580b077223 */ /* 0x000fc20000010868 */
[-CC-:B------:R-:W-:Y:S01]  /*70f0*/  FFMA.FTZ R11, R15, R88.reuse, -R104.reuse ;  /* 0x000000580f0b7223 */ /* 0x180fe20000010868 */
[----:B------:R-:W-:-:S01]  /*7100*/  FFMA.FTZ R15, R153, R88, -R104 ;  /* 0x00000058990f7223 */ /* 0x000fc20000010868 */
[-CC-:B------:R-:W-:Y:S01]  /*7110*/  FFMA.FTZ R100, R120, R88.reuse, -R104.reuse ;  /* 0x0000005878647223 */ /* 0x180fe20000010868 */
[----:B0-----:R-:W-:Y:S01]  /*7120*/  FMNMX.FTZ R91, R96, R91, !PT ;  /* 0x0000005b605b7209 */ /* 0x001fe20007810000 */
[-CC-:B------:R-:W-:Y:S01]  /*7130*/  FFMA.FTZ R102, R124, R88.reuse, -R104.reuse ;  /* 0x000000587c667223 */ /* 0x180fe20000010868 */
[----:B------:R-:W-:-:S01]  /*7140*/  FFMA.FTZ R106, R159, R88, -R104 ;  /* 0x000000589f6a7223 */ /* 0x000fc20000010868 */
[-CC-:B------:R-:W-:Y:S01]  /*7150*/  FFMA.FTZ R108, R163, R88.reuse, -R104.reuse ;  /* 0x00000058a36c7223 */ /* 0x180fe20000010868 */
[----:B------:R-:W-:-:S01]  /*7160*/  FFMA.FTZ R110, R167, R88, -R104 ;  /* 0x00000058a76e7223 */ /* 0x000fc20000010868 */
[----:B------:R-:W-:Y:S01]  /*7170*/  FADD.FTZ R3, -R91, R6 ;  /* 0x000000065b037221 */ /* 0x000fe20000010100 */
[----:B------:R-:W-:-:S01]  /*7180*/  FFMA.FTZ R12, R12, R88, -R104 ;  /* 0x000000580c0c7223 */ /* 0x000fc20000010868 */
[----:B------:R0:W-:Y:S01]  /*7190*/  MUFU.EX2 R6, R90 ;  /* 0x0000005a00067308 */ /* 0x0001e20000000800 */
[----:B------:R-:W-:-:S01]  /*71a0*/  FFMA.FTZ R20, R20, R88, -R104 ;  /* 0x0000005814147223 */ /* 0x000fc20000010868 */
[-CC-:B------:R-:W-:Y:S01]  /*71b0*/  FFMA.FTZ R92, R136, R88.reuse, -R104.reuse ;  /* 0x00000058885c7223 */ /* 0x180fe20000010868 */
[----:B------:R-:W-:-:S01]  /*71c0*/  FFMA.FTZ R137, R137, R88, -R104 ;  /* 0x0000005889897223 */ /* 0x000fc20000010868 */
[-CC-:B------:R-:W-:Y:S01]  /*71d0*/  FFMA.FTZ R94, R140, R88.reuse, -R104.reuse ;  /* 0x000000588c5e7223 */ /* 0x180fe20000010868 */
[----:B------:R-:W-:-:S01]  /*71e0*/  FFMA.FTZ R141, R141, R88, -R104 ;  /* 0x000000588d8d7223 */ /* 0x000fc20000010868 */
[-CC-:B------:R-:W-:Y:S01]  /*71f0*/  FFMA.FTZ R96, R144, R88.reuse, -R104.reuse ;  /* 0x0000005890607223 */ /* 0x180fe20000010868 */
[----:B------:R-:W-:-:S01]  /*7200*/  FFMA.FTZ R145, R145, R88, -R104 ;  /* 0x0000005891917223 */ /* 0x000fc20000010868 */
[-CC-:B------:R-:W-:Y:S01]  /*7210*/  FFMA.FTZ R98, R148, R88.reuse, -R104.reuse ;  /* 0x0000005894627223 */ /* 0x180fe20000010868 */
[----:B0-----:R-:W-:-:S01]  /*7220*/  FFMA.FTZ R90, R154, R88, -R104 ;  /* 0x000000589a5a7223 */ /* 0x001fc20000010868 */
[-CC-:B------:R-:W-:Y:S01]  /*7230*/  FFMA.FTZ R149, R149, R88.reuse, -R104.reuse ;  /* 0x0000005895957223 */ /* 0x180fe20000010868 */
        /* <DEDUP_REMOVED lines=19> */
[-C--:B------:R-:W-:Y:S01]  /*7370*/  FFMA.FTZ R104, R91, R88.reuse, -8 ;  /* 0xc10000005b687423 */ /* 0x080fe20000010058 */
[-C--:B------:R-:W-:Y:S01]  /*7380*/  FMUL.FTZ R3, R3, R88.reuse ;  /* 0x0000005803037220 */ /* 0x080fe20000410000 */
[----:B------:R-:W0:Y:S02]  /*7390*/  MUFU.EX2 R173, R173 ;  /* 0x000000ad00ad7308 */ /* 0x000e240000000800 */
[----:B------:R-:W-:-:S01]  /*73a0*/  FFMA.FTZ R128, R9, R88, -R104 ;  /* 0x0000005809807223 */ /* 0x000fc20000010868 */
[-CC-:B------:R-:W-:Y:S01]  /*73b0*/  FFMA.FTZ R9, R10, R88.reuse, -R104.reuse ;  /* 0x000000580a097223 */ /* 0x180fe20000010868 */
[----:B------:R-:W-:-:S01]  /*73c0*/  FFMA.FTZ R10, R13, R88, -R104 ;  /* 0x000000580d0a7223 */ /* 0x000fc20000010868 */
[-CC-:B------:R-:W-:Y:S01]  /*73d0*/  FFMA.FTZ R13, R14, R88.reuse, -R104.reuse ;  /* 0x000000580e0d7223 */ /* 0x180fe20000010868 */
[----:B------:R-:W-:-:S01]  /*73e0*/  FFMA.FTZ R14, R21, R88, -R104 ;  /* 0x00000058150e7223 */ /* 0x000fc20000010868 */
[-CC-:B------:R-:W-:Y:S01]  /*73f0*/  FFMA.FTZ R21, R152, R88.reuse, -R104.reuse ;  /* 0x0000005898157223 */ /* 0x180fe20000010868 */
        /* <DEDUP_REMOVED lines=8> */
[----:B------:R-:W1:Y:S01]  /*7480*/  MUFU.EX2 R128, R128 ;  /* 0x0000008000807308 */ /* 0x000e620000000800 */
[----:B0-----:R-:W-:-:S01]  /*7490*/  FFMA.FTZ R5, R6, R5, R173 ;  /* 0x0000000506057223 */ /* 0x001fc200000100ad */
        /* <DEDUP_REMOVED lines=15> */
[----:B-1----:R-:W-:-:S01]  /*7590*/  FFMA.FTZ R4, R3, R4, R128 ;  /* 0x0000000403047223 */ /* 0x002fc20000010080 */
[-CC-:B------:R-:W-:Y:S01]  /*75a0*/  FFMA.FTZ R115, R115, R88.reuse, -R104.reuse ;  /* 0x0000005873737223 */ /* 0x180fe20000010868 */
[----:B------:R-:W-:-:S01]  /*75b0*/  FFMA.FTZ R117, R117, R88, -R104 ;  /* 0x0000005875757223 */ /* 0x000fc20000010868 */
[-CC-:B------:R-:W-:Y:S01]  /*75c0*/  FFMA.FTZ R154, R119, R88.reuse, -R104.reuse ;  /* 0x00000058779a7223 */ /* 0x180fe20000010868 */
[----:B------:R-:W-:-:S01]  /*75d0*/  FFMA.FTZ R119, R203, R88, -R104 ;  /* 0x00000058cb777223 */ /* 0x000fc20000010868 */
[-CC-:B------:R-:W-:Y:S01]  /*75e0*/  FFMA.FTZ R93, R93, R88.reuse, -R104.reuse ;  /* 0x000000585d5d7223 */ /* 0x180fe20000010868 */
[----:B------:R-:W-:-:S01]  /*75f0*/  FFMA.FTZ R95, R95, R88, -R104 ;  /* 0x000000585f5f7223 */ /* 0x000fc20000010868 */
[----:B------:R-:W1:Y:S01]  /*7600*/  MUFU.EX2 R7, R7 ;  /* 0x0000000700077308 */ /* 0x000e620000000800 */
[----:B0-----:R-:W-:-:S01]  /*7610*/  FADD.FTZ R146, R8, R5 ;  /* 0x0000000508927221 */ /* 0x001fc20000010000 */
[-CC-:B------:R-:W-:Y:S01]  /*7620*/  FFMA.FTZ R97, R97, R88.reuse, -R104.reuse ;  /* 0x0000005861617223 */ /* 0x180fe20000010868 */
[----:B------:R-:W-:-:S01]  /*7630*/  FFMA.FTZ R99, R99, R88, -R104 ;  /* 0x0000005863637223 */ /* 0x000fc20000010868 */
[----:B------:R-:W-:-:S02]  /*7640*/  WARPGROUP.DEPBAR.LE gsb0, 0x0 ;  /* 0x00008000000079c5 */ /* 0x000fc40000010000 */
[----:B------:R-:W-:-:S01]  /*7650*/  FFMA.FTZ R101, R101, R88, -R104 ;  /* 0x0000005865657223 */ /* 0x000fc20000010868 */
[----:B------:R-:W-:Y:S01]  /*7660*/  FFMA.FTZ R103, R103, R88, -R104 ;  /* 0x0000005867677223 */ /* 0x000fe20000010868 */
[----:B------:R-:W0:Y:S01]  /*7670*/  MUFU.EX2 R10, R10 ;  /* 0x0000000a000a7308 */ /* 0x000e220000000800 */
[----:B--2---:R-:W-:-:S07]  /*7680*/  FADD.FTZ R5, R9, R4 ;  /* 0x0000000409057221 */ /* 0x004fce0000010000 */
[----:B------:R-:W2:Y:S01]  /*7690*/  MUFU.EX2 R12, R12 ;  /* 0x0000000c000c7308 */ /* 0x000ea20000000800 */
[----:B-1----:R-:W-:-:S01]  /*76a0*/  FADD.FTZ R157, R7, R146 ;  /* 0x00000092079d7221 */ /* 0x002fc20000010000 */
[----:B------:R-:W-:-:S06]  /*76b0*/  FFMA.FTZ R146, R193, R88, -R104 ;  /* 0x00000058c1927223 */ /* 0x000fcc0000010868 */
[----:B------:R-:W1:Y:S01]  /*76c0*/  MUFU.EX2 R13, R13 ;  /* 0x0000000d000d7308 */ /* 0x000e620000000800 */
[----:B0-----:R-:W-:-:S07]  /*76d0*/  FADD.FTZ R4, R10, R5 ;  /* 0x000000050a047221 */ /* 0x001fce0000010000 */
[----:B------:R-:W0:Y:S01]  /*76e0*/  MUFU.EX2 R11, R11 ;  /* 0x0000000b000b7308 */ /* 0x000e220000000800 */
[----:B--2---:R-:W-:-:S07]  /*76f0*/  FADD.FTZ R148, R12, R157 ;  /* 0x0000009d0c947221 */ /* 0x004fce0000010000 */
[----:B------:R-:W2:Y:S01]  /*7700*/  MUFU.EX2 R14, R14 ;  /* 0x0000000e000e7308 */ /* 0x000ea20000000800 */
[----:B-1----:R-:W-:-:S07]  /*7710*/  FADD.FTZ R5, R13, R4 ;  /* 0x000000040d057221 */ /* 0x002fce0000010000 */
        /* <DEDUP_REMOVED lines=9> */
[----:B--2---:R-:W-:-:S01]  /*77b0*/  FADD.FTZ R157, R15, R148 ;  /* 0x000000940f9d7221 */ /* 0x004fc20000010000 */
[----:B------:R-:W-:-:S06]  /*77c0*/  FFMA.FTZ R148, R197, R88, -R104 ;  /* 0x00000058c5947223 */ /* 0x000fcc0000010868 */
        /* <DEDUP_REMOVED lines=21> */
[----:B0-----:R-:W-:-:S01]  /*7920*/  FADD.FTZ R157, R143, R150 ;  /* 0x000000968f9d7221 */ /* 0x001fc20000010000 */
[----:B------:R-:W-:-:S06]  /*7930*/  FFMA.FTZ R150, R201, R88, -R104 ;  /* 0x00000058c9967223 */ /* 0x000fcc0000010868 */
        /* <DEDUP_REMOVED lines=63> */
[----:B------:R-:W-:-:S06]  /*7d30*/  IADD3 R4, -R22, 0xb, RZ ;  /* 0x0000000b16047810 */ /* 0x000fcc0007ffe1ff */
[----:B------:R-:W2:Y:S01]  /*7d40*/  MUFU.EX2 R150, R150 ;  /* 0x0000009600967308 */ /* 0x000ea20000000800 */
[----:B-1----:R-:W-:-:S07]  /*7d50*/  FADD.FTZ R157, R111, R156 ;  /* 0x0000009c6f9d7221 */ /* 0x002fce0000010000 */
[----:B------:R-:W1:Y:S01]  /*7d60*/  MUFU.EX2 R113, R113 ;  /* 0x0000007100717308 */ /* 0x000e620000000800 */
[----:B0-----:R-:W-:-:S07]  /*7d70*/  FADD.FTZ R156, R114, R5 ;  /* 0x00000005729c7221 */ /* 0x001fce0000010000 */
[----:B------:R-:W0:Y:S01]  /*7d80*/  MUFU.EX2 R115, R115 ;  /* 0x0000007300737308 */ /* 0x000e220000000800 */
[----:B--2---:R-:W-:-:S01]  /*7d90*/  FADD.FTZ R158, R150, R157 ;  /* 0x0000009d969e7221 */ /* 0x004fc20000010000 */
[----:B------:R-:W-:-:S06]  /*7da0*/  IMAD.U32 R157, RZ, RZ, UR51 ;  /* 0x00000033ff9d7e24 */ /* 0x000fcc000f8e00ff */
        /* <DEDUP_REMOVED lines=8> */
[----:B------:R-:W1:Y:S08]  /*7e30*/  MUFU.EX2 R118, R118 ;  /* 0x0000007600767308 */ /* 0x000e700000000800 */
[----:B------:R-:W3:Y:S08]  /*7e40*/  MUFU.EX2 R119, R119 ;  /* 0x0000007700777308 */ /* 0x000ef00000000800 */
[----:B------:R-:W4:Y:S08]  /*7e50*/  MUFU.EX2 R159, R159 ;  /* 0x0000009f009f7308 */ /* 0x000f300000000800 */
[----:B------:R-:W5:Y:S08]  /*7e60*/  MUFU.EX2 R152, R152 ;  /* 0x0000009800987308 */ /* 0x000f700000000800 */
[----:B------:R-:W5:Y:S08]  /*7e70*/  MUFU.EX2 R120, R120 ;  /* 0x0000007800787308 */ /* 0x000f700000000800 */
[----:B------:R-:W5:Y:S08]  /*7e80*/  MUFU.EX2 R160, R93 ;  /* 0x0000005d00a07308 */ /* 0x000f700000000800 */
[----:B------:R0:W-:Y:S08]  /*7e90*/  MUFU.EX2 R161, R95 ;  /* 0x0000005f00a17308 */ /* 0x0001f00000000800 */
[----:B------:R-:W5:Y:S01]  /*7ea0*/  MUFU.EX2 R163, R163 ;  /* 0x000000a300a37308 */ /* 0x000f620000000800 */
[----:B0-----:R-:W-:-:S01]  /*7eb0*/  FADD.FTZ R95, R153, R156 ;  /* 0x0000009c995f7221 */ /* 0x001fc20000010000 */
[----:B--2---:R-:W-:-:S03]  /*7ec0*/  FADD.FTZ R156, R154, R5 ;  /* 0x000000059a9c7221 */ /* 0x004fc60000010000 */
[----:B-1----:R-:W-:Y:S01]  /*7ed0*/  FADD.FTZ R158, R118, R95 ;  /* 0x0000005f769e7221 */ /* 0x002fe20000010000 */
[----:B---3--:R-:W-:-:S02]  /*7ee0*/  FADD.FTZ R5, R119, R156 ;  /* 0x0000009c77057221 */ /* 0x008fc40000010000 */
[----:B------:R0:W-:Y:S01]  /*7ef0*/  MUFU.EX2 R93, R97 ;  /* 0x00000061005d7308 */ /* 0x0001e20000000800 */
[----:B----4-:R-:W-:-:S01]  /*7f00*/  FADD.FTZ R95, R159, R158 ;  /* 0x0000009e9f5f7221 */ /* 0x010fc20000010000 */
[----:B-----5:R-:W-:-:S03]  /*7f10*/  FADD.FTZ R5, R152, R5 ;  /* 0x0000000598057221 */ /* 0x020fc60000010000 */
[----:B------:R-:W-:Y:S01]  /*7f20*/  FADD.FTZ R104, R120, R95 ;  /* 0x0000005f78687221 */ /* 0x000fe20000010000 */
[----:B------:R-:W-:-:S02]  /*7f30*/  FADD.FTZ R5, R160, R5 ;  /* 0x00000005a0057221 */ /* 0x000fc40000010000 */
[----:B------:R-:W1:Y:S01]  /*7f40*/  MUFU.EX2 R124, R124 ;  /* 0x0000007c007c7308 */ /* 0x000e620000000800 */
[----:B0-----:R-:W-:Y:S01]  /*7f50*/  @!P1 LEA R97, R157, UR39, 0x3 ;  /* 0x000000279d619c11 */ /* 0x001fe2000f8e18ff */
[----:B------:R0:W-:Y:S06]  /*7f60*/  BAR.ARV R4, 0x100 ;  /* 0x000400040000751d */ /* 0x0001ec0000002000 */
[----:B------:R-:W2:Y:S01]  /*7f70*/  MUFU.EX2 R167, R167 ;  /* 0x000000a700a77308 */ /* 0x000ea20000000800 */
[----:B------:R-:W-:-:S01]  /*7f80*/  FADD.FTZ R95, R163, R104 ;  /* 0x00000068a35f7221 */ /* 0x000fc20000010000 */
[----:B0-----:R-:W-:-:S05]  /*7f90*/  @!P1 VIADD R4, R97, 0x29840 ;  /* 0x0002984061049836 */ /* 0x001fca0000000000 */
[----:B------:R-:W-:Y:S01]  /*7fa0*/  @!P1 PRMT R4, RZ, 0x654, R4 ;  /* 0x00000654ff049816 */ /* 0x000fe20000000004 */
[----:B------:R-:W0:Y:S01]  /*7fb0*/  MUFU.EX2 R99, R99 ;  /* 0x0000006300637308 */ /* 0x000e220000000800 */
[----:B-1----:R-:W-:-:S02]  /*7fc0*/  FADD.FTZ R104, R124, R95 ;  /* 0x0000005f7c687221 */ /* 0x002fc40000010000 */
[----:B------:R1:W-:Y:S05]  /*7fd0*/  @!P1 SYNCS.ARRIVE.TRANS64.RED.A1T0 RZ, [R4+URZ], RZ ;  /* 0x000000ff04ff99a7 */ /* 0x0003ea000810043f */
[----:B------:R-:W3:Y:S01]  /*7fe0*/  MUFU.EX2 R126, R126 ;  /* 0x0000007e007e7308 */ /* 0x000ee20000000800 */
[----:B-1----:R-:W-:-:S01]  /*7ff0*/  FADD.FTZ R4, R161, R5 ;  /* 0x00000005a1047221 */ /* 0x002fc20000010000 */
[----:B--2---:R-:W-:-:S03]  /*8000*/  FADD.FTZ R5, R167, R104 ;  /* 0x00000068a7057221 */ /* 0x004fc60000010000 */
[----:B------:R-:W-:-:S03]  /*8010*/  FADD.FTZ R4, R93, R4 ;  /* 0x000000045d047221 */ /* 0x000fc60000010000 */
[----:B------:R-:W1:Y:S01]  /*8020*/  MUFU.EX2 R101, R101 ;  /* 0x0000006500657308 */ /* 0x000e620000000800 */
[----:B0-----:R-:W-:-:S07]  /*8030*/  FADD.FTZ R4, R99, R4 ;  /* 0x0000000463047221 */ /* 0x001fce0000010000 */
[----:B------:R-:W0:Y:S01]  /*8040*/  MUFU.EX2 R175, R175 ;  /* 0x000000af00af7308 */ /* 0x000e220000000800 */
[----:B---3--:R-:W-:-:S07]  /*8050*/  FADD.FTZ R104, R126, R5 ;  /* 0x000000057e687221 */ /* 0x008fce0000010000 */
[----:B------:R-:W2:Y:S01]  /*8060*/  MUFU.EX2 R103, R103 ;  /* 0x0000006700677308 */ /* 0x000ea20000000800 */
[----:B-1----:R-:W-:-:S01]  /*8070*/  FADD.FTZ R4, R101, R4 ;  /* 0x0000000465047221 */ /* 0x002fc20000010000 */
[----:B0-----:R-:W-:-:S03]  /*8080*/  FADD.FTZ R5, R175, R104 ;  /* 0x00000068af057221 */ /* 0x001fc60000010000 */
[----:B--2---:R-:W-:Y:S01]  /*8090*/  FADD.FTZ R4, R103, R4 ;  /* 0x0000000467047221 */ /* 0x004fe20000010000 */
[----:B------:R-:W-:Y:S06]  /*80a0*/  @!P0 BRA `(.L_x_24) ;  /* 0x0000000000048947 */ /* 0x000fec0003800000 */
[----:B------:R-:W-:Y:S01]  /*80b0*/  BPT.TRAP 0x1 ;  /* 0x000000040000795c */ /* 0x000fe20000300000 */
.L_x_24:
[----:B------:R-:W-:Y:S01]  /*80c0*/  ULEA UR6, UR50, UR39, 0x3 ;  /* 0x0000002732067291 */ /* 0x000fe2000f8e183f */
[----:B------:R-:W-:Y:S01]  /*80d0*/  ISETP.LT.AND P1, PT, RZ, UR47, PT ;  /* 0x0000002fff007c0c */ /* 0x000fe2000bf21270 */
[----:B------:R-:W-:Y:S01]  /*80e0*/  UIADD3 UR7, UR47, -0x1, URZ ;  /* 0xffffffff2f077890 */ /* 0x000fe2000fffe03f */
[----:B------:R-:W-:Y:S01]  /*80f0*/  F2FP.SATFINITE.E4M3.F32.PACK_AB_MERGE_C R7, R12, R7, RZ ;  /* 0x000000070c07723e */ /* 0x000fe200048070ff */
[----:B------:R-:W-:Y:S01]  /*8100*/  UIADD3 UR6, UR6, 0x29860, URZ ;  /* 0x0002986006067890 */ /* 0x000fe2000fffe03f */
[----:B------:R-:W-:Y:S01]  /*8110*/  F2FP.SATFINITE.E4M3.F32.PACK_AB_MERGE_C R15, R90, R15, RZ ;  /* 0x0000000f5a0f723e */ /* 0x000fe200048070ff */
[----:B------:R-:W-:Y:S01]  /*8120*/  UMOV UR52, UR43 ;  /* 0x0000002b00347c82 */ /* 0x000fe20008000000 */
[----:B------:R-:W-:Y:S01]  /*8130*/  F2FP.SATFINITE.E4M3.F32.PACK_AB_MERGE_C R10, R13, R10, RZ ;  /* 0x0000000a0d0a723e */ /* 0x000fe200048070ff */
[----:B------:R-:W-:Y:S01]  /*8140*/  UPRMT UR6, UR36, 0x654, UR6 ;  /* 0x0000065424067896 */ /* 0x000fe20008000006 */
[----:B------:R-:W-:Y:S01]  /*8150*/  F2FP.SATFINITE.E4M3.F32.PACK_AB_MERGE_C R130, R155, R130, RZ ;  /* 0x000000829b82723e */ /* 0x000fe200048070ff */
[----:B------:R-:W-:Y:S01]  /*8160*/  UMOV UR47, UR7 ;  /* 0x00000007002f7c82 */ /* 0x000fe20008000000 */
[----:B------:R-:W-:Y:S01]  /*8170*/  F2FP.SATFINITE.E4M3.F32.PACK_AB_MERGE_C R94, R141, R94, RZ ;  /* 0x0000005e8d5e723e */ /* 0x000fe200048070ff */
[----:B------:R-:W-:Y:S01]  /*8180*/  UMOV UR50, UR51 ;  /* 0x0000003300327c82 */ /* 0x000fe20008000000 */
[----:B------:R-:W-:Y:S01]  /*8190*/  F2FP.SATFINITE.E4M3.F32.PACK_AB_MERGE_C R134, R143, R134, RZ ;  /* 0x000000868f86723e */ /* 0x000fe200048070ff */
[----:B------:R-:W-:Y:S01]  /*81a0*/  FMUL.FTZ R24, R24, R6 ;  /* 0x0000000618187220 */ /* 0x000fe20000410000 */
[----:B------:R-:W-:Y:S01]  /*81b0*/  F2FP.SATFINITE.E4M3.F32.PACK_AB_MERGE_C R98, R149, R98, RZ ;  /* 0x000000629562723e */ /* 0x000fe200048070ff */
[----:B------:R-:W-:Y:S01]  /*81c0*/  FMUL.FTZ R25, R25, R6 ;  /* 0x0000000619197220 */ /* 0x000fe20000410000 */
[----:B------:R-:W-:Y:S01]  /*81d0*/  F2FP.SATFINITE.E4M3.F32.PACK_AB_MERGE_C R138, R151, R138, RZ ;  /* 0x0000008a978a723e */ /* 0x000fe200048070ff */
[----:B------:R-:W-:Y:S01]  /*81e0*/  SYNCS.ARRIVE.TRANS64.RED.A1T0 RZ, [UR6], RZ ;  /* 0x000000ffffff79a7 */ /* 0x000fe20008100406 */
[----:B------:R-:W-:Y:S01]  /*81f0*/  F2FP.SATFINITE.E4M3.F32.PACK_AB_MERGE_C R102, R125, R102, RZ ;  /* 0x000000667d66723e */ /* 0x000fe200048070ff */
[----:B------:R-:W-:Y:S01]  /*8200*/  FMUL.FTZ R28, R28, R6 ;  /* 0x000000061c1c7220 */ /* 0x000fe20000410000 */
        /* <DEDUP_REMOVED lines=11> */
[-C--:B------:R-:W-:Y:S01]  /*82c0*/  FMUL.FTZ R40, R40, R6.reuse ;  /* 0x0000000628287220 */ /* 0x080fe20000410000 */
        /* <DEDUP_REMOVED lines=9> */
[-C--:B------:R-:W-:Y:S01]  /*8360*/  FMUL.FTZ R49, R49, R6.reuse ;  /* 0x0000000631317220 */ /* 0x080fe20000410000 */
[----:B------:R-:W-:Y:S01]  /*8370*/  F2FP.SATFINITE.E4M3.F32.PACK_AB_MERGE_C R172, R8, R173, R7 ;  /* 0x000000ad08ac723e */ /* 0x000fe20004807007 */
[-C--:B------:R-:W-:Y:S01]  /*8380*/  FMUL.FTZ R52, R52, R6.reuse ;  /* 0x0000000634347220 */ /* 0x080fe20000410000 */
        /* <DEDUP_REMOVED lines=16> */
[----:B------:R-:W-:Y:S01]  /*8490*/  FMUL.FTZ R85, R85, R6 ;  /* 0x0000000655557220 */ /* 0x000fe20000410000 */
        /* <DEDUP_REMOVED lines=32> */
[----:B------:R-:W-:Y:S01]  /*86a0*/  F2FP.SATFINITE.E4M3.F32.PACK_AB_MERGE_C R173, R9, R128, R10 ;  /* 0x0000008009ad723e */ /* 0x000fe2000480700a */
[----:B------:R-:W-:Y:S01]  /*86b0*/  IMAD.MOV.U32 R6, RZ, RZ, R91 ;  /* 0x000000ffff067224 */ /* 0x000fe200078e005b */
[----:B------:R-:W-:Y:S01]  /*86c0*/  F2FP.SATFINITE.E4M3.F32.PACK_AB_MERGE_C R174, R20, R11, R15 ;  /* 0x0000000b14ae723e */ /* 0x000fe2000480700f */
[----:B------:R-:W-:Y:S01]  /*86d0*/  IMAD.MOV.U32 R3, RZ, RZ, R89 ;  /* 0x000000ffff037224 */ /* 0x000fe200078e0059 */
[----:B------:R-:W-:-:S02]  /*86e0*/  F2FP.SATFINITE.E4M3.F32.PACK_AB_MERGE_C R175, R21, R14, R130 ;  /* 0x0000000e15af723e */ /* 0x000fc40004807082 */
[----:B------:R-:W-:Y:S02]  /*86f0*/  F2FP.SATFINITE.E4M3.F32.PACK_AB_MERGE_C R176, R137, R92, R94 ;  /* 0x0000005c89b0723e */ /* 0x000fe4000480705e */
[----:B------:R-:W-:Y:S02]  /*8700*/  F2FP.SATFINITE.E4M3.F32.PACK_AB_MERGE_C R177, R139, R132, R134 ;  /* 0x000000848bb1723e */ /* 0x000fe40004807086 */
[----:B------:R-:W-:Y:S02]  /*8710*/  F2FP.SATFINITE.E4M3.F32.PACK_AB_MERGE_C R178, R145, R96, R98 ;  /* 0x0000006091b2723e */ /* 0x000fe40004807062 */
[----:B------:R-:W-:Y:S02]  /*8720*/  F2FP.SATFINITE.E4M3.F32.PACK_AB_MERGE_C R179, R147, R136, R138 ;  /* 0x0000008893b3723e */ /* 0x000fe4000480708a */
[----:B------:R-:W-:Y:S02]  /*8730*/  F2FP.SATFINITE.E4M3.F32.PACK_AB_MERGE_C R180, R121, R100, R102 ;  /* 0x0000006479b4723e */ /* 0x000fe40004807066 */
        /* <DEDUP_REMOVED lines=10> */
[----:B------:R-:W-:Y:S01]  /*87e0*/  F2FP.SATFINITE.E4M3.F32.PACK_AB_MERGE_C R191, R99, R93, R90 ;  /* 0x0000005d63bf723e */ /* 0x000fe2000480705a */
[----:B------:R-:W-:Y:S06]  /*87f0*/  @P1 BRA `(.L_x_25) ;  /* 0xffffffc800641947 */ /* 0x000fec000383ffff */
.L_x_15:
[----:B------:R-:W-:Y:S06]  /*8800*/  BAR.ARV 0x8, 0x180 ;  /* 0x0206000000007b1d */ /* 0x000fec0000002000 */
[----:B------:R-:W-:Y:S05]  /*8810*/  @!P0 BRA `(.L_x_26) ;  /* 0x0000000000048947 */ /* 0x000fea0003800000 */
[----:B------:R-:W-:Y:S01]  /*8820*/  BPT.TRAP 0x1 ;  /* 0x000000040000795c */ /* 0x000fe20000300000 */
.L_x_26:
[----:B------:R-:W-:Y:S01]  /*8830*/  ULEA UR4, UR51, UR39, 0x3 ;  /* 0x0000002733047291 */ /* 0x000fe2000f8e183f */
[----:B------:R-:W-:-:S05]  /*8840*/  IMAD.U32 R0, RZ, RZ, UR43 ;  /* 0x0000002bff007e24 */ /* 0x000fca000f8e00ff */
[----:B------:R-:W-:-:S04]  /*8850*/  SHF.L.U32 R0, R0, 0x1f, RZ ;  /* 0x0000001f00007819 */ /* 0x000fc800000006ff */
[----:B------:R0:W1:Y:S01]  /*8860*/  SYNCS.PHASECHK.TRANS64.TRYWAIT P1, [UR4+0x29850], R0 ;  /* 0x02985000ff0075a7 */ /* 0x0000620008020144 */
[----:B------:R-:W-:Y:S05]  /*8870*/  @!P0 BRA `(.L_x_27) ;  /* 0x0000000000048947 */ /* 0x000fea0003800000 */
[----:B------:R-:W-:Y:S01]  /*8880*/  BPT.TRAP 0x1 ;  /* 0x000000040000795c */ /* 0x000fe20000300000 */
.L_x_27:
[----:B-1----:R-:W-:Y:S05]  /*8890*/  @P1 BRA `(.L_x_28) ;  /* 0x0000000000081947 */ /* 0x002fea0003800000 */
[----:B------:R-:W1:Y:S02]  /*88a0*/  SYNCS.PHASECHK.TRANS64.TRYWAIT P1, [UR4+0x29850], R0 ;  /* 0x02985000ff0075a7 */ /* 0x000e640008020144 */
[----:B-1----:R-:W-:Y:S05]  /*88b0*/  @!P1 BRA `(.L_x_29) ;  /* 0x0000005c00109947 */ /* 0x002fea0003800000 */
.L_x_28:
[----:B------:R-:W-:Y:S01]  /*88c0*/  UIADD3 UR5, UR39, 0x400, URZ ;  /* 0x0000040027057890 */ /* 0x000fe2000fffe03f */
[----:B------:R-:W-:Y:S01]  /*88d0*/  WARPGROUP.ARRIVE ;  /* 0x00000000000079c5 */ /* 0x000fe20000000000 */
[----:B------:R-:W-:Y:S01]  /*88e0*/  UMOV UR7, 0xc0000010 ;  /* 0xc000001000077882 */ /* 0x000fe20000000000 */
[----:B------:R-:W-:Y:S01]  /*88f0*/  IMAD.MOV.U32 R8, RZ, RZ, 0x3f800000 ;  /* 0x3f800000ff087424 */ /* 0x000fe200078e00ff */
[----:B------:R-:W-:-:S04]  /*8900*/  USHF.R.U32.HI UR5, URZ, 0x4, UR5 ;  /* 0x000000043f057899 */ /* 0x000fc80008011605 */
[----:B------:R-:W-:-:S04]  /*8910*/  ULOP3.LUT UR5, UR5, 0x3fff, URZ, 0xc0, !UPT ;  /* 0x00003fff05057892 */ /* 0x000fc8000f8ec03f */
[----:B------:R-:W-:-:S04]  /*8920*/  ULOP3.LUT UR5, UR5, 0x10000, URZ, 0xfc, !UPT ;  /* 0x0001000005057892 */ /* 0x000fc8000f8efc3f */
[----:B------:R-:W-:-:S07]  /*8930*/  UIMAD UR5, UR51, 0x500, UR5 ;  /* 0x00000500330578a4 */ /* 0x000fce000f8e0205 */
[----:B------:R-:W-:Y:S02]  /*8940*/  UMOV UR6, UR5 ;  /* 0x0000000500067c82 */ /* 0x000fe40008000000 */
[----:B------:R-:W-:Y:S01]  /*8950*/  QGMMA.64x128x32.F32.E4M3.E4M3 R24, R172, gdesc[UR4], R24, gsb0 ;  /* 0x01e00004ac187df3 */ /* 0x000fe20008000818 */
[----:B------:R-:W-:Y:S01]  /*8960*/  UIADD3 UR6, UR5, 0x100, URZ ;  /* 0x0000010005067890 */ /* 0x000fe2000fffe03f */
[----:B------:R-:W-:Y:S01]  /*8970*/  UMOV UR7, 0xc0000010 ;  /* 0xc000001000077882 */ /* 0x000fe20000000000 */
[----:B------:R-:W-:Y:S02]  /*8980*/  WARPGROUP.DEPBAR.LE gsb0, 0x0 ;  /* 0x00008000000079c5 */ /* 0x000fe40000010000 */
[----:B------:R-:W-:-:S07]  /*8990*/  WARPGROUP.ARRIVE ;  /* 0x00000000000079c5 */ /* 0x000fce0000000000 */
[----:B------:R-:W-:Y:S01]  /*89a0*/  QGMMA.64x128x32.F32.E4M3.E4M3 R24, R176, gdesc[UR4], R24, gsb0 ;  /* 0x01e00004b0187df3 */ /* 0x000fe20008000818 */
[----:B------:R-:W-:Y:S02]  /*89b0*/  ULDC.64 UR6, c[0x0][0x9a0] ;  /* 0x0002680000067ab9 */ /* 0x000fe40000000a00 */
[----:B------:R-:W-:-:S04]  /*89c0*/  UISETP.NE.U32.AND UP0, UPT, UR6, URZ, UPT ;  /* 0x0000003f0600728c */ /* 0x000fc8000bf05070 */
[----:B------:R-:W-:-:S06]  /*89d0*/  UISETP.NE.AND.EX UP0, UPT, UR7, URZ, UPT, UP0 ;  /* 0x0000003f0700728c */ /* 0x000fcc000bf05300 */
[----:B------:R-:W-:-:S05]  /*89e0*/  PLOP3.LUT P1, PT, PT, PT, UP0, 0x80, 0x0 ;  /* 0x000000000000781c */ /* 0x000fca0003f2f008 */
[----:B------:R-:W-:Y:S01]  /*89f0*/  @UP0 USHF.R.S32.HI UR10, URZ, 0x1f, UR40 ;  /* 0x0000001f3f0a0899 */ /* 0x000fe20008011428 */
[----:B------:R-:W-:Y:S01]  /*8a00*/  @UP0 ULDC.64 UR12, c[0x0][0x9c8] ;  /* 0x00027200000c0ab9 */ /* 0x000fe20000000a00 */
[----:B------:R-:W-:Y:S02]  /*8a10*/  @UP0 UIADD3 UR8, -UR40, URZ, URZ ;  /* 0x0000003f28080290 */ /* 0x000fe4000fffe13f */
[----:B------:R-:W-:Y:S01]  /*8a20*/  @UP0 UIMAD UR10, UR10, UR12, URZ ;  /* 0x0000000c0a0a02a4 */ /* 0x000fe2000f8e023f */
[----:B------:R-:W-:Y:S02]  /*8a30*/  @UP0 ULDC UR9, c[0x0][0xc44] ;  /* 0x0003110000090ab9 */ /* 0x000fe40000000800 */
[----:B------:R-:W-:Y:S02]  /*8a40*/  @UP0 UIMAD UR11, UR9, UR8, UR42 ;  /* 0x00000008090b02a4 */ /* 0x000fe4000f8e022a */
[----:B------:R-:W-:Y:S02]  /*8a50*/  @UP0 UIMAD.WIDE.U32 UR8, UR40, UR12, URZ ;  /* 0x0000000c280802a5 */ /* 0x000fe4000f8e003f */
[----:B------:R-:W-:-:S02]  /*8a60*/  @UP0 UIMAD UR10, UR40, UR13, UR10 ;  /* 0x0000000d280a02a4 */ /* 0x000fc4000f8e020a */
[----:B------:R-:W-:Y:S02]  /*8a70*/  @UP0 USHF.R.S32.HI UR14, URZ, 0x1f, UR11 ;  /* 0x0000001f3f0e0899 */ /* 0x000fe4000801140b */
[----:B------:R-:W-:Y:S01]  /*8a80*/  @UP0 UIADD3 UR9, UR9, UR10, URZ ;  /* 0x0000000a09090290 */ /* 0x000fe2000fffe03f */
[----:B------:R-:W-:Y:S02]  /*8a90*/  @UP0 ULDC.64 UR12, c[0x0][0x9d0] ;  /* 0x00027400000c0ab9 */ /* 0x000fe40000000a00 */
[----:B------:R-:W-:Y:S02]  /*8aa0*/  @UP0 UIMAD UR10, UR14, UR12, URZ ;  /* 0x0000000c0e0a02a4 */ /* 0x000fe4000f8e023f */
[----:B------:R-:W-:Y:S02]  /*8ab0*/  @UP0 UIMAD.WIDE.U32 UR8, UR11, UR12, UR8 ;  /* 0x0000000c0b0802a5 */ /* 0x000fe4000f8e0008 */
[----:B------:R-:W-:Y:S02]  /*8ac0*/  @UP0 UIMAD UR10, UR11, UR13, UR10 ;  /* 0x0000000d0b0a02a4 */ /* 0x000fe4000f8e020a */
[----:B------:R-:W-:-:S02]  /*8ad0*/  @UP0 ULEA UR6, UP1, UR8, UR6, 0x2 ;  /* 0x0000000608060291 */ /* 0x000fc4000f82103f */
[----:B------:R-:W-:-:S04]  /*8ae0*/  @UP0 UIADD3 UR9, UR9, UR10, URZ ;  /* 0x0000000a09090290 */ /* 0x000fc8000fffe03f */
[----:B------:R-:W-:Y:S01]  /*8af0*/  IMAD.U32 R6, RZ, RZ, UR6 ;  /* 0x00000006ff067e24 */ /* 0x000fe2000f8e00ff */
[----:B------:R-:W-:Y:S02]  /*8b00*/  @UP0 ULEA.HI.X UR7, UR8, UR7, UR9, 0x2, UP1 ;  /* 0x0000000708070291 */ /* 0x000fe400088f1409 */
[----:B------:R-:W-:-:S04]  /*8b10*/  UIADD3 UR6, UR5, 0x200, URZ ;  /* 0x0000020005067890 */ /* 0x000fc8000fffe03f */
[----:B------:R-:W-:Y:S01]  /*8b20*/  IMAD.U32 R7, RZ, RZ, UR7 ;  /* 0x00000007ff077e24 */ /* 0x000fe2000f8e00ff */
[----:B------:R-:W-:-:S04]  /*8b30*/  UMOV UR7, 0xc0000010 ;  /* 0xc000001000077882 */ /* 0x000fc80000000000 */
[----:B------:R2:W3:Y:S01]  /*8b40*/  @P1 LDG.E R8, desc[UR48][R6.64] ;  /* 0x0000003006081981 */ /* 0x0004e2000c1e1900 */
[----:B------:R-:W-:Y:S02]  /*8b50*/  WARPGROUP.DEPBAR.LE gsb0, 0x0 ;  /* 0x00008000000079c5 */ /* 0x000fe40000010000 */
[----:B------:R-:W-:-:S06]  /*8b60*/  WARPGROUP.ARRIVE ;  /* 0x00000000000079c5 */ /* 0x000fcc0000000000 */
[----:B------:R-:W-:Y:S01]  /*8b70*/  QGMMA.64x128x32.F32.E4M3.E4M3 R24, R180, gdesc[UR4], R24, gsb0 ;  /* 0x01e00004b4187df3 */ /* 0x000fe20008000818 */
[----:B------:R-:W-:Y:S01]  /*8b80*/  UIADD3 UR6, UR5, 0x300, URZ ;  /* 0x0000030005067890 */ /* 0x000fe2000fffe03f */
[----:B------:R-:W-:Y:S01]  /*8b90*/  UMOV UR7, 0xc0000010 ;  /* 0xc000001000077882 */ /* 0x000fe20000000000 */
[----:B01----:R-:W0:Y:S04]  /*8ba0*/  SHFL.BFLY PT, R0, R5, 0x2, 0x1f ;  /* 0x0c401f0005007f89 */ /* 0x003e2800000e0000 */
[----:B------:R-:W1:Y:S01]  /*8bb0*/  SHFL.BFLY PT, R9, R4, 0x2, 0x1f ;  /* 0x0c401f0004097f89 */ /* 0x000e6200000e0000 */
[----:B------:R-:W-:Y:S02]  /*8bc0*/  WARPGROUP.DEPBAR.LE gsb0, 0x0 ;  /* 0x00008000000079c5 */ /* 0x000fe40000010000 */
[----:B------:R-:W-:-:S06]  /*8bd0*/  WARPGROUP.ARRIVE ;  /* 0x00000000000079c5 */ /* 0x000fcc0000000000 */
[----:B------:R-:W-:Y:S01]  /*8be0*/  QGMMA.64x128x32.F32.E4M3.E4M3 R24, R184, gdesc[UR4], R24, gsb0 ;  /* 0x01e00004b8187df3 */ /* 0x000fe20008000818 */
[----:B------:R-:W-:Y:S01]  /*8bf0*/  UIADD3 UR6, UR5, 0x400, URZ ;  /* 0x0000040005067890 */ /* 0x000fe2000fffe03f */
[----:B------:R-:W-:Y:S01]  /*8c00*/  UMOV UR7, 0xc0000010 ;  /* 0xc000001000077882 */ /* 0x000fe20000000000 */
[----:B0-----:R-:W-:-:S01]  /*8c10*/  FADD.FTZ R0, R0, R5 ;  /* 0x0000000500007221 */ /* 0x001fc20000010000 */
[----:B-1----:R-:W-:-:S04]  /*8c20*/  FADD.FTZ R9, R9, R4 ;  /* 0x0000000409097221 */ /* 0x002fc80000010000 */
[----:B------:R-:W0:Y:S04]  /*8c30*/  SHFL.BFLY PT, R3, R0, 0x1, 0x1f ;  /* 0x0c201f0000037f89 */ /* 0x000e2800000e0000 */
[----:B--2---:R-:W1:Y:S01]  /*8c40*/  SHFL.BFLY PT, R6, R9, 0x1, 0x1f ;  /* 0x0c201f0009067f89 */ /* 0x004e6200000e0000 */
[----:B------:R-:W-:Y:S02]  /*8c50*/  IMAD.MOV.U32 R5, RZ, RZ, RZ ;  /* 0x000000ffff057224 */ /* 0x000fe400078e00ff */
[----:B0-----:R-:W-:Y:S01]  /*8c60*/  FADD.FTZ R7, R0, R3 ;  /* 0x0000000300077221 */ /* 0x001fe20000010000 */
[----:B-1----:R-:W-:-:S04]  /*8c70*/  FADD.FTZ R11, R9, R6 ;  /* 0x00000006090b7221 */ /* 0x002fc80000010000 */
[C---:B------:R-:W-:Y:S01]  /*8c80*/  FSETP.NE.FTZ.AND P1, PT, R7.reuse, RZ, PT ;  /* 0x000000ff0700720b */ /* 0x040fe20003f35000 */
[----:B------:R-:W-:Y:S01]  /*8c90*/  FMUL.FTZ R12, R7, 0.00390625 ;  /* 0x3b800000070c7820 */ /* 0x000fe20000410000 */
[----:B------:R-:W-:-:S04]  /*8ca0*/  FMUL.FTZ R13, R11, 0.00390625 ;  /* 0x3b8000000b0d7820 */ /* 0x000fc80000410000 */
[----:B------:R-:W-:Y:S02]  /*8cb0*/  FSETP.NE.FTZ.AND P2, PT, R12, RZ, PT ;  /* 0x000000ff0c00720b */ /* 0x000fe40003f55000 */
[----:B------:R-:W-:-:S05]  /*8cc0*/  FSETP.NE.FTZ.AND P3, PT, R13, RZ, PT ;  /* 0x000000ff0d00720b */ /* 0x000fca0003f75000 */
[----:B------:R-:W-:Y:S01]  /*8cd0*/  @P1 MUFU.RCP R5, R7 ;  /* 0x0000000700051308 */ /* 0x000fe20000001000 */
[----:B------:R-:W-:Y:S01]  /*8ce0*/  FSETP.NE.FTZ.AND P1, PT, R11, RZ, PT ;  /* 0x000000ff0b00720b */ /* 0x000fe20003f35000 */
[----:B------:R-:W-:Y:S01]  /*8cf0*/  IMAD.MOV.U32 R9, RZ, RZ, RZ ;  /* 0x000000ffff097224 */ /* 0x000fe200078e00ff */
[----:B------:R-:W-:Y:S02]  /*8d00*/  WARPGROUP.DEPBAR.LE gsb0, 0x0 ;  /* 0x00008000000079c5 */ /* 0x000fe40000010000 */
[----:B------:R-:W-:-:S06]  /*8d10*/  WARPGROUP.ARRIVE ;  /* 0x00000000000079c5 */ /* 0x000fcc0000000000 */
[----:B------:R-:W-:Y:S01]  /*8d20*/  QGMMA.64x128x32.F32.E4M3.E4M3 R24, R188, gdesc[UR4], R24, gsb0 ;  /* 0x01e00004bc187df3 */ /* 0x000fe20008000818 */
[----:B------:R-:W0:Y:S08]  /*8d30*/  @P2 MUFU.LG2 R6, R12 ;  /* 0x0000000c00062308 */ /* 0x000e300000000c00 */
[----:B------:R-:W1:Y:S08]  /*8d40*/  @P3 MUFU.LG2 R10, R13 ;  /* 0x0000000d000a3308 */ /* 0x000e700000000c00 */
[----:B------:R-:W2:Y:S01]  /*8d50*/  @P1 MUFU.RCP R9, R11 ;  /* 0x0000000b00091308 */ /* 0x000ea20000001000 */
[C---:B------:R-:W-:Y:S01]  /*8d60*/  @P2 FMUL.FTZ R4, R88.reuse, 0.69314718246459960938 ;  /* 0x3f31721858042820 */ /* 0x040fe20000410000 */
[----:B------:R-:W-:Y:S01]  /*8d70*/  @P3 FMUL.FTZ R15, R88, 0.69314718246459960938 ;  /* 0x3f317218580f3820 */ /* 0x000fe20000410000 */
[----:B0-----:R-:W-:Y:S01]  /*8d80*/  @P2 FMUL.FTZ R7, R6, 0.69314718246459960938 ;  /* 0x3f31721806072820 */ /* 0x001fe20000410000 */
[----:B------:R-:W-:-:S02]  /*8d90*/  IMAD.MOV.U32 R3, RZ, RZ, -0x800000 ;  /* 0xff800000ff037424 */ /* 0x000fc400078e00ff */
[----:B---3--:R-:W-:Y:S01]  /*8da0*/  FMUL.FTZ R12, R5, R8 ;  /* 0x00000008050c7220 */ /* 0x008fe20000410000 */
[----:B------:R-:W-:Y:S02]  /*8db0*/  IMAD.MOV.U32 R0, RZ, RZ, -0x800000 ;  /* 0xff800000ff007424 */ /* 0x000fe400078e00ff */
[----:B-1----:R-:W-:Y:S01]  /*8dc0*/  @P3 FMUL.FTZ R10, R10, 0.69314718246459960938 ;  /* 0x3f3172180a0a3820 */ /* 0x002fe20000410000 */
[----:B------:R-:W-:-:S03]  /*8dd0*/  @P2 FFMA.FTZ R3, R4, R89, R7 ;  /* 0x0000005904032223 */ /* 0x000fc60000010007 */
[----:B------:R-:W-:Y:S01]  /*8de0*/  @P3 FFMA.FTZ R0, R15, R91, R10 ;  /* 0x0000005b0f003223 */ /* 0x000fe2000001000a */
[----:B--2---:R-:W-:Y:S01]  /*8df0*/  FMUL.FTZ R88, R9, R8 ;  /* 0x0000000809587220 */ /* 0x004fe20000410000 */
[----:B------:R-:W-:Y:S02]  /*8e00*/  WARPGROUP.DEPBAR.LE gsb0, 0x0 ;  /* 0x00008000000079c5 */ /* 0x000fe40000010000 */
[----:B------:R-:W-:Y:S05]  /*8e10*/  @!P0 BRA `(.L_x_30) ;  /* 0x0000000000048947 */ /* 0x000fea0003800000 */
[----:B------:R-:W-:Y:S01]  /*8e20*/  BPT.TRAP 0x1 ;  /* 0x000000040000795c */ /* 0x000fe20000300000 */
.L_x_30:
[----:B------:R-:W0:Y:S01]  /*8e30*/  S2R R89, SR_TID.X ;  /* 0x0000000000597919 */ /* 0x000e220000002100 */
[----:B------:R-:W-:Y:S01]  /*8e40*/  ULDC.64 UR6, c[0x4][0x40] ;  /* 0x0100100000067ab9 */ /* 0x000fe20000000a00 */
[----:B------:R-:W1:Y:S01]  /*8e50*/  S2UR UR5, SR_SWINHI ;  /* 0x00000000000579c3 */ /* 0x000e620000002f00 */
        /* <DEDUP_REMOVED lines=10> */
[----:B------:R-:W-:Y:S01]  /*8f00*/  FMUL.FTZ R15, R38, R88 ;  /* 0x00000058260f7220 */ /* 0x000fe20000410000 */
[----:B------:R-:W-:Y:S01]  /*8f10*/  ULDC.64 UR8, c[0x0][0xb90] ;  /* 0x0002e40000087ab9 */ /* 0x000fe20000000a00 */
[----:B------:R-:W-:Y:S01]  /*8f20*/  USHF.R.S32.HI UR14, URZ, 0x1f, UR40 ;  /* 0x0000001f3f0e7899 */ /* 0x000fe20008011428 */
[----:B------:R-:W-:Y:S01]  /*8f30*/  ULDC.64 UR10, c[0x0][0xb98] ;  /* 0x0002e600000a7ab9 */ /* 0x000fe20000000a00 */
[----:B0-----:R-:W-:-:S05]  /*8f40*/  IMAD.SHL.U32 R4, R89, 0x4, RZ ;  /* 0x0000000459047824 */ /* 0x001fca00078e00ff */
[----:B------:R-:W-:-:S04]  /*8f50*/  LOP3.LUT R4, R4, 0xc, RZ, 0xc0, !PT ;  /* 0x0000000c04047812 */ /* 0x000fc800078ec0ff */
[----:B------:R-:W-:-:S05]  /*8f60*/  IADD3 R4, P0, R4, UR6, RZ ;  /* 0x0000000604047c10 */ /* 0x000fca000ff1e0ff */
[----:B------:R-:W-:-:S05]  /*8f70*/  IMAD.X R5, RZ, RZ, UR7, P0 ;  /* 0x00000007ff057e24 */ /* 0x000fca00080e06ff */
[----:B------:R0:W2:Y:S01]  /*8f80*/  LDG.E.CONSTANT R4, desc[UR48][R4.64] ;  /* 0x0000003004047981 */ /* 0x0000a2000c1e9900 */
        /* <DEDUP_REMOVED lines=25> */
[-C--:B0-----:R-:W-:Y:S01]  /*9120*/  FMUL.FTZ R5, R30, R88.reuse ;  /* 0x000000581e057220 */ /* 0x081fe20000410000 */
[-C--:B------:R-:W-:Y:S01]  /*9130*/  FMUL.FTZ R12, R27, R88.reuse ;  /* 0x000000581b0c7220 */ /* 0x080fe20000410000 */
[-C--:B------:R-:W-:Y:S01]  /*9140*/  FMUL.FTZ R25, R39, R88.reuse ;  /* 0x0000005827197220 */ /* 0x080fe20000410000 */
[-C--:B------:R-:W-:Y:S01]  /*9150*/  FMUL.FTZ R26, R35, R88.reuse ;  /* 0x00000058231a7220 */ /* 0x080fe20000410000 */
[-C--:B------:R-:W-:Y:S01]  /*9160*/  FMUL.FTZ R27, R46, R88.reuse ;  /* 0x000000582e1b7220 */ /* 0x080fe20000410000 */
[-C--:B------:R-:W-:Y:S01]  /*9170*/  FMUL.FTZ R30, R42, R88.reuse ;  /* 0x000000582a1e7220 */ /* 0x080fe20000410000 */
[----:B------:R-:W-:Y:S01]  /*9180*/  F2FP.BF16.F32.PACK_AB R6, R6, R7 ;  /* 0x000000070606723e */ /* 0x000fe200000010ff */
[-C--:B------:R-:W-:Y:S01]  /*9190*/  FMUL.FTZ R34, R43, R88.reuse ;  /* 0x000000582b227220 */ /* 0x080fe20000410000 */
[----:B------:R-:W-:Y:S01]  /*91a0*/  LOP3.LUT P0, R7, R89, 0x3, RZ, 0xc0, !PT ;  /* 0x0000000359077812 */ /* 0x000fe2000780c0ff */
[-C--:B------:R-:W-:Y:S01]  /*91b0*/  FMUL.FTZ R43, R62, R88.reuse ;  /* 0x000000583e2b7220 */ /* 0x080fe20000410000 */
[----:B------:R-:W-:Y:S01]  /*91c0*/  FMUL.FTZ R46, R58, R88 ;  /* 0x000000583a2e7220 */ /* 0x000fe20000410000 */
[----:B------:R-:W-:Y:S01]  /*91d0*/  F2FP.BF16.F32.PACK_AB R5, R5, R8 ;  /* 0x000000080505723e */ /* 0x000fe200000010ff */
[----:B------:R-:W-:Y:S01]  /*91e0*/  UMOV UR6, UR39 ;  /* 0x0000002700067c82 */ /* 0x000fe20008000000 */
[----:B-1----:R-:W-:Y:S01]  /*91f0*/  UMOV UR7, UR5 ;  /* 0x0000000500077c82 */ /* 0x002fe20008000000 */
[----:B------:R-:W-:Y:S01]  /*9200*/  FMUL.FTZ R31, R47, R88 ;  /* 0x000000582f1f7220 */ /* 0x000fe20000410000 */
[----:B------:R-:W-:Y:S01]  /*9210*/  F2FP.BF16.F32.PACK_AB R9, R9, R10 ;  /* 0x0000000a0909723e */ /* 0x000fe200000010ff */
[----:B------:R-:W-:Y:S01]  /*9220*/  FMUL.FTZ R39, R55, R88 ;  /* 0x0000005837277220 */ /* 0x000fe20000410000 */
[----:B------:R-:W-:Y:S01]  /*9230*/  F2FP.BF16.F32.PACK_AB R8, R25, R26 ;  /* 0x0000001a1908723e */ /* 0x000fe200000010ff */
[----:B------:R-:W-:Y:S01]  /*9240*/  FMUL.FTZ R42, R51, R88 ;  /* 0x00000058332a7220 */ /* 0x000fe20000410000 */
[----:B------:R-:W-:Y:S01]  /*9250*/  F2FP.BF16.F32.PACK_AB R30, R27, R30 ;  /* 0x0000001e1b1e723e */ /* 0x000fe200000010ff */
[----:B------:R-:W-:Y:S01]  /*9260*/  IMAD.U32 R26, RZ, RZ, UR6 ;  /* 0x00000006ff1a7e24 */ /* 0x000fe2000f8e00ff */
[----:B------:R-:W-:Y:S01]  /*9270*/  ISETP.EQ.OR P0, PT, R7, 0x3, !P0 ;  /* 0x000000030700780c */ /* 0x000fe20004702670 */
[----:B------:R-:W-:-:S02]  /*9280*/  IMAD.U32 R27, RZ, RZ, UR7 ;  /* 0x00000007ff1b7e24 */ /* 0x000fc4000f8e00ff */
        /* <DEDUP_REMOVED lines=8> */
[----:B------:R-:W-:Y:S01]  /*9310*/  F2FP.BF16.F32.PACK_AB R44, R44, R45 ;  /* 0x0000002d2c2c723e */ /* 0x000fe200000010ff */
[----:B------:R-:W-:Y:S01]  /*9320*/  FMUL.FTZ R38, R50, R88 ;  /* 0x0000005832267220 */ /* 0x000fe20000410000 */
[----:B------:R-:W-:Y:S01]  /*9330*/  F2FP.BF16.F32.PACK_AB R43, R43, R46 ;  /* 0x0000002e2b2b723e */ /* 0x000fe200000010ff */
[-C--:B------:R-:W-:Y:S01]  /*9340*/  FMUL.FTZ R50, R59, R88.reuse ;  /* 0x000000583b327220 */ /* 0x080fe20000410000 */
[----:B------:R-:W-:Y:S01]  /*9350*/  F2FP.BF16.F32.PACK_AB R49, R48, R49 ;  /* 0x000000313031723e */ /* 0x000fe200000010ff */
[-C--:B------:R-:W-:Y:S01]  /*9360*/  FMUL.FTZ R59, R78, R88.reuse ;  /* 0x000000584e3b7220 */ /* 0x080fe20000410000 */
[----:B------:R-:W-:Y:S01]  /*9370*/  SEL R45, R6, R9, P0 ;  /* 0x00000009062d7207 */ /* 0x000fe20000000000 */
[----:B------:R-:W-:Y:S01]  /*9380*/  FMUL.FTZ R35, R54, R88 ;  /* 0x0000005836237220 */ /* 0x000fe20000410000 */
[----:B------:R-:W-:Y:S01]  /*9390*/  SEL R46, R9, R6, P0 ;  /* 0x00000006092e7207 */ /* 0x000fe20000000000 */
[----:B------:R-:W-:Y:S01]  /*93a0*/  IMAD.WIDE R6, R170, 0x2, R26 ;  /* 0x00000002aa067825 */ /* 0x000fe200078e021a */
[----:B------:R-:W-:-:S03]  /*93b0*/  F2FP.BF16.F32.PACK_AB R31, R31, R34 ;  /* 0x000000221f1f723e */ /* 0x000fc600000010ff */
[-C--:B------:R-:W-:Y:S01]  /*93c0*/  FMUL.FTZ R54, R66, R88.reuse ;  /* 0x0000005842367220 */ /* 0x080fe20000410000 */
[----:B------:R-:W-:Y:S01]  /*93d0*/  F2FP.BF16.F32.PACK_AB R52, R52, R53 ;  /* 0x000000353434723e */ /* 0x000fe200000010ff */
[----:B------:R-:W0:Y:S01]  /*93e0*/  LDC R89, c[0x0][0xc38] ;  /* 0x00030e00ff597b82 */ /* 0x000e220000000800 */
[----:B------:R-:W-:Y:S01]  /*93f0*/  F2FP.BF16.F32.PACK_AB R57, R56, R57 ;  /* 0x000000393839723e */ /* 0x000fe200000010ff */
[-C--:B------:R-:W-:Y:S01]  /*9400*/  FMUL.FTZ R47, R63, R88.reuse ;  /* 0x000000583f2f7220 */ /* 0x080fe20000410000 */
[----:B------:R-:W-:Y:S01]  /*9410*/  F2FP.BF16.F32.PACK_AB R60, R60, R61 ;  /* 0x0000003d3c3c723e */ /* 0x000fe200000010ff */
[-C--:B------:R-:W-:Y:S01]  /*9420*/  FMUL.FTZ R66, R75, R88.reuse ;  /* 0x000000584b427220 */ /* 0x080fe20000410000 */
[----:B------:R-:W-:Y:S01]  /*9430*/  F2FP.BF16.F32.PACK_AB R65, R64, R65 ;  /* 0x000000414041723e */ /* 0x000fe200000010ff */
[----:B------:R-:W-:Y:S01]  /*9440*/  FMUL.FTZ R63, R79, R88 ;  /* 0x000000584f3f7220 */ /* 0x000fe20000410000 */
[----:B------:R-:W-:Y:S01]  /*9450*/  SEL R61, R44, R49, P0 ;  /* 0x000000312c3d7207 */ /* 0x000fe20000000000 */
[----:B------:R-:W-:Y:S01]  /*9460*/  UIADD3 UR5, -UR40, URZ, URZ ;  /* 0x0000003f28057290 */ /* 0x000fe2000fffe13f */
[----:B------:R-:W-:Y:S01]  /*9470*/  F2FP.BF16.F32.PACK_AB R67, R67, R70 ;  /* 0x000000464343723e */ /* 0x000fe200000010ff */
[----:B------:R-:W-:Y:S01]  /*9480*/  ULDC UR6, c[0x0][0xc44] ;  /* 0x0003110000067ab9 */ /* 0x000fe20000000800 */
[----:B------:R-:W-:Y:S01]  /*9490*/  F2FP.BF16.F32.PACK_AB R74, R71, R74 ;  /* 0x0000004a474a723e */ /* 0x000fe200000010ff */
[----:B------:R-:W-:Y:S01]  /*94a0*/  UIMAD UR13, UR6, UR5, UR42 ;  /* 0x00000005060d72a4 */ /* 0x000fe2000f8e022a */
[----:B------:R-:W-:Y:S01]  /*94b0*/  SEL R44, R49, R44, P0 ;  /* 0x0000002c312c7207 */ /* 0x000fe20000000000 */
[----:B------:R-:W-:Y:S01]  /*94c0*/  UIADD3 UR4, UR4, 0x29860, URZ ;  /* 0x0002986004047890 */ /* 0x000fe2000fffe03f */
[----:B------:R-:W-:Y:S01]  /*94d0*/  F2FP.BF16.F32.PACK_AB R12, R11, R12 ;  /* 0x0000000c0b0c723e */ /* 0x000fe200000010ff */
[----:B------:R-:W-:Y:S01]  /*94e0*/  USHF.R.S32.HI UR12, URZ, 0x1f, UR13 ;  /* 0x0000001f3f0c7899 */ /* 0x000fe2000801140d */
[----:B------:R-:W-:Y:S01]  /*94f0*/  SEL R49, R52, R57, P0 ;  /* 0x0000003934317207 */ /* 0x000fe20000000000 */
[----:B------:R-:W-:Y:S01]  /*9500*/  UPRMT UR4, UR36, 0x654, UR4 ;  /* 0x0000065424047896 */ /* 0x000fe20008000004 */
[----:B------:R-:W-:Y:S01]  /*9510*/  SEL R71, R30, R31, P0 ;  /* 0x0000001f1e477207 */ /* 0x000fe20000000000 */
[----:B------:R-:W-:Y:S01]  /*9520*/  UIMAD UR5, UR12, UR8, URZ ;  /* 0x000000080c0572a4 */ /* 0x000fe2000f8e023f */
[----:B------:R-:W-:Y:S01]  /*9530*/  SEL R70, R31, R30, P0 ;  /* 0x0000001e1f467207 */ /* 0x000fe20000000000 */
[----:B------:R-:W-:Y:S01]  /*9540*/  UIMAD.WIDE.U32 UR6, UR13, UR8, URZ ;  /* 0x000000080d0672a5 */ /* 0x000fe2000f8e003f */
[----:B------:R-:W-:Y:S01]  /*9550*/  F2FP.BF16.F32.PACK_AB R15, R15, R20 ;  /* 0x000000140f0f723e */ /* 0x000fe200000010ff */
[----:B------:R-:W-:Y:S01]  /*9560*/  UIMAD UR5, UR13, UR9, UR5 ;  /* 0x000000090d0572a4 */ /* 0x000fe2000f8e0205 */
[----:B------:R-:W-:Y:S01]  /*9570*/  SEL R52, R57, R52, P0 ;  /* 0x0000003439347207 */ /* 0x000fe20000000000 */
[----:B------:R-:W-:Y:S01]  /*9580*/  UIMAD UR8, UR14, UR10, URZ ;  /* 0x0000000a0e0872a4 */ /* 0x000fe2000f8e023f */
[----:B------:R-:W-:Y:S01]  /*9590*/  IADD3 R31, P6, R6, 0x4060, RZ ;  /* 0x00004060061f7810 */ /* 0x000fe20007fde0ff */
[----:B------:R-:W-:Y:S01]  /*95a0*/  SYNCS.ARRIVE.TRANS64.RED.A1T0 RZ, [UR4], RZ ;  /* 0x000000ffffff79a7 */ /* 0x000fe20008100404 */
[----:B------:R-:W-:Y:S01]  /*95b0*/  SEL R57, R60, R65, P0 ;  /* 0x000000413c397207 */ /* 0x000fe20000000000 */
[----:B------:R-:W-:Y:S01]  /*95c0*/  UIADD3 UR7, UR7, UR5, URZ ;  /* 0x0000000507077290 */ /* 0x000fe2000fffe03f */
[----:B------:R-:W-:Y:S01]  /*95d0*/  F2FP.BF16.F32.PACK_AB R59, R59, R62 ;  /* 0x0000003e3b3b723e */ /* 0x000fe200000010ff */
[----:B------:R-:W-:Y:S01]  /*95e0*/  UIMAD UR8, UR40, UR11, UR8 ;  /* 0x0000000b280872a4 */ /* 0x000fe2000f8e0208 */
[----:B------:R-:W-:Y:S01]  /*95f0*/  SEL R60, R65, R60, P0 ;  /* 0x0000003c413c7207 */ /* 0x000fe20000000000 */
[----:B------:R-:W-:Y:S01]  /*9600*/  UIMAD.WIDE.U32 UR6, UR40, UR10, UR6 ;  /* 0x0000000a280672a5 */ /* 0x000fe2000f8e0006 */
[----:B------:R-:W-:Y:S01]  /*9610*/  F2FP.BF16.F32.PACK_AB R68, R68, R69 ;  /* 0x000000454444723e */ /* 0x000fe200000010ff */
[----:B------:R-:W-:Y:S01]  /*9620*/  ULDC.64 UR4, c[0x0][0xb50] ;  /* 0x0002d40000047ab9 */ /* 0x000fe20000000a00 */
[----:B------:R-:W-:-:S02]  /*9630*/  SEL R65, R5, R12, P0 ;  /* 0x0000000c05417207 */ /* 0x000fc40000000000 */
[----:B------:R-:W-:Y:S01]  /*9640*/  SEL R62, R12, R5, P0 ;  /* 0x000000050c3e7207 */ /* 0x000fe20000000000 */
[----:B------:R-:W-:Y:S01]  /*9650*/  IMAD R5, R18, 0x40, R2 ;  /* 0x0000004012057824 */ /* 0x000fe200078e0202 */
[----:B------:R-:W-:Y:S02]  /*9660*/  SEL R69, R15, R8, P0 ;  /* 0x000000080f457207 */ /* 0x000fe40000000000 */
[----:B------:R-:W-:Y:S01]  /*9670*/  SEL R64, R8, R15, P0 ;  /* 0x0000000f08407207 */ /* 0x000fe20000000000 */
[----:B------:R-:W-:Y:S01]  /*9680*/  IMAD.WIDE R26, R5, 0x2, R26 ;  /* 0x00000002051a7825 */ /* 0x000fe200078e021a */
[----:B------:R-:W-:Y:S02]  /*9690*/  LOP3.LUT R30, R31, 0x380, RZ, 0xc0, !PT ;  /* 0x000003801f1e7812 */ /* 0x000fe400078ec0ff */
[----:B------:R-:W-:Y:S02]  /*96a0*/  IADD3 R8, P2, R6, 0x20, RZ ;  /* 0x0000002006087810 */ /* 0x000fe40007f5e0ff */
[----:B------:R-:W-:-:S02]  /*96b0*/  SHF.R.U64 R30, R30, 0x3, RZ ;  /* 0x000000031e1e7819 */ /* 0x000fc400000012ff */
[----:B------:R-:W-:Y:S02]  /*96c0*/  LOP3.LUT R5, R8, 0x380, RZ, 0xc0, !PT ;  /* 0x0000038008057812 */ /* 0x000fe400078ec0ff */
[----:B------:R-:W-:Y:S01]  /*96d0*/  LOP3.LUT R30, R30, R31, RZ, 0x3c, !PT ;  /* 0x0000001f1e1e7212 */ /* 0x000fe200078e3cff */
[----:B------:R-:W-:Y:S01]  /*96e0*/  IMAD.X R31, RZ, RZ, R7, P6 ;  /* 0x000000ffff1f7224 */ /* 0x000fe200030e0607 */
[----:B------:R-:W-:Y:S02]  /*96f0*/  SHF.R.U64 R5, R5, 0x3, RZ ;  /* 0x0000000305057819 */ /* 0x000fe400000012ff */
[----:B------:R-:W-:Y:S02]  /*9700*/  IADD3 R10, P6, R6, 0x40, RZ ;  /* 0x00000040060a7810 */ /* 0x000fe40007fde0ff */
[----:B------:R-:W-:Y:S02]  /*9710*/  F2FP.BF16.F32.PACK_AB R41, R40, R41 ;  /* 0x000000292829723e */ /* 0x000fe400000010ff */
[----:B------:R-:W-:-:S02]  /*9720*/  LOP3.LUT R40, R5, R8, RZ, 0x3c, !PT ;  /* 0x0000000805287212 */ /* 0x000fc400078e3cff */
[----:B------:R-:W-:Y:S02]  /*9730*/  LOP3.LUT R5, R10, 0x380, RZ, 0xc0, !PT ;  /* 0x000003800a057812 */ /* 0x000fe400078ec0ff */
[----:B------:R-:W-:Y:S01]  /*9740*/  F2FP.BF16.F32.PACK_AB R28, R28, R29 ;  /* 0x0000001d1c1c723e */ /* 0x000fe200000010ff */
[----:B------:R-:W-:Y:S01]  /*9750*/  IMAD.X R29, RZ, RZ, R7, P6 ;  /* 0x000000ffff1d7224 */ /* 0x000fe200030e0607 */
[----:B------:R-:W-:Y:S02]  /*9760*/  F2FP.BF16.F32.PACK_AB R33, R32, R33 ;  /* 0x000000212021723e */ /* 0x000fe400000010ff */
[----:B------:R-:W-:Y:S02]  /*9770*/  SHF.R.U64 R5, R5, 0x3, RZ ;  /* 0x0000000305057819 */ /* 0x000fe400000012ff */
[----:B------:R-:W-:Y:S02]  /*9780*/  F2FP.BF16.F32.PACK_AB R51, R51, R54 ;  /* 0x000000363333723e */ /* 0x000fe400000010ff */
[----:B------:R-:W-:-:S02]  /*9790*/  SEL R53, R28, R33, P0 ;  /* 0x000000211c357207 */ /* 0x000fc40000000000 */
[----:B------:R-:W-:Y:S02]  /*97a0*/  SEL R54, R33, R28, P0 ;  /* 0x0000001c21367207 */ /* 0x000fe40000000000 */
[----:B------:R-:W-:Y:S02]  /*97b0*/  LOP3.LUT R28, R5, R10, RZ, 0x3c, !PT ;  /* 0x0000000a051c7212 */ /* 0x000fe400078e3cff */
[----:B------:R-:W1:Y:S01]  /*97c0*/  LDC R5, c[0x0][0xbe8] ;  /* 0x0002fa00ff057b82 */ /* 0x000e620000000800 */
[----:B------:R-:W-:Y:S02]  /*97d0*/  F2FP.BF16.F32.PACK_AB R36, R36, R37 ;  /* 0x000000252424723e */ /* 0x000fe400000010ff */
[----:B------:R-:W-:Y:S02]  /*97e0*/  F2FP.BF16.F32.PACK_AB R58, R55, R58 ;  /* 0x0000003a373a723e */ /* 0x000fe400000010ff */
[----:B------:R-:W-:Y:S02]  /*97f0*/  SEL R55, R36, R41, P0 ;  /* 0x0000002924377207 */ /* 0x000fe40000000000 */
[----:B------:R-:W-:Y:S01]  /*9800*/  SEL R56, R41, R36, P0 ;  /* 0x0000002429387207 */ /* 0x000fe20000000000 */
[----:B------:R-:W-:Y:S01]  /*9810*/  IMAD.X R41, RZ, RZ, R7, P2 ;  /* 0x000000ffff297224 */ /* 0x000fe200010e0607 */
[----:B------:R-:W-:-:S02]  /*9820*/  F2FP.BF16.F32.PACK_AB R24, R21, R24 ;  /* 0x000000181518723e */ /* 0x000fc400000010ff */
[----:B------:R-:W-:Y:S02]  /*9830*/  IADD3 R21, P2, R26, 0x2000, RZ ;  /* 0x000020001a157810 */ /* 0x000fe40007f5e0ff */
[----:B------:R-:W-:Y:S02]  /*9840*/  F2FP.BF16.F32.PACK_AB R50, R47, R50 ;  /* 0x000000322f32723e */ /* 0x000fe400000010ff */
[----:B------:R-:W-:Y:S02]  /*9850*/  LOP3.LUT R20, R21, 0x380, RZ, 0xc0, !PT ;  /* 0x0000038015147812 */ /* 0x000fe400078ec0ff */
[----:B------:R-:W-:Y:S01]  /*9860*/  MOV R81, R30 ;  /* 0x0000001e00517202 */ /* 0x000fe20000000f00 */
[----:B------:R-:W-:Y:S01]  /*9870*/  IMAD R30, RZ, RZ, -UR42 ;  /* 0x8000002aff1e7e24 */ /* 0x000fe2000f8e02ff */
[----:B------:R-:W-:Y:S02]  /*9880*/  SHF.R.U64 R20, R20, 0x3, RZ ;  /* 0x0000000314147819 */ /* 0x000fe400000012ff */
[----:B------:R-:W-:Y:S01]  /*9890*/  SEL R75, R43, R50, P0 ;  /* 0x000000322b4b7207 */ /* 0x000fe20000000000 */
[----:B0-----:R-:W-:Y:S01]  /*98a0*/  IMAD R89, R89, R30, UR41 ;  /* 0x0000002959597e24 */ /* 0x001fe2000f8e021e */
[----:B------:R-:W-:Y:S01]  /*98b0*/  LOP3.LUT R20, R20, R21, RZ, 0x3c, !PT ;  /* 0x0000001514147212 */ /* 0x000fe200078e3cff */
[----:B------:R-:W-:Y:S01]  /*98c0*/  IMAD.X R21, RZ, RZ, R27, P2 ;  /* 0x000000ffff157224 */ /* 0x000fe200010e061b */
[----:B-1----:R-:W-:-:S02]  /*98d0*/  ISETP.NE.AND P2, PT, R5, 0x1, PT ;  /* 0x000000010500780c */ /* 0x002fc40003f45270 */
[----:B------:R-:W-:Y:S02]  /*98e0*/  SEL R50, R50, R43, P0 ;  /* 0x0000002b32327207 */ /* 0x000fe40000000000 */
[----:B------:R-:W-:Y:S02]  /*98f0*/  F2FP.BF16.F32.PACK_AB R13, R13, R14 ;  /* 0x0000000e0d0d723e */ /* 0x000fe400000010ff */
[----:B------:R-:W-:Y:S02]  /*9900*/  LOP3.LUT R43, R6, 0x380, RZ, 0xc0, !PT ;  /* 0x00000380062b7812 */ /* 0x000fe400078ec0ff */
[----:B------:R-:W-:Y:S02]  /*9910*/  F2FP.BF16.F32.PACK_AB R73, R72, R73 ;  /* 0x000000494849723e */ /* 0x000fe400000010ff */
[----:B------:R-:W-:Y:S02]  /*9920*/  IADD3 R14, P5, R6, 0x4040, RZ ;  /* 0x00004040060e7810 */ /* 0x000fe40007fbe0ff */
[----:B------:R-:W-:Y:S01]  /*9930*/  F2FP.BF16.F32.PACK_AB R35, R35, R38 ;  /* 0x000000262323723e */ /* 0x000fe200000010ff */
[----:B------:R-:W0:Y:S01]  /*9940*/  @P2 LDC R31, c[0x0][0xbec] ;  /* 0x0002fb00ff1f2b82 */ /* 0x000e220000000800 */
[----:B------:R-:W-:Y:S01]  /*9950*/  F2FP.BF16.F32.PACK_AB R42, R39, R42 ;  /* 0x0000002a272a723e */ /* 0x000fe200000010ff */
[----:B------:R-:W-:Y:S01]  /*9960*/  IMAD.X R33, RZ, RZ, R7, P5 ;  /* 0x000000ffff217224 */ /* 0x000fe200028e0607 */
[----:B------:R-:W-:-:S02]  /*9970*/  F2FP.BF16.F32.PACK_AB R66, R63, R66 ;  /* 0x000000423f42723e */ /* 0x000fc400000010ff */
[----:B------:R-:W-:Y:S02]  /*9980*/  SEL R47, R13, R24, P0 ;  /* 0x000000180d2f7207 */ /* 0x000fe40000000000 */
[----:B------:R-:W-:Y:S01]  /*9990*/  SEL R48, R24, R13, P0 ;  /* 0x0000000d18307207 */ /* 0x000fe20000000000 */
[----:B------:R-:W1:Y:S01]  /*99a0*/  @P2 LDC R30, c[0x0][0xbf0] ;  /* 0x0002fc00ff1e2b82 */ /* 0x000e620000000800 */
[----:B------:R-:W-:Y:S02]  /*99b0*/  SHF.R.U64 R43, R43, 0x3, RZ ;  /* 0x000000032b2b7819 */ /* 0x000fe400000012ff */
[----:B------:R-:W-:Y:S02]  /*99c0*/  SEL R63, R68, R73, P0 ;  /* 0x00000049443f7207 */ /* 0x000fe40000000000 */
[----:B------:R-:W-:Y:S02]  /*99d0*/  IADD3 R11, P3, R6, 0x4000, RZ ;  /* 0x00004000060b7810 */ /* 0x000fe40007f7e0ff */
[----:B------:R-:W-:-:S02]  /*99e0*/  LOP3.LUT R13, R14, 0x380, RZ, 0xc0, !PT ;  /* 0x000003800e0d7812 */ /* 0x000fc400078ec0ff */
[----:B------:R-:W-:Y:S01]  /*99f0*/  SEL R68, R73, R68, P0 ;  /* 0x0000004449447207 */ /* 0x000fe20000000000 */
[--C-:B------:R-:W-:Y:S01]  /*9a00*/  IMAD.X R37, RZ, RZ, R7.reuse, P3 ;  /* 0x000000ffff257224 */ /* 0x100fe200018e0607 */
[----:B------:R-:W-:Y:S02]  /*9a10*/  SEL R73, R35, R42, P0 ;  /* 0x0000002a23497207 */ /* 0x000fe40000000000 */
[----:B------:R-:W-:Y:S02]  /*9a20*/  SEL R72, R42, R35, P0 ;  /* 0x000000232a487207 */ /* 0x000fe40000000000 */
[C---:B------:R-:W-:Y:S02]  /*9a30*/  IADD3 R12, P4, R6.reuse, 0x4020, RZ ;  /* 0x00004020060c7810 */ /* 0x040fe40007f9e0ff */
[----:B------:R-:W-:Y:S02]  /*9a40*/  IADD3 R9, P1, R6, 0x60, RZ ;  /* 0x0000006006097810 */ /* 0x000fe40007f3e0ff */
[----:B------:R-:W-:Y:S01]  /*9a50*/  LOP3.LUT R42, R43, R6, RZ, 0x3c, !PT ;  /* 0x000000062b2a7212 */ /* 0x000fe200078e3cff */
[--C-:B------:R-:W-:Y:S01]  /*9a60*/  IMAD.X R35, RZ, RZ, R7.reuse, P4 ;  /* 0x000000ffff237224 */ /* 0x100fe200020e0607 */
[----:B------:R-:W-:Y:S01]  /*9a70*/  LOP3.LUT R6, R11, 0x380, RZ, 0xc0, !PT ;  /* 0x000003800b067812 */ /* 0x000fe200078ec0ff */
[--C-:B------:R-:W-:Y:S01]  /*9a80*/  IMAD.X R39, RZ, RZ, R7.reuse, P1 ;  /* 0x000000ffff277224 */ /* 0x100fe200008e0607 */
[----:B------:R-:W-:Y:S01]  /*9a90*/  SHF.R.U64 R13, R13, 0x3, RZ ;  /* 0x000000030d0d7819 */ /* 0x000fe200000012ff */
[----:B------:R-:W-:Y:S01]  /*9aa0*/  IMAD.MOV.U32 R43, RZ, RZ, R7 ;  /* 0x000000ffff2b7224 */ /* 0x000fe200078e0007 */
[----:B------:R-:W-:-:S02]  /*9ab0*/  IADD3 R25, P6, R26, 0x1000, RZ ;  /* 0x000010001a197810 */ /* 0x000fc40007fde0ff */
[----:B------:R-:W-:Y:S02]  /*9ac0*/  SHF.R.U64 R6, R6, 0x3, RZ ;  /* 0x0000000306067819 */ /* 0x000fe400000012ff */
[----:B------:R-:W-:Y:S02]  /*9ad0*/  LOP3.LUT R32, R13, R14, RZ, 0x3c, !PT ;  /* 0x0000000e0d207212 */ /* 0x000fe400078e3cff */
[----:B------:R-:W-:Y:S02]  /*9ae0*/  LOP3.LUT R24, R25, 0x380, RZ, 0xc0, !PT ;  /* 0x0000038019187812 */ /* 0x000fe400078ec0ff */
[----:B------:R-:W-:Y:S02]  /*9af0*/  LOP3.LUT R36, R6, R11, RZ, 0x3c, !PT ;  /* 0x0000000b06247212 */ /* 0x000fe400078e3cff */
[----:B------:R-:W-:Y:S02]  /*9b00*/  SHF.R.U64 R24, R24, 0x3, RZ ;  /* 0x0000000318187819 */ /* 0x000fe400000012ff */
[----:B------:R-:W-:Y:S01]  /*9b10*/  MOV R82, R32 ;  /* 0x0000002000527202 */ /* 0x000fe20000000f00 */
[----:B------:R-:W-:Y:S01]  /*9b20*/  IMAD R32, R89, 0x80, R169 ;  /* 0x0000008059207824 */ /* 0x000fe200078e02a9 */
[----:B------:R-:W-:-:S02]  /*9b30*/  SEL R77, R51, R58, P0 ;  /* 0x0000003a334d7207 */ /* 0x000fc40000000000 */
[----:B------:R-:W-:Y:S02]  /*9b40*/  LOP3.LUT R6, R9, 0x380, RZ, 0xc0, !PT ;  /* 0x0000038009067812 */ /* 0x000fe400078ec0ff */
[----:B------:R-:W-:Y:S02]  /*9b50*/  SEL R58, R58, R51, P0 ;  /* 0x000000333a3a7207 */ /* 0x000fe40000000000 */
[----:B------:R-:W-:Y:S02]  /*9b60*/  SEL R51, R59, R66, P0 ;  /* 0x000000423b337207 */ /* 0x000fe40000000000 */
[----:B------:R-:W-:Y:S02]  /*9b70*/  SEL R66, R66, R59, P0 ;  /* 0x0000003b42427207 */ /* 0x000fe40000000000 */
[----:B------:R-:W-:Y:S01]  /*9b80*/  LOP3.LUT R24, R24, R25, RZ, 0x3c, !PT ;  /* 0x0000001918187212 */ /* 0x000fe200078e3cff */
[----:B------:R-:W-:Y:S01]  /*9b90*/  IMAD.X R25, RZ, RZ, R27, P6 ;  /* 0x000000ffff197224 */ /* 0x000fe200030e061b */
[----:B------:R-:W-:Y:S01]  /*9ba0*/  MOV R86, R28 ;  /* 0x0000001c00567202 */ /* 0x000fe20000000f00 */
[----:B0-----:R-:W-:Y:S01]  /*9bb0*/  @P2 IMAD.HI.U32 R29, R32, R31, RZ ;  /* 0x0000001f201d2227 */ /* 0x001fe200078e00ff */
[----:B------:R-:W-:-:S02]  /*9bc0*/  SEL R59, R67, R74, P0 ;  /* 0x0000004a433b7207 */ /* 0x000fc40000000000 */
[----:B------:R-:W-:Y:S01]  /*9bd0*/  SEL R80, R74, R67, P0 ;  /* 0x000000434a507207 */ /* 0x000fe20000000000 */
[----:B------:R-:W-:Y:S01]  /*9be0*/  IMAD.MOV.U32 R28, RZ, RZ, R32 ;  /* 0x000000ffff1c7224 */ /* 0x000fe200078e0020 */
[----:B------:R-:W-:Y:S02]  /*9bf0*/  SHF.R.U64 R6, R6, 0x3, RZ ;  /* 0x0000000306067819 */ /* 0x000fe400000012ff */
[----:B------:R-:W-:Y:S02]  /*9c00*/  IADD3 R67, P6, R26, 0x7000, RZ ;  /* 0x000070001a437810 */ /* 0x000fe40007fde0ff */
[----:B------:R-:W-:Y:S02]  /*9c10*/  LOP3.LUT R7, R12, 0x380, RZ, 0xc0, !PT ;  /* 0x000003800c077812 */ /* 0x000fe400078ec0ff */
[----:B------:R-:W-:Y:S02]  /*9c20*/  IADD3 R15, P1, R26, 0x3000, RZ ;  /* 0x000030001a0f7810 */ /* 0x000fe40007f3e0ff */
[----:B------:R-:W-:-:S02]  /*9c30*/  LOP3.LUT R38, R6, R9, RZ, 0x3c, !PT ;  /* 0x0000000906267212 */ /* 0x000fc400078e3cff */
[----:B------:R-:W-:Y:S02]  /*9c40*/  LOP3.LUT R6, R67, 0x380, RZ, 0xc0, !PT ;  /* 0x0000038043067812 */ /* 0x000fe400078ec0ff */
[----:B-1----:R-:W-:Y:S02]  /*9c50*/  @P2 SHF.R.U32.HI R28, RZ, R30, R29 ;  /* 0x0000001eff1c2219 */ /* 0x002fe4000001161d */
[----:B------:R-:W-:Y:S02]  /*9c60*/  SHF.R.U64 R7, R7, 0x3, RZ ;  /* 0x0000000307077819 */ /* 0x000fe400000012ff */
[----:B------:R-:W-:Y:S01]  /*9c70*/  LOP3.LUT R14, R15, 0x380, RZ, 0xc0, !PT ;  /* 0x000003800f0e7812 */ /* 0x000fe200078ec0ff */
[----:B------:R-:W-:Y:S01]  /*9c80*/  IMAD.MOV R30, RZ, RZ, -R28 ;  /* 0x000000ffff1e7224 */ /* 0x000fe200078e0a1c */
[----:B------:R-:W-:Y:S02]  /*9c90*/  SHF.R.U64 R6, R6, 0x3, RZ ;  /* 0x0000000306067819 */ /* 0x000fe400000012ff */
[----:B------:R-:W-:-:S02]  /*9ca0*/  LOP3.LUT R34, R7, R12, RZ, 0x3c, !PT ;  /* 0x0000000c07227212 */ /* 0x000fc400078e3cff */
[----:B------:R-:W-:Y:S02]  /*9cb0*/  SHF.R.U64 R14, R14, 0x3, RZ ;  /* 0x000000030e0e7819 */ /* 0x000fe400000012ff */
[----:B------:R-:W-:Y:S02]  /*9cc0*/  LOP3.LUT R6, R6, R67, RZ, 0x3c, !PT ;  /* 0x0000004306067212 */ /* 0x000fe400078e3cff */
[----:B------:R-:W-:Y:S02]  /*9cd0*/  MOV R88, R42 ;  /* 0x0000002a00587202 */ /* 0x000fe40000000f00 */
[----:B------:R-:W-:Y:S01]  /*9ce0*/  MOV R84, R36 ;  /* 0x0000002400547202 */ /* 0x000fe20000000f00 */
[----:B------:R-:W-:Y:S01]  /*9cf0*/  IMAD R37, R5, R30, R32 ;  /* 0x0000001e05257224 */ /* 0x000fe200078e0220 */
[----:B------:R-:W-:Y:S01]  /*9d00*/  LOP3.LUT R14, R14, R15, RZ, 0x3c, !PT ;  /* 0x0000000f0e0e7212 */ /* 0x000fe200078e3cff */
[----:B------:R-:W-:Y:S01]  /*9d10*/  IMAD.X R15, RZ, RZ, R27, P1 ;  /* 0x000000ffff0f7224 */ /* 0x000fe200008e061b */
[----:B------:R-:W-:Y:S01]  /*9d20*/  MOV R83, R34 ;  /* 0x0000002200537202 */ /* 0x000fe20000000f00 */
[----:B------:R-:W-:Y:S01]  /*9d30*/  IMAD.U32 R34, RZ, RZ, UR8 ;  /* 0x00000008ff227e24 */ /* 0x000fe2000f8e00ff */
[----:B------:R-:W-:Y:S01]  /*9d40*/  MOV R87, R40 ;  /* 0x0000002800577202 */ /* 0x000fe20000000f00 */
[----:B------:R-:W-:Y:S01]  /*9d50*/  ULDC.64 UR8, c[0x0][0xae8] ;  /* 0x0002ba0000087ab9 */ /* 0x000fe20000000a00 */
[----:B------:R-:W-:-:S02]  /*9d60*/  SHF.R.S32.HI R29, RZ, 0x1f, R28 ;  /* 0x0000001fff1d7819 */ /* 0x000fc4000001141c */
[----:B------:R-:W-:Y:S02]  /*9d70*/  IADD3 R40, P1, R28, UR6, RZ ;  /* 0x000000061c287c10 */ /* 0x000fe4000ff3e0ff */
[C---:B------:R-:W-:Y:S02]  /*9d80*/  IADD3 R11, P4, R26.reuse, 0x5000, RZ ;  /* 0x000050001a0b7810 */ /* 0x040fe40007f9e0ff */
[----:B------:R-:W-:Y:S02]  /*9d90*/  SHF.R.S32.HI R36, RZ, 0x1f, R37 ;  /* 0x0000001fff247819 */ /* 0x000fe40000011425 */
[----:B------:R-:W-:Y:S01]  /*9da0*/  IADD3.X R41, R29, UR7, R34, P1, !PT ;  /* 0x000000071d297c10 */ /* 0x000fe20008ffe422 */
[----:B------:R-:W-:Y:S01]  /*9db0*/  ULDC.64 UR6, c[0x0][0xb88] ;  /* 0x0002e20000067ab9 */ /* 0x000fe20000000a00 */
[----:B------:R-:W-:Y:S01]  /*9dc0*/  IADD3 R13, P3, R26, 0x4000, RZ ;  /* 0x000040001a0d7810 */ /* 0x000fe20007f7e0ff */
[----:B------:R-:W-:Y:S01]  /*9dd0*/  IMAD R36, R36, UR6, RZ ;  /* 0x0000000624247c24 */ /* 0x000fe2000f8e02ff */
[----:B------:R-:W-:Y:S01]  /*9de0*/  LOP3.LUT R10, R11, 0x380, RZ, 0xc0, !PT ;  /* 0x000003800b0a7812 */ /* 0x000fe200078ec0ff */
[----:B--2---:R-:W-:Y:S01]  /*9df0*/  SHFL.IDX PT, R45, R45, R4, 0x1c1f ;  /* 0x001c1f042d2d7589 */ /* 0x004fe200000e0000 */
[----:B------:R-:W-:Y:S01]  /*9e00*/  LOP3.LUT R33, R4, 0x2, RZ, 0x3c, !PT ;  /* 0x0000000204217812 */ /* 0x000fe200078e3cff */
[----:B------:R-:W-:Y:S01]  /*9e10*/  IMAD.WIDE.U32 R40, R37, UR6, R40 ;  /* 0x0000000625287c25 */ /* 0x000fe2000f8e0028 */
[----:B------:R-:W-:Y:S01]  /*9e20*/  LOP3.LUT R12, R13, 0x380, RZ, 0xc0, !PT ;  /* 0x000003800d0c7812 */ /* 0x000fe200078ec0ff */
[----:B------:R-:W-:Y:S01]  /*9e30*/  SHFL.IDX PT, R47, R47, R4, 0x1c1f ;  /* 0x001c1f042f2f7589 */ /* 0x000fe200000e0000 */
[----:B------:R-:W-:Y:S01]  /*9e40*/  SHF.R.U64 R10, R10, 0x3, RZ ;  /* 0x000000030a0a7819 */ /* 0x000fe200000012ff */
[----:B------:R-:W-:Y:S01]  /*9e50*/  ULDC UR6, c[0x0][0xa88] ;  /* 0x0002a20000067ab9 */ /* 0x000fe20000000800 */
[----:B------:R-:W-:Y:S01]  /*9e60*/  SHF.R.U64 R12, R12, 0x3, RZ ;  /* 0x000000030c0c7819 */ /* 0x000fe200000012ff */
[----:B------:R-:W-:Y:S01]  /*9e70*/  SHFL.IDX PT, R65, R65, R4, 0x1c1f ;  /* 0x001c1f0441417589 */ /* 0x000fe200000e0000 */
[----:B------:R-:W-:Y:S01]  /*9e80*/  LOP3.LUT R10, R10, R11, RZ, 0x3c, !PT ;  /* 0x0000000b0a0a7212 */ /* 0x000fe200078e3cff */
[----:B------:R-:W-:Y:S01]  /*9e90*/  IMAD.X R11, RZ, RZ, R27, P4 ;  /* 0x000000ffff0b7224 */ /* 0x000fe200020e061b */
[----:B------:R-:W-:Y:S01]  /*9ea0*/  MOV R85, R38 ;  /* 0x0000002600557202 */ /* 0x000fe20000000f00 */
[----:B------:R-:W0:Y:S01]  /*9eb0*/  SHFL.IDX PT, R46, R46, R33, 0x1c1f ;  /* 0x001c1f212e2e7589 */ /* 0x000e2200000e0000 */
[----:B------:R-:W-:-:S02]  /*9ec0*/  LOP3.LUT P1, RZ, R19, 0x3, RZ, 0xc0, !PT ;  /* 0x0000000313ff7812 */ /* 0x000fc4000782c0ff */
[----:B------:R-:W-:Y:S01]  /*9ed0*/  LOP3.LUT R12, R12, R13, RZ, 0x3c, !PT ;  /* 0x0000000d0c0c7212 */ /* 0x000fe200078e3cff */
[----:B------:R-:W1:Y:S01]  /*9ee0*/  SHFL.IDX PT, R48, R48, R33, 0x1c1f ;  /* 0x001c1f2130307589 */ /* 0x000e6200000e0000 */
[----:B------:R-:W-:Y:S01]  /*9ef0*/  IMAD.X R13, RZ, RZ, R27, P3 ;  /* 0x000000ffff0d7224 */ /* 0x000fe200018e061b */
[C---:B------:R-:W-:Y:S02]  /*9f00*/  IADD3 R9, P5, R26.reuse, 0x6000, RZ ;  /* 0x000060001a097810 */ /* 0x040fe40007fbe0ff */
[----:B------:R-:W2:Y:S01]  /*9f10*/  SHFL.IDX PT, R62, R62, R33, 0x1c1f ;  /* 0x001c1f213e3e7589 */ /* 0x000ea200000e0000 */
[----:B------:R-:W-:Y:S02]  /*9f20*/  LOP3.LUT R7, R26, 0x380, RZ, 0xc0, !PT ;  /* 0x000003801a077812 */ /* 0x000fe400078ec0ff */
[----:B------:R-:W-:Y:S01]  /*9f30*/  LOP3.LUT R8, R9, 0x380, RZ, 0xc0, !PT ;  /* 0x0000038009087812 */ /* 0x000fe200078ec0ff */
[----:B------:R-:W-:Y:S01]  /*9f40*/  SHFL.IDX PT, R69, R69, R4, 0x1c1f ;  /* 0x001c1f0445457589 */ /* 0x000fe200000e0000 */
[----:B------:R-:W-:-:S02]  /*9f50*/  SHF.R.U64 R7, R7, 0x3, RZ ;  /* 0x0000000307077819 */ /* 0x000fc400000012ff */
[----:B------:R-:W-:Y:S01]  /*9f60*/  SHF.R.U64 R8, R8, 0x3, RZ ;  /* 0x0000000308087819 */ /* 0x000fe200000012ff */
[----:B------:R-:W3:Y:S01]  /*9f70*/  SHFL.IDX PT, R64, R64, R33, 0x1c1f ;  /* 0x001c1f2140407589 */ /* 0x000ee200000e0000 */
[----:B------:R-:W-:Y:S01]  /*9f80*/  LOP3.LUT R26, R7, R26, RZ, 0x3c, !PT ;  /* 0x0000001a071a7212 */ /* 0x000fe200078e3cff */
[--C-:B------:R-:W-:Y:S01]  /*9f90*/  IMAD.X R7, RZ, RZ, R27.reuse, P6 ;  /* 0x000000ffff077224 */ /* 0x100fe200030e061b */
[----:B------:R-:W-:Y:S01]  /*9fa0*/  LOP3.LUT R8, R8, R9, RZ, 0x3c, !PT ;  /* 0x0000000908087212 */ /* 0x000fe200078e3cff */
[----:B------:R-:W-:Y:S01]  /*9fb0*/  SHFL.IDX PT, R53, R53, R4, 0x1c1f ;  /* 0x001c1f0435357589 */ /* 0x000fe200000e0000 */
[----:B------:R-:W-:-:S03]  /*9fc0*/  IMAD.X R9, RZ, RZ, R27, P5 ;  /* 0x000000ffff097224 */ /* 0x000fc600028e061b */
[----:B------:R-:W-:Y:S01]  /*9fd0*/  SHFL.IDX PT, R71, R71, R4, 0x1c1f ;  /* 0x001c1f0447477589 */ /* 0x000fe200000e0000 */
[----:B0-----:R-:W-:Y:S02]  /*9fe0*/  SEL R28, R45, R46, P0 ;  /* 0x0000002e2d1c7207 */ /* 0x001fe40000000000 */
[----:B------:R-:W-:Y:S01]  /*9ff0*/  SEL R30, R46, R45, P0 ;  /* 0x0000002d2e1e7207 */ /* 0x000fe20000000000 */
[----:B------:R-:W0:Y:S01]  /*a000*/  SHFL.IDX PT, R54, R54, R33, 0x1c1f ;  /* 0x001c1f2136367589 */ /* 0x000e2200000e0000 */
[----:B-1----:R-:W-:Y:S01]  /*a010*/  SEL R32, R47, R48, P0 ;  /* 0x000000302f207207 */ /* 0x002fe20000000000 */
[----:B------:R-:W-:Y:S01]  /*a020*/  IMAD R45, R37, UR7, R36 ;  /* 0x00000007252d7c24 */ /* 0x000fe2000f8e0224 */
[----:B------:R-:W-:Y:S01]  /*a030*/  SEL R34, R48, R47, P0 ;  /* 0x0000002f30227207 */ /* 0x000fe20000000000 */
[----:B------:R-:W1:Y:S01]  /*a040*/  SHFL.IDX PT, R70, R70, R33, 0x1c1f ;  /* 0x001c1f2146467589 */ /* 0x000e6200000e0000 */
[----:B--2---:R-:W-:Y:S02]  /*a050*/  SEL R29, R65, R62, P0 ;  /* 0x0000003e411d7207 */ /* 0x004fe40000000000 */
[----:B------:R-:W-:Y:S01]  /*a060*/  SEL R31, R62, R65, P0 ;  /* 0x000000413e1f7207 */ /* 0x000fe20000000000 */
[----:B------:R-:W-:Y:S01]  /*a070*/  BAR.SYNC.DEFER_BLOCKING 0x1, 0x100 ;  /* 0x0044000000007b1d */ /* 0x000fe20000010000 */
[----:B------:R-:W-:-:S02]  /*a080*/  LEA R47, R89, R168, 0x7 ;  /* 0x000000a8592f7211 */ /* 0x000fc400078e38ff */
[----:B---3--:R-:W-:-:S03]  /*a090*/  SEL R35, R64, R69, P0 ;  /* 0x0000004540237207 */ /* 0x008fc60000000000 */
[----:B------:R-:W-:Y:S04]  /*a0a0*/  SHFL.IDX PT, R55, R55, R4, 0x1c1f ;  /* 0x001c1f0437377589 */ /* 0x000fe800000e0000 */
[----:B------:R-:W-:Y:S04]  /*a0b0*/  SHFL.IDX PT, R56, R56, R33, 0x1c1f ;  /* 0x001c1f2138387589 */ /* 0x000fe800000e0000 */
[----:B------:R-:W-:Y:S01]  /*a0c0*/  SHFL.IDX PT, R61, R61, R4, 0x1c1f ;  /* 0x001c1f043d3d7589 */ /* 0x000fe200000e0000 */
[----:B0-----:R-:W-:Y:S02]  /*a0d0*/  SEL R36, R53, R54, P0 ;  /* 0x0000003635247207 */ /* 0x001fe40000000000 */
[----:B------:R-:W-:Y:S01]  /*a0e0*/  SEL R38, R54, R53, P0 ;  /* 0x0000003536267207 */ /* 0x000fe20000000000 */
[----:B------:R-:W-:Y:S01]  /*a0f0*/  SHFL.IDX PT, R49, R49, R4, 0x1c1f ;  /* 0x001c1f0431317589 */ /* 0x000fe200000e0000 */
[----:B-1----:R-:W-:-:S02]  /*a100*/  SEL R37, R71, R70, P0 ;  /* 0x0000004647257207 */ /* 0x002fc40000000000 */
[----:B------:R-:W-:Y:S01]  /*a110*/  SEL R39, R70, R71, P0 ;  /* 0x0000004746277207 */ /* 0x000fe20000000000 */
[----:B------:R-:W-:Y:S04]  /*a120*/  SHFL.IDX PT, R57, R57, R4, 0x1c1f ;  /* 0x001c1f0439397589 */ /* 0x000fe800000e0000 */
[----:B------:R-:W-:Y:S04]  /*a130*/  SHFL.IDX PT, R42, R63, R4, 0x1c1f ;  /* 0x001c1f043f2a7589 */ /* 0x000fe800000e0000 */
[----:B------:R-:W-:Y:S04]  /*a140*/  SHFL.IDX PT, R73, R73, R4, 0x1c1f ;  /* 0x001c1f0449497589 */ /* 0x000fe800000e0000 */
[----:B------:R-:W-:Y:S04]  /*a150*/  SHFL.IDX PT, R75, R75, R4, 0x1c1f ;  /* 0x001c1f044b4b7589 */ /* 0x000fe800000e0000 */
[----:B------:R-:W-:Y:S04]  /*a160*/  SHFL.IDX PT, R77, R77, R4, 0x1c1f ;  /* 0x001c1f044d4d7589 */ /* 0x000fe800000e0000 */
[----:B------:R-:W-:Y:S04]  /*a170*/  SHFL.IDX PT, R67, R51, R4, 0x1c1f ;  /* 0x001c1f0433437589 */ /* 0x000fe800000e0000 */
[----:B------:R-:W-:Y:S04]  /*a180*/  SHFL.IDX PT, R79, R59, R4, 0x1c1f ;  /* 0x001c1f043b4f7589 */ /* 0x000fe800000e0000 */
[----:B------:R-:W0:Y:S04]  /*a190*/  SHFL.IDX PT, R52, R52, R33, 0x1c1f ;  /* 0x001c1f2134347589 */ /* 0x000e2800000e0000 */
[----:B------:R-:W-:Y:S04]  /*a1a0*/  SHFL.IDX PT, R72, R72, R33, 0x1c1f ;  /* 0x001c1f2148487589 */ /* 0x000fe800000e0000 */
[----:B------:R-:W1:Y:S04]  /*a1b0*/  SHFL.IDX PT, R44, R44, R33, 0x1c1f ;  /* 0x001c1f212c2c7589 */ /* 0x000e6800000e0000 */
[----:B------:R-:W-:Y:S04]  /*a1c0*/  SHFL.IDX PT, R4, R60, R33, 0x1c1f ;  /* 0x001c1f213c047589 */ /* 0x000fe800000e0000 */
[----:B------:R-:W2:Y:S04]  /*a1d0*/  SHFL.IDX PT, R74, R50, R33, 0x1c1f ;  /* 0x001c1f21324a7589 */ /* 0x000ea800000e0000 */
[----:B------:R0:W3:Y:S04]  /*a1e0*/  SHFL.IDX PT, R76, R58, R33, 0x1c1f ;  /* 0x001c1f213a4c7589 */ /* 0x0000e800000e0000 */
[----:B------:R-:W4:Y:S04]  /*a1f0*/  SHFL.IDX PT, R78, R66, R33, 0x1c1f ;  /* 0x001c1f21424e7589 */ /* 0x000f2800000e0000 */
[----:B------:R2:W4:Y:S01]  /*a200*/  SHFL.IDX PT, R43, R68, R33, 0x1c1f ;  /* 0x001c1f21442b7589 */ /* 0x00052200000e0000 */
[----:B0-----:R-:W-:-:S03]  /*a210*/  SEL R58, R52, R49, P0 ;  /* 0x00000031343a7207 */ /* 0x001fc60000000000 */
[----:B------:R0:W4:Y:S01]  /*a220*/  SHFL.IDX PT, R80, R80, R33, 0x1c1f ;  /* 0x001c1f2150507589 */ /* 0x00012200000e0000 */
[----:B-1----:R-:W-:Y:S02]  /*a230*/  SEL R48, R61, R44, P0 ;  /* 0x0000002c3d307207 */ /* 0x002fe40000000000 */
[----:B------:R-:W-:Y:S01]  /*a240*/  SEL R50, R44, R61, P0 ;  /* 0x0000003d2c327207 */ /* 0x000fe20000000000 */
[----:B------:R1:W-:Y:S01]  /*a250*/  STSM.16.M88.4 [R88], R28 ;  /* 0x0000001c58007844 */ /* 0x0003e20000000200 */
[----:B--2---:R-:W-:Y:S01]  /*a260*/  IMAD R68, R5, UR6, RZ ;  /* 0x0000000605447c24 */ /* 0x004fe2000f8e02ff */
[----:B------:R-:W-:Y:S02]  /*a270*/  SEL R51, R74, R75, P0 ;  /* 0x0000004b4a337207 */ /* 0x000fe40000000000 */
[----:B0-----:R-:W-:Y:S02]  /*a280*/  SEL R33, R69, R64, P0 ;  /* 0x0000004045217207 */ /* 0x001fe40000000000 */
[----:B------:R-:W-:-:S02]  /*a290*/  ISETP.GE.OR P3, PT, R47, R68, P1 ;  /* 0x000000442f00720c */ /* 0x000fc40000f66670 */
[----:B---3--:R-:W-:Y:S01]  /*a2a0*/  SEL R59, R76, R77, P0 ;  /* 0x0000004d4c3b7207 */ /* 0x008fe20000000000 */
[----:B------:R0:W-:Y:S04]  /*a2b0*/  STSM.16.M88.4 [R87], R32 ;  /* 0x0000002057007844 */ /* 0x0001e80000000200 */
[----:B------:R2:W-:Y:S01]  /*a2c0*/  STSM.16.M88.4 [R86], R36 ;  /* 0x0000002456007844 */ /* 0x0005e20000000200 */
[----:B-1----:R-:W-:Y:S01]  /*a2d0*/  VIADD R29, R47, 0x8 ;  /* 0x000000082f1d7836 */ /* 0x002fe20000000000 */
[----:B------:R-:W-:Y:S01]  /*a2e0*/  SEL R28, R55, R56, P0 ;  /* 0x00000038371c7207 */ /* 0x000fe20000000000 */
[----:B------:R-:W-:Y:S01]  /*a2f0*/  IMAD.IADD R31, R41, 0x1, R45 ;  /* 0x00000001291f7824 */ /* 0x000fe200078e022d */
[----:B------:R-:W-:Y:S02]  /*a300*/  SEL R30, R56, R55, P0 ;  /* 0x00000037381e7207 */ /* 0x000fe40000000000 */
[----:B------:R-:W-:-:S02]  /*a310*/  ISETP.GE.OR P1, PT, R29, R68, P1 ;  /* 0x000000441d00720c */ /* 0x000fc40000f26670 */
[----:B------:R-:W-:Y:S02]  /*a320*/  SEL R56, R49, R52, P0 ;  /* 0x0000003431387207 */ /* 0x000fe40000000000 */
[----:B------:R-:W-:Y:S02]  /*a330*/  SEL R29, R73, R72, P0 ;  /* 0x00000048491d7207 */ /* 0x000fe40000000000 */
[C---:B0-----:R-:W-:Y:S02]  /*a340*/  LEA R32, P4, R40.reuse, UR4, 0x2 ;  /* 0x0000000428207c11 */ /* 0x041fe4000f8810ff */
[----:B------:R-:W-:Y:S02]  /*a350*/  SEL R49, R75, R74, P0 ;  /* 0x0000004a4b317207 */ /* 0x000fe40000000000 */
[----:B------:R-:W-:Y:S01]  /*a360*/  LEA.HI.X R40, R40, UR5, R31, 0x2, P4 ;  /* 0x0000000528287c11 */ /* 0x000fe2000a0f141f */
[----:B------:R-:W-:Y:S01]  /*a370*/  SHFL.IDX PT, R60, R32, RZ, 0x1c1f ;  /* 0x001c1fff203c7589 */ /* 0x000fe200000e0000 */
[----:B------:R-:W-:-:S02]  /*a380*/  SEL R31, R72, R73, P0 ;  /* 0x00000049481f7207 */ /* 0x000fc40000000000 */
[----:B--2---:R-:W-:Y:S01]  /*a390*/  SEL R36, R57, R4, P0 ;  /* 0x0000000439247207 */ /* 0x004fe20000000000 */
[----:B------:R-:W0:Y:S01]  /*a3a0*/  SHFL.IDX PT, R61, R40, RZ, 0x1c1f ;  /* 0x001c1fff283d7589 */ /* 0x000e2200000e0000 */
[----:B------:R-:W-:Y:S02]  /*a3b0*/  SEL R38, R4, R57, P0 ;  /* 0x0000003904267207 */ /* 0x000fe40000000000 */
[----:B------:R-:W-:Y:S01]  /*a3c0*/  SEL R57, R77, R76, P0 ;  /* 0x0000004c4d397207 */ /* 0x000fe20000000000 */
[----:B------:R-:W-:Y:S01]  /*a3d0*/  STSM.16.M88.4 [R85], R28 ;  /* 0x0000001c55007844 */ /* 0x000fe20000000200 */
[----:B----4-:R-:W-:Y:S02]  /*a3e0*/  SEL R37, R67, R78, P0 ;  /* 0x0000004e43257207 */ /* 0x010fe40000000000 */
[----:B------:R-:W-:Y:S01]  /*a3f0*/  SEL R39, R78, R67, P0 ;  /* 0x000000434e277207 */ /* 0x000fe20000000000 */
[----:B------:R-:W-:Y:S01]  /*a400*/  STSM.16.M88.4 [R84], R48 ;  /* 0x0000003054007844 */ /* 0x000fe20000000200 */
[----:B------:R-:W-:-:S02]  /*a410*/  SEL R64, R42, R43, P0 ;  /* 0x0000002b2a407207 */ /* 0x000fc40000000000 */
[----:B------:R-:W-:Y:S01]  /*a420*/  SEL R66, R43, R42, P0 ;  /* 0x0000002a2b427207 */ /* 0x000fe20000000000 */
[----:B------:R-:W-:Y:S01]  /*a430*/  STSM.16.M88.4 [R83], R56 ;  /* 0x0000003853007844 */ /* 0x000fe20000000200 */
[----:B------:R-:W-:Y:S02]  /*a440*/  SEL R65, R79, R80, P0 ;  /* 0x000000504f417207 */ /* 0x000fe40000000000 */
[----:B------:R-:W-:Y:S01]  /*a450*/  SEL R67, R80, R79, P0 ;  /* 0x0000004f50437207 */ /* 0x000fe20000000000 */
[----:B------:R-:W-:Y:S04]  /*a460*/  STSM.16.M88.4 [R82], R36 ;  /* 0x0000002452007844 */ /* 0x000fe80000000200 */
[----:B------:R1:W-:Y:S01]  /*a470*/  STSM.16.M88.4 [R81], R64 ;  /* 0x0000004051007844 */ /* 0x0003e20000000200 */
[----:B------:R-:W-:Y:S06]  /*a480*/  BAR.SYNC.DEFER_BLOCKING 0x1, 0x100 ;  /* 0x0044000000007b1d */ /* 0x000fec0000010000 */
[----:B------:R-:W-:Y:S04]  /*a490*/  SHFL.IDX PT, R62, R32, 0x1, 0x1c1f ;  /* 0x003c1f00203e7f89 */ /* 0x000fe800000e0000 */
[----:B------:R-:W2:Y:S01]  /*a4a0*/  SHFL.IDX PT, R63, R40, 0x1, 0x1c1f ;  /* 0x003c1f00283f7f89 */ /* 0x000ea200000e0000 */
[----:B-1----:R-:W1:Y:S03]  /*a4b0*/  @P2 LDC R65, c[0x0][0xbec] ;  /* 0x0002fb00ff412b82 */ /* 0x002e660000000800 */
[----:B0-----:R0:W-:Y:S05]  /*a4c0*/  @!P3 ST.E desc[UR48][R60.64], R3 ;  /* 0x000000033c00b985 */ /* 0x0011ea000c101930 */
[----:B0-----:R-:W0:Y:S01]  /*a4d0*/  @P2 LDC R61, c[0x0][0xbf0] ;  /* 0x0002fc00ff3d2b82 */ /* 0x001e220000000800 */
[----:B--2---:R2:W-:Y:S01]  /*a4e0*/  @!P1 ST.E desc[UR48][R62.64], R0 ;  /* 0x000000003e009985 */ /* 0x0045e2000c101930 */
[----:B------:R-:W-:-:S03]  /*a4f0*/  UIMAD UR6, UR12, UR8, URZ ;  /* 0x000000080c0672a4 */ /* 0x000fc6000f8e023f */
[----:B------:R3:W5:Y:S01]  /*a500*/  LD.E.128 R48, desc[UR48][R8.64] ;  /* 0x0000003008307980 */ /* 0x000762000c101d00 */
[----:B------:R-:W-:Y:S01]  /*a510*/  UIMAD.WIDE.U32 UR4, UR13, UR8, URZ ;  /* 0x000000080d0472a5 */ /* 0x000fe2000f8e003f */
[----:B--2---:R-:W-:Y:S01]  /*a520*/  IMAD R0, R17, 0x20, R18 ;  /* 0x0000002011007824 */ /* 0x004fe200078e0212 */
[----:B------:R-:W-:Y:S01]  /*a530*/  UIMAD UR6, UR13, UR9, UR6 ;  /* 0x000000090d0672a4 */ /* 0x000fe2000f8e0206 */
[----:B------:R2:W5:Y:S02]  /*a540*/  LD.E.128 R36, desc[UR48][R6.64] ;  /* 0x0000003006247980 */ /* 0x000564000c101d00 */
[----:B---3--:R-:W-:Y:S01]  /*a550*/  IMAD R8, R89, 0x80, R0 ;  /* 0x0000008059087824 */ /* 0x008fe200078e0200 */
[----:B------:R-:W-:Y:S01]  /*a560*/  ULDC.64 UR8, c[0x0][0xaf0] ;  /* 0x0002bc0000087ab9 */ /* 0x000fe20000000a00 */
[----:B------:R-:W-:Y:S01]  /*a570*/  UIADD3 UR5, UR5, UR6, URZ ;  /* 0x0000000605057290 */ /* 0x000fe2000fffe03f */
[----:B------:R-:W5:Y:S01]  /*a580*/  LD.E.128 R44, desc[UR48][R26.64] ;  /* 0x000000301a2c7980 */ /* 0x000f62000c101d00 */
[----:B-1----:R-:W-:Y:S01]  /*a590*/  @P2 IMAD.HI.U32 R0, R8, R65, RZ ;  /* 0x0000004108002227 */ /* 0x002fe200078e00ff */
[----:B------:R-:W-:-:S02]  /*a5a0*/  UIMAD UR7, UR14, UR8, URZ ;  /* 0x000000080e0772a4 */ /* 0x000fc4000f8e023f */
[----:B------:R-:W5:Y:S01]  /*a5b0*/  LD.E.128 R40, desc[UR48][R24.64] ;  /* 0x0000003018287980 */ /* 0x000f62000c101d00 */
[----:B------:R-:W-:Y:S01]  /*a5c0*/  IMAD.MOV.U32 R3, RZ, RZ, R8 ;  /* 0x000000ffff037224 */ /* 0x000fe200078e0008 */
[----:B0-----:R-:W-:Y:S01]  /*a5d0*/  @P2 SHF.R.U32.HI R3, RZ, R61, R0 ;  /* 0x0000003dff032219 */ /* 0x001fe20000011600 */
[----:B------:R-:W-:Y:S01]  /*a5e0*/  UIMAD UR6, UR40, UR9, UR7 ;  /* 0x00000009280672a4 */ /* 0x000fe2000f8e0207 */
[----:B------:R-:W5:Y:S01]  /*a5f0*/  LD.E.128 R32, desc[UR48][R20.64] ;  /* 0x0000003014207980 */ /* 0x000f62000c101d00 */
[----:B------:R-:W-:Y:S01]  /*a600*/  UIMAD.WIDE.U32 UR4, UR40, UR8, UR4 ;  /* 0x00000008280472a5 */ /* 0x000fe2000f8e0004 */
[--C-:B------:R-:W-:Y:S01]  /*a610*/  SHF.R.S32.HI R0, RZ, 0x1f, R3.reuse ;  /* 0x0000001fff007819 */ /* 0x100fe20000011403 */
[----:B------:R-:W-:Y:S01]  /*a620*/  IMAD.MOV R4, RZ, RZ, -R3 ;  /* 0x000000ffff047224 */ /* 0x000fe200078e0a03 */
[----:B------:R-:W-:Y:S01]  /*a630*/  ULDC.64 UR8, c[0x0][0xae0] ;  /* 0x0002b80000087ab9 */ /* 0x000fe20000000a00 */
[----:B------:R-:W-:Y:S01]  /*a640*/  UIADD3 UR6, UR5, UR6, URZ ;  /* 0x0000000605067290 */ /* 0x000fe2000fffe03f */
[----:B------:R-:W5:Y:S01]  /*a650*/  LD.E.128 R28, desc[UR48][R14.64] ;  /* 0x000000300e1c7980 */ /* 0x000f62000c101d00 */
[----:B------:R-:W-:-:S02]  /*a660*/  IMAD R0, R0, UR8, RZ ;  /* 0x0000000800007c24 */ /* 0x000fc4000f8e02ff */
[----:B------:R-:W-:Y:S01]  /*a670*/  IMAD R9, R5, R4, R8 ;  /* 0x0000000405097224 */ /* 0x000fe200078e0208 */
[----:B------:R-:W5:Y:S01]  /*a680*/  LD.E.128 R52, desc[UR48][R12.64] ;  /* 0x000000300c347980 */ /* 0x000f62000c101d00 */
[----:B--2---:R-:W-:Y:S02]  /*a690*/  IMAD.U32 R7, RZ, RZ, UR5 ;  /* 0x00000005ff077e24 */ /* 0x004fe4000f8e00ff */
[----:B------:R-:W-:Y:S01]  /*a6a0*/  IMAD.U32 R6, RZ, RZ, UR4 ;  /* 0x00000004ff067e24 */ /* 0x000fe2000f8e00ff */
[----:B------:R0:W5:Y:S01]  /*a6b0*/  LD.E.128 R56, desc[UR48][R10.64] ;  /* 0x000000300a387980 */ /* 0x000162000c101d00 */
[----:B------:R-:W-:Y:S01]  /*a6c0*/  IMAD.U32 R7, RZ, RZ, UR6 ;  /* 0x00000006ff077e24 */ /* 0x000fe2000f8e00ff */
[----:B------:R-:W-:Y:S01]  /*a6d0*/  ULDC.64 UR6, c[0x0][0xad8] ;  /* 0x0002b60000067ab9 */ /* 0x000fe20000000a00 */
[----:B------:R-:W-:Y:S01]  /*a6e0*/  @!PT LDS RZ, [RZ] ;  /* 0x00000000fffff984 */ /* 0x000fe20000000800 */
[----:B------:R-:W-:Y:S01]  /*a6f0*/  @!PT LDS RZ, [RZ] ;  /* 0x00000000fffff984 */ /* 0x000fe20000000800 */
[----:B------:R-:W-:Y:S01]  /*a700*/  @!PT LDS RZ, [RZ] ;  /* 0x00000000fffff984 */ /* 0x000fe20000000800 */
[----:B------:R-:W-:Y:S01]  /*a710*/  @!PT LDS RZ, [RZ] ;  /* 0x00000000fffff984 */ /* 0x000fe20000000800 */
[----:B------:R1:W-:Y:S06]  /*a720*/  MEMBAR.ALL.CTA ;  /* 0x0000000000007992 */ /* 0x0003ec0000008000 */
[----:B-1----:R-:W1:Y:S01]  /*a730*/  FENCE.VIEW.ASYNC.S ;  /* 0x00000000000073c6 */ /* 0x002e620000000000 */
[----:B------:R-:W-:-:S04]  /*a740*/  IMAD.WIDE.U32 R4, R3, UR8, R6 ;  /* 0x0000000803047c25 */ /* 0x000fc8000f8e0006 */
[----:B0-----:R-:W-:Y:S01]  /*a750*/  IMAD R11, R3, UR9, R0 ;  /* 0x00000009030b7c24 */ /* 0x001fe2000f8e0200 */
[----:B------:R-:W-:Y:S01]  /*a760*/  SHF.R.S32.HI R0, RZ, 0x1f, R9 ;  /* 0x0000001fff007819 */ /* 0x000fe20000011409 */
[----:B------:R-:W-:Y:S02]  /*a770*/  IMAD R89, R89, 0x80, R18 ;  /* 0x0000008059597824 */ /* 0x000fe400078e0212 */
[----:B------:R-:W-:Y:S02]  /*a780*/  IMAD.IADD R5, R5, 0x1, R11 ;  /* 0x0000000105057824 */ /* 0x000fe400078e020b */
[----:B------:R-:W-:Y:S01]  /*a790*/  IMAD R0, R0, UR6, RZ ;  /* 0x0000000600007c24 */ /* 0x000fe2000f8e02ff */
[----:B------:R-:W-:Y:S01]  /*a7a0*/  UIADD3 UR39, UR39, 0x29820, URZ ;  /* 0x0002982027277890 */ /* 0x000fe2000fffe03f */
[----:B------:R-:W-:Y:S01]  /*a7b0*/  IMAD.WIDE.U32 R4, R9, UR6, R4 ;  /* 0x0000000609047c25 */ /* 0x000fe2000f8e0004 */
[----:B------:R-:W-:Y:S01]  /*a7c0*/  UIADD3 UR51, UR51, 0x1, URZ ;  /* 0x0000000133337890 */ /* 0x000fe2000fffe03f */
[----:B------:R-:W-:-:S02]  /*a7d0*/  ISETP.GE.AND P1, PT, R89, R68, PT ;  /* 0x000000445900720c */ /* 0x000fc40003f26270 */
[----:B------:R-:W-:Y:S01]  /*a7e0*/  IMAD R7, R9, UR7, R0 ;  /* 0x0000000709077c24 */ /* 0x000fe2000f8e0200 */
[----:B------:R-:W-:Y:S01]  /*a7f0*/  ULDC.64 UR6, c[0x0][0xa80] ;  /* 0x0002a00000067ab9 */ /* 0x000fe20000000a00 */
[----:B------:R-:W-:Y:S01]  /*a800*/  UPRMT UR39, URZ, 0x654, UR39 ;  /* 0x000006543f277896 */ /* 0x000fe20008000027 */
[----:B------:R-:W-:Y:S01]  /*a810*/  LEA R0, P2, R4, UR6, 0x1 ;  /* 0x0000000604007c11 */ /* 0x000fe2000f8408ff */
[----:B------:R-:W-:Y:S01]  /*a820*/  IMAD.IADD R5, R5, 0x1, R7 ;  /* 0x0000000105057824 */ /* 0x000fe200078e0207 */
[----:B------:R-:W-:Y:S01]  /*a830*/  UISETP.NE.AND UP0, UPT, UR51, 0x2, UPT ;  /* 0x000000023300788c */ /* 0x000fe2000bf05270 */
[----:B------:R-:W-:-:S03]  /*a840*/  VIADD R3, R89, 0x20 ;  /* 0x0000002059037836 */ /* 0x000fc60000000000 */
[----:B------:R-:W-:Y:S01]  /*a850*/  LEA.HI.X R10, R4, UR7, R5, 0x1, P2 ;  /* 0x00000007040a7c11 */ /* 0x000fe200090f0c05 */
[----:B------:R-:W-:Y:S01]  /*a860*/  USEL UR5, URZ, 0x1, UP0 ;  /* 0x000000013f057887 */ /* 0x000fe20008000000 */
[-C--:B------:R-:W-:Y:S01]  /*a870*/  ISETP.GE.AND P3, PT, R3, R68.reuse, PT ;  /* 0x000000440300720c */ /* 0x080fe20003f66270 */
[----:B------:R-:W-:Y:S01]  /*a880*/  ULDC UR4, c[0x0][0xc] ;  /* 0x0000030000047ab9 */ /* 0x000fe20000000800 */
[----:B------:R-:W-:Y:S01]  /*a890*/  VIADD R3, R89, 0x40 ;  /* 0x0000004059037836 */ /* 0x000fe20000000000 */
[----:B------:R-:W-:Y:S01]  /*a8a0*/  UIADD3 UR41, UR4, UR41, URZ ;  /* 0x0000002904297290 */ /* 0x000fe2000fffe03f */
[----:B-1----:R0:W1:Y:S01]  /*a8b0*/  SHFL.IDX PT, R8, R0, RZ, 0x181f ;  /* 0x00181fff00087589 */ /* 0x00206200000e0000 */
[----:B------:R-:W-:Y:S01]  /*a8c0*/  USEL UR51, UR51, URZ, UP0 ;  /* 0x0000003f33337287 */ /* 0x000fe20008000000 */
[----:B------:R-:W-:Y:S01]  /*a8d0*/  SYNCS.ARRIVE.TRANS64.RED.A1T0 RZ, [UR39], RZ ;  /* 0x000000ffffff79a7 */ /* 0x000fe20008100427 */
[----:B------:R-:W-:Y:S01]  /*a8e0*/  ULOP3.LUT UR43, UR43, UR5, URZ, 0x3c, !UPT ;  /* 0x000000052b2b7292 */ /* 0x000fe2000f8e3c3f */
[----:B------:R0:W2:Y:S01]  /*a8f0*/  SHFL.IDX PT, R9, R10, RZ, 0x181f ;  /* 0x00181fff0a097589 */ /* 0x0000a200000e0000 */
[----:B------:R-:W-:Y:S01]  /*a900*/  BSSY B0, `(.L_x_31) ;  /* 0x000000b000007945 */ /* 0x000fe20003800000 */
[----:B------:R-:W-:-:S03]  /*a910*/  ISETP.GE.AND P0, PT, R3, R68, PT ;  /* 0x000000440300720c */ /* 0x000fc60003f06270 */
[----:B------:R-:W-:Y:S10]  /*a920*/  @P1 BRA `(.L_x_32) ;  /* 0x0000000000201947 */ /* 0x000ff40003800000 */
[----:B------:R-:W-:Y:S02]  /*a930*/  ULDC UR4, c[0x0][0xac8] ;  /* 0x0002b20000047ab9 */ /* 0x000fe40000000800 */
[----:B------:R-:W-:Y:S02]  /*a940*/  ISETP.GE.AND P2, PT, R16, UR4, PT ;  /* 0x0000000410007c0c */ /* 0x000fe4000bf46270 */
[----:B------:R-:W-:-:S11]  /*a950*/  ISETP.GE.AND P1, PT, R2, UR4, PT ;  /* 0x0000000402007c0c */ /* 0x000fd6000bf26270 */
[----:B-1----:R-:W-:Y:S02]  /*a960*/  @!P2 LEA R6, P4, R16, R8, 0x1 ;  /* 0x000000081006a211 */ /* 0x002fe400078808ff */
[----:B--2---:R-:W-:Y:S02]  /*a970*/  @!P1 IMAD.WIDE R4, R2, 0x2, R8 ;  /* 0x0000000202049825 */ /* 0x004fe400078e0208 */
[----:B------:R-:W-:-:S03]  /*a980*/  @!P2 LEA.HI.X R7, R16, R9, R192, 0x1, P4 ;  /* 0x000000091007a211 */ /* 0x000fc600020f0cc0 */
[----:B-----5:R3:W-:Y:S04]  /*a990*/  @!P1 ST.E.128 desc[UR48][R4.64], R44 ;  /* 0x0000002c04009985 */ /* 0x0207e8000c101d30 */
[----:B------:R3:W-:Y:S02]  /*a9a0*/  @!P2 ST.E.128 desc[UR48][R6.64], R52 ;  /* 0x000000340600a985 */ /* 0x0007e4000c101d30 */
.L_x_32:
[----:B------:R-:W-:Y:S05]  /*a9b0*/  BSYNC B0 ;  /* 0x0000000000007941 */ /* 0x000fea0003800000 */
.L_x_31:
[----:B--2---:R2:W4:Y:S01]  /*a9c0*/  SHFL.IDX PT, R9, R10, 0x1, 0x181f ;  /* 0x00381f000a097f89 */ /* 0x00452200000e0000 */
[----:B------:R-:W-:Y:S03]  /*a9d0*/  BSSY B0, `(.L_x_33) ;  /* 0x000000b000007945 */ /* 0x000fe60003800000 */
[----:B-1----:R2:W1:Y:S01]  /*a9e0*/  SHFL.IDX PT, R8, R0, 0x1, 0x181f ;  /* 0x00381f0000087f89 */ /* 0x00246200000e0000 */
[----:B------:R-:W-:Y:S05]  /*a9f0*/  @P3 BRA `(.L_x_34) ;  /* 0x0000000000203947 */ /* 0x000fea0003800000 */
[----:B------:R-:W-:Y:S02]  /*aa00*/  ULDC UR4, c[0x0][0xac8] ;  /* 0x0002b20000047ab9 */ /* 0x000fe40000000800 */
[----:B------:R-:W-:Y:S02]  /*aa10*/  ISETP.GE.AND P3, PT, R16, UR4, PT ;  /* 0x0000000410007c0c */ /* 0x000fe4000bf66270 */
[----:B------:R-:W-:-:S11]  /*aa20*/  ISETP.GE.AND P2, PT, R2, UR4, PT ;  /* 0x0000000402007c0c */ /* 0x000fd6000bf46270 */
[----:B-1-3--:R-:W-:Y:S02]  /*aa30*/  @!P3 LEA R6, P1, R16, R8, 0x1 ;  /* 0x000000081006b211 */ /* 0x00afe400078208ff */
[----:B----4-:R-:W-:Y:S02]  /*aa40*/  @!P2 IMAD.WIDE R4, R2, 0x2, R8 ;  /* 0x000000020204a825 */ /* 0x010fe400078e0208 */
[----:B------:R-:W-:-:S03]  /*aa50*/  @!P3 LEA.HI.X R7, R16, R9, R192, 0x1, P1 ;  /* 0x000000091007b211 */ /* 0x000fc600008f0cc0 */
[----:B-----5:R1:W-:Y:S04]  /*aa60*/  @!P2 ST.E.128 desc[UR48][R4.64], R40 ;  /* 0x000000280400a985 */ /* 0x0203e8000c101d30 */
[----:B------:R1:W-:Y:S02]  /*aa70*/  @!P3 ST.E.128 desc[UR48][R6.64], R56 ;  /* 0x000000380600b985 */ /* 0x0003e4000c101d30 */
.L_x_34:
[----:B------:R-:W-:Y:S05]  /*aa80*/  BSYNC B0 ;  /* 0x0000000000007941 */ /* 0x000fea0003800000 */
.L_x_33:
[----:B----4-:R4:W0:Y:S01]  /*aa90*/  SHFL.IDX PT, R9, R10, 0x2, 0x181f ;  /* 0x00581f000a097f89 */ /* 0x01082200000e0000 */
[----:B------:R-:W-:Y:S03]  /*aaa0*/  BSSY B0, `(.L_x_35) ;  /* 0x000000b000007945 */ /* 0x000fe60003800000 */
[----:B-1----:R4:W1:Y:S01]  /*aab0*/  SHFL.IDX PT, R8, R0, 0x2, 0x181f ;  /* 0x00581f0000087f89 */ /* 0x00286200000e0000 */
[----:B------:R-:W-:Y:S05]  /*aac0*/  @P0 BRA `(.L_x_36) ;  /* 0x0000000000200947 */ /* 0x000fea0003800000 */
[----:B------:R-:W-:Y:S02]  /*aad0*/  ULDC UR4, c[0x0][0xac8] ;  /* 0x0002b20000047ab9 */ /* 0x000fe40000000800 */
[----:B------:R-:W-:Y:S02]  /*aae0*/  ISETP.GE.AND P2, PT, R16, UR4, PT ;  /* 0x0000000410007c0c */ /* 0x000fe4000bf46270 */
[----:B------:R-:W-:-:S11]  /*aaf0*/  ISETP.GE.AND P1, PT, R2, UR4, PT ;  /* 0x0000000402007c0c */ /* 0x000fd6000bf26270 */
[----:B-1-3--:R-:W-:Y:S02]  /*ab00*/  @!P2 LEA R6, P0, R16, R8, 0x1 ;  /* 0x000000081006a211 */ /* 0x00afe400078008ff */
[----:B0-----:R-:W-:Y:S02]  /*ab10*/  @!P1 IMAD.WIDE R4, R2, 0x2, R8 ;  /* 0x0000000202049825 */ /* 0x001fe400078e0208 */
[----:B------:R-:W-:-:S03]  /*ab20*/  @!P2 LEA.HI.X R7, R16, R9, R192, 0x1, P0 ;  /* 0x000000091007a211 */ /* 0x000fc600000f0cc0 */
[----:B-----5:R0:W-:Y:S04]  /*ab30*/  @!P1 ST.E.128 desc[UR48][R4.64], R32 ;  /* 0x0000002004009985 */ /* 0x0201e8000c101d30 */
[----:B------:R0:W-:Y:S02]  /*ab40*/  @!P2 ST.E.128 desc[UR48][R6.64], R48 ;  /* 0x000000300600a985 */ /* 0x0001e4000c101d30 */
.L_x_36:
[----:B------:R-:W-:Y:S05]  /*ab50*/  BSYNC B0 ;  /* 0x0000000000007941 */ /* 0x000fea0003800000 */
.L_x_35:
[----:B------:R-:W-:Y:S01]  /*ab60*/  VIADD R3, R89, 0x60 ;  /* 0x0000006059037836 */ /* 0x000fe20000000000 */
[----:B0-----:R0:W0:Y:S01]  /*ab70*/  SHFL.IDX PT, R9, R10, 0x3, 0x181f ;  /* 0x00781f000a097f89 */ /* 0x00102200000e0000 */
[----:B------:R-:W-:Y:S01]  /*ab80*/  UIADD3 UR44, UR44, 0x1, URZ ;  /* 0x000000012c2c7890 */ /* 0x000fe2000fffe03f */
[----:B------:R-:W-:Y:S02]  /*ab90*/  BSSY B0, `(.L_x_37) ;  /* 0x000000c000007945 */ /* 0x000fe40003800000 */
[----:B------:R-:W-:Y:S01]  /*aba0*/  ISETP.GE.AND P0, PT, R3, R68, PT ;  /* 0x000000440300720c */ /* 0x000fe20003f06270 */
[----:B-1----:R1:W0:-:S12]  /*abb0*/  SHFL.IDX PT, R8, R0, 0x3, 0x181f ;  /* 0x00781f0000087f89 */ /* 0x00221800000e0000 */
[----:B-1----:R-:W-:Y:S05]  /*abc0*/  @P0 BRA `(.L_x_38) ;  /* 0x0000000000200947 */ /* 0x002fea0003800000 */
[----:B------:R-:W-:Y:S02]  /*abd0*/  ULDC UR4, c[0x0][0xac8] ;  /* 0x0002b20000047ab9 */ /* 0x000fe40000000800 */
[----:B------:R-:W-:Y:S02]  /*abe0*/  ISETP.GE.AND P2, PT, R16, UR4, PT ;  /* 0x0000000410007c0c */ /* 0x000fe4000bf46270 */
[----:B------:R-:W-:-:S11]  /*abf0*/  ISETP.GE.AND P1, PT, R2, UR4, PT ;  /* 0x0000000402007c0c */ /* 0x000fd6000bf26270 */
[----:B0--3--:R-:W-:Y:S02]  /*ac00*/  @!P2 LEA R6, P0, R16, R8, 0x1 ;  /* 0x000000081006a211 */ /* 0x009fe400078008ff */
[----:B------:R-:W-:Y:S02]  /*ac10*/  @!P1 IMAD.WIDE R4, R2, 0x2, R8 ;  /* 0x0000000202049825 */ /* 0x000fe400078e0208 */
[----:B------:R-:W-:-:S03]  /*ac20*/  @!P2 LEA.HI.X R7, R16, R9, R192, 0x1, P0 ;  /* 0x000000091007a211 */ /* 0x000fc600000f0cc0 */
[----:B-----5:R1:W-:Y:S04]  /*ac30*/  @!P1 ST.E.128 desc[UR48][R4.64], R28 ;  /* 0x0000001c04009985 */ /* 0x0203e8000c101d30 */
[----:B------:R1:W-:Y:S02]  /*ac40*/  @!P2 ST.E.128 desc[UR48][R6.64], R36 ;  /* 0x000000240600a985 */ /* 0x0003e4000c101d30 */
.L_x_38:
[----:B------:R-:W-:Y:S05]  /*ac50*/  BSYNC B0 ;  /* 0x0000000000007941 */ /* 0x000fea0003800000 */
.L_x_37:
[----:B--2-4-:R-:W2:Y:S02]  /*ac60*/  LDC R0, c[0x0][0xc34] ;  /* 0x00030d00ff007b82 */ /* 0x014ea40000000800 */
[----:B--2---:R-:W-:-:S13]  /*ac70*/  ISETP.LE.AND P0, PT, R0, UR41, PT ;  /* 0x0000002900007c0c */ /* 0x004fda000bf03270 */
[----:B------:R-:W-:Y:S05]  /*ac80*/  @!P0 BRA `(.L_x_39) ;  /* 0xffffff6000448947 */ /* 0x000fea000383ffff */
[----:B------:R-:W-:Y:S05]  /*ac90*/  EXIT ;  /* 0x000000000000794d */ /* 0x000fea0003800000 */
.L_x_7:
[----:B------:R-:W-:-:S08]  /*aca0*/  NOP ;  /* 0x0000000000007918 */ /* 0x000fd00000000000 */
[----:B------:R-:W0:-:S00]  /*acb0*/  USETMAXREG.DEALLOC.CTAPOOL 0x18 ;  /* 0x00000018000079c8 */ /* 0x000e0000080e0500 */
[----:B------:R-:W1:Y:S01]  /*acc0*/  S2UR UR50, SR_CTAID.X ;  /* 0x00000000003279c3 */ /* 0x000e620000002500 */
[----:B0-----:R-:W-:Y:S01]  /*acd0*/  IMAD.MOV.U32 R0, RZ, RZ, 0x1 ;  /* 0x00000001ff007424 */ /* 0x001fe200078e00ff */
[----:B------:R-:W-:Y:S01]  /*ace0*/  UMOV UR46, 0x1 ;  /* 0x00000001002e7882 */ /* 0x000fe20000000000 */
[----:B------:R-:W-:-:S03]  /*acf0*/  IMAD.MOV.U32 R17, RZ, RZ, RZ ;  /* 0x000000ffff117224 */ /* 0x000fc600078e00ff */
[----:B------:R0:W-:Y:S02]  /*ad00*/  STL [R1], R0 ;  /* 0x0000000001007387 */ /* 0x0001e40000100800 */
[----:B------:R-:W1:Y:S02]  /*ad10*/  LDC R2, c[0x0][0xc34] ;  /* 0x00030d00ff027b82 */ /* 0x000e640000000800 */
[----:B-1----:R-:W-:-:S13]  /*ad20*/  ISETP.LE.AND P0, PT, R2, UR50, PT ;  /* 0x0000003202007c0c */ /* 0x002fda000bf03270 */
[----:B0-----:R-:W-:Y:S05]  /*ad30*/  @P0 BRA `(.L_x_40) ;  /* 0x0000003000b40947 */ /* 0x001fea0003800000 */
[----:B------:R-:W0:Y:S01]  /*ad40*/  S2R R11, SR_TID.X ;  /* 0x00000000000b7919 */ /* 0x000e220000002100 */
[----:B------:R-:W1:Y:S01]  /*ad50*/  S2UR UR4, SR_CgaCtaId ;  /* 0x00000000000479c3 */ /* 0x000e620000008800 */
[----:B------:R-:W-:Y:S01]  /*ad60*/  UMOV UR41, 0x400 ;  /* 0x0000040000297882 */ /* 0x000fe20000000000 */
[----:B------:R-:W-:Y:S01]  /*ad70*/  IMAD.MOV.U32 R17, RZ, RZ, RZ ;  /* 0x000000ffff117224 */ /* 0x000fe200078e00ff */
[----:B------:R-:W-:Y:S01]  /*ad80*/  ULDC.64 UR52, c[0x0][0x198] ;  /* 0x0000660000347ab9 */ /* 0x000fe20000000a00 */
[----:B------:R-:W-:Y:S02]  /*ad90*/  ULOP3.LUT UR42, UR38, 0x1, URZ, 0xfc, !UPT ;  /* 0x00000001262a7892 */ /* 0x000fe4000f8efc3f */
[----:B------:R-:W-:Y:S01]  /*ada0*/  ULOP3.LUT UR47, UR38, 0x2, URZ, 0xfc, !UPT ;  /* 0x00000002262f7892 */ /* 0x000fe2000f8efc3f */
[----:B------:R-:W-:Y:S01]  /*adb0*/  ULDC UR43, c[0x0][0xc] ;  /* 0x00000300002b7ab9 */ /* 0x000fe20000000800 */
[----:B------:R-:W-:Y:S01]  /*adc0*/  UMOV UR46, URZ ;  /* 0x0000003f002e7c82 */ /* 0x000fe20008000000 */
[----:B-1----:R-:W-:Y:S01]  /*add0*/  ULEA UR41, UR4, UR41, 0x18 ;  /* 0x0000002904297291 */ /* 0x002fe2000f8ec03f */
[C---:B0-----:R-:W-:Y:S01]  /*ade0*/  IMAD.SHL.U32 R4, R11.reuse, 0x80, RZ ;  /* 0x000000800b047824 */ /* 0x041fe200078e00ff */
[C---:B------:R-:W-:Y:S01]  /*adf0*/  LOP3.LUT R10, R11.reuse, 0x7f, RZ, 0xc0, !PT ;  /* 0x0000007f0b0a7812 */ /* 0x040fe200078ec0ff */
[C---:B------:R-:W-:Y:S01]  /*ae00*/  IMAD.SHL.U32 R2, R11.reuse, 0x10, RZ ;  /* 0x000000100b027824 */ /* 0x040fe200078e00ff */
[C---:B------:R-:W-:Y:S01]  /*ae10*/  LOP3.LUT P0, RZ, R11.reuse, 0x4, RZ, 0xc0, !PT ;  /* 0x000000040bff7812 */ /* 0x040fe2000780c0ff */
[----:B------:R-:W-:Y:S01]  /*ae20*/  IMAD.SHL.U32 R9, R11, 0x4, RZ ;  /* 0x000000040b097824 */ /* 0x000fe200078e00ff */
[----:B------:R-:W-:-:S02]  /*ae30*/  SHF.R.U32.HI R0, RZ, 0x5, R10 ;  /* 0x00000005ff007819 */ /* 0x000fc4000001160a */
[----:B------:R-:W-:-:S03]  /*ae40*/  LOP3.LUT R3, R4, 0x380, RZ, 0xc0, !PT ;  /* 0x0000038004037812 */ /* 0x000fc600078ec0ff */
[C---:B------:R-:W-:Y:S02]  /*ae50*/  IMAD.SHL.U32 R7, R0.reuse, 0x200, RZ ;  /* 0x0000020000077824 */ /* 0x040fe400078e00ff */
[----:B------:R-:W-:Y:S01]  /*ae60*/  IMAD R5, R0, 0x10, R3 ;  /* 0x0000001000057824 */ /* 0x000fe200078e0203 */
[----:B------:R-:W-:Y:S01]  /*ae70*/  LOP3.LUT R0, R2, 0x1b0, RZ, 0xc0, !PT ;  /* 0x000001b002007812 */ /* 0x000fe200078ec0ff */
[----:B------:R-:W-:-:S03]  /*ae80*/  IMAD.SHL.U32 R3, R11, 0x2, RZ ;  /* 0x000000020b037824 */ /* 0x000fc600078e00ff */
[--C-:B------:R-:W-:Y:S02]  /*ae90*/  LOP3.LUT R5, R5, 0x70, R2.reuse, 0x78, !PT ;  /* 0x0000007005057812 */ /* 0x100fe400078e7802 */
[----:B------:R-:W-:Y:S02]  /*aea0*/  LOP3.LUT R0, R0, 0x30, R3, 0x78, !PT ;  /* 0x0000003000007812 */ /* 0x000fe400078e7803 */
[----:B------:R-:W-:Y:S02]  /*aeb0*/  LOP3.LUT R3, R7, 0x40, R2, 0xf8, !PT ;  /* 0x0000004007037812 */ /* 0x000fe400078ef802 */
[----:B------:R-:W-:Y:S02]  /*aec0*/  LOP3.LUT R5, R5, 0xc00, R4, 0xf8, !PT ;  /* 0x00000c0005057812 */ /* 0x000fe400078ef804 */
[----:B------:R-:W-:Y:S01]  /*aed0*/  LOP3.LUT R0, R3, R0, RZ, 0xfc, !PT ;  /* 0x0000000003007212 */ /* 0x000fe200078efcff */
[----:B------:R-:W-:Y:S01]  /*aee0*/  IMAD.SHL.U32 R3, R11, 0x20, RZ ;  /* 0x000000200b037824 */ /* 0x000fe200078e00ff */
[----:B------:R-:W-:Y:S01]  /*aef0*/  LOP3.LUT R2, R2, 0x30, RZ, 0xc0, !PT ;  /* 0x0000003002027812 */ /* 0x000fe200078ec0ff */
[----:B------:R0:W-:Y:S02]  /*af00*/  STL [R1+0x14], R5 ;  /* 0x0000140501007387 */ /* 0x0001e40000100800 */
[----:B------:R-:W-:Y:S01]  /*af10*/  VIADD R0, R0, UR41 ;  /* 0x0000002900007c36 */ /* 0x000fe20008000000 */
[----:B------:R-:W-:-:S02]  /*af20*/  LOP3.LUT R6, R3, 0x80, RZ, 0xc0, !PT ;  /* 0x0000008003067812 */ /* 0x000fc400078ec0ff */
[----:B------:R-:W-:Y:S02]  /*af30*/  LOP3.LUT R8, R7, 0x60, R3, 0xf8, !PT ;  /* 0x0000006007087812 */ /* 0x000fe400078ef803 */
[----:B------:R-:W-:Y:S02]  /*af40*/  LOP3.LUT R6, R6, 0x10, R11, 0xf8, !PT ;  /* 0x0000001006067812 */ /* 0x000fe400078ef80b */
[----:B------:R-:W-:Y:S02]  /*af50*/  LOP3.LUT R7, R8, 0x100, R3, 0xf8, !PT ;  /* 0x0000010008077812 */ /* 0x000fe400078ef803 */
[----:B------:R-:W-:Y:S02]  /*af60*/  LOP3.LUT R6, R6, 0x10, R9, 0x78, !PT ;  /* 0x0000001006067812 */ /* 0x000fe400078e7809 */
[----:B0-----:R-:W-:Y:S02]  /*af70*/  SHF.R.U32.HI R5, RZ, 0x2, R10 ;  /* 0x00000002ff057819 */ /* 0x001fe4000001160a */
[----:B------:R-:W-:-:S02]  /*af80*/  LOP3.LUT R4, R7, R6, RZ, 0xfc, !PT ;  /* 0x0000000607047212 */ /* 0x000fc400078efcff */
[----:B------:R-:W-:Y:S02]  /*af90*/  LOP3.LUT R3, R5, 0x60, R3, 0xf8, !PT ;  /* 0x0000006005037812 */ /* 0x000fe400078ef803 */
[C---:B------:R-:W-:Y:S01]  /*afa0*/  LOP3.LUT R3, R2.reuse, 0x40, RZ, 0xfc, !PT ;  /* 0x0000004002037812 */ /* 0x040fe200078efcff */
[----:B------:R0:W-:Y:S04]  /*afb0*/  STL [R1+0x10], R4 ;  /* 0x0000100401007387 */ /* 0x0001e80000100800 */
[----:B------:R1:W-:Y:S01]  /*afc0*/  STL [R1+0x18], R0 ;  /* 0x0000180001007387 */ /* 0x0003e20000100800 */
[----:B0-----:R-:W-:Y:S01]  /*afd0*/  IMAD.MOV.U32 R4, RZ, RZ, 0x40 ;  /* 0x00000040ff047424 */ /* 0x001fe200078e00ff */
[----:B-1----:R-:W-:-:S04]  /*afe0*/  LOP3.LUT R0, R2, 0x80, RZ, 0xfc, !PT ;  /* 0x0000008002007812 */ /* 0x002fc800078efcff */
[----:B------:R-:W-:Y:S01]  /*aff0*/  SEL R4, R4, 0xffffffc0, !P0 ;  /* 0xffffffc004047807 */ /* 0x000fe20004000000 */
[----:B------:R-:W-:-:S05]  /*b000*/  IMAD.MOV.U32 R4, RZ, RZ, 0x1 ;  /* 0x00000001ff047424 */ /* 0x000fca00078e00ff */
[----:B------:R0:W-:Y:S02]  /*b010*/  STL [R1], R4 ;  /* 0x0000000401007387 */ /* 0x0001e40000100800 */
.L_x_87:
[----:B------:R-:W-:Y:S01]  /*b020*/  ULDC UR4, c[0x0][0xc38] ;  /* 0x00030e0000047ab9 */ /* 0x000fe20000000800 */
[----:B------:R-:W-:Y:S01]  /*b030*/  ULDC UR8, c[0x0][0xc44] ;  /* 0x0003110000087ab9 */ /* 0x000fe20000000800 */
[----:B------:R-:W-:Y:S02]  /*b040*/  UISETP.NE.AND UP2, UPT, UR4, 0x1, UPT ;  /* 0x000000010400788c */ /* 0x000fe4000bf45270 */
[----:B------:R-:W-:Y:S01]  /*b050*/  UISETP.NE.AND UP1, UPT, UR8, 0x1, UPT ;  /* 0x000000010800788c */ /* 0x000fe2000bf25270 */
[----:B------:R-:W-:Y:S01]  /*b060*/  ULDC.64 UR4, c[0x0][0x418] ;  /* 0x0001060000047ab9 */ /* 0x000fe20000000a00 */
[----:B------:R-:W-:Y:S01]  /*b070*/  ULDC UR6, c[0x0][0x424] ;  /* 0x0001090000067ab9 */ /* 0x000fe20000000800 */
[----:B------:R-:W-:Y:S02]  /*b080*/  UISETP.NE.U32.AND UP0, UPT, UR4, URZ, UPT ;  /* 0x0000003f0400728c */ /* 0x000fe4000bf05070 */
[----:B------:R-:W-:Y:S02]  /*b090*/  UIADD3 UR9, UR41, 0x1a400, URZ ;  /* 0x0001a40029097890 */ /* 0x000fe4000fffe03f */
[----:B------:R-:W-:-:S02]  /*b0a0*/  UISETP.NE.AND.EX UP0, UPT, UR5, URZ, UPT, UP0 ;  /* 0x0000003f0500728c */ /* 0x000fc4000bf05300 */
[----:B------:R-:W-:Y:S01]  /*b0b0*/  @UP2 ULDC UR4, c[0x0][0xc3c] ;  /* 0x00030f0000042ab9 */ /* 0x000fe20000000800 */
[----:B------:R-:W-:Y:S01]  /*b0c0*/  ULDC UR40, c[0x0][0x2f0] ;  /* 0x0000bc0000287ab9 */ /* 0x000fe20000000800 */
[----:B------:R-:W-:Y:S02]  /*b0d0*/  UIMAD.WIDE.U32 UR4, UR50, UR4, URZ ;  /* 0x00000004320472a5 */ /* 0x000fe4000f8e003f */
[----:B------:R-:W-:Y:S01]  /*b0e0*/  USEL UR6, UR6, 0x1, UP0 ;  /* 0x0000000106067887 */ /* 0x000fe20008000000 */
[----:B------:R-:W-:Y:S01]  /*b0f0*/  @UP2 ULDC UR7, c[0x0][0xc40] ;  /* 0x0003100000072ab9 */ /* 0x000fe20000000800 */
[----:B------:R-:W-:Y:S01]  /*b100*/  ULOP3.LUT UP0, URZ, UR9, 0x1bf, URZ, 0xc0, !UPT ;  /* 0x000001bf093f7892 */ /* 0x000fe2000f80c03f */
[----:B------:R-:W-:Y:S01]  /*b110*/  UMOV UR45, UR50 ;  /* 0x00000032002d7c82 */ /* 0x000fe20008000000 */
[----:B------:R-:W-:Y:S02]  /*b120*/  UIMAD UR40, UR6, UR40, URZ ;  /* 0x00000028062872a4 */ /* 0x000fe4000f8e023f */
[----:B------:R-:W-:-:S02]  /*b130*/  @UP2 USHF.R.U32.HI UR45, URZ, UR7, UR5 ;  /* 0x000000073f2d2299 */ /* 0x000fc40008011605 */
[----:B------:R-:W-:Y:S01]  /*b140*/  PLOP3.LUT P0, PT, PT, PT, UP0, 0x80, 0x0 ;  /* 0x000000000000781c */ /* 0x000fe20003f0f008 */
[----:B------:R-:W-:Y:S01]  /*b150*/  @UP1 ULDC.64 UR10, c[0x0][0xc48] ;  /* 0x00031200000a1ab9 */ /* 0x000fe20000000a00 */
[----:B------:R-:W-:Y:S02]  /*b160*/  UIADD3 UR6, UR40, 0x9f, URZ ;  /* 0x0000009f28067890 */ /* 0x000fe4000fffe03f */
[----:B------:R-:W-:Y:S02]  /*b170*/  UIMAD.WIDE.U32 UR4, UR45, UR10, URZ ;  /* 0x0000000a2d0472a5 */ /* 0x000fe4000f8e003f */
[----:B------:R-:W-:Y:S01]  /*b180*/  UMOV UR44, UR45 ;  /* 0x0000002d002c7c82 */ /* 0x000fe20008000000 */
[----:B------:R-:W-:Y:S02]  /*b190*/  UIMAD.WIDE UR6, UR6, 0x66666667, URZ ;  /* 0x66666667060678a5 */ /* 0x000fe4000f8e023f */
[----:B------:R-:W-:Y:S02]  /*b1a0*/  @UP1 USHF.R.U32.HI UR44, URZ, UR11, UR5 ;  /* 0x0000000b3f2c1299 */ /* 0x000fe40008011605 */
[----:B------:R-:W-:-:S02]  /*b1b0*/  USHF.R.U32.HI UR39, URZ, 0x1f, UR7 ;  /* 0x0000001f3f277899 */ /* 0x000fc40008011607 */
[----:B------:R-:W-:Y:S02]  /*b1c0*/  UIADD3 UR36, -UR44, URZ, URZ ;  /* 0x0000003f2c247290 */ /* 0x000fe4000fffe13f */
[----:B------:R-:W-:Y:S02]  /*b1d0*/  ULEA.HI.SX32 UR39, UR7, UR39, 0x1a ;  /* 0x0000002707277291 */ /* 0x000fe4000f8fd23f */
[----:B------:R-:W-:Y:S01]  /*b1e0*/  UIMAD UR36, UR8, UR36, UR45 ;  /* 0x00000024082472a4 */ /* 0x000fe2000f8e022d */
[----:B-1----:R-:W-:Y:S11]  /*b1f0*/  @!P0 BRA `(.L_x_41) ;  /* 0x0000000000408947 */ /* 0x002ff60003800000 */
[----:B------:R-:W-:Y:S01]  /*b200*/  MOV R2, 0x0 ;  /* 0x0000000000027802 */ /* 0x000fe20000000f00 */
[----:B------:R-:W-:Y:S01]  /*b210*/  ULDC.64 UR6, c[0x4][0xc8] ;  /* 0x0100320000067ab9 */ /* 0x000fe20000000a00 */
[----:B------:R-:W-:Y:S01]  /*b220*/  ULDC.64 UR8, c[0x4][0xd0] ;  /* 0x0100340000087ab9 */ /* 0x000fe20000000a00 */
[----:B------:R-:W-:Y:S01]  /*b230*/  ULDC.64 UR4, c[0x4][0x8] ;  /* 0x0100020000047ab9 */ /* 0x000fe20000000a00 */
[----:B0-----:R-:W-:Y:S02]  /*b240*/  IMAD.U32 R4, RZ, RZ, UR6 ;  /* 0x00000006ff047e24 */ /* 0x001fe4000f8e00ff */
[----:B------:R-:W0:Y:S01]  /*b250*/  LDC.64 R2, c[0x4][R2] ;  /* 0x0100000002027b82 */ /* 0x000e220000000a00 */
[----:B------:R-:W-:Y:S02]  /*b260*/  IMAD.U32 R5, RZ, RZ, UR7 ;  /* 0x00000007ff057e24 */ /* 0x000fe4000f8e00ff */
[----:B------:R-:W-:Y:S02]  /*b270*/  IMAD.U32 R6, RZ, RZ, UR8 ;  /* 0x00000008ff067e24 */ /* 0x000fe4000f8e00ff */
[----:B------:R-:W-:-:S02]  /*b280*/  IMAD.U32 R7, RZ, RZ, UR9 ;  /* 0x00000009ff077e24 */ /* 0x000fc4000f8e00ff */
[----:B------:R-:W-:Y:S02]  /*b290*/  IMAD.U32 R10, RZ, RZ, UR4 ;  /* 0x00000004ff0a7e24 */ /* 0x000fe4000f8e00ff */
[----:B------:R-:W-:Y:S02]  /*b2a0*/  IMAD.U32 R11, RZ, RZ, UR5 ;  /* 0x00000005ff0b7e24 */ /* 0x000fe4000f8e00ff */
[----:B------:R-:W-:Y:S02]  /*b2b0*/  IMAD.MOV.U32 R8, RZ, RZ, 0x70 ;  /* 0x00000070ff087424 */ /* 0x000fe400078e00ff */
[----:B------:R-:W-:Y:S02]  /*b2c0*/  IMAD.MOV.U32 R12, RZ, RZ, 0x1 ;  /* 0x00000001ff0c7424 */ /* 0x000fe400078e00ff */
[----:B------:R-:W-:-:S07]  /*b2d0*/  IMAD.MOV.U32 R13, RZ, RZ, RZ ;  /* 0x000000ffff0d7224 */ /* 0x000fce00078e00ff */
[----:B------:R-:W-:-:S07]  /*b2e0*/  LEPC R20, `(.L_x_41) ;  /* 0x000000001014794e */ /* 0x000fce0000000000 */
[----:B0-----:R-:W-:Y:S05]  /*b2f0*/  CALL.ABS.NOINC R2 ;  /* 0x0000000002007343 */ /* 0x001fea0003c00000 */
.L_x_41:
[----:B------:R-:W-:-:S06]  /*b300*/  UIADD3 UR4, UR41, 0xa400, URZ ;  /* 0x0000a40029047890 */ /* 0x000fcc000fffe03f */
[----:B------:R-:W-:-:S05]  /*b310*/  IMAD.U32 R16, RZ, RZ, UR4 ;  /* 0x00000004ff107e24 */ /* 0x000fca000f8e00ff */
[----:B------:R-:W-:-:S13]  /*b320*/  LOP3.LUT P0, RZ, R16, 0x3ff, RZ, 0xc0, !PT ;  /* 0x000003ff10ff7812 */ /* 0x000fda000780c0ff */
[----:B------:R-:W-:Y:S05]  /*b330*/  @!P0 BRA `(.L_x_42) ;  /* 0x0000000000408947 */ /* 0x000fea0003800000 */
[----:B------:R-:W-:Y:S01]  /*b340*/  MOV R2, 0x0 ;  /* 0x0000000000027802 */ /* 0x000fe20000000f00 */
[----:B------:R-:W-:Y:S01]  /*b350*/  ULDC.64 UR6, c[0x4][0xc8] ;  /* 0x0100320000067ab9 */ /* 0x000fe20000000a00 */
[----:B------:R-:W-:Y:S01]  /*b360*/  ULDC.64 UR8, c[0x4][0xd0] ;  /* 0x0100340000087ab9 */ /* 0x000fe20000000a00 */
[----:B------:R-:W-:Y:S01]  /*b370*/  ULDC.64 UR4, c[0x4][0x10] ;  /* 0x0100040000047ab9 */ /* 0x000fe20000000a00 */
[----:B0-----:R-:W-:Y:S01]  /*b380*/  IMAD.U32 R4, RZ, RZ, UR6 ;  /* 0x00000006ff047e24 */ /* 0x001fe2000f8e00ff */
[----:B------:R-:W-:Y:S01]  /*b390*/  MOV R12, 0x1 ;  /* 0x00000001000c7802 */ /* 0x000fe20000000f00 */
[----:B------:R-:W0:Y:S01]  /*b3a0*/  LDC.64 R2, c[0x4][R2] ;  /* 0x0100000002027b82 */ /* 0x000e220000000a00 */
[----:B------:R-:W-:Y:S02]  /*b3b0*/  IMAD.U32 R5, RZ, RZ, UR7 ;  /* 0x00000007ff057e24 */ /* 0x000fe4000f8e00ff */
[----:B------:R-:W-:Y:S02]  /*b3c0*/  IMAD.U32 R6, RZ, RZ, UR8 ;  /* 0x00000008ff067e24 */ /* 0x000fe4000f8e00ff */
[----:B------:R-:W-:-:S02]  /*b3d0*/  IMAD.U32 R7, RZ, RZ, UR9 ;  /* 0x00000009ff077e24 */ /* 0x000fc4000f8e00ff */
[----:B------:R-:W-:Y:S02]  /*b3e0*/  IMAD.U32 R10, RZ, RZ, UR4 ;  /* 0x00000004ff0a7e24 */ /* 0x000fe4000f8e00ff */
[----:B------:R-:W-:Y:S02]  /*b3f0*/  IMAD.U32 R11, RZ, RZ, UR5 ;  /* 0x00000005ff0b7e24 */ /* 0x000fe4000f8e00ff */
[----:B------:R-:W-:Y:S02]  /*b400*/  IMAD.MOV.U32 R8, RZ, RZ, 0x70 ;  /* 0x00000070ff087424 */ /* 0x000fe400078e00ff */
[----:B------:R-:W-:-:S07]  /*b410*/  IMAD.MOV.U32 R13, RZ, RZ, RZ ;  /* 0x000000ffff0d7224 */ /* 0x000fce00078e00ff */
[----:B------:R-:W-:-:S07]  /*b420*/  LEPC R20, `(.L_x_42) ;  /* 0x000000001014794e */ /* 0x000fce0000000000 */
[----:B0-----:R-:W-:Y:S05]  /*b430*/  CALL.ABS.NOINC R2 ;  /* 0x0000000002007343 */ /* 0x001fea0003c00000 */
.L_x_42:
[----:B------:R-:W-:-:S04]  /*b440*/  UIADD3 UR4, UR41, 0x400, URZ ;  /* 0x0000040029047890 */ /* 0x000fc8000fffe03f */
[----:B------:R-:W-:-:S06]  /*b450*/  ULOP3.LUT UP0, URZ, UR4, 0x9f, URZ, 0xc0, !UPT ;  /* 0x0000009f043f7892 */ /* 0x000fcc000f80c03f */
[----:B------:R-:W-:-:S13]  /*b460*/  PLOP3.LUT P0, PT, PT, PT, UP0, 0x80, 0x0 ;  /* 0x000000000000781c */ /* 0x000fda0003f0f008 */
[----:B------:R-:W-:Y:S05]  /*b470*/  @!P0 BRA `(.L_x_43) ;  /* 0x0000000000408947 */ /* 0x000fea0003800000 */
        /* <DEDUP_REMOVED lines=16> */
.L_x_43:
[----:B------:R-:W-:-:S13]  /*b580*/  LOP3.LUT P6, RZ, R16, 0x3ff, RZ, 0xc0, !PT ;  /* 0x000003ff10ff7812 */ /* 0x000fda00078cc0ff */
        /* <DEDUP_REMOVED lines=17> */
.L_x_44:
[----:B------:R-:W-:Y:S01]  /*b6a0*/  ULDC.64 UR4, c[0x0][0x9f8] ;  /* 0x00027e0000047ab9 */ /* 0x000fe20000000a00 */
[----:B------:R-:W2:Y:S01]  /*b6b0*/  LDL.LU R18, [R1+0x4] ;  /* 0x0000040001127983 */ /* 0x000ea20000300800 */
[----:B------:R-:W-:Y:S01]  /*b6c0*/  UISETP.NE.U32.AND UP0, UPT, UR4, URZ, UPT ;  /* 0x0000003f0400728c */ /* 0x000fe2000bf05070 */
[----:B------:R-:W-:-:S03]  /*b6d0*/  IMAD.U32 R8, RZ, RZ, UR44 ;  /* 0x0000002cff087e24 */ /* 0x000fc6000f8e00ff */
[----:B------:R-:W-:-:S06]  /*b6e0*/  UISETP.NE.AND.EX UP0, UPT, UR5, URZ, UPT, UP0 ;  /* 0x0000003f0500728c */ /* 0x000fcc000bf05300 */
[----:B------:R-:W-:-:S05]  /*b6f0*/  PLOP3.LUT P0, PT, PT, PT, UP0, 0x80, 0x0 ;  /* 0x000000000000781c */ /* 0x000fca0003f0f008 */
[----:B------:R-:W-:Y:S02]  /*b700*/  @UP0 ULDC.64 UR4, c[0x0][0x9f8] ;  /* 0x00027e0000040ab9 */ /* 0x000fe40000000a00 */
[----:B------:R-:W-:-:S06]  /*b710*/  @UP0 UIMAD.WIDE UR4, UR44, 0x4, UR4 ;  /* 0x000000042c0408a5 */ /* 0x000fcc000f8e0204 */
[----:B------:R-:W-:Y:S02]  /*b720*/  IMAD.U32 R2, RZ, RZ, UR4 ;  /* 0x00000004ff027e24 */ /* 0x000fe4000f8e00ff */
[----:B------:R-:W-:-:S05]  /*b730*/  IMAD.U32 R3, RZ, RZ, UR5 ;  /* 0x00000005ff037e24 */ /* 0x000fca000f8e00ff */
[----:B------:R1:W3:Y:S01]  /*b740*/  @P0 LDG.E R8, desc[UR48][R2.64] ;  /* 0x0000003002080981 */ /* 0x0002e2000c1e1900 */
[----:B------:R-:W-:Y:S01]  /*b750*/  UMOV UR4, 0xffffffff ;  /* 0xffffffff00047882 */ /* 0x000fe20000000000 */
[----:B------:R-:W4:Y:S01]  /*b760*/  S2R R19, SR_TID.X ;  /* 0x0000000000137919 */ /* 0x000f220000002100 */
[----:B-1----:R-:W1:Y:S02]  /*b770*/  LDC.64 R2, c[0x0][0x418] ;  /* 0x00010600ff027b82 */ /* 0x002e640000000a00 */
[----:B-1----:R-:W-:Y:S02]  /*b780*/  ISETP.NE.U32.AND P0, PT, R2, RZ, PT ;  /* 0x000000ff0200720c */ /* 0x002fe40003f05070 */
[----:B----4-:R-:W-:Y:S02]  /*b790*/  SHF.R.U32.HI R19, RZ, 0x5, R19 ;  /* 0x00000005ff137819 */ /* 0x010fe40000011613 */
[----:B------:R-:W-:Y:S02]  /*b7a0*/  ISETP.NE.AND.EX P1, PT, R3, RZ, PT, P0 ;  /* 0x000000ff0300720c */ /* 0x000fe40003f25300 */
[----:B------:R-:W-:-:S02]  /*b7b0*/  LOP3.LUT R19, R19, 0x3, RZ, 0xc0, !PT ;  /* 0x0000000313137812 */ /* 0x000fc400078ec0ff */
[----:B--2---:R-:W-:-:S09]  /*b7c0*/  LOP3.LUT R18, R18, 0xfffffffe, RZ, 0xc0, !PT ;  /* 0xfffffffe12127812 */ /* 0x004fd200078ec0ff */
[----:B------:R-:W-:Y:S02]  /*b7d0*/  @P1 LOP3.LUT R18, R18, 0x1, RZ, 0xfc, !PT ;  /* 0x0000000112121812 */ /* 0x000fe400078efcff */
[----:B---3--:R-:W-:Y:S01]  /*b7e0*/  SHF.R.S32.HI R9, RZ, 0x1f, R8 ;  /* 0x0000001fff097819 */ /* 0x008fe20000011408 */
[----:B------:R1:W-:Y:S01]  /*b7f0*/  STL [R1+0x8], R8 ;  /* 0x0000080801007387 */ /* 0x0003e20000100800 */
[----:B------:R-:W-:-:S03]  /*b800*/  SEL R16, R8, RZ, !P1 ;  /* 0x000000ff08107207 */ /* 0x000fc60004800000 */
[----:B------:R1:W-:Y:S04]  /*b810*/  STL [R1+0xc], R9 ;  /* 0x00000c0901007387 */ /* 0x0003e80000100800 */
[----:B------:R1:W-:Y:S01]  /*b820*/  STL [R1+0x4], R18 ;  /* 0x0000041201007387 */ /* 0x0003e20000100800 */
[----:B------:R-:W-:Y:S05]  /*b830*/  BRA.DIV UR4, `(.L_x_45) ;  /* 0x0000002e04487947 */ /* 0x000fea000b800000 */
[----:B------:R2:W3:Y:S02]  /*b840*/  SHFL.IDX PT, R14, R19, RZ, 0x1f ;  /* 0x00001fff130e7589 */ /* 0x0004e400000e0000 */
.L_x_103:
[----:B------:R-:W-:Y:S01]  /*b850*/  PLOP3.LUT P2, PT, PT, PT, PT, 0x8, 0x0 ;  /* 0x000000000000781c */ /* 0x000fe20003f4e170 */
[----:B------:R-:W-:Y:S01]  /*b860*/  IMAD.MOV.U32 R0, RZ, RZ, R18 ;  /* 0x000000ffff007224 */ /* 0x000fe200078e0012 */
[----:B---3--:R-:W-:-:S04]  /*b870*/  ISETP.NE.AND P0, PT, R14, RZ, PT ;  /* 0x000000ff0e00720c */ /* 0x008fc80003f05270 */
[----:B------:R-:W-:-:S07]  /*b880*/  LOP3.LUT R0, R0, 0xfffffffd, RZ, 0xc0, !PT ;  /* 0xfffffffd00007812 */ /* 0x000fce00078ec0ff */
[----:B------:R-:W-:-:S05]  /*b890*/  @P2 LOP3.LUT R0, R0, 0x2, RZ, 0xfc, !PT ;  /* 0x0000000200002812 */ /* 0x000fca00078efcff */
[----:B------:R3:W-:Y:S01]  /*b8a0*/  STL [R1+0x4], R0 ;  /* 0x0000040001007387 */ /* 0x0007e20000100800 */
[----:B------:R-:W-:Y:S05]  /*b8b0*/  @P0 BRA `(.L_x_46) ;  /* 0x00000004008c0947 */ /* 0x000fea0003800000 */
[----:B------:R-:W-:-:S06]  /*b8c0*/  UIADD3 UR4, UR39, -0x1, URZ ;  /* 0xffffffff27047890 */ /* 0x000fcc000fffe03f */
[----:B---3--:R-:W-:Y:S01]  /*b8d0*/  IMAD.U32 R0, RZ, RZ, UR4 ;  /* 0x00000004ff007e24 */ /* 0x008fe2000f8e00ff */
[----:B------:R-:W-:-:S03]  /*b8e0*/  UMOV UR4, 0xffffffff ;  /* 0xffffffff00047882 */ /* 0x000fc60000000000 */
[----:B------:R-:W-:Y:S05]  /*b8f0*/  BRA.DIV UR4, `(.L_x_47) ;  /* 0x0000002e04387947 */ /* 0x000fea000b800000 */
[----:B------:R-:W-:-:S13]  /*b900*/  ELECT P6, URZ, PT ;  /* 0x00000000003f782f */ /* 0x000fda00038c0000 */
.L_x_106:
[----:B------:R-:W-:Y:S05]  /*b910*/  @!P6 BRA `(.L_x_46) ;  /* 0x000000040074e947 */ /* 0x000fea0003800000 */
[----:B------:R-:W-:Y:S01]  /*b920*/  IMAD.MOV.U32 R16, RZ, RZ, R8 ;  /* 0x000000ffff107224 */ /* 0x000fe200078e0008 */
[----:B------:R-:W-:Y:S06]  /*b930*/  @!P1 BRA `(.L_x_48) ;  /* 0x0000000000449947 */ /* 0x000fec0003800000 */
[----:B------:R-:W3:Y:S01]  /*b940*/  LDC R7, c[0x0][0x43c] ;  /* 0x00010f00ff077b82 */ /* 0x000ee20000000800 */
[----:B------:R-:W-:Y:S01]  /*b950*/  ULDC.64 UR4, c[0x0][0x428] ;  /* 0x00010a0000047ab9 */ /* 0x000fe20000000a00 */
[----:B---3--:R-:W-:-:S13]  /*b960*/  ISETP.NE.AND P0, PT, R7, 0x1, PT ;  /* 0x000000010700780c */ /* 0x008fda0003f05270 */
[----:B0-----:R-:W0:Y:S02]  /*b970*/  @P0 LDC.64 R4, c[0x0][0x440] ;  /* 0x00011000ff040b82 */ /* 0x001e240000000a00 */
[----:B0-----:R-:W-:-:S04]  /*b980*/  @P0 IMAD.HI.U32 R6, R0, R4, RZ ;  /* 0x0000000400060227 */ /* 0x001fc800078e00ff */
[----:B------:R-:W-:Y:S01]  /*b990*/  IMAD.MOV.U32 R4, RZ, RZ, R0 ;  /* 0x000000ffff047224 */ /* 0x000fe200078e0000 */
[----:B------:R-:W-:Y:S01]  /*b9a0*/  @P0 SHF.R.U32.HI R4, RZ, R5, R6 ;  /* 0x00000005ff040219 */ /* 0x000fe20000011606 */
[----:B------:R-:W-:-:S04]  /*b9b0*/  IMAD R6, R9, UR4, RZ ;  /* 0x0000000409067c24 */ /* 0x000fc8000f8e02ff */
[----:B------:R-:W-:Y:S02]  /*b9c0*/  IMAD.MOV R5, RZ, RZ, -R4 ;  /* 0x000000ffff057224 */ /* 0x000fe400078e0a04 */
[----:B------:R-:W-:Y:S02]  /*b9d0*/  IMAD R6, R8, UR5, R6 ;  /* 0x0000000508067c24 */ /* 0x000fe4000f8e0206 */
[----:B------:R-:W-:Y:S01]  /*b9e0*/  IMAD R0, R7, R5, R0 ;  /* 0x0000000507007224 */ /* 0x000fe200078e0200 */
[----:B------:R-:W-:-:S03]  /*b9f0*/  SHF.R.S32.HI R5, RZ, 0x1f, R4 ;  /* 0x0000001fff057819 */ /* 0x000fc60000011404 */
[----:B------:R-:W-:-:S04]  /*ba00*/  IMAD.WIDE.U32 R4, R8, UR4, R4 ;  /* 0x0000000408047c25 */ /* 0x000fc8000f8e0004 */
[----:B------:R-:W-:Y:S01]  /*ba10*/  IMAD.IADD R6, R5, 0x1, R6 ;  /* 0x0000000105067824 */ /* 0x000fe200078e0206 */
[----:B------:R-:W-:-:S04]  /*ba20*/  LEA R2, P0, R4, R2, 0x2 ;  /* 0x0000000204027211 */ /* 0x000fc800078010ff */
[----:B------:R-:W-:-:S05]  /*ba30*/  LEA.HI.X R3, R4, R3, R6, 0x2, P0 ;  /* 0x0000000304037211 */ /* 0x000fca00000f1406 */
[----:B------:R3:W5:Y:S04]  /*ba40*/  LDG.E R16, desc[UR48][R2.64] ;  /* 0x0000003002107981 */ /* 0x000768000c1e1900 */
.L_x_48:
[----:B---3--:R-:W3:Y:S01]  /*ba50*/  LDL R3, [R1] ;  /* 0x0000000001037983 */ /* 0x008ee20000100800 */
[----:B------:R-:W0:Y:S02]  /*ba60*/  S2R R2, SR_TID.X ;  /* 0x0000000000027919 */ /* 0x000e240000002100 */
[----:B0-----:R-:W-:Y:S02]  /*ba70*/  LOP3.LUT R4, R2, 0x7f, RZ, 0xc0, !PT ;  /* 0x0000007f02047812 */ /* 0x001fe400078ec0ff */
[----:B------:R-:W-:Y:S02]  /*ba80*/  LEA R2, R17, UR41, 0x3 ;  /* 0x0000002911027c11 */ /* 0x000fe4000f8e18ff */
[----:B------:R-:W-:Y:S02]  /*ba90*/  ISETP.NE.AND P1, PT, R4, RZ, PT ;  /* 0x000000ff0400720c */ /* 0x000fe40003f25270 */
[----:B---3--:R-:W-:-:S04]  /*baa0*/  SHF.L.U32 R3, R3, 0x1f, RZ ;  /* 0x0000001f03037819 */ /* 0x008fc800000006ff */
[----:B------:R-:W0:Y:S02]  /*bab0*/  SYNCS.PHASECHK.TRANS64.TRYWAIT P0, [R2+URZ+0x29880], R3 ;  /* 0x02988003020075a7 */ /* 0x000e24000800017f */
[----:B0-----:R-:W-:Y:S05]  /*bac0*/  @!P0 BRA `(.L_x_49) ;  /* 0x0000002800e48947 */ /* 0x001fea0003800000 */
.L_x_107:
[----:B------:R-:W-:Y:S05]  /*bad0*/  @P1 BRA `(.L_x_50) ;  /* 0x00000000001c1947 */ /* 0x000fea0003800000 */
[----:B------:R-:W3:Y:S02]  /*bae0*/  S2R R4, SR_TID.X ;  /* 0x0000000000047919 */ /* 0x000ee40000002100 */
[----:B---3--:R-:W-:Y:S01]  /*baf0*/  LOP3.LUT R5, R4, 0x1f, RZ, 0xc0, !PT ;  /* 0x0000001f04057812 */ /* 0x008fe200078ec0ff */
[----:B------:R-:W-:-:S03]  /*bb00*/  IMAD.MOV.U32 R4, RZ, RZ, 0x5000 ;  /* 0x00005000ff047424 */ /* 0x000fc600078e00ff */
[----:B------:R-:W-:Y:S01]  /*bb10*/  ISETP.NE.AND P0, PT, R5, RZ, PT ;  /* 0x000000ff0500720c */ /* 0x000fe20003f05270 */
[----:B------:R3:W-:-:S12]  /*bb20*/  SYNCS.ARRIVE.TRANS64 RZ, [R2+URZ+0x29870], R4 ;  /* 0x0298700402ff79a7 */ /* 0x0007d8000800003f */
[----:B---3--:R-:W-:Y:S05]  /*bb30*/  @!P0 BRA `(.L_x_50) ;  /* 0x0000000000048947 */ /* 0x008fea0003800000 */
[----:B------:R-:W-:Y:S01]  /*bb40*/  BPT.TRAP 0x1 ;  /* 0x000000040000795c */ /* 0x000fe20000300000 */
.L_x_50:
[----:B------:R-:W-:Y:S01]  /*bb50*/  R2UR UR32, R17 ;  /* 0x00000000112072ca */ /* 0x000fe200000e0000 */
[----:B------:R-:W-:Y:S01]  /*bb60*/  IMAD R0, R0, 0xa0, RZ ;  /* 0x000000a000007824 */ /* 0x000fe200078e02ff */
[----:B------:R-:W-:Y:S01]  /*bb70*/  R2UR UR33, R2 ;  /* 0x00000000022172ca */ /* 0x000fe200000e0000 */
[----:B------:R-:W-:Y:S01]  /*bb80*/  UIADD3 UR4, UP0, UR52, 0x470, URZ ;  /* 0x0000047034047890 */ /* 0x000fe2000ff1e03f */
[----:B-----5:R-:W-:Y:S01]  /*bb90*/  R2UR UR37, R16 ;  /* 0x00000000102572ca */ /* 0x020fe200000e0000 */
[----:B------:R-:W-:Y:S01]  /*bba0*/  UMOV UR6, 0x0 ;  /* 0x0000000000067882 */ /* 0x000fe20000000000 */
[----:B------:R-:W-:Y:S01]  /*bbb0*/  R2UR UR35, R0 ;  /* 0x00000000002372ca */ /* 0x000fe200000e0000 */
[----:B------:R-:W-:Y:S01]  /*bbc0*/  UIADD3.X UR5, URZ, UR53, URZ, UP0, !UPT ;  /* 0x000000353f057290 */ /* 0x000fe200087fe43f */
[----:B------:R-:W-:Y:S01]  /*bbd0*/  UMOV UR7, 0x14f00000 ;  /* 0x14f0000000077882 */ /* 0x000fe20000000000 */
[----:B------:R-:W-:-:S04]  /*bbe0*/  UMOV UR34, URZ ;  /* 0x0000003f00227c82 */ /* 0x000fc80008000000 */
[----:B------:R-:W-:Y:S02]  /*bbf0*/  UIMAD UR32, UR32, 0x5000, UR41 ;  /* 0x00005000202078a4 */ /* 0x000fe4000f8e0229 */
[----:B------:R-:W-:Y:S02]  /*bc00*/  UIADD3 UR33, UR33, 0x29870, URZ ;  /* 0x0002987021217890 */ /* 0x000fe4000fffe03f */
[----:B------:R-:W-:-:S09]  /*bc10*/  UIADD3 UR32, UR32, 0xa400, URZ ;  /* 0x0000a40020207890 */ /* 0x000fd2000fffe03f */
[----:B------:R3:W-:Y:S01]  /*bc20*/  UTMALDG.4D [UR32], [UR4], desc[UR6] ;  /* 0x00000620040075b4 */ /* 0x0007e20008019000 */
[----:B------:R-:W4:Y:S02]  /*bc30*/  SYNCS.PHASECHK.TRANS64.TRYWAIT P0, [R2+URZ+0x29840], R3 ;  /* 0x02984003020075a7 */ /* 0x000f24000800017f */
[----:B---34-:R-:W-:Y:S05]  /*bc40*/  @!P0 BRA `(.L_x_51) ;  /* 0x0000002800988947 */ /* 0x018fea0003800000 */
.L_x_108:
[----:B------:R-:W-:Y:S05]  /*bc50*/  @P1 BRA `(.L_x_52) ;  /* 0x00000000001c1947 */ /* 0x000fea0003800000 */
[----:B------:R-:W4:Y:S01]  /*bc60*/  S2R R4, SR_TID.X ;  /* 0x0000000000047919 */ /* 0x000f220000002100 */
[----:B0--3--:R-:W-:-:S04]  /*bc70*/  IMAD.MOV.U32 R3, RZ, RZ, 0x7800 ;  /* 0x00007800ff037424 */ /* 0x009fc800078e00ff */
[----:B------:R0:W-:Y:S01]  /*bc80*/  SYNCS.ARRIVE.TRANS64 RZ, [R2+URZ+0x29830], R3 ;  /* 0x0298300302ff79a7 */ /* 0x0001e2000800003f */
[----:B----4-:R-:W-:-:S04]  /*bc90*/  LOP3.LUT R4, R4, 0x1f, RZ, 0xc0, !PT ;  /* 0x0000001f04047812 */ /* 0x010fc800078ec0ff */
[----:B------:R-:W-:-:S13]  /*bca0*/  ISETP.NE.AND P0, PT, R4, RZ, PT ;  /* 0x000000ff0400720c */ /* 0x000fda0003f05270 */
[----:B0-----:R-:W-:Y:S05]  /*bcb0*/  @!P0 BRA `(.L_x_52) ;  /* 0x0000000000048947 */ /* 0x001fea0003800000 */
[----:B------:R-:W-:Y:S01]  /*bcc0*/  BPT.TRAP 0x1 ;  /* 0x000000040000795c */ /* 0x000fe20000300000 */
.L_x_52:
[----:B0--3--:R-:W3:Y:S01]  /*bcd0*/  LDL.LU R3, [R1+0x4] ;  /* 0x0000040001037983 */ /* 0x009ee20000300800 */
[----:B------:R-:W-:Y:S01]  /*bce0*/  R2UR UR8, R17 ;  /* 0x00000000110872ca */ /* 0x000fe200000e0000 */
[----:B------:R-:W-:Y:S01]  /*bcf0*/  UIADD3 UR4, UP0, UR52, 0x370, URZ ;  /* 0x0000037034047890 */ /* 0x000fe2000ff1e03f */
[----:B------:R-:W-:Y:S01]  /*bd00*/  R2UR UR25, R2 ;  /* 0x00000000021972ca */ /* 0x000fe200000e0000 */
[----:B------:R-:W-:Y:S01]  /*bd10*/  UMOV UR6, 0x0 ;  /* 0x0000000000067882 */ /* 0x000fe20000000000 */
[----:B------:R-:W-:Y:S01]  /*bd20*/  PLOP3.LUT P0, PT, PT, PT, PT, 0x80, 0x0 ;  /* 0x000000000000781c */ /* 0x000fe20003f0f070 */
[----:B------:R-:W-:Y:S01]  /*bd30*/  UIADD3.X UR5, URZ, UR53, URZ, UP0, !UPT ;  /* 0x000000353f057290 */ /* 0x000fe200087fe43f */
[----:B------:R-:W-:Y:S01]  /*bd40*/  R2UR UR27, R0 ;  /* 0x00000000001b72ca */ /* 0x000fe200000e0000 */
[----:B------:R-:W-:Y:S01]  /*bd50*/  UMOV UR7, 0x14f00000 ;  /* 0x14f0000000077882 */ /* 0x000fe20000000000 */
[----:B------:R-:W-:Y:S01]  /*bd60*/  R2UR UR29, R16 ;  /* 0x00000000101d72ca */ /* 0x000fe200000e0000 */
[----:B------:R-:W-:Y:S01]  /*bd70*/  UMOV UR26, URZ ;  /* 0x0000003f001a7c82 */ /* 0x000fe20008000000 */
[----:B------:R-:W-:Y:S01]  /*bd80*/  UMOV UR28, UR36 ;  /* 0x00000024001c7c82 */ /* 0x000fe20008000000 */
[----:B------:R-:W-:Y:S01]  /*bd90*/  UMOV UR18, 0x40 ;  /* 0x0000004000127882 */ /* 0x000fe20000000000 */
[----:B------:R-:W-:Y:S01]  /*bda0*/  UMOV UR20, UR36 ;  /* 0x0000002400147c82 */ /* 0x000fe20008000000 */
[----:B------:R-:W-:-:S02]  /*bdb0*/  UIMAD UR8, UR8, 0x7800, UR41 ;  /* 0x00007800080878a4 */ /* 0x000fc4000f8e0229 */
[----:B------:R-:W-:Y:S02]  /*bdc0*/  UIADD3 UR25, UR25, 0x29830, URZ ;  /* 0x0002983019197890 */ /* 0x000fe4000fffe03f */
[----:B------:R-:W-:Y:S02]  /*bdd0*/  UIADD3 UR24, UR8, 0x1a400, URZ ;  /* 0x0001a40008187890 */ /* 0x000fe4000fffe03f */
[----:B------:R-:W-:Y:S02]  /*bde0*/  UIADD3 UR16, UR8, 0x1cc00, URZ ;  /* 0x0001cc0008107890 */ /* 0x000fe4000fffe03f */
[----:B------:R-:W-:Y:S01]  /*bdf0*/  UIADD3 UR8, UR8, 0x1f400, URZ ;  /* 0x0001f40008087890 */ /* 0x000fe2000fffe03f */
[----:B------:R-:W-:Y:S01]  /*be00*/  UMOV UR19, UR27 ;  /* 0x0000001b00137c82 */ /* 0x000fe20008000000 */
[----:B------:R-:W-:Y:S01]  /*be10*/  UMOV UR21, UR29 ;  /* 0x0000001d00157c82 */ /* 0x000fe20008000000 */
[----:B------:R-:W-:Y:S01]  /*be20*/  UMOV UR17, UR25 ;  /* 0x0000001900117c82 */ /* 0x000fe20008000000 */
[----:B------:R-:W-:Y:S01]  /*be30*/  UMOV UR10, 0x80 ;  /* 0x00000080000a7882 */ /* 0x000fe20000000000 */
[----:B------:R-:W-:Y:S01]  /*be40*/  UMOV UR12, UR36 ;  /* 0x00000024000c7c82 */ /* 0x000fe20008000000 */
[----:B------:R-:W-:Y:S01]  /*be50*/  UMOV UR11, UR27 ;  /* 0x0000001b000b7c82 */ /* 0x000fe20008000000 */
[----:B------:R-:W-:Y:S01]  /*be60*/  UMOV UR13, UR29 ;  /* 0x0000001d000d7c82 */ /* 0x000fe20008000000 */
[----:B------:R4:W-:Y:S01]  /*be70*/  UTMALDG.4D [UR24], [UR4], desc[UR6] ;  /* 0x00000618040075b4 */ /* 0x0009e20008019000 */
[----:B------:R-:W-:Y:S01]  /*be80*/  UMOV UR9, UR25 ;  /* 0x0000001900097c82 */ /* 0x000fe20008000000 */
[----:B------:R4:W-:Y:S01]  /*be90*/  UTMALDG.4D [UR16], [UR4], desc[UR6] ;  /* 0x00000610040075b4 */ /* 0x0009e20008019000 */
[----:B------:R4:W-:Y:S01]  /*bea0*/  UTMALDG.4D [UR8], [UR4], desc[UR6] ;  /* 0x00000608040075b4 */ /* 0x0009e20008019000 */
[----:B---3--:R-:W-:-:S04]  /*beb0*/  LOP3.LUT R3, R3, 0xfffffffd, RZ, 0xc0, !PT ;  /* 0xfffffffd03037812 */ /* 0x008fc800078ec0ff */
[----:B------:R-:W-:-:S05]  /*bec0*/  @P0 LOP3.LUT R3, R3, 0x2, RZ, 0xfc, !PT ;  /* 0x0000000203030812 */ /* 0x000fca00078efcff */
[----:B------:R4:W-:Y:S01]  /*bed0*/  STL [R1+0x4], R3 ;  /* 0x0000040301007387 */ /* 0x0009e20000100800 */
[----:B------:R-:W-:Y:S01]  /*bee0*/  NOP ;  /* 0x0000000000007918 */ /* 0x000fe20000000000 */
.L_x_46:
[----:B------:R-:W-:Y:S05]  /*bef0*/  WARPSYNC.ALL ;  /* 0x0000000000007948 */ /* 0x000fea0003800000 */
[----:B----4-:R-:W-:Y:S01]  /*bf00*/  UIADD3 UR4, UR41, 0x14400, URZ ;  /* 0x0001440029047890 */ /* 0x010fe2000fffe03f */
[----:B------:R-:W-:Y:S03]  /*bf10*/  BAR.SYNC.DEFER_BLOCKING 0x8, 0x180 ;  /* 0x0206000000007b1d */ /* 0x000fe60000010000 */
        /* <DEDUP_REMOVED lines=14> */
[----:B-1----:R-:W-:Y:S02]  /*c000*/  IMAD.MOV.U32 R8, RZ, RZ, 0x70 ;  /* 0x00000070ff087424 */ /* 0x002fe400078e00ff */
[----:B------:R-:W-:Y:S02]  /*c010*/  IMAD.MOV.U32 R12, RZ, RZ, 0x1 ;  /* 0x00000001ff0c7424 */ /* 0x000fe400078e00ff */
[----:B------:R-:W-:-:S07]  /*c020*/  IMAD.MOV.U32 R13, RZ, RZ, RZ ;  /* 0x000000ffff0d7224 */ /* 0x000fce00078e00ff */
[----:B------:R-:W-:-:S07]  /*c030*/  LEPC R20, `(.L_x_53) ;  /* 0x000000001014794e */ /* 0x000fce0000000000 */
[----:B0-23--:R-:W-:Y:S05]  /*c040*/  CALL.ABS.NOINC R2 ;  /* 0x0000000002007343 */ /* 0x00dfea0003c00000 */
.L_x_53:
[----:B-1----:R1:W5:Y:S01]  /*c050*/  LDL R8, [R1+0x18] ;  /* 0x0000180001087983 */ /* 0x0023620000100800 */
[----:B------:R-:W4:Y:S01]  /*c060*/  LDC R7, c[0x0][0x448] ;  /* 0x00011200ff077b82 */ /* 0x000f220000000800 */
[----:B---3--:R-:W-:Y:S01]  /*c070*/  IMAD R0, RZ, RZ, -UR45 ;  /* 0x8000002dff007e24 */ /* 0x008fe2000f8e02ff */
[----:B------:R-:W3:Y:S01]  /*c080*/  S2R R2, SR_TID.X ;  /* 0x0000000000027919 */ /* 0x000ee20000002100 */
[----:B------:R-:W2:Y:S05]  /*c090*/  S2R R18, SR_TID.X ;  /* 0x0000000000127919 */ /* 0x000eaa0000002100 */
[----:B------:R-:W0:Y:S01]  /*c0a0*/  LDC R3, c[0x0][0xc38] ;  /* 0x00030e00ff037b82 */ /* 0x000e220000000800 */
[----:B------:R-:W-:Y:S01]  /*c0b0*/  USHF.R.S32.HI UR4, URZ, 0x1f, UR36 ;  /* 0x0000001f3f047899 */ /* 0x000fe20008011424 */
[----:B------:R-:W-:Y:S01]  /*c0c0*/  ULDC.64 UR8, c[0x0][0x2d8] ;  /* 0x0000b60000087ab9 */ /* 0x000fe20000000a00 */
[----:B----4-:R-:W-:Y:S01]  /*c0d0*/  ISETP.NE.AND P0, PT, R7, 0x1, PT ;  /* 0x000000010700780c */ /* 0x010fe20003f05270 */
[----:B0-----:R-:W-:Y:S01]  /*c0e0*/  IMAD R0, R3, R0, UR50 ;  /* 0x0000003203007e24 */ /* 0x001fe2000f8e0200 */
[----:B---3--:R-:W-:-:S03]  /*c0f0*/  LOP3.LUT R2, R2, 0x7f, RZ, 0xc0, !PT ;  /* 0x0000007f02027812 */ /* 0x008fc600078ec0ff */
[----:B------:R-:W-:-:S08]  /*c100*/  IMAD.SHL.U32 R0, R0, 0x80, RZ ;  /* 0x0000008000007824 */ /* 0x000fd000078e00ff */
[----:B------:R-:W0:Y:S01]  /*c110*/  @P0 LDC R4, c[0x0][0x44c] ;  /* 0x00011300ff040b82 */ /* 0x000e220000000800 */
[----:B------:R-:W-:Y:S01]  /*c120*/  SHF.R.U32.HI R2, RZ, 0x2, R2 ;  /* 0x00000002ff027819 */ /* 0x000fe20000011602 */
[----:B--2---:R-:W-:-:S05]  /*c130*/  IMAD.SHL.U32 R18, R18, 0x20, RZ ;  /* 0x0000002012127824 */ /* 0x004fca00078e00ff */
[----:B------:R-:W-:Y:S02]  /*c140*/  LOP3.LUT R18, R2, 0x60, R18, 0xf8, !PT ;  /* 0x0000006002127812 */ /* 0x000fe400078ef812 */
[----:B------:R-:W2:Y:S02]  /*c150*/  @P0 LDC R2, c[0x0][0x450] ;  /* 0x00011400ff020b82 */ /* 0x000ea40000000800 */
[----:B------:R-:W-:-:S05]  /*c160*/  LOP3.LUT R3, R18, R0, RZ, 0xfc, !PT ;  /* 0x0000000012037212 */ /* 0x000fca00078efcff */
[----:B------:R-:W-:Y:S02]  /*c170*/  IMAD.MOV.U32 R6, RZ, RZ, R3 ;  /* 0x000000ffff067224 */ /* 0x000fe400078e0003 */
[----:B0-----:R-:W-:-:S05]  /*c180*/  @P0 IMAD.HI.U32 R4, R3, R4, RZ ;  /* 0x0000000403040227 */ /* 0x001fca00078e00ff */
[----:B--2---:R-:W-:-:S05]  /*c190*/  @P0 SHF.R.U32.HI R6, RZ, R2, R4 ;  /* 0x00000002ff060219 */ /* 0x004fca0000011604 */
[----:B------:R-:W-:Y:S01]  /*c1a0*/  IMAD.MOV R4, RZ, RZ, -R6 ;  /* 0x000000ffff047224 */ /* 0x000fe200078e0a06 */
[----:B------:R-:W0:Y:S03]  /*c1b0*/  S2R R19, SR_TID.X ;  /* 0x0000000000137919 */ /* 0x000e260000002100 */
[----:B------:R-:W-:Y:S02]  /*c1c0*/  IMAD R4, R7, R4, R3 ;  /* 0x0000000407047224 */ /* 0x000fe400078e0203 */
[----:B------:R-:W2:Y:S01]  /*c1d0*/  LDC.64 R2, c[0x0][0x2d0] ;  /* 0x0000b400ff027b82 */ /* 0x000ea20000000a00 */
[----:B------:R-:W3:Y:S01]  /*c1e0*/  S2R R18, SR_TID.X ;  /* 0x0000000000127919 */ /* 0x000ee20000002100 */
[----:B------:R-:W-:Y:S02]  /*c1f0*/  UIMAD UR6, UR4, UR8, URZ ;  /* 0x00000008040672a4 */ /* 0x000fe4000f8e023f */
[----:B------:R-:W-:-:S02]  /*c200*/  UIMAD.WIDE.U32 UR4, UR36, UR8, URZ ;  /* 0x00000008240472a5 */ /* 0x000fc4000f8e003f */
[----:B------:R-:W-:Y:S02]  /*c210*/  UIMAD UR6, UR36, UR9, UR6 ;  /* 0x00000009240672a4 */ /* 0x000fe4000f8e0206 */
[----:B------:R-:W-:Y:S01]  /*c220*/  USHF.R.S32.HI UR7, URZ, 0x1f, UR44 ;  /* 0x0000001f3f077899 */ /* 0x000fe2000801142c */
[----:B------:R-:W-:Y:S01]  /*c230*/  ULDC.64 UR8, c[0x0][0x2e0] ;  /* 0x0000b80000087ab9 */ /* 0x000fe20000000a00 */
[----:B------:R-:W-:Y:S02]  /*c240*/  UIADD3 UR5, UR5, UR6, URZ ;  /* 0x0000000605057290 */ /* 0x000fe4000fffe03f */
[----:B------:R-:W-:Y:S01]  /*c250*/  UIMAD UR6, UR7, UR8, URZ ;  /* 0x00000008070672a4 */ /* 0x000fe2000f8e023f */
[----:B------:R-:W-:Y:S01]  /*c260*/  SHF.R.S32.HI R5, RZ, 0x1f, R6 ;  /* 0x0000001fff057819 */ /* 0x000fe20000011406 */
[----:B------:R-:W-:Y:S02]  /*c270*/  UIMAD.WIDE.U32 UR4, UR44, UR8, UR4 ;  /* 0x000000082c0472a5 */ /* 0x000fe4000f8e0004 */
[----:B------:R-:W-:-:S04]  /*c280*/  UIMAD UR6, UR44, UR9, UR6 ;  /* 0x000000092c0672a4 */ /* 0x000fc8000f8e0206 */
[----:B------:R-:W-:Y:S01]  /*c290*/  UIADD3 UR5, UR5, UR6, URZ ;  /* 0x0000000605057290 */ /* 0x000fe2000fffe03f */
[-C--:B--2---:R-:W-:Y:S02]  /*c2a0*/  IMAD R5, R5, R2.reuse, RZ ;  /* 0x0000000205057224 */ /* 0x084fe400078e02ff */
[----:B------:R-:W-:Y:S02]  /*c2b0*/  ULDC.64 UR6, c[0x0][0x280] ;  /* 0x0000a00000067ab9 */ /* 0x000fe40000000a00 */
[C---:B------:R-:W-:Y:S02]  /*c2c0*/  IMAD R5, R6.reuse, R3, R5 ;  /* 0x0000000306057224 */ /* 0x040fe400078e0205 */
[----:B------:R-:W-:Y:S01]  /*c2d0*/  IMAD.WIDE.U32 R2, R6, R2, UR4 ;  /* 0x0000000406027e25 */ /* 0x000fe2000f8e0002 */
[----:B------:R-:W-:-:S03]  /*c2e0*/  ULDC.64 UR4, c[0x0][0x2c8] ;  /* 0x0000b20000047ab9 */ /* 0x000fc60000000a00 */
[----:B0-----:R-:W-:Y:S02]  /*c2f0*/  IMAD.SHL.U32 R19, R19, 0x10, RZ ;  /* 0x0000001013137824 */ /* 0x001fe400078e00ff */
[----:B------:R-:W-:Y:S01]  /*c300*/  IMAD.IADD R3, R3, 0x1, R5 ;  /* 0x0000000103037824 */ /* 0x000fe200078e0205 */
[----:B------:R-:W-:Y:S02]  /*c310*/  SHF.R.S32.HI R5, RZ, 0x1f, R4 ;  /* 0x0000001fff057819 */ /* 0x000fe40000011404 */
[----:B---3--:R-:W-:Y:S02]  /*c320*/  SHF.L.U32 R9, R18, 0x4, RZ ;  /* 0x0000000412097819 */ /* 0x008fe400000006ff */
[----:B------:R-:W-:Y:S01]  /*c330*/  LOP3.LUT R19, R19, 0x30, RZ, 0xc0, !PT ;  /* 0x0000003013137812 */ /* 0x000fe200078ec0ff */
[----:B------:R-:W-:Y:S02]  /*c340*/  IMAD R5, R5, UR4, RZ ;  /* 0x0000000405057c24 */ /* 0x000fe4000f8e02ff */
[----:B------:R-:W-:Y:S01]  /*c350*/  IMAD.WIDE.U32 R2, R4, UR4, R2 ;  /* 0x0000000404027c25 */ /* 0x000fe2000f8e0002 */
[----:B------:R-:W-:Y:S01]  /*c360*/  LOP3.LUT R9, R9, 0x30, RZ, 0xc0, !PT ;  /* 0x0000003009097812 */ /* 0x000fe200078ec0ff */
[----:B------:R-:W-:Y:S01]  /*c370*/  ULDC UR4, c[0x0][0x2b8] ;  /* 0x0000ae0000047ab9 */ /* 0x000fe20000000800 */
[----:B------:R-:W-:-:S02]  /*c380*/  LOP3.LUT R11, R19, 0x40, RZ, 0xfc, !PT ;  /* 0x00000040130b7812 */ /* 0x000fc400078efcff */
[----:B------:R-:W-:Y:S01]  /*c390*/  LOP3.LUT R10, R19, 0x80, RZ, 0xfc, !PT ;  /* 0x00000080130a7812 */ /* 0x000fe200078efcff */
[----:B------:R-:W-:Y:S01]  /*c3a0*/  IMAD R5, R4, UR5, R5 ;  /* 0x0000000504057c24 */ /* 0x000fe2000f8e0205 */
[----:B------:R-:W-:Y:S02]  /*c3b0*/  IADD3 R6, P3, R2, UR6, RZ ;  /* 0x0000000602067c10 */ /* 0x000fe4000ff7e0ff */
[----:B------:R-:W-:Y:S02]  /*c3c0*/  ISETP.GE.AND P0, PT, R9, UR4, PT ;  /* 0x0000000409007c0c */ /* 0x000fe4000bf06270 */
[----:B------:R-:W-:Y:S02]  /*c3d0*/  ISETP.GE.AND P1, PT, R11, UR4, PT ;  /* 0x000000040b007c0c */ /* 0x000fe4000bf26270 */
[----:B------:R-:W-:Y:S01]  /*c3e0*/  ISETP.GE.AND P2, PT, R10, UR4, PT ;  /* 0x000000040a007c0c */ /* 0x000fe2000bf46270 */
[----:B------:R-:W-:Y:S01]  /*c3f0*/  UMOV UR4, 0xffffffff ;  /* 0xffffffff00047882 */ /* 0x000fe20000000000 */
[----:B------:R-:W-:-:S02]  /*c400*/  LOP3.LUT R18, R18, 0x7f, RZ, 0xc0, !PT ;  /* 0x0000007f12127812 */ /* 0x000fc400078ec0ff */
[----:B------:R-:W-:Y:S02]  /*c410*/  IADD3.X R5, R3, UR7, R5, P3, !PT ;  /* 0x0000000703057c10 */ /* 0x000fe40009ffe405 */
[----:B------:R-:W-:Y:S01]  /*c420*/  SHF.R.U32.HI R10, RZ, 0x2, R18 ;  /* 0x00000002ff0a7819 */ /* 0x000fe20000011612 */
[----:B-1----:R-:W-:Y:S06]  /*c430*/  BRA.DIV UR4, `(.L_x_54) ;  /* 0x0000002204b07947 */ /* 0x002fec000b800000 */
[----:B------:R-:W0:Y:S01]  /*c440*/  SHFL.IDX PT, R3, R6, RZ, 0x1c1f ;  /* 0x001c1fff06037589 */ /* 0x000e2200000e0000 */
[----:B------:R-:W-:Y:S01]  /*c450*/  ULDC UR4, c[0x0][0x288] ;  /* 0x0000a20000047ab9 */ /* 0x000fe20000000800 */
[----:B------:R-:W-:Y:S02]  /*c460*/  IMAD.IADD R0, R10, 0x1, R0 ;  /* 0x000000010a007824 */ /* 0x000fe400078e0200 */
[----:B------:R-:W1:Y:S01]  /*c470*/  SHFL.IDX PT, R2, R5, RZ, 0x1c1f ;  /* 0x001c1fff05027589 */ /* 0x000e6200000e0000 */
[----:B------:R-:W-:-:S05]  /*c480*/  IMAD R4, R7, UR4, RZ ;  /* 0x0000000407047c24 */ /* 0x000fca000f8e02ff */
[----:B------:R-:W-:-:S13]  /*c490*/  ISETP.GE.AND P4, PT, R0, R4, PT ;  /* 0x000000040000720c */ /* 0x000fda0003f86270 */
[----:B0-----:R-:W-:-:S05]  /*c4a0*/  @!P4 IADD3 R3, P3, R9, R3, RZ ;  /* 0x000000030903c210 */ /* 0x001fca0007f7e0ff */
[----:B-1----:R-:W-:-:S05]  /*c4b0*/  @!P4 IMAD.X R2, RZ, RZ, R2, P3 ;  /* 0x000000ffff02c224 */ /* 0x002fca00018e0602 */
[----:B------:R-:W-:-:S04]  /*c4c0*/  @!P4 LOP3.LUT R3, R3, R2, RZ, 0x3c, !PT ;  /* 0x000000020303c212 */ /* 0x000fc800078e3cff */
[----:B------:R-:W-:-:S04]  /*c4d0*/  @!P4 LOP3.LUT R2, R3, R2, RZ, 0x3c, !PT ;  /* 0x000000020302c212 */ /* 0x000fc800078e3cff */
[----:B------:R-:W-:-:S05]  /*c4e0*/  @!P4 LOP3.LUT R3, R3, R2, RZ, 0x3c, !PT ;  /* 0x000000020303c212 */ /* 0x000fca00078e3cff */
[----:B------:R-:W-:Y:S01]  /*c4f0*/  @!PT LDS RZ, [RZ] ;  /* 0x00000000fffff984 */ /* 0x000fe20000000800 */
[----:B-----5:R-:W-:Y:S04]  /*c500*/  @!P4 LDGSTS.E.BYPASS.LTC128B.128 [R8+0x14400], desc[UR48][R2.64], !P0 ;  /* 0x144000000208cfae */ /* 0x020fe8000c101d70 */
[----:B------:R-:W-:Y:S04]  /*c510*/  @!P4 LDGSTS.E.BYPASS.LTC128B.128 [R8+0x16400], desc[UR48][R2.64+0x40], !P1 ;  /* 0x164000400208cfae */ /* 0x000fe8000c901d70 */
[----:B------:R0:W-:Y:S02]  /*c520*/  @!P4 LDGSTS.E.BYPASS.LTC128B.128 [R8+0x18400], desc[UR48][R2.64+0x80], !P2 ;  /* 0x184000800208cfae */ /* 0x0001e4000d101d70 */
[----:B0-----:R-:W-:-:S02]  /*c530*/  VIADD R2, R0, 0x20 ;  /* 0x0000002000027836 */ /* 0x001fc40000000000 */
[----:B------:R-:W0:Y:S03]  /*c540*/  SHFL.IDX PT, R3, R6, 0x1, 0x1c1f ;  /* 0x003c1f0006037f89 */ /* 0x000e2600000e0000 */
[----:B------:R-:W-:Y:S02]  /*c550*/  ISETP.GE.AND P3, PT, R2, R4, PT ;  /* 0x000000040200720c */ /* 0x000fe40003f66270 */
[----:B------:R-:W1:Y:S11]  /*c560*/  SHFL.IDX PT, R2, R5, 0x1, 0x1c1f ;  /* 0x003c1f0005027f89 */ /* 0x000e7600000e0000 */
[----:B0-----:R-:W-:-:S05]  /*c570*/  @!P3 IADD3 R3, P4, R9, R3, RZ ;  /* 0x000000030903b210 */ /* 0x001fca0007f9e0ff */
[----:B-1----:R-:W-:-:S05]  /*c580*/  @!P3 IMAD.X R2, RZ, RZ, R2, P4 ;  /* 0x000000ffff02b224 */ /* 0x002fca00020e0602 */
[----:B------:R-:W-:-:S04]  /*c590*/  @!P3 LOP3.LUT R3, R3, R2, RZ, 0x3c, !PT ;  /* 0x000000020303b212 */ /* 0x000fc800078e3cff */
[----:B------:R-:W-:-:S04]  /*c5a0*/  @!P3 LOP3.LUT R2, R3, R2, RZ, 0x3c, !PT ;  /* 0x000000020302b212 */ /* 0x000fc800078e3cff */
[----:B------:R-:W-:-:S05]  /*c5b0*/  @!P3 LOP3.LUT R3, R3, R2, RZ, 0x3c, !PT ;  /* 0x000000020303b212 */ /* 0x000fca00078e3cff */
[----:B------:R-:W-:Y:S04]  /*c5c0*/  @!P3 LDGSTS.E.BYPASS.LTC128B.128 [R8+0x14c00], desc[UR48][R2.64], !P0 ;  /* 0x14c000000208bfae */ /* 0x000fe8000c101d70 */
[----:B------:R-:W-:Y:S04]  /*c5d0*/  @!P3 LDGSTS.E.BYPASS.LTC128B.128 [R8+0x16c00], desc[UR48][R2.64+0x40], !P1 ;  /* 0x16c000400208bfae */ /* 0x000fe8000c901d70 */
[----:B------:R0:W-:Y:S02]  /*c5e0*/  @!P3 LDGSTS.E.BYPASS.LTC128B.128 [R8+0x18c00], desc[UR48][R2.64+0x80], !P2 ;  /* 0x18c000800208bfae */ /* 0x0001e4000d101d70 */
[----:B0-----:R-:W-:-:S02]  /*c5f0*/  VIADD R2, R0, 0x40 ;  /* 0x0000004000027836 */ /* 0x001fc40000000000 */
[----:B------:R-:W0:Y:S03]  /*c600*/  SHFL.IDX PT, R3, R6, 0x2, 0x1c1f ;  /* 0x005c1f0006037f89 */ /* 0x000e2600000e0000 */
[----:B------:R-:W-:Y:S02]  /*c610*/  ISETP.GE.AND P3, PT, R2, R4, PT ;  /* 0x000000040200720c */ /* 0x000fe40003f66270 */
[----:B------:R-:W1:Y:S04]  /*c620*/  SHFL.IDX PT, R2, R5, 0x2, 0x1c1f ;  /* 0x005c1f0005027f89 */ /* 0x000e6800000e0000 */
[----:B------:R-:W2:Y:S07]  /*c630*/  SHFL.IDX PT, R5, R5, 0x3, 0x1c1f ;  /* 0x007c1f0005057f89 */ /* 0x000eae00000e0000 */
[----:B0-----:R-:W-:-:S05]  /*c640*/  @!P3 IADD3 R3, P4, R9, R3, RZ ;  /* 0x000000030903b210 */ /* 0x001fca0007f9e0ff */
[----:B-1----:R-:W-:-:S05]  /*c650*/  @!P3 IMAD.X R2, RZ, RZ, R2, P4 ;  /* 0x000000ffff02b224 */ /* 0x002fca00020e0602 */
[----:B------:R-:W-:-:S04]  /*c660*/  @!P3 LOP3.LUT R3, R3, R2, RZ, 0x3c, !PT ;  /* 0x000000020303b212 */ /* 0x000fc800078e3cff */
[----:B------:R-:W-:-:S04]  /*c670*/  @!P3 LOP3.LUT R2, R3, R2, RZ, 0x3c, !PT ;  /* 0x000000020302b212 */ /* 0x000fc800078e3cff */
[----:B------:R-:W-:-:S05]  /*c680*/  @!P3 LOP3.LUT R3, R3, R2, RZ, 0x3c, !PT ;  /* 0x000000020303b212 */ /* 0x000fca00078e3cff */
[----:B------:R-:W-:Y:S04]  /*c690*/  @!P3 LDGSTS.E.BYPASS.LTC128B.128 [R8+0x15400], desc[UR48][R2.64], !P0 ;  /* 0x154000000208bfae */ /* 0x000fe8000c101d70 */
[----:B------:R-:W-:Y:S04]  /*c6a0*/  @!P3 LDGSTS.E.BYPASS.LTC128B.128 [R8+0x17400], desc[UR48][R2.64+0x40], !P1 ;  /* 0x174000400208bfae */ /* 0x000fe8000c901d70 */
[----:B------:R0:W-:Y:S04]  /*c6b0*/  @!P3 LDGSTS.E.BYPASS.LTC128B.128 [R8+0x19400], desc[UR48][R2.64+0x80], !P2 ;  /* 0x194000800208bfae */ /* 0x0001e8000d101d70 */
[----:B0-2---:R0:W1:Y:S02]  /*c6c0*/  SHFL.IDX PT, R2, R6, 0x3, 0x1c1f ;  /* 0x007c1f0006027f89 */ /* 0x00506400000e0000 */
.L_x_117:
[----:B------:R-:W-:Y:S01]  /*c6d0*/  VIADD R0, R0, 0x60 ;  /* 0x0000006000007836 */ /* 0x000fe20000000000 */
[----:B------:R-:W-:Y:S04]  /*c6e0*/  BSSY B0, `(.L_x_55) ;  /* 0x000000b000007945 */ /* 0x000fe80003800000 */
[----:B------:R-:W-:-:S13]  /*c6f0*/  ISETP.GE.AND P3, PT, R0, R4, PT ;  /* 0x000000040000720c */ /* 0x000fda0003f66270 */
[----:B------:R-:W-:Y:S05]  /*c700*/  @P3 BRA `(.L_x_56) ;  /* 0x0000000000203947 */ /* 0x000fea0003800000 */
[----:B-1----:R-:W-:-:S05]  /*c710*/  IADD3 R2, P3, R9, R2, RZ ;  /* 0x0000000209027210 */ /* 0x002fca0007f7e0ff */
[----:B------:R-:W-:-:S05]  /*c720*/  IMAD.X R3, RZ, RZ, R5, P3 ;  /* 0x000000ffff037224 */ /* 0x000fca00018e0605 */
[----:B------:R-:W-:Y:S01]  /*c730*/  @!PT LDS RZ, [RZ] ;  /* 0x00000000fffff984 */ /* 0x000fe20000000800 */
[----:B------:R-:W-:Y:S01]  /*c740*/  @!PT LDS RZ, [RZ] ;  /* 0x00000000fffff984 */ /* 0x000fe20000000800 */
[----:B------:R-:W-:Y:S01]  /*c750*/  @!PT LDS RZ, [RZ] ;  /* 0x00000000fffff984 */ /* 0x000fe20000000800 */
[----:B------:R2:W-:Y:S04]  /*c760*/  LDGSTS.E.BYPASS.LTC128B.128 [R8+0x15c00], desc[UR48][R2.64], !P0 ;  /* 0x15c0000002087fae */ /* 0x0005e8000c101d70 */
[----:B------:R2:W-:Y:S04]  /*c770*/  LDGSTS.E.BYPASS.LTC128B.128 [R8+0x17c00], desc[UR48][R2.64+0x40], !P1 ;  /* 0x17c0004002087fae */ /* 0x0005e8000c901d70 */
[----:B------:R2:W-:Y:S02]  /*c780*/  LDGSTS.E.BYPASS.LTC128B.128 [R8+0x19c00], desc[UR48][R2.64+0x80], !P2 ;  /* 0x19c0008002087fae */ /* 0x0005e4000d101d70 */
.L_x_56:
[----:B------:R-:W-:Y:S05]  /*c790*/  BSYNC B0 ;  /* 0x0000000000007941 */ /* 0x000fea0003800000 */
.L_x_55:
[----:B------:R-:W-:Y:S01]  /*c7a0*/  NOP ;  /* 0x0000000000007918 */ /* 0x000fe20000000000 */
[----:B------:R-:W-:Y:S01]  /*c7b0*/  SYNCS.ARRIVE.TRANS64.RED.A0T1 RZ, [UR41+0x29800], RZ ;  /* 0x029800ffffff79a7 */ /* 0x000fe20008200429 */
[----:B------:R-:W-:Y:S01]  /*c7c0*/  ARRIVES.LDGSTSBAR.64.TRANSCNT [UR41+0x29800] ;  /* 0x02980000ff0079b0 */ /* 0x000fe20008000aa9 */
[----:B------:R-:W-:Y:S01]  /*c7d0*/  NOP ;  /* 0x0000000000007918 */ /* 0x000fe20000000000 */
[----:B------:R-:W-:Y:S01]  /*c7e0*/  ULOP3.LUT UR4, UR46, 0x1, URZ, 0xc, !UPT ;  /* 0x000000012e047892 */ /* 0x000fe2000f8e0c3f */
[----:B------:R-:W-:Y:S05]  /*c7f0*/  SYNCS.ARRIVE.TRANS64.A1T0 RZ, [UR41+0x29800], RZ ;  /* 0x029800ffffff79a7 */ /* 0x000fea0008100029 */
[----:B------:R-:W-:-:S05]  /*c800*/  IMAD.U32 R0, RZ, RZ, UR4 ;  /* 0x00000004ff007e24 */ /* 0x000fca000f8e00ff */
[----:B------:R-:W-:-:S04]  /*c810*/  SHF.L.U32 R0, R0, 0x1f, RZ ;  /* 0x0000001f00007819 */ /* 0x000fc800000006ff */
[----:B------:R-:W3:Y:S02]  /*c820*/  SYNCS.PHASECHK.TRANS64.TRYWAIT P0, [UR41+0x29820], R0 ;  /* 0x02982000ff0075a7 */ /* 0x000ee40008000169 */
[----:B---3--:R-:W-:Y:S05]  /*c830*/  @!P0 BRA `(.L_x_57) ;  /* 0x0000002400108947 */ /* 0x008fea0003800000 */
.L_x_118:
[----:B------:R-:W-:-:S06]  /*c840*/  UISETP.GE.AND UP0, UPT, UR40, 0xa1, UPT ;  /* 0x000000a12800788c */ /* 0x000fcc000bf06270 */
[----:B------:R-:W-:-:S13]  /*c850*/  PLOP3.LUT P0, PT, PT, PT, UP0, 0x80, 0x0 ;  /* 0x000000000000781c */ /* 0x000fda0003f0f008 */
[----:B------:R-:W-:Y:S05]  /*c860*/  @!P0 BRA `(.L_x_58) ;  /* 0x0000001000008947 */ /* 0x000fea0003800000 */
[----:B--2---:R2:W5:Y:S01]  /*c870*/  LDL.LU R0, [R1] ;  /* 0x0000000001007983 */ /* 0x0045620000300800 */
[----:B------:R-:W-:Y:S01]  /*c880*/  UIADD3 UR4, UR39, -0x2, URZ ;  /* 0xfffffffe27047890 */ /* 0x000fe2000fffe03f */
[----:B------:R-:W-:-:S05]  /*c890*/  IMAD.MOV.U32 R3, RZ, RZ, R17 ;  /* 0x000000ffff037224 */ /* 0x000fca00078e0011 */
[----:B-1----:R-:W-:-:S07]  /*c8a0*/  IMAD.U32 R2, RZ, RZ, UR4 ;  /* 0x00000004ff027e24 */ /* 0x002fce000f8e00ff */
.L_x_80:
[----:B------:R-:W3:Y:S01]  /*c8b0*/  LDL R4, [R1+0x4] ;  /* 0x0000040001047983 */ /* 0x000ee20000100800 */
[----:B------:R-:W-:Y:S01]  /*c8c0*/  VIADD R17, R3, 0x1 ;  /* 0x0000000103117836 */ /* 0x000fe20000000000 */
[----:B------:R-:W-:Y:S04]  /*c8d0*/  BSSY B0, `(.L_x_59) ;  /* 0x0000089000007945 */ /* 0x000fe80003800000 */
[----:B------:R-:W-:-:S04]  /*c8e0*/  ISETP.NE.AND P0, PT, R17, 0x2, PT ;  /* 0x000000021100780c */ /* 0x000fc80003f05270 */
[----:B------:R-:W-:Y:S02]  /*c8f0*/  SEL R5, RZ, 0x1, P0 ;  /* 0x00000001ff057807 */ /* 0x000fe40000000000 */
[----:B------:R-:W-:Y:S02]  /*c900*/  SEL R17, R17, RZ, P0 ;  /* 0x000000ff11117207 */ /* 0x000fe40000000000 */
[----:B0----5:R-:W-:-:S05]  /*c910*/  LOP3.LUT R9, R0, R5, RZ, 0x3c, !PT ;  /* 0x0000000500097212 */ /* 0x021fca00078e3cff */
[----:B------:R1:W-:Y:S01]  /*c920*/  STL [R1], R9 ;  /* 0x0000000901007387 */ /* 0x0003e20000100800 */
[----:B---3--:R-:W-:-:S13]  /*c930*/  LOP3.LUT P1, RZ, R4, 0x2, RZ, 0xc0, !PT ;  /* 0x0000000204ff7812 */ /* 0x008fda000782c0ff */
[----:B-1----:R-:W-:Y:S05]  /*c940*/  @!P1 BRA `(.L_x_60) ;  /* 0x0000000800049947 */ /* 0x002fea0003800000 */
[----:B------:R-:W-:Y:S01]  /*c950*/  LOP3.LUT P1, RZ, R4, 0x1, RZ, 0xc0, !PT ;  /* 0x0000000104ff7812 */ /* 0x000fe2000782c0ff */
[----:B------:R-:W-:-:S12]  /*c960*/  IMAD.MOV.U32 R8, RZ, RZ, R2 ;  /* 0x000000ffff087224 */ /* 0x000fd800078e0002 */
[----:B------:R-:W-:Y:S05]  /*c970*/  @!P1 BRA `(.L_x_61) ;  /* 0x0000000000509947 */ /* 0x000fea0003800000 */
[----:B------:R-:W3:Y:S01]  /*c980*/  LDL R10, [R1+0xc] ;  /* 0x00000c00010a7983 */ /* 0x000ee20000100800 */
[----:B------:R-:W1:Y:S01]  /*c990*/  LDC R8, c[0x0][0x43c] ;  /* 0x00010f00ff087b82 */ /* 0x000e620000000800 */
[----:B------:R-:W-:Y:S02]  /*c9a0*/  ULDC.64 UR4, c[0x0][0x428] ;  /* 0x00010a0000047ab9 */ /* 0x000fe40000000a00 */
[----:B------:R-:W4:Y:S01]  /*c9b0*/  LDL R7, [R1+0x8] ;  /* 0x0000080001077983 */ /* 0x000f220000100800 */
[----:B-1----:R-:W-:-:S13]  /*c9c0*/  ISETP.NE.AND P0, PT, R8, 0x1, PT ;  /* 0x000000010800780c */ /* 0x002fda0003f05270 */
[----:B------:R-:W0:Y:S02]  /*c9d0*/  @P0 LDC.64 R4, c[0x0][0x440] ;  /* 0x00011000ff040b82 */ /* 0x000e240000000a00 */
[----:B0-----:R-:W-:-:S04]  /*c9e0*/  @P0 IMAD.HI.U32 R6, R2, R4, RZ ;  /* 0x0000000402060227 */ /* 0x001fc800078e00ff */
[----:B------:R-:W-:Y:S01]  /*c9f0*/  IMAD.MOV.U32 R4, RZ, RZ, R2 ;  /* 0x000000ffff047224 */ /* 0x000fe200078e0002 */
[----:B------:R-:W-:-:S05]  /*ca00*/  @P0 SHF.R.U32.HI R4, RZ, R5, R6 ;  /* 0x00000005ff040219 */ /* 0x000fca0000011606 */
[----:B------:R-:W-:-:S04]  /*ca10*/  IMAD.MOV R5, RZ, RZ, -R4 ;  /* 0x000000ffff057224 */ /* 0x000fc800078e0a04 */
[----:B------:R-:W-:Y:S01]  /*ca20*/  IMAD R8, R8, R5, R2 ;  /* 0x0000000508087224 */ /* 0x000fe200078e0202 */
[----:B------:R-:W-:Y:S01]  /*ca30*/  SHF.R.S32.HI R5, RZ, 0x1f, R4 ;  /* 0x0000001fff057819 */ /* 0x000fe20000011404 */
[----:B---3--:R-:W-:-:S04]  /*ca40*/  IMAD R6, R10, UR4, RZ ;  /* 0x000000040a067c24 */ /* 0x008fc8000f8e02ff */
[C---:B----4-:R-:W-:Y:S02]  /*ca50*/  IMAD R6, R7.reuse, UR5, R6 ;  /* 0x0000000507067c24 */ /* 0x050fe4000f8e0206 */
[----:B------:R-:W-:Y:S01]  /*ca60*/  IMAD.WIDE.U32 R4, R7, UR4, R4 ;  /* 0x0000000407047c25 */ /* 0x000fe2000f8e0004 */
[----:B------:R-:W-:-:S03]  /*ca70*/  ULDC.64 UR4, c[0x0][0x418] ;  /* 0x0001060000047ab9 */ /* 0x000fc60000000a00 */
[----:B------:R-:W-:Y:S01]  /*ca80*/  IMAD.IADD R5, R6, 0x1, R5 ;  /* 0x0000000106057824 */ /* 0x000fe200078e0205 */
[----:B------:R-:W-:-:S04]  /*ca90*/  LEA R6, P0, R4, UR4, 0x2 ;  /* 0x0000000404067c11 */ /* 0x000fc8000f8010ff */
[----:B------:R-:W-:-:S05]  /*caa0*/  LEA.HI.X R7, R4, UR5, R5, 0x2, P0 ;  /* 0x0000000504077c11 */ /* 0x000fca00080f1405 */
[----:B------:R1:W5:Y:S04]  /*cab0*/  LDG.E R16, desc[UR48][R6.64] ;  /* 0x0000003006107981 */ /* 0x000368000c1e1900 */
.L_x_61:
[----:B------:R-:W3:Y:S01]  /*cac0*/  S2R R4, SR_TID.X ;  /* 0x0000000000047919 */ /* 0x000ee20000002100 */
[----:B01----:R-:W-:Y:S01]  /*cad0*/  LEA R6, R17, UR41, 0x3 ;  /* 0x0000002911067c11 */ /* 0x003fe2000f8e18ff */
[----:B------:R-:W-:Y:S01]  /*cae0*/  BSSY B1, `(.L_x_62) ;  /* 0x0000006000017945 */ /* 0x000fe20003800000 */
[----:B---3--:R-:W-:Y:S02]  /*caf0*/  LOP3.LUT R5, R4, 0x7f, RZ, 0xc0, !PT ;  /* 0x0000007f04057812 */ /* 0x008fe400078ec0ff */
[----:B------:R-:W-:Y:S02]  /*cb00*/  SHF.L.U32 R4, R9, 0x1f, RZ ;  /* 0x0000001f09047819 */ /* 0x000fe400000006ff */
[----:B------:R-:W-:Y:S02]  /*cb10*/  ISETP.NE.AND P1, PT, R5, RZ, PT ;  /* 0x000000ff0500720c */ /* 0x000fe40003f25270 */
[----:B------:R-:W0:Y:S02]  /*cb20*/  SYNCS.PHASECHK.TRANS64.TRYWAIT P0, [R6+URZ+0x29880], R4 ;  /* 0x02988004060075a7 */ /* 0x000e24000800017f */
[----:B0-----:R-:W-:Y:S09]  /*cb30*/  @!P0 BRA `(.L_x_63) ;  /* 0x0000002000688947 */ /* 0x001ff20003800000 */
.L_x_119:
[----:B------:R-:W-:Y:S05]  /*cb40*/  BSYNC B1 ;  /* 0x0000000000017941 */ /* 0x000fea0003800000 */
.L_x_62:
[----:B------:R-:W-:Y:S04]  /*cb50*/  BSSY B1, `(.L_x_64) ;  /* 0x0000009000017945 */ /* 0x000fe80003800000 */
[----:B------:R-:W-:Y:S05]  /*cb60*/  @P1 BRA `(.L_x_65) ;  /* 0x00000000001c1947 */ /* 0x000fea0003800000 */
[----:B------:R-:W1:Y:S02]  /*cb70*/  S2R R5, SR_TID.X ;  /* 0x0000000000057919 */ /* 0x000e640000002100 */
[----:B-1----:R-:W-:Y:S01]  /*cb80*/  LOP3.LUT R7, R5, 0x1f, RZ, 0xc0, !PT ;  /* 0x0000001f05077812 */ /* 0x002fe200078ec0ff */
[----:B------:R-:W-:-:S03]  /*cb90*/  IMAD.MOV.U32 R5, RZ, RZ, 0x5000 ;  /* 0x00005000ff057424 */ /* 0x000fc600078e00ff */
[----:B------:R-:W-:Y:S01]  /*cba0*/  ISETP.NE.AND P0, PT, R7, RZ, PT ;  /* 0x000000ff0700720c */ /* 0x000fe20003f05270 */
[----:B------:R1:W-:-:S12]  /*cbb0*/  SYNCS.ARRIVE.TRANS64 RZ, [R6+URZ+0x29870], R5 ;  /* 0x0298700506ff79a7 */ /* 0x0003d8000800003f */
[----:B-1----:R-:W-:Y:S05]  /*cbc0*/  @!P0 BRA `(.L_x_65) ;  /* 0x0000000000048947 */ /* 0x002fea0003800000 */
[----:B------:R-:W-:Y:S01]  /*cbd0*/  BPT.TRAP 0x1 ;  /* 0x000000040000795c */ /* 0x000fe20000300000 */
.L_x_65:
[----:B------:R-:W-:Y:S05]  /*cbe0*/  BSYNC B1 ;  /* 0x0000000000017941 */ /* 0x000fea0003800000 */
.L_x_64:
[----:B------:R-:W-:Y:S01]  /*cbf0*/  IMAD.MOV.U32 R10, RZ, RZ, RZ ;  /* 0x000000ffff0a7224 */ /* 0x000fe200078e00ff */
[----:B------:R-:W-:Y:S01]  /*cc00*/  UIADD3 UR4, UP0, UR52, 0x470, URZ ;  /* 0x0000047034047890 */ /* 0x000fe2000ff1e03f */
[----:B------:R-:W-:Y:S01]  /*cc10*/  IMAD.U32 R7, RZ, RZ, UR41 ;  /* 0x00000029ff077e24 */ /* 0x000fe2000f8e00ff */
[----:B------:R-:W-:Y:S01]  /*cc20*/  PLOP3.LUT P0, PT, PT, PT, PT, 0x80, 0x0 ;  /* 0x000000000000781c */ /* 0x000fe20003f0f070 */
[----:B------:R-:W-:Y:S01]  /*cc30*/  IMAD R8, R8, 0xa0, RZ ;  /* 0x000000a008087824 */ /* 0x000fe200078e02ff */
[----:B------:R-:W-:Y:S01]  /*cc40*/  R2UR UR10, R10 ;  /* 0x000000000a0a72ca */ /* 0x000fe200000e0000 */
[----:B------:R-:W-:Y:S01]  /*cc50*/  IMAD R5, R17, 0x5000, R7 ;  /* 0x0000500011057824 */ /* 0x000fe200078e0207 */
[----:B------:R-:W-:Y:S01]  /*cc60*/  UIADD3.X UR5, URZ, UR53, URZ, UP0, !UPT ;  /* 0x000000353f057290 */ /* 0x000fe200087fe43f */
[----:B------:R-:W-:Y:S01]  /*cc70*/  VIADD R9, R6, 0x29870 ;  /* 0x0002987006097836 */ /* 0x000fe20000000000 */
[----:B------:R-:W-:Y:S01]  /*cc80*/  UMOV UR6, 0x0 ;  /* 0x0000000000067882 */ /* 0x000fe20000000000 */
[----:B------:R-:W-:Y:S01]  /*cc90*/  VIADD R5, R5, 0xa400 ;  /* 0x0000a40005057836 */ /* 0x000fe20000000000 */
[----:B------:R-:W-:-:S09]  /*cca0*/  UMOV UR7, 0x14f00000 ;  /* 0x14f0000000077882 */ /* 0x000fd20000000000 */
.L_x_66:
[----:B------:R-:W-:-:S13]  /*ccb0*/  @P0 ELECT P2, URZ, PT ;  /* 0x00000000003f082f */ /* 0x000fda0003840000 */
[----:B-----5:R-:W-:Y:S01]  /*ccc0*/  @P2 R2UR UR13, R16 ;  /* 0x00000000100d22ca */ /* 0x020fe200000e0000 */
[----:B------:R-:W-:Y:S01]  /*ccd0*/  UMOV UR12, UR36 ;  /* 0x00000024000c7c82 */ /* 0x000fe20008000000 */
[----:B------:R-:W-:Y:S02]  /*cce0*/  @P2 R2UR UR11, R8 ;  /* 0x00000000080b22ca */ /* 0x000fe400000e0000 */
[----:B------:R-:W-:Y:S02]  /*ccf0*/  @P2 R2UR UR9, R9 ;  /* 0x00000000090922ca */ /* 0x000fe400000e0000 */
[----:B------:R-:W-:Y:S02]  /*cd00*/  @P2 R2UR UR8, R5 ;  /* 0x00000000050822ca */ /* 0x000fe400000e0000 */
[----:B------:R-:W-:Y:S02]  /*cd10*/  @P2 PLOP3.LUT P0, PT, P2, PT, PT, 0x8, 0x0 ;  /* 0x000000000000281c */ /* 0x000fe4000170e170 */
[----:B------:R-:W-:-:S09]  /*cd20*/  PLOP3.LUT P2, PT, PT, PT, PT, 0x8, 0x0 ;  /* 0x000000000000781c */ /* 0x000fd20003f4e170 */
[----:B------:R1:W-:Y:S02]  /*cd30*/  UTMALDG.4D [UR8], [UR4], desc[UR6] ;  /* 0x00000608040075b4 */ /* 0x0003e40008019000 */
[----:B-1----:R-:W-:Y:S05]  /*cd40*/  @P0 BRA.U.ANY `(.L_x_66) ;  /* 0xfffffffd00d80947 */ /* 0x002fea000393ffff */
[----:B------:R-:W1:Y:S01]  /*cd50*/  SYNCS.PHASECHK.TRANS64.TRYWAIT P0, [R6+URZ+0x29840], R4 ;  /* 0x02984004060075a7 */ /* 0x000e62000800017f */
[----:B------:R-:W-:Y:S04]  /*cd60*/  BSSY B1, `(.L_x_67) ;  /* 0x0000002000017945 */ /* 0x000fe80003800000 */
[----:B-1----:R-:W-:Y:S05]  /*cd70*/  @!P0 BRA `(.L_x_68) ;  /* 0x0000001c00ec8947 */ /* 0x002fea0003800000 */
.L_x_120:
[----:B------:R-:W-:Y:S05]  /*cd80*/  BSYNC B1 ;  /* 0x0000000000017941 */ /* 0x000fea0003800000 */
.L_x_67:
[----:B------:R-:W-:Y:S01]  /*cd90*/  BSSY B1, `(.L_x_69) ;  /* 0x000000b000017945 */ /* 0x000fe20003800000 */
[----:B01----:R-:W-:Y:S02]  /*cda0*/  IMAD.MOV.U32 R4, RZ, RZ, 0x0 ;  /* 0x00000000ff047424 */ /* 0x003fe400078e00ff */
[----:B------:R-:W-:Y:S01]  /*cdb0*/  IMAD.MOV.U32 R5, RZ, RZ, 0x14f00000 ;  /* 0x14f00000ff057424 */ /* 0x000fe200078e00ff */
[----:B------:R-:W-:Y:S06]  /*cdc0*/  @P1 BRA `(.L_x_70) ;  /* 0x00000000001c1947 */ /* 0x000fec0003800000 */
[----:B------:R-:W0:Y:S02]  /*cdd0*/  S2R R9, SR_TID.X ;  /* 0x0000000000097919 */ /* 0x000e240000002100 */
[----:B0-----:R-:W-:Y:S01]  /*cde0*/  LOP3.LUT R11, R9, 0x1f, RZ, 0xc0, !PT ;  /* 0x0000001f090b7812 */ /* 0x001fe200078ec0ff */
[----:B------:R-:W-:-:S03]  /*cdf0*/  IMAD.MOV.U32 R9, RZ, RZ, 0x7800 ;  /* 0x00007800ff097424 */ /* 0x000fc600078e00ff */
[----:B------:R-:W-:Y:S01]  /*ce00*/  ISETP.NE.AND P0, PT, R11, RZ, PT ;  /* 0x000000ff0b00720c */ /* 0x000fe20003f05270 */
[----:B------:R0:W-:-:S12]  /*ce10*/  SYNCS.ARRIVE.TRANS64 RZ, [R6+URZ+0x29830], R9 ;  /* 0x0298300906ff79a7 */ /* 0x0001d8000800003f */
[----:B0-----:R-:W-:Y:S05]  /*ce20*/  @!P0 BRA `(.L_x_70) ;  /* 0x0000000000048947 */ /* 0x001fea0003800000 */
[----:B------:R-:W-:Y:S01]  /*ce30*/  BPT.TRAP 0x1 ;  /* 0x000000040000795c */ /* 0x000fe20000300000 */
.L_x_70:
[----:B------:R-:W-:Y:S05]  /*ce40*/  BSYNC B1 ;  /* 0x0000000000017941 */ /* 0x000fea0003800000 */
.L_x_69:
[----:B------:R-:W-:Y:S01]  /*ce50*/  R2UR UR10, R10 ;  /* 0x000000000a0a72ca */ /* 0x000fe200000e0000 */
[----:B------:R-:W-:Y:S01]  /*ce60*/  IMAD R7, R17, 0x7800, R7 ;  /* 0x0000780011077824 */ /* 0x000fe200078e0207 */
[----:B------:R-:W-:Y:S01]  /*ce70*/  R2UR UR6, R4 ;  /* 0x00000000040672ca */ /* 0x000fe200000e0000 */
[----:B------:R-:W-:Y:S01]  /*ce80*/  UIADD3 UR4, UP0, UR52, 0x370, URZ ;  /* 0x0000037034047890 */ /* 0x000fe2000ff1e03f */
[----:B------:R-:W-:Y:S01]  /*ce90*/  R2UR UR7, R5 ;  /* 0x00000000050772ca */ /* 0x000fe200000e0000 */
[----:B------:R-:W-:Y:S01]  /*cea0*/  VIADD R6, R6, 0x29830 ;  /* 0x0002983006067836 */ /* 0x000fe20000000000 */
[----:B------:R-:W-:Y:S01]  /*ceb0*/  PLOP3.LUT P0, PT, PT, PT, PT, 0x80, 0x0 ;  /* 0x000000000000781c */ /* 0x000fe20003f0f070 */
[----:B------:R-:W-:Y:S01]  /*cec0*/  VIADD R9, R7, 0x1a400 ;  /* 0x0001a40007097836 */ /* 0x000fe20000000000 */
[----:B------:R-:W-:-:S12]  /*ced0*/  UIADD3.X UR5, URZ, UR53, URZ, UP0, !UPT ;  /* 0x000000353f057290 */ /* 0x000fd800087fe43f */
.L_x_71:
[----:B------:R-:W-:-:S13]  /*cee0*/  @P0 ELECT P1, URZ, PT ;  /* 0x00000000003f082f */ /* 0x000fda0003820000 */
[----:B------:R-:W-:Y:S01]  /*cef0*/  @P1 R2UR UR13, R16 ;  /* 0x00000000100d12ca */ /* 0x000fe200000e0000 */
[----:B------:R-:W-:Y:S01]  /*cf00*/  UMOV UR12, UR36 ;  /* 0x00000024000c7c82 */ /* 0x000fe20008000000 */
[----:B------:R-:W-:Y:S02]  /*cf10*/  @P1 R2UR UR11, R8 ;  /* 0x00000000080b12ca */ /* 0x000fe400000e0000 */
[----:B------:R-:W-:Y:S02]  /*cf20*/  @P1 R2UR UR9, R6 ;  /* 0x00000000060912ca */ /* 0x000fe400000e0000 */
[----:B------:R-:W-:Y:S02]  /*cf30*/  @P1 R2UR UR8, R9 ;  /* 0x00000000090812ca */ /* 0x000fe400000e0000 */
[----:B------:R-:W-:Y:S02]  /*cf40*/  @P1 PLOP3.LUT P0, PT, P1, PT, PT, 0x8, 0x0 ;  /* 0x000000000000181c */ /* 0x000fe40000f0e170 */
[----:B------:R-:W-:-:S09]  /*cf50*/  PLOP3.LUT P1, PT, PT, PT, PT, 0x8, 0x0 ;  /* 0x000000000000781c */ /* 0x000fd20003f2e170 */
[----:B------:R0:W-:Y:S02]  /*cf60*/  UTMALDG.4D [UR8], [UR4], desc[UR6] ;  /* 0x00000608040075b4 */ /* 0x0001e40008019000 */
[----:B0-----:R-:W-:Y:S05]  /*cf70*/  @P0 BRA.U.ANY `(.L_x_71) ;  /* 0xfffffffd00d80947 */ /* 0x001fea000393ffff */
[----:B------:R-:W-:Y:S01]  /*cf80*/  R2UR UR6, R4 ;  /* 0x00000000040672ca */ /* 0x000fe200000e0000 */
[----:B------:R-:W-:Y:S01]  /*cf90*/  VIADD R9, R7, 0x1cc00 ;  /* 0x0001cc0007097836 */ /* 0x000fe20000000000 */
[----:B------:R-:W-:Y:S01]  /*cfa0*/  R2UR UR7, R5 ;  /* 0x00000000050772ca */ /* 0x000fe200000e0000 */
[----:B------:R-:W-:Y:S01]  /*cfb0*/  UMOV UR10, 0x40 ;  /* 0x00000040000a7882 */ /* 0x000fe20000000000 */
[----:B------:R-:W-:-:S13]  /*cfc0*/  PLOP3.LUT P0, PT, PT, PT, PT, 0x80, 0x0 ;  /* 0x000000000000781c */ /* 0x000fda0003f0f070 */
.L_x_72:
        /* <DEDUP_REMOVED lines=15> */
.L_x_73:
        /* <DEDUP_REMOVED lines=10> */
.L_x_60:
[----:B------:R-:W-:Y:S05]  /*d160*/  BSYNC B0 ;  /* 0x0000000000007941 */ /* 0x000fea0003800000 */
.L_x_59:
[----:B------:R-:W-:-:S06]  /*d170*/  UISETP.NE.AND UP0, UPT, UR42, 0x3, UPT ;  /* 0x000000032a00788c */ /* 0x000fcc000bf05270 */
[----:B------:R-:W-:-:S13]  /*d180*/  PLOP3.LUT P0, PT, PT, PT, UP0, 0x80, 0x0 ;  /* 0x000000000000781c */ /* 0x000fda0003f0f008 */
[----:B------:R-:W-:Y:S05]  /*d190*/  @!P0 BRA `(.L_x_74) ;  /* 0x0000000000048947 */ /* 0x000fea0003800000 */
[----:B------:R-:W-:Y:S01]  /*d1a0*/  BPT.TRAP 0x1 ;  /* 0x000000040000795c */ /* 0x000fe20000300000 */
.L_x_74:
[----:B------:R-:W-:Y:S01]  /*d1b0*/  IMAD.U32 R4, RZ, RZ, UR47 ;  /* 0x0000002fff047e24 */ /* 0x000fe2000f8e00ff */
[----:B------:R-:W-:Y:S01]  /*d1c0*/  LEA R18, R3, UR41, 0x3 ;  /* 0x0000002903127c11 */ /* 0x000fe2000f8e18ff */
[----:B------:R-:W-:Y:S03]  /*d1d0*/  BSSY B0, `(.L_x_75) ;  /* 0x0000006000007945 */ /* 0x000fe60003800000 */
[----:B------:R-:W-:Y:S02]  /*d1e0*/  ISETP.NE.AND P1, PT, R4, 0x3, PT ;  /* 0x000000030400780c */ /* 0x000fe40003f25270 */
[----:B------:R-:W-:-:S04]  /*d1f0*/  LOP3.LUT R4, R0, 0x1, RZ, 0x3c, !PT ;  /* 0x0000000100047812 */ /* 0x000fc800078e3cff */
[----:B------:R-:W-:-:S04]  /*d200*/  SHF.L.U32 R4, R4, 0x1f, RZ ;  /* 0x0000001f04047819 */ /* 0x000fc800000006ff */
[----:B------:R-:W1:Y:S02]  /*d210*/  SYNCS.PHASECHK.TRANS64.TRYWAIT P0, [R18+URZ+0x29870], R4 ;  /* 0x02987004120075a7 */ /* 0x000e64000800017f */
[----:B-1----:R-:W-:Y:S05]  /*d220*/  @!P0 BRA `(.L_x_76) ;  /* 0x0000001800d48947 */ /* 0x002fea0003800000 */
.L_x_121:
[----:B------:R-:W-:Y:S05]  /*d230*/  BSYNC B0 ;  /* 0x0000000000007941 */ /* 0x000fea0003800000 */
.L_x_75:
[----:B------:R-:W-:Y:S05]  /*d240*/  @!P1 BRA `(.L_x_77) ;  /* 0x0000000000049947 */ /* 0x000fea0003800000 */
[----:B------:R-:W-:Y:S01]  /*d250*/  BPT.TRAP 0x1 ;  /* 0x000000040000795c */ /* 0x000fe20000300000 */
.L_x_77:
[----:B------:R-:W-:Y:S01]  /*d260*/  SHF.L.U32 R0, R0, 0x1f, RZ ;  /* 0x0000001f00007819 */ /* 0x000fe200000006ff */
[----:B------:R-:W-:-:S03]  /*d270*/  IMAD R12, R3, 0x5000, RZ ;  /* 0x00005000030c7824 */ /* 0x000fc600078e02ff */
[----:B------:R-:W3:Y:S02]  /*d280*/  SYNCS.PHASECHK.TRANS64.TRYWAIT P0, [R18+URZ+0x29860], R0 ;  /* 0x02986000120075a7 */ /* 0x000ee4000800017f */
[----:B---3--:R-:W-:Y:S05]  /*d290*/  @!P0 BRA `(.L_x_78) ;  /* 0x0000001800cc8947 */ /* 0x008fea0003800000 */
.L_x_122:
[----:B-1----:R-:W3:Y:S04]  /*d2a0*/  LDL R4, [R1+0x14] ;  /* 0x0000140001047983 */ /* 0x002ee80000100800 */
[----:B------:R-:W4:Y:S01]  /*d2b0*/  LDL R13, [R1+0x10] ;  /* 0x00001000010d7983 */ /* 0x000f220000100800 */
[----:B------:R-:W-:Y:S05]  /*d2c0*/  WARPSYNC.ALL ;  /* 0x0000000000007948 */ /* 0x000fea0003800000 */
[----:B------:R-:W1:Y:S01]  /*d2d0*/  S2R R3, SR_TID.X ;  /* 0x0000000000037919 */ /* 0x000e620000002100 */
[----:B0-----:R-:W-:Y:S01]  /*d2e0*/  IMAD.MOV.U32 R6, RZ, RZ, 0x40 ;  /* 0x00000040ff067424 */ /* 0x001fe200078e00ff */
[----:B-1----:R-:W-:-:S04]  /*d2f0*/  LOP3.LUT P0, RZ, R3, 0x4, RZ, 0xc0, !PT ;  /* 0x0000000403ff7812 */ /* 0x002fc8000780c0ff */
[----:B------:R-:W-:Y:S02]  /*d300*/  SEL R6, R6, 0xffffffc0, !P0 ;  /* 0xffffffc006067807 */ /* 0x000fe40004000000 */
[C---:B---3--:R-:W-:Y:S02]  /*d310*/  LOP3.LUT R0, R12.reuse, R4, RZ, 0xfc, !PT ;  /* 0x000000040c007212 */ /* 0x048fe400078efcff */
[----:B----4-:R-:W-:-:S03]  /*d320*/  LOP3.LUT R19, R12, R13, RZ, 0xfc, !PT ;  /* 0x0000000d0c137212 */ /* 0x010fc600078efcff */
[----:B------:R-:W0:Y:S01]  /*d330*/  LDSM.16.MT88.4 R8, [R0+UR41+0xa400] ;  /* 0x00a400290008783b */ /* 0x000e220008004200 */
[----:B------:R-:W-:Y:S02]  /*d340*/  VIADD R3, R0, UR41 ;  /* 0x0000002900037c36 */ /* 0x000fe40008000000 */
[----:B------:R-:W-:Y:S02]  /*d350*/  VIADD R19, R19, UR41 ;  /* 0x0000002913137c36 */ /* 0x000fe40008000000 */
[----:B------:R-:W-:Y:S01]  /*d360*/  IMAD.IADD R3, R6, 0x1, R3 ;  /* 0x0000000106037824 */ /* 0x000fe200078e0203 */
[C-C-:B0-----:R-:W-:Y:S02]  /*d370*/  PRMT R4, R8.reuse, 0x6420, R9.reuse ;  /* 0x0000642008047816 */ /* 0x141fe40000000009 */
[----:B------:R-:W-:Y:S02]  /*d380*/  PRMT R5, R8, 0x7531, R9 ;  /* 0x0000753108057816 */ /* 0x000fe40000000009 */
[----:B------:R-:W-:-:S02]  /*d390*/  PRMT R6, R10, 0x6420, R11 ;  /* 0x000064200a067816 */ /* 0x000fc4000000000b */
[----:B------:R-:W-:Y:S02]  /*d3a0*/  PRMT R7, R10, 0x7531, R11 ;  /* 0x000075310a077816 */ /* 0x000fe4000000000b */
[----:B------:R-:W0:Y:S04]  /*d3b0*/  LDSM.16.MT88.4 R8, [R3+0xa400] ;  /* 0x00a400000308783b */ /* 0x000e280000004200 */
[----:B------:R-:W-:Y:S01]  /*d3c0*/  STSM.16.M88.4 [R19+0x400], R4 ;  /* 0x0004000413007844 */ /* 0x000fe20000000200 */
[C-C-:B0-----:R-:W-:Y:S02]  /*d3d0*/  PRMT R12, R8.reuse, 0x6420, R9.reuse ;  /* 0x00006420080c7816 */ /* 0x141fe40000000009 */
[----:B------:R-:W-:Y:S02]  /*d3e0*/  PRMT R13, R8, 0x7531, R9 ;  /* 0x00007531080d7816 */ /* 0x000fe40000000009 */
[----:B------:R-:W-:-:S02]  /*d3f0*/  PRMT R14, R10, 0x6420, R11 ;  /* 0x000064200a0e7816 */ /* 0x000fc4000000000b */
[----:B------:R-:W-:-:S05]  /*d400*/  PRMT R15, R10, 0x7531, R11 ;  /* 0x000075310a0f7816 */ /* 0x000fca000000000b */
[----:B------:R-:W-:Y:S04]  /*d410*/  STSM.16.M88.4 [R19+0xc00], R12 ;  /* 0x000c000c13007844 */ /* 0x000fe80000000200 */
[----:B------:R-:W0:Y:S02]  /*d420*/  LDSM.16.MT88.4 R8, [R0+UR41+0xb400] ;  /* 0x00b400290008783b */ /* 0x000e240008004200 */
        /* <DEDUP_REMOVED lines=29> */
[----:B------:R0:W-:Y:S02]  /*d600*/  STSM.16.M88.4 [R19+0x3400], R4 ;  /* 0x0034000413007844 */ /* 0x0001e40000000200 */
[C-C-:B0-----:R-:W-:Y:S02]  /*d610*/  PRMT R4, R8.reuse, 0x6420, R9.reuse ;  /* 0x0000642008047816 */ /* 0x141fe40000000009 */
[----:B------:R-:W-:-:S02]  /*d620*/  PRMT R5, R8, 0x7531, R9 ;  /* 0x0000753108057816 */ /* 0x000fc40000000009 */
[C-C-:B------:R-:W-:Y:S02]  /*d630*/  PRMT R6, R10.reuse, 0x6420, R11.reuse ;  /* 0x000064200a067816 */ /* 0x140fe4000000000b */
[----:B------:R-:W-:-:S05]  /*d640*/  PRMT R7, R10, 0x7531, R11 ;  /* 0x000075310a077816 */ /* 0x000fca000000000b */
[----:B------:R-:W-:Y:S04]  /*d650*/  STSM.16.M88.4 [R19+0x3c00], R4 ;  /* 0x003c000413007844 */ /* 0x000fe80000000200 */
[----:B------:R-:W0:Y:S04]  /*d660*/  LDSM.16.MT88.4 R12, [R0+UR41+0xe400] ;  /* 0x00e40029000c783b */ /* 0x000e280008004200 */
[----:B------:R-:W1:Y:S01]  /*d670*/  LDSM.16.MT88.4 R4, [R3+0xe400] ;  /* 0x00e400000304783b */ /* 0x000e620000004200 */
[C-C-:B0-----:R-:W-:Y:S02]  /*d680*/  PRMT R8, R12.reuse, 0x6420, R13.reuse ;  /* 0x000064200c087816 */ /* 0x141fe4000000000d */
[----:B------:R-:W-:-:S02]  /*d690*/  PRMT R9, R12, 0x7531, R13 ;  /* 0x000075310c097816 */ /* 0x000fc4000000000d */
[C-C-:B------:R-:W-:Y:S02]  /*d6a0*/  PRMT R10, R14.reuse, 0x6420, R15.reuse ;  /* 0x000064200e0a7816 */ /* 0x140fe4000000000f */
[----:B------:R-:W-:-:S05]  /*d6b0*/  PRMT R11, R14, 0x7531, R15 ;  /* 0x000075310e0b7816 */ /* 0x000fca000000000f */
[----:B------:R1:W-:Y:S02]  /*d6c0*/  STSM.16.M88.4 [R19+0x4400], R8 ;  /* 0x0044000813007844 */ /* 0x0003e40000000200 */
[C-C-:B-1----:R-:W-:Y:S02]  /*d6d0*/  PRMT R8, R4.reuse, 0x6420, R5.reuse ;  /* 0x0000642004087816 */ /* 0x142fe40000000005 */
[----:B------:R-:W-:Y:S02]  /*d6e0*/  PRMT R9, R4, 0x7531, R5 ;  /* 0x0000753104097816 */ /* 0x000fe40000000005 */
[C-C-:B------:R-:W-:Y:S02]  /*d6f0*/  PRMT R10, R6.reuse, 0x6420, R7.reuse ;  /* 0x00006420060a7816 */ /* 0x140fe40000000007 */
[----:B------:R-:W-:-:S05]  /*d700*/  PRMT R11, R6, 0x7531, R7 ;  /* 0x00007531060b7816 */ /* 0x000fca0000000007 */
[----:B------:R0:W-:Y:S01]  /*d710*/  STSM.16.M88.4 [R19+0x4c00], R8 ;  /* 0x004c000813007844 */ /* 0x0001e20000000200 */
[----:B------:R-:W-:Y:S01]  /*d720*/  @!PT LDS RZ, [RZ] ;  /* 0x00000000fffff984 */ /* 0x000fe20000000800 */
[----:B------:R-:W-:Y:S01]  /*d730*/  @!PT LDS RZ, [RZ] ;  /* 0x00000000fffff984 */ /* 0x000fe20000000800 */
[----:B------:R-:W-:Y:S01]  /*d740*/  @!PT LDS RZ, [RZ] ;  /* 0x00000000fffff984 */ /* 0x000fe20000000800 */
[----:B------:R-:W-:Y:S01]  /*d750*/  @!PT LDS RZ, [RZ] ;  /* 0x00000000fffff984 */ /* 0x000fe20000000800 */
[----:B------:R1:W-:Y:S06]  /*d760*/  MEMBAR.ALL.CTA ;  /* 0x0000000000007992 */ /* 0x0003ec0000008000 */
[----:B-1----:R-:W1:Y:S01]  /*d770*/  FENCE.VIEW.ASYNC.S ;  /* 0x00000000000073c6 */ /* 0x002e620000000000 */
[----:B------:R-:W-:Y:S05]  /*d780*/  @!P1 BRA `(.L_x_79) ;  /* 0x0000000000049947 */ /* 0x000fea0003800000 */
[----:B------:R-:W-:Y:S01]  /*d790*/  BPT.TRAP 0x1 ;  /* 0x000000040000795c */ /* 0x000fe20000300000 */
.L_x_79:
[----:B------:R-:W3:Y:S01]  /*d7a0*/  S2R R0, SR_TID.X ;  /* 0x0000000000007919 */ /* 0x000ee20000002100 */
[----:B-1----:R1:W-:Y:S01]  /*d7b0*/  SYNCS.ARRIVE.TRANS64.A1T0 RZ, [R18+URZ+0x29850], RZ ;  /* 0x029850ff12ff79a7 */ /* 0x0023e2000810003f */
[----:B---3--:R-:W-:Y:S01]  /*d7c0*/  LOP3.LUT R0, R0, 0x7f, RZ, 0xc0, !PT ;  /* 0x0000007f00007812 */ /* 0x008fe200078ec0ff */
[----:B------:R-:W-:Y:S03]  /*d7d0*/  BAR.SYNC.DEFER_BLOCKING 0x2, 0x80 ;  /* 0x0082000000007b1d */ /* 0x000fe60000010000 */
[----:B------:R-:W-:-:S03]  /*d7e0*/  ISETP.NE.AND P0, PT, R0, RZ, PT ;  /* 0x000000ff0000720c */ /* 0x000fc60003f05270 */
[----:B------:R3:W5:Y:S10]  /*d7f0*/  LDL R0, [R1] ;  /* 0x0000000001007983 */ /* 0x0007740000100800 */
[----:B-1----:R-:W-:-:S05]  /*d800*/  @!P0 VIADD R18, R18, 0x29880 ;  /* 0x0002988012128836 */ /* 0x002fca0000000000 */
[----:B------:R-:W-:-:S04]  /*d810*/  @!P0 PRMT R18, RZ, 0x654, R18 ;  /* 0x00000654ff128816 */ /* 0x000fc80000000012 */
[----:B------:R3:W-:Y:S01]  /*d820*/  @!P0 SYNCS.ARRIVE.TRANS64.RED.A1T0 RZ, [R18+URZ], RZ ;  /* 0x000000ff12ff89a7 */ /* 0x0007e2000810043f */
[C---:B------:R-:W-:Y:S01]  /*d830*/  ISETP.GT.AND P0, PT, R2.reuse, RZ, PT ;  /* 0x000000ff0200720c */ /* 0x040fe20003f04270 */
[----:B------:R-:W-:Y:S02]  /*d840*/  VIADD R2, R2, 0xffffffff ;  /* 0xffffffff02027836 */ /* 0x000fe40000000000 */
[----:B------:R-:W-:-:S10]  /*d850*/  IMAD.MOV.U32 R3, RZ, RZ, R17 ;  /* 0x000000ffff037224 */ /* 0x000fd400078e0011 */
[----:B---3--:R-:W-:Y:S05]  /*d860*/  @P0 BRA `(.L_x_80) ;  /* 0xfffffff000100947 */ /* 0x008fea000383ffff */
.L_x_58:
[----:B------:R-:W-:-:S06]  /*d870*/  UISETP.NE.AND UP0, UPT, UR42, 0x3, UPT ;  /* 0x000000032a00788c */ /* 0x000fcc000bf05270 */
[----:B------:R-:W-:-:S13]  /*d880*/  PLOP3.LUT P0, PT, PT, PT, UP0, 0x80, 0x0 ;  /* 0x000000000000781c */ /* 0x000fda0003f0f008 */
[----:B------:R-:W-:Y:S05]  /*d890*/  @!P0 BRA `(.L_x_81) ;  /* 0x0000000000048947 */ /* 0x000fea0003800000 */
[----:B------:R-:W-:Y:S01]  /*d8a0*/  BPT.TRAP 0x1 ;  /* 0x000000040000795c */ /* 0x000fe20000300000 */
.L_x_81:
[----:B--2--5:R-:W2:Y:S01]  /*d8b0*/  LDL R0, [R1] ;  /* 0x0000000001007983 */ /* 0x024ea20000100800 */
[----:B------:R-:W-:Y:S01]  /*d8c0*/  LEA R16, R17, UR41, 0x3 ;  /* 0x0000002911107c11 */ /* 0x000fe2000f8e18ff */
[----:B------:R-:W-:Y:S01]  /*d8d0*/  BSSY B0, `(.L_x_82) ;  /* 0x0000007000007945 */ /* 0x000fe20003800000 */
[----:B--2---:R-:W-:Y:S01]  /*d8e0*/  LOP3.LUT R3, R0, 0x1, RZ, 0x3c, !PT ;  /* 0x0000000100037812 */ /* 0x004fe200078e3cff */
[----:B------:R-:W-:-:S03]  /*d8f0*/  IMAD.U32 R0, RZ, RZ, UR47 ;  /* 0x0000002fff007e24 */ /* 0x000fc6000f8e00ff */
[----:B------:R-:W-:Y:S02]  /*d900*/  SHF.L.U32 R3, R3, 0x1f, RZ ;  /* 0x0000001f03037819 */ /* 0x000fe400000006ff */
[----:B------:R-:W-:Y:S02]  /*d910*/  ISETP.NE.AND P1, PT, R0, 0x3, PT ;  /* 0x000000030000780c */ /* 0x000fe40003f25270 */
[----:B------:R-:W2:Y:S02]  /*d920*/  SYNCS.PHASECHK.TRANS64.TRYWAIT P0, [R16+URZ+0x29870], R3 ;  /* 0x02987003100075a7 */ /* 0x000ea4000800017f */
[----:B--2---:R-:W-:Y:S09]  /*d930*/  @!P0 BRA `(.L_x_83) ;  /* 0x0000001400388947 */ /* 0x004ff20003800000 */
.L_x_123:
[----:B------:R-:W-:Y:S05]  /*d940*/  BSYNC B0 ;  /* 0x0000000000007941 */ /* 0x000fea0003800000 */
.L_x_82:
[----:B------:R-:W-:Y:S05]  /*d950*/  @!P1 BRA `(.L_x_84) ;  /* 0x0000000000049947 */ /* 0x000fea0003800000 */
[----:B------:R-:W-:Y:S01]  /*d960*/  BPT.TRAP 0x1 ;  /* 0x000000040000795c */ /* 0x000fe20000300000 */
.L_x_84:
[----:B------:R-:W2:Y:S02]  /*d970*/  LDL R0, [R1] ;  /* 0x0000000001007983 */ /* 0x000ea40000100800 */
[----:B--2---:R-:W-:-:S04]  /*d980*/  SHF.L.U32 R3, R0, 0x1f, RZ ;  /* 0x0000001f00037819 */ /* 0x004fc800000006ff */
[----:B------:R-:W2:Y:S02]  /*d990*/  SYNCS.PHASECHK.TRANS64.TRYWAIT P0, [R16+URZ+0x29860], R3 ;  /* 0x02986003100075a7 */ /* 0x000ea4000800017f */
[----:B--2---:R-:W-:Y:S05]  /*d9a0*/  @!P0 BRA `(.L_x_85) ;  /* 0x0000001400308947 */ /* 0x004fea0003800000 */
.L_x_124:
[----:B-1----:R-:W3:Y:S04]  /*d9b0*/  LDL R2, [R1+0x14] ;  /* 0x0000140001027983 */ /* 0x002ee80000100800 */
[----:B------:R-:W4:Y:S01]  /*d9c0*/  LDL R12, [R1+0x10] ;  /* 0x00001000010c7983 */ /* 0x000f220000100800 */
[----:B------:R-:W-:Y:S01]  /*d9d0*/  IMAD R0, R17, 0x5000, RZ ;  /* 0x0000500011007824 */ /* 0x000fe200078e02ff */
[----:B------:R-:W-:Y:S05]  /*d9e0*/  WARPSYNC.ALL ;  /* 0x0000000000007948 */ /* 0x000fea0003800000 */
[----:B0-----:R-:W0:Y:S01]  /*d9f0*/  S2R R8, SR_TID.X ;  /* 0x0000000000087919 */ /* 0x001e220000002100 */
[----:B------:R-:W-:Y:S01]  /*da00*/  IMAD.MOV.U32 R10, RZ, RZ, 0x40 ;  /* 0x00000040ff0a7424 */ /* 0x000fe200078e00ff */
[----:B0-----:R-:W-:-:S04]  /*da10*/  LOP3.LUT P0, RZ, R8, 0x4, RZ, 0xc0, !PT ;  /* 0x0000000408ff7812 */ /* 0x001fc8000780c0ff */
[----:B------:R-:W-:Y:S02]  /*da20*/  SEL R10, R10, 0xffffffc0, !P0 ;  /* 0xffffffc00a0a7807 */ /* 0x000fe40004000000 */
[C---:B---3--:R-:W-:Y:S02]  /*da30*/  LOP3.LUT R2, R0.reuse, R2, RZ, 0xfc, !PT ;  /* 0x0000000200027212 */ /* 0x048fe400078efcff */
[----:B----4-:R-:W-:-:S03]  /*da40*/  LOP3.LUT R0, R0, R12, RZ, 0xfc, !PT ;  /* 0x0000000c00007212 */ /* 0x010fc600078efcff */
[----:B------:R-:W0:Y:S01]  /*da50*/  LDSM.16.MT88.4 R4, [R2+UR41+0xa400] ;  /* 0x00a400290204783b */ /* 0x000e220008004200 */
[----:B--2---:R-:W-:Y:S02]  /*da60*/  VIADD R3, R2, UR41 ;  /* 0x0000002902037c36 */ /* 0x004fe40008000000 */
[----:B------:R-:W-:Y:S02]  /*da70*/  VIADD R0, R0, UR41 ;  /* 0x0000002900007c36 */ /* 0x000fe40008000000 */
[----:B------:R-:W-:Y:S01]  /*da80*/  IMAD.IADD R3, R10, 0x1, R3 ;  /* 0x000000010a037824 */ /* 0x000fe200078e0203 */
        /* <DEDUP_REMOVED lines=53> */
[----:B------:R1:W-:Y:S01]  /*dde0*/  STSM.16.M88.4 [R0+0x4400], R12 ;  /* 0x0044000c00007844 */ /* 0x0003e20000000200 */
[C-C-:B0-----:R-:W-:Y:S02]  /*ddf0*/  PRMT R8, R4.reuse, 0x6420, R5.reuse ;  /* 0x0000642004087816 */ /* 0x141fe40000000005 */
[----:B------:R-:W-:Y:S02]  /*de00*/  PRMT R9, R4, 0x7531, R5 ;  /* 0x0000753104097816 */ /* 0x000fe40000000005 */
[----:B------:R-:W-:-:S02]  /*de10*/  PRMT R10, R6, 0x6420, R7 ;  /* 0x00006420060a7816 */ /* 0x000fc40000000007 */
[----:B------:R-:W-:-:S05]  /*de20*/  PRMT R11, R6, 0x7531, R7 ;  /* 0x00007531060b7816 */ /* 0x000fca0000000007 */
[----:B------:R1:W-:Y:S01]  /*de30*/  STSM.16.M88.4 [R0+0x4c00], R8 ;  /* 0x004c000800007844 */ /* 0x0003e20000000200 */
[----:B------:R-:W-:Y:S01]  /*de40*/  @!PT LDS RZ, [RZ] ;  /* 0x00000000fffff984 */ /* 0x000fe20000000800 */
[----:B------:R-:W-:Y:S01]  /*de50*/  @!PT LDS RZ, [RZ] ;  /* 0x00000000fffff984 */ /* 0x000fe20000000800 */
[----:B------:R-:W-:Y:S01]  /*de60*/  @!PT LDS RZ, [RZ] ;  /* 0x00000000fffff984 */ /* 0x000fe20000000800 */
[----:B------:R-:W-:Y:S01]  /*de70*/  @!PT LDS RZ, [RZ] ;  /* 0x00000000fffff984 */ /* 0x000fe20000000800 */
[----:B------:R0:W-:Y:S06]  /*de80*/  MEMBAR.ALL.CTA ;  /* 0x0000000000007992 */ /* 0x0001ec0000008000 */
[----:B0-----:R-:W0:Y:S01]  /*de90*/  FENCE.VIEW.ASYNC.S ;  /* 0x00000000000073c6 */ /* 0x001e220000000000 */
[----:B------:R-:W-:Y:S05]  /*dea0*/  @!P1 BRA `(.L_x_86) ;  /* 0x0000000000049947 */ /* 0x000fea0003800000 */
[----:B------:R-:W-:Y:S01]  /*deb0*/  BPT.TRAP 0x1 ;  /* 0x000000040000795c */ /* 0x000fe20000300000 */
.L_x_86:
[----:B------:R-:W2:Y:S01]  /*dec0*/  LDL.LU R3, [R1] ;  /* 0x0000000001037983 */ /* 0x000ea20000300800 */
[----:B0-----:R-:W-:Y:S01]  /*ded0*/  SYNCS.ARRIVE.TRANS64.A1T0 RZ, [R16+URZ+0x29850], RZ ;  /* 0x029850ff10ff79a7 */ /* 0x001fe2000810003f */
[----:B-1----:R-:W0:Y:S01]  /*dee0*/  S2R R0, SR_TID.X ;  /* 0x0000000000007919 */ /* 0x002e220000002100 */
[----:B------:R-:W-:Y:S01]  /*def0*/  VIADD R17, R17, 0x1 ;  /* 0x0000000111117836 */ /* 0x000fe20000000000 */
[----:B------:R-:W1:Y:S01]  /*df00*/  LDC R2, c[0x0][0xc34] ;  /* 0x00030d00ff027b82 */ /* 0x000e620000000800 */
[----:B0-----:R-:W-:-:S07]  /*df10*/  LOP3.LUT R0, R0, 0x7f, RZ, 0xc0, !PT ;  /* 0x0000007f00007812 */ /* 0x001fce00078ec0ff */
[----:B------:R-:W-:Y:S01]  /*df20*/  BAR.SYNC.DEFER_BLOCKING 0x2, 0x80 ;  /* 0x0082000000007b1d */ /* 0x000fe20000010000 */
[----:B------:R-:W-:-:S13]  /*df30*/  ISETP.NE.AND P0, PT, R0, RZ, PT ;  /* 0x000000ff0000720c */ /* 0x000fda0003f05270 */
[----:B------:R-:W-:-:S05]  /*df40*/  @!P0 VIADD R0, R16, 0x29880 ;  /* 0x0002988010008836 */ /* 0x000fca0000000000 */
[----:B------:R-:W-:-:S04]  /*df50*/  @!P0 PRMT R0, RZ, 0x654, R0 ;  /* 0x00000654ff008816 */ /* 0x000fc80000000000 */
[----:B------:R0:W-:Y:S01]  /*df60*/  @!P0 SYNCS.ARRIVE.TRANS64.RED.A1T0 RZ, [R0+URZ], RZ ;  /* 0x000000ff00ff89a7 */ /* 0x0001e2000810043f */
[----:B------:R-:W-:-:S04]  /*df70*/  ISETP.NE.AND P0, PT, R17, 0x2, PT ;  /* 0x000000021100780c */ /* 0x000fc80003f05270 */
[----:B0-----:R-:W-:Y:S01]  /*df80*/  SEL R0, RZ, 0x1, P0 ;  /* 0x00000001ff007807 */ /* 0x001fe20000000000 */
[----:B------:R-:W-:-:S06]  /*df90*/  UIADD3 UR50, UR43, UR50, URZ ;  /* 0x000000322b327290 */ /* 0x000fcc000fffe03f */
[----:B-1----:R-:W-:Y:S01]  /*dfa0*/  ISETP.LE.AND P1, PT, R2, UR50, PT ;  /* 0x0000003202007c0c */ /* 0x002fe2000bf23270 */
[----:B------:R-:W-:Y:S01]  /*dfb0*/  UIADD3 UR46, UR46, 0x1, URZ ;  /* 0x000000012e2e7890 */ /* 0x000fe2000fffe03f */
[----:B------:R-:W-:Y:S02]  /*dfc0*/  SEL R17, R17, RZ, P0 ;  /* 0x000000ff11117207 */ /* 0x000fe40000000000 */
[----:B--2---:R-:W-:-:S05]  /*dfd0*/  LOP3.LUT R3, R3, R0, RZ, 0x3c, !PT ;  /* 0x0000000003037212 */ /* 0x004fca00078e3cff */
[----:B------:R1:W-:Y:S04]  /*dfe0*/  STL [R1], R3 ;  /* 0x0000000301007387 */ /* 0x0003e80000100800 */
[----:B------:R-:W-:Y:S05]  /*dff0*/  @!P1 BRA `(.L_x_87) ;  /* 0xffffffd000089947 */ /* 0x000fea000383ffff */
[----:B------:R-:W-:-:S12]  /*e000*/  ULOP3.LUT UR46, UR46, 0x1, URZ, 0xc, !UPT ;  /* 0x000000012e2e7892 */ /* 0x000fd8000f8e0c3f */
.L_x_40:
[----:B-1----:R-:W0:Y:S01]  /*e010*/  S2R R3, SR_CgaCtaId ;  /* 0x0000000000037919 */ /* 0x002e220000008800 */
[----:B------:R-:W-:-:S04]  /*e020*/  MOV R0, 0x400 ;  /* 0x0000040000007802 */ /* 0x000fc80000000f00 */
[----:B0-----:R-:W-:Y:S01]  /*e030*/  LEA R8, R3, R0, 0x18 ;  /* 0x0000000003087211 */ /* 0x001fe200078ec0ff */
[----:B------:R-:W-:-:S05]  /*e040*/  IMAD.U32 R0, RZ, RZ, UR46 ;  /* 0x0000002eff007e24 */ /* 0x000fca000f8e00ff */
[----:B------:R-:W-:-:S04]  /*e050*/  SHF.L.U32 R0, R0, 0x1f, RZ ;  /* 0x0000001f00007819 */ /* 0x000fc800000006ff */
[----:B------:R-:W0:Y:S02]  /*e060*/  SYNCS.PHASECHK.TRANS64.TRYWAIT P0, [R8+URZ+0x29820], R0 ;  /* 0x02982000080075a7 */ /* 0x000e24000800017f */
[----:B0-----:R-:W-:Y:S05]  /*e070*/  @!P0 BRA `(.L_x_88) ;  /* 0x0000000c00908947 */ /* 0x001fea0003800000 */
.L_x_125:
[----:B------:R-:W1:Y:S02]  /*e080*/  S2R R2, SR_TID.X ;  /* 0x0000000000027919 */ /* 0x000e640000002100 */
[----:B-1----:R-:W-:-:S04]  /*e090*/  SHF.R.U32.HI R2, RZ, 0x5, R2 ;  /* 0x00000005ff027819 */ /* 0x002fc80000011602 */
[----:B------:R-:W-:-:S05]  /*e0a0*/  LOP3.LUT R2, R2, 0x3, RZ, 0xc0, !PT ;  /* 0x0000000302027812 */ /* 0x000fca00078ec0ff */
[----:B0-----:R-:W0:Y:S02]  /*e0b0*/  SHFL.IDX PT, R0, R2, RZ, 0x1f ;  /* 0x00001fff02007589 */ /* 0x001e2400000e0000 */
[----:B0-----:R-:W-:-:S13]  /*e0c0*/  ISETP.NE.AND P0, PT, R0, RZ, PT ;  /* 0x000000ff0000720c */ /* 0x001fda0003f05270 */
[----:B------:R-:W-:Y:S05]  /*e0d0*/  @P0 EXIT ;  /* 0x000000000000094d */ /* 0x000fea0003800000 */
[----:B------:R-:W-:Y:S01]  /*e0e0*/  ELECT P0, URZ, PT ;  /* 0x00000000003f782f */ /* 0x000fe20003800000 */
[----:B------:R-:W-:-:S12]  /*e0f0*/  BSSY B0, `(.L_x_89) ;  /* 0x0000028000007945 */ /* 0x000fd80003800000 */
[----:B------:R-:W-:Y:S05]  /*e100*/  @!P0 BRA `(.L_x_90) ;  /* 0x0000000000988947 */ /* 0x000fea0003800000 */
[----:B------:R-:W-:-:S06]  /*e110*/  ULOP3.LUT UR4, UR38, 0x2, URZ, 0xfc, !UPT ;  /* 0x0000000226047892 */ /* 0x000fcc000f8efc3f */
[----:B------:R-:W-:-:S04]  /*e120*/  MOV R0, UR4 ;  /* 0x0000000400007c02 */ /* 0x000fc80008000f00 */
[----:B------:R-:W-:-:S13]  /*e130*/  ISETP.NE.AND P0, PT, R0, 0x3, PT ;  /* 0x000000030000780c */ /* 0x000fda0003f05270 */
[----:B------:R-:W-:Y:S05]  /*e140*/  @!P0 BRA `(.L_x_91) ;  /* 0x0000000000048947 */ /* 0x000fea0003800000 */
[----:B------:R-:W-:Y:S01]  /*e150*/  BPT.TRAP 0x1 ;  /* 0x000000040000795c */ /* 0x000fe20000300000 */
.L_x_91:
[----:B------:R-:W2:Y:S01]  /*e160*/  LDL.LU R6, [R1] ;  /* 0x0000000001067983 */ /* 0x000ea20000300800 */
[----:B------:R-:W-:Y:S02]  /*e170*/  VIADD R0, R8, 0x29840 ;  /* 0x0002984008007836 */ /* 0x000fe40000000000 */
[C---:B------:R-:W-:Y:S02]  /*e180*/  VIADD R2, R17.reuse, 0x1 ;  /* 0x0000000111027836 */ /* 0x040fe40000000000 */
[----:B------:R-:W-:-:S03]  /*e190*/  IMAD R5, R17, 0x8, R0 ;  /* 0x0000000811057824 */ /* 0x000fc600078e0200 */
[----:B------:R-:W-:-:S04]  /*e1a0*/  ISETP.NE.AND P2, PT, R2, 0x2, PT ;  /* 0x000000020200780c */ /* 0x000fc80003f45270 */
[----:B------:R-:W-:Y:S02]  /*e1b0*/  SEL R3, RZ, 0x1, P2 ;  /* 0x00000001ff037807 */ /* 0x000fe40001000000 */
[C---:B--2---:R-:W-:Y:S02]  /*e1c0*/  SHF.L.U32 R4, R6.reuse, 0x1f, RZ ;  /* 0x0000001f06047819 */ /* 0x044fe400000006ff */
[----:B------:R-:W-:Y:S02]  /*e1d0*/  LOP3.LUT R6, R6, R3, RZ, 0x3c, !PT ;  /* 0x0000000306067212 */ /* 0x000fe400078e3cff */
[----:B------:R-:W0:Y:S01]  /*e1e0*/  SYNCS.PHASECHK.TRANS64.TRYWAIT P1, [R5+URZ], R4 ;  /* 0x00000004050075a7 */ /* 0x000e22000802017f */
[----:B------:R-:W-:-:S05]  /*e1f0*/  SEL R3, R2, RZ, P2 ;  /* 0x000000ff02037207 */ /* 0x000fca0001000000 */
[----:B------:R-:W-:Y:S01]  /*e200*/  IMAD R7, R3, 0x8, R0 ;  /* 0x0000000803077824 */ /* 0x000fe200078e0200 */
[----:B------:R-:W-:Y:S01]  /*e210*/  SHF.L.U32 R0, R6, 0x1f, RZ ;  /* 0x0000001f06007819 */ /* 0x000fe200000006ff */
[----:B0-----:R-:W-:Y:S06]  /*e220*/  @!P1 BRA `(.L_x_92) ;  /* 0x0000000c00389947 */ /* 0x001fec0003800000 */
.L_x_126:
[----:B------:R-:W1:Y:S02]  /*e230*/  SYNCS.PHASECHK.TRANS64.TRYWAIT P1, [R7+URZ], R0 ;  /* 0x00000000070075a7 */ /* 0x000e64000802017f */
[----:B-1----:R-:W-:Y:S05]  /*e240*/  @!P1 BRA `(.L_x_93) ;  /* 0x0000000c00449947 */ /* 0x002fea0003800000 */
.L_x_127:
[----:B------:R-:W-:Y:S05]  /*e250*/  @!P0 BRA `(.L_x_94) ;  /* 0x0000000000048947 */ /* 0x000fea0003800000 */
[----:B------:R-:W-:Y:S01]  /*e260*/  BPT.TRAP 0x1 ;  /* 0x000000040000795c */ /* 0x000fe20000300000 */
.L_x_94:
[----:B------:R-:W-:-:S04]  /*e270*/  IMAD R17, R17, 0x8, R8 ;  /* 0x0000000811117824 */ /* 0x000fc800078e0208 */
[----:B------:R-:W2:Y:S02]  /*e280*/  SYNCS.PHASECHK.TRANS64.TRYWAIT P1, [R17+URZ+0x29860], R4 ;  /* 0x02986004110075a7 */ /* 0x000ea4000802017f */
[----:B--2---:R-:W-:Y:S05]  /*e290*/  @!P1 BRA `(.L_x_95) ;  /* 0x0000000c00449947 */ /* 0x004fea0003800000 */
.L_x_128:
[----:B------:R-:W-:Y:S05]  /*e2a0*/  @!P0 BRA `(.L_x_96) ;  /* 0x0000000000048947 */ /* 0x000fea0003800000 */
[----:B------:R-:W-:Y:S01]  /*e2b0*/  BPT.TRAP 0x1 ;  /* 0x000000040000795c */ /* 0x000fe20000300000 */
.L_x_96:
[----:B------:R-:W-:-:S04]  /*e2c0*/  IMAD R3, R3, 0x8, R8 ;  /* 0x0000000803037824 */ /* 0x000fc800078e0208 */
[----:B------:R-:W3:Y:S02]  /*e2d0*/  SYNCS.PHASECHK.TRANS64.TRYWAIT P1, [R3+URZ+0x29860], R0 ;  /* 0x02986000030075a7 */ /* 0x000ee4000802017f */
[----:B---3--:R-:W-:Y:S05]  /*e2e0*/  @!P1 BRA `(.L_x_97) ;  /* 0x0000000c00449947 */ /* 0x008fea0003800000 */
.L_x_129:
[----:B------:R-:W-:Y:S05]  /*e2f0*/  @!P0 BRA `(.L_x_98) ;  /* 0x0000000000048947 */ /* 0x000fea0003800000 */
[----:B------:R-:W-:Y:S01]  /*e300*/  BPT.TRAP 0x1 ;  /* 0x000000040000795c */ /* 0x000fe20000300000 */
.L_x_98:
[----:B------:R-:W4:Y:S02]  /*e310*/  SYNCS.PHASECHK.TRANS64.TRYWAIT P0, [R17+URZ+0x29880], R4 ;  /* 0x02988004110075a7 */ /* 0x000f24000800017f */
[----:B----4-:R-:W-:Y:S05]  /*e320*/  @!P0 BRA `(.L_x_99) ;  /* 0x0000000c00488947 */ /* 0x010fea0003800000 */
.L_x_100:
[----:B------:R0:W0:Y:S02]  /*e330*/  SYNCS.PHASECHK.TRANS64.TRYWAIT P0, [R3+URZ+0x29880], R0 ;  /* 0x02988000030075a7 */ /* 0x000024000800017f */
[----:B0-----:R-:W-:Y:S05]  /*e340*/  @!P0 NANOSLEEP.SYNCS 0x989680 ;  /* 0x009896800000895d */ /* 0x001fea0003900000 */
[----:B------:R-:W0:Y:S02]  /*e350*/  @!P0 SYNCS.PHASECHK.TRANS64 P0, [R3+URZ+0x29880], R0 ;  /* 0x02988000030085a7 */ /* 0x000e24000800007f */
[----:B0-----:R-:W-:Y:S05]  /*e360*/  @!P0 BRA `(.L_x_100) ;  /* 0xfffffffc00f08947 */ /* 0x001fea000383ffff */
.L_x_90:
[----:B------:R-:W-:Y:S05]  /*e370*/  BSYNC B0 ;  /* 0x0000000000007941 */ /* 0x000fea0003800000 */
.L_x_89:
[----:B------:R-:W-:Y:S05]  /*e380*/  EXIT ;  /* 0x000000000000794d */ /* 0x000fea0003800000 */
.L_x_10:
[----:B0-----:R-:W-:-:S04]  /*e390*/  IMAD.U32 R3, RZ, RZ, UR39 ;  /* 0x00000027ff037e24 */ /* 0x001fc8000f8e00ff */
[----:B------:R0:W1:Y:S03]  /*e3a0*/  SYNCS.PHASECHK.TRANS64.TRYWAIT P1, [R3+URZ+0x29800], R8 ;  /* 0x02980008030075a7 */ /* 0x000066000802017f */
[----:B-1----:R-:W-:Y:S05]  /*e3b0*/  @!P1 NANOSLEEP.SYNCS 0x989680 ;  /* 0x009896800000995d */ /* 0x002fea0003900000 */
[----:B------:R-:W1:Y:S02]  /*e3c0*/  @!P1 SYNCS.PHASECHK.TRANS64 P1, [R3+URZ+0x29800], R8 ;  /* 0x02980008030095a7 */ /* 0x000e64000802007f */
[----:B-1----:R-:W-:Y:S05]  /*e3d0*/  @!P1 BRA `(.L_x_10) ;  /* 0xfffffffc00ec9947 */ /* 0x002fea000383ffff */
[----:B------:R-:W-:Y:S05]  /*e3e0*/  BRA `(.L_x_101) ;  /* 0xffffff3000387947 */ /* 0x000fea000383ffff */
.L_x_14:
[----:B-1----:R1:W2:Y:S02]  /*e3f0*/  SYNCS.PHASECHK.TRANS64.TRYWAIT P1, [R3+URZ+0x29830], R4 ;  /* 0x02983004030075a7 */ /* 0x0022a4000802017f */
[----:B--2---:R-:W-:Y:S05]  /*e400*/  @!P1 NANOSLEEP.SYNCS 0x989680 ;  /* 0x009896800000995d */ /* 0x004fea0003900000 */
[----:B------:R-:W2:Y:S02]  /*e410*/  @!P1 SYNCS.PHASECHK.TRANS64 P1, [R3+URZ+0x29830], R4 ;  /* 0x02983004030095a7 */ /* 0x000ea4000802007f */
[----:B--2---:R-:W-:Y:S05]  /*e420*/  @!P1 BRA `(.L_x_14) ;  /* 0xfffffffc00f09947 */ /* 0x004fea000383ffff */
[----:B------:R-:W-:Y:S05]  /*e430*/  BRA `(.L_x_13) ;  /* 0xffffff3000607947 */ /* 0x000fea000383ffff */
.L_x_19:
[----:B-1----:R-:W-:-:S04]  /*e440*/  IMAD.U32 R8, RZ, RZ, UR6 ;  /* 0x00000006ff087e24 */ /* 0x002fc8000f8e00ff */
[----:B------:R1:W2:Y:S03]  /*e450*/  SYNCS.PHASECHK.TRANS64.TRYWAIT P1, [R8+URZ+0x29830], R7 ;  /* 0x02983007080075a7 */ /* 0x0002a6000802017f */
[----:B--2---:R-:W-:Y:S05]  /*e460*/  @!P1 NANOSLEEP.SYNCS 0x989680 ;  /* 0x009896800000995d */ /* 0x004fea0003900000 */
[----:B------:R-:W2:Y:S02]  /*e470*/  @!P1 SYNCS.PHASECHK.TRANS64 P1, [R8+URZ+0x29830], R7 ;  /* 0x02983007080095a7 */ /* 0x000ea4000802007f */
[----:B--2---:R-:W-:Y:S05]  /*e480*/  @!P1 BRA `(.L_x_19) ;  /* 0xfffffffc00ec9947 */ /* 0x004fea000383ffff */
[----:B------:R-:W-:Y:S05]  /*e490*/  BRA `(.L_x_16) ;  /* 0xffffff6c00887947 */ /* 0x000fea000383ffff */
.L_x_23:
[----:B-1----:R-:W-:-:S04]  /*e4a0*/  IMAD.U32 R8, RZ, RZ, UR6 ;  /* 0x00000006ff087e24 */ /* 0x002fc8000f8e00ff */
[----:B------:R1:W2:Y:S03]  /*e4b0*/  SYNCS.PHASECHK.TRANS64.TRYWAIT P1, [R8+URZ+0x29850], R7 ;  /* 0x02985007080075a7 */ /* 0x0002a6000802017f */
[----:B--2---:R-:W-:Y:S05]  /*e4c0*/  @!P1 NANOSLEEP.SYNCS 0x989680 ;  /* 0x009896800000995d */ /* 0x004fea0003900000 */
[----:B------:R-:W2:Y:S02]  /*e4d0*/  @!P1 SYNCS.PHASECHK.TRANS64 P1, [R8+URZ+0x29850], R7 ;  /* 0x02985007080095a7 */ /* 0x000ea4000802007f */
[----:B--2---:R-:W-:Y:S05]  /*e4e0*/  @!P1 BRA `(.L_x_23) ;  /* 0xfffffffc00ec9947 */ /* 0x004fea000383ffff */
[----:B------:R-:W-:Y:S05]  /*e4f0*/  BRA `(.L_x_20) ;  /* 0xffffff7800887947 */ /* 0x000fea000383ffff */
.L_x_29:
[----:B-1----:R-:W-:-:S04]  /*e500*/  IMAD.U32 R3, RZ, RZ, UR4 ;  /* 0x00000004ff037e24 */ /* 0x002fc8000f8e00ff */
[----:B------:R1:W2:Y:S03]  /*e510*/  SYNCS.PHASECHK.TRANS64.TRYWAIT P1, [R3+URZ+0x29850], R0 ;  /* 0x02985000030075a7 */ /* 0x0002a6000802017f */
[----:B--2---:R-:W-:Y:S05]  /*e520*/  @!P1 NANOSLEEP.SYNCS 0x989680 ;  /* 0x009896800000995d */ /* 0x004fea0003900000 */
[----:B------:R-:W2:Y:S02]  /*e530*/  @!P1 SYNCS.PHASECHK.TRANS64 P1, [R3+URZ+0x29850], R0 ;  /* 0x02985000030095a7 */ /* 0x000ea4000802007f */
[----:B--2---:R-:W-:Y:S05]  /*e540*/  @!P1 BRA `(.L_x_29) ;  /* 0xfffffffc00ec9947 */ /* 0x004fea000383ffff */
[----:B------:R-:W-:Y:S05]  /*e550*/  BRA `(.L_x_28) ;  /* 0xffffffa000d87947 */ /* 0x000fea000383ffff */
.L_x_45:
[----:B------:R-:W-:Y:S02]  /*e560*/  IMAD.MOV.U32 R13, RZ, RZ, R19 ;  /* 0x000000ffff0d7224 */ /* 0x000fe400078e0013 */
[----:B------:R-:W-:Y:S02]  /*e570*/  IMAD.MOV.U32 R12, RZ, RZ, RZ ;  /* 0x000000ffff0c7224 */ /* 0x000fe400078e00ff */
[----:B------:R-:W-:Y:S02]  /*e580*/  IMAD.MOV.U32 R11, RZ, RZ, 0x1f ;  /* 0x0000001fff0b7424 */ /* 0x000fe400078e00ff */
[----:B------:R-:W-:-:S07]  /*e590*/  IMAD.MOV.U32 R15, RZ, RZ, -0x1 ;  /* 0xffffffffff0f7424 */ /* 0x000fce00078e00ff */
[----:B01----:R-:W-:Y:S05]  /*e5a0*/  WARPSYNC.COLLECTIVE R15, `(.L_x_102) ;  /* 0x000000000f087348 */ /* 0x003fea0003c00000 */
[----:B------:R2:W3:Y:S02]  /*e5b0*/  SHFL.IDX P6, R14, R13, R12, R11 ;  /* 0x0000000c0d0e7389 */ /* 0x0004e400000c000b */
[----:B0123--:R-:W-:Y:S01]  /*e5c0*/  ENDCOLLECTIVE ;  /* 0x000000000000791b */ /* 0x00ffe20003800000 */
.L_x_102:
[----:B------:R-:W-:Y:S05]  /*e5d0*/  BRA `(.L_x_103) ;  /* 0xffffffd0009c7947 */ /* 0x000fea000383ffff */
.L_x_47:
[----:B------:R-:W-:Y:S01]  /*e5e0*/  BSSY B0, `(.L_x_104) ;  /* 0x0000006000007945 */ /* 0x000fe20003800000 */
[----:B------:R-:W-:-:S07]  /*e5f0*/  IMAD.MOV.U32 R15, RZ, RZ, -0x1 ;  /* 0xffffffffff0f7424 */ /* 0x000fce00078e00ff */
[----:B012---:R-:W-:Y:S05]  /*e600*/  WARPSYNC.COLLECTIVE R15, `(.L_x_105) ;  /* 0x000000000f0c7348 */ /* 0x007fea0003c00000 */
[----:B------:R-:W-:Y:S02]  /*e610*/  ELECT P6, UR62, PT ;  /* 0x00000000003e782f */ /* 0x000fe400038c0000 */
[----:B------:R-:W-:Y:S01]  /*e620*/  MOV R14, UR62 ;  /* 0x0000003e000e7c02 */ /* 0x000fe20008000f00 */
[----:B012---:R-:W-:Y:S10]  /*e630*/  ENDCOLLECTIVE ;  /* 0x000000000000791b */ /* 0x007ff40003800000 */
.L_x_105:
[----:B------:R-:W-:Y:S05]  /*e640*/  BSYNC B0 ;  /* 0x0000000000007941 */ /* 0x000fea0003800000 */
.L_x_104:
[----:B------:R-:W-:Y:S05]  /*e650*/  BRA `(.L_x_106) ;  /* 0xffffffd000ac7947 */ /* 0x000fea000383ffff */
.L_x_49:
[----:B0-----:R0:W3:Y:S02]  /*e660*/  SYNCS.PHASECHK.TRANS64.TRYWAIT P0, [R2+URZ+0x29880], R3 ;  /* 0x02988003020075a7 */ /* 0x0010e4000800017f */
[----:B---3--:R-:W-:Y:S05]  /*e670*/  @!P0 NANOSLEEP.SYNCS 0x989680 ;  /* 0x009896800000895d */ /* 0x008fea0003900000 */
[----:B------:R-:W3:Y:S02]  /*e680*/  @!P0 SYNCS.PHASECHK.TRANS64 P0, [R2+URZ+0x29880], R3 ;  /* 0x02988003020085a7 */ /* 0x000ee4000800007f */
[----:B---3--:R-:W-:Y:S05]  /*e690*/  @!P0 BRA `(.L_x_49) ;  /* 0xfffffffc00f08947 */ /* 0x008fea000383ffff */
[----:B------:R-:W-:Y:S05]  /*e6a0*/  BRA `(.L_x_107) ;  /* 0xffffffd400087947 */ /* 0x000fea000383ffff */
.L_x_51:
[----:B---3--:R3:W4:Y:S02]  /*e6b0*/  SYNCS.PHASECHK.TRANS64.TRYWAIT P0, [R2+URZ+0x29840], R3 ;  /* 0x02984003020075a7 */ /* 0x008724000800017f */
[----:B----4-:R-:W-:Y:S05]  /*e6c0*/  @!P0 NANOSLEEP.SYNCS 0x989680 ;  /* 0x009896800000895d */ /* 0x010fea0003900000 */
[----:B------:R-:W4:Y:S02]  /*e6d0*/  @!P0 SYNCS.PHASECHK.TRANS64 P0, [R2+URZ+0x29840], R3 ;  /* 0x02984003020085a7 */ /* 0x000f24000800007f */
[----:B----4-:R-:W-:Y:S05]  /*e6e0*/  @!P0 BRA `(.L_x_51) ;  /* 0xfffffffc00f08947 */ /* 0x010fea000383ffff */
[----:B------:R-:W-:Y:S05]  /*e6f0*/  BRA `(.L_x_108) ;  /* 0xffffffd400547947 */ /* 0x000fea000383ffff */
.L_x_54:
[----:B------:R-:W-:Y:S02]  /*e700*/  IMAD.MOV.U32 R13, RZ, RZ, R5 ;  /* 0x000000ffff0d7224 */ /* 0x000fe400078e0005 */
[----:B------:R-:W-:Y:S02]  /*e710*/  IMAD.MOV.U32 R12, RZ, RZ, RZ ;  /* 0x000000ffff0c7224 */ /* 0x000fe400078e00ff */
[----:B------:R-:W-:Y:S02]  /*e720*/  IMAD.MOV.U32 R11, RZ, RZ, 0x1c1f ;  /* 0x00001c1fff0b7424 */ /* 0x000fe400078e00ff */
[----:B------:R-:W-:Y:S02]  /*e730*/  IMAD.MOV.U32 R15, RZ, RZ, -0x1 ;  /* 0xffffffffff0f7424 */ /* 0x000fe400078e00ff */
[----:B------:R-:W-:-:S07]  /*e740*/  IMAD.IADD R0, R10, 0x1, R0 ;  /* 0x000000010a007824 */ /* 0x000fce00078e0200 */
[----:B-----5:R-:W-:Y:S05]  /*e750*/  WARPSYNC.COLLECTIVE R15, `(.L_x_109) ;  /* 0x000000000f087348 */ /* 0x020fea0003c00000 */
[----:B------:R0:W1:Y:S02]  /*e760*/  SHFL.IDX P6, R14, R13, R12, R11 ;  /* 0x0000000c0d0e7389 */ /* 0x00006400000c000b */
[----:B01---5:R-:W-:Y:S01]  /*e770*/  ENDCOLLECTIVE ;  /* 0x000000000000791b */ /* 0x023fe20003800000 */
.L_x_109:
[----:B------:R-:W-:Y:S02]  /*e780*/  IMAD.MOV.U32 R13, RZ, RZ, R6 ;  /* 0x000000ffff0d7224 */ /* 0x000fe400078e0006 */
[----:B------:R-:W-:-:S07]  /*e790*/  IMAD.MOV.U32 R2, RZ, RZ, R14 ;  /* 0x000000ffff027224 */ /* 0x000fce00078e000e */
[----:B------:R-:W-:Y:S05]  /*e7a0*/  WARPSYNC.COLLECTIVE R15, `(.L_x_110) ;  /* 0x000000000f087348 */ /* 0x000fea0003c00000 */
[----:B------:R0:W1:Y:S02]  /*e7b0*/  SHFL.IDX P6, R14, R13, R12, R11 ;  /* 0x0000000c0d0e7389 */ /* 0x00006400000c000b */
[----:B01----:R-:W-:Y:S01]  /*e7c0*/  ENDCOLLECTIVE ;  /* 0x000000000000791b */ /* 0x003fe20003800000 */
.L_x_110:
[----:B------:R-:W-:Y:S02]  /*e7d0*/  ULDC UR4, c[0x0][0x288] ;  /* 0x0000a20000047ab9 */ /* 0x000fe40000000800 */
[----:B------:R-:W-:Y:S02]  /*e7e0*/  IMAD R4, R7, UR4, RZ ;  /* 0x0000000407047c24 */ /* 0x000fe4000f8e02ff */
[----:B------:R-:W-:-:S03]  /*e7f0*/  VIADD R7, R0, 0x20 ;  /* 0x0000002000077836 */ /* 0x000fc60000000000 */
[----:B------:R-:W-:Y:S01]  /*e800*/  ISETP.GE.AND P4, PT, R0, R4, PT ;  /* 0x000000040000720c */ /* 0x000fe20003f86270 */
[----:B------:R-:W-:Y:S02]  /*e810*/  IMAD.MOV.U32 R13, RZ, RZ, R5 ;  /* 0x000000ffff0d7224 */ /* 0x000fe400078e0005 */
[----:B------:R-:W-:Y:S02]  /*e820*/  IMAD.MOV.U32 R12, RZ, RZ, 0x1 ;  /* 0x00000001ff0c7424 */ /* 0x000fe400078e00ff */
[----:B------:R-:W-:-:S08]  /*e830*/  IMAD.MOV.U32 R3, RZ, RZ, R14 ;  /* 0x000000ffff037224 */ /* 0x000fd000078e000e */
[----:B------:R-:W-:Y:S05]  /*e840*/  WARPSYNC.COLLECTIVE R15, `(.L_x_111) ;  /* 0x000000000f087348 */ /* 0x000fea0003c00000 */
[----:B------:R0:W1:Y:S02]  /*e850*/  SHFL.IDX P6, R14, R13, R12, R11 ;  /* 0x0000000c0d0e7389 */ /* 0x00006400000c000b */
[----:B01----:R-:W-:Y:S01]  /*e860*/  ENDCOLLECTIVE ;  /* 0x000000000000791b */ /* 0x003fe20003800000 */
.L_x_111:
[----:B------:R-:W-:-:S05]  /*e870*/  @!P4 IADD3 R3, P3, R9, R3, RZ ;  /* 0x000000030903c210 */ /* 0x000fca0007f7e0ff */
[----:B------:R-:W-:Y:S01]  /*e880*/  @!P4 IMAD.X R2, RZ, RZ, R2, P3 ;  /* 0x000000ffff02c224 */ /* 0x000fe200018e0602 */
[----:B------:R-:W-:-:S04]  /*e890*/  ISETP.GE.AND P3, PT, R7, R4, PT ;  /* 0x000000040700720c */ /* 0x000fc80003f66270 */
[----:B------:R-:W-:Y:S01]  /*e8a0*/  @!P4 LOP3.LUT R3, R3, R2, RZ, 0x3c, !PT ;  /* 0x000000020303c212 */ /* 0x000fe200078e3cff */
[----:B------:R-:W-:-:S03]  /*e8b0*/  IMAD.MOV.U32 R13, RZ, RZ, R6 ;  /* 0x000000ffff0d7224 */ /* 0x000fc600078e0006 */
[----:B------:R-:W-:-:S04]  /*e8c0*/  @!P4 LOP3.LUT R2, R3, R2, RZ, 0x3c, !PT ;  /* 0x000000020302c212 */ /* 0x000fc800078e3cff */
[----:B------:R-:W-:-:S05]  /*e8d0*/  @!P4 LOP3.LUT R3, R3, R2, RZ, 0x3c, !PT ;  /* 0x000000020303c212 */ /* 0x000fca00078e3cff */
[----:B------:R-:W-:Y:S01]  /*e8e0*/  @!PT LDS RZ, [RZ] ;  /* 0x00000000fffff984 */ /* 0x000fe20000000800 */
[----:B------:R-:W-:Y:S01]  /*e8f0*/  @!PT LDS RZ, [RZ] ;  /* 0x00000000fffff984 */ /* 0x000fe20000000800 */
[----:B------:R-:W-:Y:S01]  /*e900*/  @!PT LDS RZ, [RZ] ;  /* 0x00000000fffff984 */ /* 0x000fe20000000800 */
[----:B------:R-:W-:Y:S04]  /*e910*/  @!P4 LDGSTS.E.BYPASS.LTC128B.128 [R8+0x14400], desc[UR48][R2.64], !P0 ;  /* 0x144000000208cfae */ /* 0x000fe8000c101d70 */
[----:B------:R-:W-:Y:S04]  /*e920*/  @!P4 LDGSTS.E.BYPASS.LTC128B.128 [R8+0x16400], desc[UR48][R2.64+0x40], !P1 ;  /* 0x164000400208cfae */ /* 0x000fe8000c901d70 */
[----:B------:R0:W-:Y:S02]  /*e930*/  @!P4 LDGSTS.E.BYPASS.LTC128B.128 [R8+0x18400], desc[UR48][R2.64+0x80], !P2 ;  /* 0x184000800208cfae */ /* 0x0001e4000d101d70 */
[----:B0-----:R-:W-:-:S07]  /*e940*/  IMAD.MOV.U32 R2, RZ, RZ, R14 ;  /* 0x000000ffff027224 */ /* 0x001fce00078e000e */
[----:B------:R-:W-:Y:S05]  /*e950*/  WARPSYNC.COLLECTIVE R15, `(.L_x_112) ;  /* 0x000000000f087348 */ /* 0x000fea0003c00000 */
[----:B------:R0:W1:Y:S02]  /*e960*/  SHFL.IDX P6, R14, R13, R12, R11 ;  /* 0x0000000c0d0e7389 */ /* 0x00006400000c000b */
[----:B01----:R-:W-:Y:S01]  /*e970*/  ENDCOLLECTIVE ;  /* 0x000000000000791b */ /* 0x003fe20003800000 */
.L_x_112:
[----:B------:R-:W-:Y:S02]  /*e980*/  IMAD.MOV.U32 R13, RZ, RZ, R5 ;  /* 0x000000ffff0d7224 */ /* 0x000fe400078e0005 */
[----:B------:R-:W-:Y:S02]  /*e990*/  IMAD.MOV.U32 R12, RZ, RZ, 0x2 ;  /* 0x00000002ff0c7424 */ /* 0x000fe400078e00ff */
[----:B------:R-:W-:-:S07]  /*e9a0*/  IMAD.MOV.U32 R3, RZ, RZ, R14 ;  /* 0x000000ffff037224 */ /* 0x000fce00078e000e */
[----:B------:R-:W-:Y:S05]  /*e9b0*/  WARPSYNC.COLLECTIVE R15, `(.L_x_113) ;  /* 0x000000000f087348 */ /* 0x000fea0003c00000 */
[----:B------:R0:W1:Y:S02]  /*e9c0*/  SHFL.IDX P6, R14, R13, R12, R11 ;  /* 0x0000000c0d0e7389 */ /* 0x00006400000c000b */
[----:B01----:R-:W-:Y:S01]  /*e9d0*/  ENDCOLLECTIVE ;  /* 0x000000000000791b */ /* 0x003fe20003800000 */
.L_x_113:
[----:B------:R-:W-:-:S05]  /*e9e0*/  @!P3 IADD3 R3, P4, R9, R3, RZ ;  /* 0x000000030903b210 */ /* 0x000fca0007f9e0ff */
[----:B------:R-:W-:-:S05]  /*e9f0*/  @!P3 IMAD.X R2, RZ, RZ, R2, P4 ;  /* 0x000000ffff02b224 */ /* 0x000fca00020e0602 */
        /* <DEDUP_REMOVED lines=10> */
[----:B0-----:R-:W-:-:S05]  /*eaa0*/  VIADD R2, R0, 0x40 ;  /* 0x0000004000027836 */ /* 0x001fca0000000000 */
[----:B------:R-:W-:Y:S01]  /*eab0*/  ISETP.GE.AND P3, PT, R2, R4, PT ;  /* 0x000000040200720c */ /* 0x000fe20003f66270 */
[----:B------:R-:W-:-:S12]  /*eac0*/  IMAD.MOV.U32 R2, RZ, RZ, R14 ;  /* 0x000000ffff027224 */ /* 0x000fd800078e000e */
[----:B------:R-:W-:Y:S05]  /*ead0*/  WARPSYNC.COLLECTIVE R15, `(.L_x_114) ;  /* 0x000000000f087348 */ /* 0x000fea0003c00000 */
[----:B------:R0:W1:Y:S02]  /*eae0*/  SHFL.IDX P6, R14, R13, R12, R11 ;  /* 0x0000000c0d0e7389 */ /* 0x00006400000c000b */
[----:B01----:R-:W-:Y:S01]  /*eaf0*/  ENDCOLLECTIVE ;  /* 0x000000000000791b */ /* 0x003fe20003800000 */
.L_x_114:
[----:B------:R-:W-:Y:S02]  /*eb00*/  IMAD.MOV.U32 R13, RZ, RZ, R5 ;  /* 0x000000ffff0d7224 */ /* 0x000fe400078e0005 */
[----:B------:R-:W-:Y:S02]  /*eb10*/  IMAD.MOV.U32 R12, RZ, RZ, 0x3 ;  /* 0x00000003ff0c7424 */ /* 0x000fe400078e00ff */
[----:B------:R-:W-:-:S07]  /*eb20*/  IMAD.MOV.U32 R3, RZ, RZ, R14 ;  /* 0x000000ffff037224 */ /* 0x000fce00078e000e */
[----:B------:R-:W-:Y:S05]  /*eb30*/  WARPSYNC.COLLECTIVE R15, `(.L_x_115) ;  /* 0x000000000f087348 */ /* 0x000fea0003c00000 */
[----:B------:R0:W1:Y:S02]  /*eb40*/  SHFL.IDX P6, R14, R13, R12, R11 ;  /* 0x0000000c0d0e7389 */ /* 0x00006400000c000b */
[----:B01----:R-:W-:Y:S01]  /*eb50*/  ENDCOLLECTIVE ;  /* 0x000000000000791b */ /* 0x003fe20003800000 */
.L_x_115:
[----:B------:R-:W-:-:S05]  /*eb60*/  @!P3 IADD3 R3, P4, R9, R3, RZ ;  /* 0x000000030903b210 */ /* 0x000fca0007f9e0ff */
[----:B------:R-:W-:-:S05]  /*eb70*/  @!P3 IMAD.X R2, RZ, RZ, R2, P4 ;  /* 0x000000ffff02b224 */ /* 0x000fca00020e0602 */
[----:B------:R-:W-:Y:S01]  /*eb80*/  @!P3 LOP3.LUT R3, R3, R2, RZ, 0x3c, !PT ;  /* 0x000000020303b212 */ /* 0x000fe200078e3cff */
[----:B------:R-:W-:-:S03]  /*eb90*/  IMAD.MOV.U32 R13, RZ, RZ, R6 ;  /* 0x000000ffff0d7224 */ /* 0x000fc600078e0006 */
[----:B------:R-:W-:-:S04]  /*eba0*/  @!P3 LOP3.LUT R2, R3, R2, RZ, 0x3c, !PT ;  /* 0x000000020302b212 */ /* 0x000fc800078e3cff */
[----:B------:R-:W-:Y:S01]  /*ebb0*/  @!P3 LOP3.LUT R3, R3, R2, RZ, 0x3c, !PT ;  /* 0x000000020303b212 */ /* 0x000fe200078e3cff */
[----:B------:R-:W-:-:S07]  /*ebc0*/  IMAD.MOV.U32 R5, RZ, RZ, R14 ;  /* 0x000000ffff057224 */ /* 0x000fce00078e000e */
[----:B------:R-:W-:Y:S05]  /*ebd0*/  WARPSYNC.COLLECTIVE R15, `(.L_x_116) ;  /* 0x000000000f087348 */ /* 0x000fea0003c00000 */
[----:B------:R0:W1:Y:S02]  /*ebe0*/  SHFL.IDX P6, R14, R13, R12, R11 ;  /* 0x0000000c0d0e7389 */ /* 0x00006400000c000b */
[----:B01----:R-:W-:Y:S01]  /*ebf0*/  ENDCOLLECTIVE ;  /* 0x000000000000791b */ /* 0x003fe20003800000 */
.L_x_116:
[----:B------:R-:W-:Y:S01]  /*ec00*/  @!PT LDS RZ, [RZ] ;  /* 0x00000000fffff984 */ /* 0x000fe20000000800 */
[----:B------:R-:W-:Y:S01]  /*ec10*/  @!PT LDS RZ, [RZ] ;  /* 0x00000000fffff984 */ /* 0x000fe20000000800 */
[----:B------:R-:W-:Y:S01]  /*ec20*/  @!PT LDS RZ, [RZ] ;  /* 0x00000000fffff984 */ /* 0x000fe20000000800 */
[----:B------:R-:W-:Y:S04]  /*ec30*/  @!P3 LDGSTS.E.BYPASS.LTC128B.128 [R8+0x15400], desc[UR48][R2.64], !P0 ;  /* 0x154000000208bfae */ /* 0x000fe8000c101d70 */
[----:B------:R-:W-:Y:S04]  /*ec40*/  @!P3 LDGSTS.E.BYPASS.LTC128B.128 [R8+0x17400], desc[UR48][R2.64+0x40], !P1 ;  /* 0x174000400208bfae */ /* 0x000fe8000c901d70 */
[----:B------:R0:W-:Y:S02]  /*ec50*/  @!P3 LDGSTS.E.BYPASS.LTC128B.128 [R8+0x19400], desc[UR48][R2.64+0x80], !P2 ;  /* 0x194000800208bfae */ /* 0x0001e4000d101d70 */
[----:B0-----:R-:W-:Y:S01]  /*ec60*/  IMAD.MOV.U32 R2, RZ, RZ, R14 ;  /* 0x000000ffff027224 */ /* 0x001fe200078e000e */
[----:B------:R-:W-:Y:S06]  /*ec70*/  BRA `(.L_x_117) ;  /* 0xffffffd800947947 */ /* 0x000fec000383ffff */
.L_x_57:
[----:B--2---:R-:W-:-:S04]  /*ec80*/  IMAD.U32 R3, RZ, RZ, UR41 ;  /* 0x00000029ff037e24 */ /* 0x004fc8000f8e00ff */
[----:B------:R2:W3:Y:S03]  /*ec90*/  SYNCS.PHASECHK.TRANS64.TRYWAIT P0, [R3+URZ+0x29820], R0 ;  /* 0x02982000030075a7 */ /* 0x0004e6000800017f */
[----:B---3--:R-:W-:Y:S05]  /*eca0*/  @!P0 NANOSLEEP.SYNCS 0x989680 ;  /* 0x009896800000895d */ /* 0x008fea0003900000 */
[----:B------:R-:W3:Y:S02]  /*ecb0*/  @!P0 SYNCS.PHASECHK.TRANS64 P0, [R3+URZ+0x29820], R0 ;  /* 0x02982000030085a7 */ /* 0x000ee4000800007f */
[----:B---3--:R-:W-:Y:S05]  /*ecc0*/  @!P0 BRA `(.L_x_57) ;  /* 0xfffffffc00ec8947 */ /* 0x008fea000383ffff */
[----:B------:R-:W-:Y:S05]  /*ecd0*/  BRA `(.L_x_118) ;  /* 0xffffffd800d87947 */ /* 0x000fea000383ffff */
.L_x_63:
[----:B0-----:R0:W1:Y:S02]  /*ece0*/  SYNCS.PHASECHK.TRANS64.TRYWAIT P0, [R6+URZ+0x29880], R4 ;  /* 0x02988004060075a7 */ /* 0x001064000800017f */
[----:B-1----:R-:W-:Y:S05]  /*ecf0*/  @!P0 NANOSLEEP.SYNCS 0x989680 ;  /* 0x009896800000895d */ /* 0x002fea0003900000 */
[----:B------:R-:W1:Y:S02]  /*ed00*/  @!P0 SYNCS.PHASECHK.TRANS64 P0, [R6+URZ+0x29880], R4 ;  /* 0x02988004060085a7 */ /* 0x000e64000800007f */
[----:B-1----:R-:W-:Y:S05]  /*ed10*/  @!P0 BRA `(.L_x_63) ;  /* 0xfffffffc00f08947 */ /* 0x002fea000383ffff */
[----:B------:R-:W-:Y:S05]  /*ed20*/  BRA `(.L_x_119) ;  /* 0xffffffdc00847947 */ /* 0x000fea000383ffff */
.L_x_68:
[----:B-1----:R1:W3:Y:S02]  /*ed30*/  SYNCS.PHASECHK.TRANS64.TRYWAIT P0, [R6+URZ+0x29840], R4 ;  /* 0x02984004060075a7 */ /* 0x0022e4000800017f */
[----:B---3--:R-:W-:Y:S05]  /*ed40*/  @!P0 NANOSLEEP.SYNCS 0x989680 ;  /* 0x009896800000895d */ /* 0x008fea0003900000 */
[----:B------:R-:W3:Y:S02]  /*ed50*/  @!P0 SYNCS.PHASECHK.TRANS64 P0, [R6+URZ+0x29840], R4 ;  /* 0x02984004060085a7 */ /* 0x000ee4000800007f */
[----:B---3--:R-:W-:Y:S05]  /*ed60*/  @!P0 BRA `(.L_x_68) ;  /* 0xfffffffc00f08947 */ /* 0x008fea000383ffff */
[----:B------:R-:W-:Y:S05]  /*ed70*/  BRA `(.L_x_120) ;  /* 0xffffffe000007947 */ /* 0x000fea000383ffff */
.L_x_76:
[----:B-1----:R1:W3:Y:S02]  /*ed80*/  SYNCS.PHASECHK.TRANS64.TRYWAIT P0, [R18+URZ+0x29870], R4 ;  /* 0x02987004120075a7 */ /* 0x0022e4000800017f */
[----:B---3--:R-:W-:Y:S05]  /*ed90*/  @!P0 NANOSLEEP.SYNCS 0x989680 ;  /* 0x009896800000895d */ /* 0x008fea0003900000 */
[----:B------:R-:W3:Y:S02]  /*eda0*/  @!P0 SYNCS.PHASECHK.TRANS64 P0, [R18+URZ+0x29870], R4 ;  /* 0x02987004120085a7 */ /* 0x000ee4000800007f */
[----:B---3--:R-:W-:Y:S05]  /*edb0*/  @!P0 BRA `(.L_x_76) ;  /* 0xfffffffc00f08947 */ /* 0x008fea000383ffff */
[----:B------:R-:W-:Y:S05]  /*edc0*/  BRA `(.L_x_121) ;  /* 0xffffffe400187947 */ /* 0x000fea000383ffff */
.L_x_78:
[----:B---3--:R3:W4:Y:S02]  /*edd0*/  SYNCS.PHASECHK.TRANS64.TRYWAIT P0, [R18+URZ+0x29860], R0 ;  /* 0x02986000120075a7 */ /* 0x008724000800017f */
[----:B----4-:R-:W-:Y:S05]  /*ede0*/  @!P0 NANOSLEEP.SYNCS 0x989680 ;  /* 0x009896800000895d */ /* 0x010fea0003900000 */
[----:B------:R-:W4:Y:S02]  /*edf0*/  @!P0 SYNCS.PHASECHK.TRANS64 P0, [R18+URZ+0x29860], R0 ;  /* 0x02986000120085a7 */ /* 0x000f24000800007f */
[----:B----4-:R-:W-:Y:S05]  /*ee00*/  @!P0 BRA `(.L_x_78) ;  /* 0xfffffffc00f08947 */ /* 0x010fea000383ffff */
[----:B------:R-:W-:Y:S05]  /*ee10*/  BRA `(.L_x_122) ;  /* 0xffffffe400207947 */ /* 0x000fea000383ffff */
.L_x_83:
[----:B--2---:R2:W3:Y:S02]  /*ee20*/  SYNCS.PHASECHK.TRANS64.TRYWAIT P0, [R16+URZ+0x29870], R3 ;  /* 0x02987003100075a7 */ /* 0x0044e4000800017f */
[----:B---3--:R-:W-:Y:S05]  /*ee30*/  @!P0 NANOSLEEP.SYNCS 0x989680 ;  /* 0x009896800000895d */ /* 0x008fea0003900000 */
[----:B------:R-:W3:Y:S02]  /*ee40*/  @!P0 SYNCS.PHASECHK.TRANS64 P0, [R16+URZ+0x29870], R3 ;  /* 0x02987003100085a7 */ /* 0x000ee4000800007f */
[----:B---3--:R-:W-:Y:S05]  /*ee50*/  @!P0 BRA `(.L_x_83) ;  /* 0xfffffffc00f08947 */ /* 0x008fea000383ffff */
[----:B------:R-:W-:Y:S05]  /*ee60*/  BRA `(.L_x_123) ;  /* 0xffffffe800b47947 */ /* 0x000fea000383ffff */
.L_x_85:
[----:B--2---:R2:W3:Y:S02]  /*ee70*/  SYNCS.PHASECHK.TRANS64.TRYWAIT P0, [R16+URZ+0x29860], R3 ;  /* 0x02986003100075a7 */ /* 0x0044e4000800017f */
[----:B---3--:R-:W-:Y:S05]  /*ee80*/  @!P0 NANOSLEEP.SYNCS 0x989680 ;  /* 0x009896800000895d */ /* 0x008fea0003900000 */
[----:B------:R-:W3:Y:S02]  /*ee90*/  @!P0 SYNCS.PHASECHK.TRANS64 P0, [R16+URZ+0x29860], R3 ;  /* 0x02986003100085a7 */ /* 0x000ee4000800007f */
[----:B---3--:R-:W-:Y:S05]  /*eea0*/  @!P0 BRA `(.L_x_85) ;  /* 0xfffffffc00f08947 */ /* 0x008fea000383ffff */
[----:B------:R-:W-:Y:S05]  /*eeb0*/  BRA `(.L_x_124) ;  /* 0xffffffe800bc7947 */ /* 0x000fea000383ffff */
.L_x_88:
[----:B0-----:R0:W1:Y:S02]  /*eec0*/  SYNCS.PHASECHK.TRANS64.TRYWAIT P0, [R8+URZ+0x29820], R0 ;  /* 0x02982000080075a7 */ /* 0x001064000800017f */
[----:B-1----:R-:W-:Y:S05]  /*eed0*/  @!P0 NANOSLEEP.SYNCS 0x989680 ;  /* 0x009896800000895d */ /* 0x002fea0003900000 */
[----:B------:R-:W1:Y:S02]  /*eee0*/  @!P0 SYNCS.PHASECHK.TRANS64 P0, [R8+URZ+0x29820], R0 ;  /* 0x02982000080085a7 */ /* 0x000e64000800007f */
[----:B-1----:R-:W-:Y:S05]  /*eef0*/  @!P0 BRA `(.L_x_88) ;  /* 0xfffffffc00f08947 */ /* 0x002fea000383ffff */
[----:B------:R-:W-:Y:S05]  /*ef00*/  BRA `(.L_x_125) ;  /* 0xfffffff0005c7947 */ /* 0x000fea000383ffff */
.L_x_92:
[----:B0-----:R0:W1:Y:S02]  /*ef10*/  SYNCS.PHASECHK.TRANS64.TRYWAIT P1, [R5+URZ], R4 ;  /* 0x00000004050075a7 */ /* 0x001064000802017f */
[----:B-1----:R-:W-:Y:S05]  /*ef20*/  @!P1 NANOSLEEP.SYNCS 0x989680 ;  /* 0x009896800000995d */ /* 0x002fea0003900000 */
[----:B------:R-:W1:Y:S02]  /*ef30*/  @!P1 SYNCS.PHASECHK.TRANS64 P1, [R5+URZ], R4 ;  /* 0x00000004050095a7 */ /* 0x000e64000802007f */
[----:B-1----:R-:W-:Y:S05]  /*ef40*/  @!P1 BRA `(.L_x_92) ;  /* 0xfffffffc00f09947 */ /* 0x002fea000383ffff */
[----:B------:R-:W-:Y:S05]  /*ef50*/  BRA `(.L_x_126) ;  /* 0xfffffff000b47947 */ /* 0x000fea000383ffff */
.L_x_93:
[----:B-1----:R1:W2:Y:S02]  /*ef60*/  SYNCS.PHASECHK.TRANS64.TRYWAIT P1, [R7+URZ], R0 ;  /* 0x00000000070075a7 */ /* 0x0022a4000802017f */
[----:B--2---:R-:W-:Y:S05]  /*ef70*/  @!P1 NANOSLEEP.SYNCS 0x989680 ;  /* 0x009896800000995d */ /* 0x004fea0003900000 */
[----:B------:R-:W2:Y:S02]  /*ef80*/  @!P1 SYNCS.PHASECHK.TRANS64 P1, [R7+URZ], R0 ;  /* 0x00000000070095a7 */ /* 0x000ea4000802007f */
[----:B--2---:R-:W-:Y:S05]  /*ef90*/  @!P1 BRA `(.L_x_93) ;  /* 0xfffffffc00f09947 */ /* 0x004fea000383ffff */
[----:B------:R-:W-:Y:S05]  /*efa0*/  BRA `(.L_x_127) ;  /* 0xfffffff000a87947 */ /* 0x000fea000383ffff */
.L_x_95:
[----:B--2---:R2:W3:Y:S02]  /*efb0*/  SYNCS.PHASECHK.TRANS64.TRYWAIT P1, [R17+URZ+0x29860], R4 ;  /* 0x02986004110075a7 */ /* 0x0044e4000802017f */
[----:B---3--:R-:W-:Y:S05]  /*efc0*/  @!P1 NANOSLEEP.SYNCS 0x989680 ;  /* 0x009896800000995d */ /* 0x008fea0003900000 */
[----:B------:R-:W3:Y:S02]  /*efd0*/  @!P1 SYNCS.PHASECHK.TRANS64 P1, [R17+URZ+0x29860], R4 ;  /* 0x02986004110095a7 */ /* 0x000ee4000802007f */
[----:B---3--:R-:W-:Y:S05]  /*efe0*/  @!P1 BRA `(.L_x_95) ;  /* 0xfffffffc00f09947 */ /* 0x008fea000383ffff */
[----:B------:R-:W-:Y:S05]  /*eff0*/  BRA `(.L_x_128) ;  /* 0xfffffff000a87947 */ /* 0x000fea000383ffff */
.L_x_97:
[----:B---3--:R3:W4:Y:S02]  /*f000*/  SYNCS.PHASECHK.TRANS64.TRYWAIT P1, [R3+URZ+0x29860], R0 ;  /* 0x02986000030075a7 */ /* 0x008724000802017f */
[----:B----4-:R-:W-:Y:S05]  /*f010*/  @!P1 NANOSLEEP.SYNCS 0x989680 ;  /* 0x009896800000995d */ /* 0x010fea0003900000 */
[----:B------:R-:W4:Y:S02]  /*f020*/  @!P1 SYNCS.PHASECHK.TRANS64 P1, [R3+URZ+0x29860], R0 ;  /* 0x02986000030095a7 */ /* 0x000f24000802007f */
[----:B----4-:R-:W-:Y:S05]  /*f030*/  @!P1 BRA `(.L_x_97) ;  /* 0xfffffffc00f09947 */ /* 0x010fea000383ffff */
[----:B------:R-:W-:Y:S05]  /*f040*/  BRA `(.L_x_129) ;  /* 0xfffffff000a87947 */ /* 0x000fea000383ffff */
.L_x_99:
[----:B----4-:R4:W0:Y:S02]  /*f050*/  SYNCS.PHASECHK.TRANS64.TRYWAIT P0, [R17+URZ+0x29880], R4 ;  /* 0x02988004110075a7 */ /* 0x010824000800017f */
[----:B0-----:R-:W-:Y:S05]  /*f060*/  @!P0 NANOSLEEP.SYNCS 0x989680 ;  /* 0x009896800000895d */ /* 0x001fea0003900000 */
[----:B------:R-:W0:Y:S02]  /*f070*/  @!P0 SYNCS.PHASECHK.TRANS64 P0, [R17+URZ+0x29880], R4 ;  /* 0x02988004110085a7 */ /* 0x000e24000800007f */
[----:B0-----:R-:W-:Y:S05]  /*f080*/  @!P0 BRA `(.L_x_99) ;  /* 0xfffffffc00f08947 */ /* 0x001fea000383ffff */
[----:B------:R-:W-:Y:S05]  /*f090*/  BRA `(.L_x_100) ;  /* 0xfffffff000a47947 */ /* 0x000fea000383ffff */
.L_x_130:
[----:B------:R-:W-:-:S00]  /*f0a0*/  BRA `(.L_x_130) ;  /* 0xfffffffc00fc7947 */ /* 0x000fc0000383ffff */
[----:B------:R-:W-:-:S00]  /*f0b0*/  NOP ;  /* 0x0000000000007918 */ /* 0x000fc00000000000 */
        /* <DEDUP_REMOVED lines=12> */
.L_x_2805:


//--------------------- .text._ZN7cutlass13device_kernelIN5flash11enable_sm90INS1_16FlashAttnFwdSm90INS1_25CollectiveMainloopFwdSm90ILi2EN4cute5tupleIJNS5_1CILi2EEENS7_ILi1EEES9_EEENS6_IJNS7_ILi128EEENS7_ILi160EEENS7_ILi192EEEEEELi128ENS_12float_e4m3_tEfNS_4arch4Sm90ELb0ELb0ELb1ELb0ELb0ELb0ELb0ELb1ELb1ELb1ELb0ELb0EEENS1_21CollectiveEpilogueFwdINS6_IJSB_SB_SC_EEESA_NS_10bfloat16_tESH_Li256ELb0ELb1ELb0ELb1EEENS1_29StaticPersistentTileSchedulerILb0EEEEEEEEEvNT_6ParamsE --------------------------
	.section	.text._ZN7cutlass13device_kernelIN5flash11enable_sm90INS1_16FlashAttnFwdSm90INS1_25CollectiveMainloopFwdSm90ILi2EN4cute5tupleIJNS5_1CILi2EEENS7_ILi1EEES9_EEENS6_IJNS7_ILi128EEENS7_ILi160EEENS7_ILi192EEEEEELi128ENS_12float_e4m3_tEfNS_4arch4Sm90ELb0ELb0ELb1ELb0ELb0ELb0ELb0ELb1ELb1ELb1ELb0ELb0EEENS1_21CollectiveEpilogueFwdINS6_IJSB_SB_SC_EEESA_NS_10bfloat16_tESH_Li256ELb0ELb1ELb0ELb1EEENS1_29StaticPersistentTileSchedulerILb0EEEEEEEEEvNT_6ParamsE,"ax",@progbits
	.align	128
.text._ZN7cutlass13device_kernelIN5flash11enable_sm90INS1_16FlashAttnFwdSm90INS1_25CollectiveMainloopFwdSm90ILi2EN4cute5tupleIJNS5_1CILi2EEENS7_ILi1EEES9_EEENS6_IJNS7_ILi128EEENS7_ILi160EEENS7_ILi192EEEEEELi128ENS_12float_e4m3_tEfNS_4arch4Sm90ELb0ELb0ELb1ELb0ELb0ELb0ELb0ELb1ELb1ELb1ELb0ELb0EEENS1_21CollectiveEpilogueFwdINS6_IJSB_SB_SC_EEESA_NS_10bfloat16_tESH_Li256ELb0ELb1ELb0ELb1EEENS1_29StaticPersistentTileSchedulerILb0EEEEEEEEEvNT_6ParamsE:
        .type           _ZN7cutlass13device_kernelIN5flash11enable_sm90INS1_16FlashAttnFwdSm90INS1_25CollectiveMainloopFwdSm90ILi2EN4cute5tupleIJNS5_1CILi2EEENS7_ILi1EEES9_EEENS6_IJNS7_ILi128EEENS7_ILi160EEENS7_ILi192EEEEEELi128ENS_12float_e4m3_tEfNS_4arch4Sm90ELb0ELb0ELb1ELb0ELb0ELb0ELb0ELb1ELb1ELb1ELb0ELb0EEENS1_21CollectiveEpilogueFwdINS6_IJSB_SB_SC_EEESA_NS_10bfloat16_tESH_Li256ELb0ELb1ELb0ELb1EEENS1_29StaticPersistentTileSchedulerILb0EEEEEEEEEvNT_6ParamsE,@function
        .size           _ZN7cutlass13device_kernelIN5flash11enable_sm90INS1_16FlashAttnFwdSm90INS1_25CollectiveMainloopFwdSm90ILi2EN4cute5tupleIJNS5_1CILi2EEENS7_ILi1EEES9_EEENS6_IJNS7_ILi128EEENS7_ILi160EEENS7_ILi192EEEEEELi128ENS_12float_e4m3_tEfNS_4arch4Sm90ELb0ELb0ELb1ELb0ELb0ELb0ELb0ELb1ELb1ELb1ELb0ELb0EEENS1_21CollectiveEpilogueFwdINS6_IJSB_SB_SC_EEESA_NS_10bfloat16_tESH_Li256ELb0ELb1ELb0ELb1EEENS1_29StaticPersistentTileSchedulerILb0EEEEEEEEEvNT_6ParamsE,(.L_x_2806 - _ZN7cutlass13device_kernelIN5flash11enable_sm90INS1_16FlashAttnFwdSm90INS1_25CollectiveMainloopFwdSm90ILi2EN4cute5tupleIJNS5_1CILi2EEENS7_ILi1EEES9_EEENS6_IJNS7_ILi128EEENS7_ILi160EEENS7_ILi192EEEEEELi128ENS_12float_e4m3_tEfNS_4arch4Sm90ELb0ELb0ELb1ELb0ELb0ELb0ELb0ELb1ELb1ELb1ELb0ELb0EEENS1_21CollectiveEpilogueFwdINS6_IJSB_SB_SC_EEESA_NS_10bfloat16_tESH_Li256ELb0ELb1ELb0ELb1EEENS1_29StaticPersistentTileSchedulerILb0EEEEEEEEEvNT_6ParamsE)
        .other          _ZN7cutlass13device_kernelIN5flash11enable_sm90INS1_16FlashAttnFwdSm90INS1_25CollectiveMainloopFwdSm90ILi2EN4cute5tupleIJNS5_1CILi2EEENS7_ILi1EEES9_EEENS6_IJNS7_ILi128EEENS7_ILi160EEENS7_ILi192EEEEEELi128ENS_12float_e4m3_tEfNS_4arch4Sm90ELb0ELb0ELb1ELb0ELb0ELb0ELb0ELb1ELb1ELb1ELb0ELb0EEENS1_21CollectiveEpilogueFwdINS6_IJSB_SB_SC_EEESA_NS_10bfloat16_tESH_Li256ELb0ELb1ELb0ELb1EEENS1_29StaticPersistentTileSchedulerILb0EEEEEEEEEvNT_6ParamsE,@"STO_CUDA_ENTRY STV_DEFAULT"
_ZN7cutlass13device_kernelIN5flash11enable_sm90INS1_16FlashAttnFwdSm90INS1_25CollectiveMainloopFwdSm90ILi2EN4cute5tupleIJNS5_1CILi2EEENS7_ILi1EEES9_EEENS6_IJNS7_ILi128EEENS7_ILi160EEENS7_ILi192EEEEEELi128ENS_12float_e4m3_tEfNS_4arch4Sm90ELb0ELb0ELb1ELb0ELb0ELb0ELb0ELb1ELb1ELb1ELb0ELb0EEENS1_21CollectiveEpilogueFwdINS6_IJSB_SB_SC_EEESA_NS_10bfloat16_tESH_Li256ELb0ELb1ELb0ELb1EEENS1_29StaticPersistentTileSchedulerILb0EEEEEEEEEvNT_6ParamsE:
        /* <DEDUP_REMOVED lines=18> */
.L_x_132:
[----:B------:R-:W-:Y:S05]  /*0120*/  BSYNC B0 ;  /* 0x0000000000007941 */ /* 0x000fea0003800000 */
.L_x_131:
        /* <DEDUP_REMOVED lines=41> */
.L_x_133:
[----:B0-----:R-:W0:Y:S01]  /*03c0*/  S2UR UR4, SR_CTAID.Y ;  /* 0x00000000000479c3 */ /* 0x001e220000002600 */
[----:B------:R-:W3:Y:S01]  /*03d0*/  SHFL.IDX PT, R4, R0, RZ, 0x1f ;  /* 0x00001fff00047589 */ /* 0x000ee200000e0000 */
[----:B------:R-:W-:Y:S01]  /*03e0*/  ULDC UR5, c[0x0][0x154] ;  /* 0x0000550000057ab9 */ /* 0x000fe20000000800 */
[----:B------:R-:W-:-:S05]  /*03f0*/  NOP ;  /* 0x0000000000007918 */ /* 0x000fca0000000000 */
[----:B------:R-:W5:Y:S08]  /*0400*/  S2UR UR50, SR_CTAID.X ;  /* 0x00000000003279c3 */ /* 0x000f700000002500 */
[----:B------:R-:W1:Y:S01]  /*0410*/  LDC R6, c[0x0][0x148] ;  /* 0x00005200ff067b82 */ /* 0x000e620000000800 */
[----:B0-----:R-:W-:Y:S02]  /*0420*/  I2FP.F32.U32 R3, UR4 ;  /* 0x0000000400037c45 */ /* 0x001fe40008201000 */
[----:B---3--:R-:W-:-:S03]  /*0430*/  ISETP.NE.AND P0, PT, R4, RZ, PT ;  /* 0x000000ff0400720c */ /* 0x008fc60003f05270 */
[----:B------:R-:W-:Y:S01]  /*0440*/  FMUL R5, R3, UR5 ;  /* 0x0000000503057c20 */ /* 0x000fe20008400000 */
[----:B------:R-:W-:Y:S02]  /*0450*/  SHF.R.S32.HI R3, RZ, 0x1f, R7 ;  /* 0x0000001fff037819 */ /* 0x000fe40000011407 */
[----:B-----5:R-:W-:-:S03]  /*0460*/  I2FP.F32.U32 R4, UR50 ;  /* 0x0000003200047c45 */ /* 0x020fc60008201000 */
[----:B------:R-:W0:Y:S02]  /*0470*/  F2I.U32.TRUNC.NTZ R5, R5 ;  /* 0x0000000500057305 */ /* 0x000e24000020f000 */
[----:B0-----:R-:W-:-:S04]  /*0480*/  IMAD.MOV R11, RZ, RZ, -R5 ;  /* 0x000000ffff0b7224 */ /* 0x001fc800078e0a05 */
[----:B-1----:R-:W-:Y:S01]  /*0490*/  IMAD R11, R6, R11, UR4 ;  /* 0x00000004060b7e24 */ /* 0x002fe2000f8e020b */
[----:B------:R-:W-:Y:S02]  /*04a0*/  ULDC UR4, c[0x0][0x150] ;  /* 0x0000540000047ab9 */ /* 0x000fe40000000800 */
[----:B------:R-:W-:Y:S01]  /*04b0*/  FMUL R8, R4, UR4 ;  /* 0x0000000404087c20 */ /* 0x000fe20008400000 */
[----:B------:R-:W-:Y:S06]  /*04c0*/  @P0 BRA `(.L_x_134) ;  /* 0x0000000000480947 */ /* 0x000fec0003800000 */
[----:B------:R-:W0:Y:S01]  /*04d0*/  S2UR UR5, SR_CgaCtaId ;  /* 0x00000000000579c3 */ /* 0x000e220000008800 */
[----:B------:R-:W-:Y:S01]  /*04e0*/  UMOV UR4, 0x400 ;  /* 0x0000040000047882 */ /* 0x000fe20000000000 */
[----:B------:R-:W-:Y:S01]  /*04f0*/  UMOV UR6, 0x80 ;  /* 0x0000008000067882 */ /* 0x000fe20000000000 */
[----:B------:R-:W-:Y:S01]  /*0500*/  UMOV UR9, 0x100 ;  /* 0x0000010000097882 */ /* 0x000fe20000000000 */
[----:B------:R-:W-:-:S04]  /*0510*/  UIADD3 UR6, -UR6, 0x100000, URZ ;  /* 0x0010000006067890 */ /* 0x000fc8000fffe13f */
[----:B------:R-:W-:Y:S02]  /*0520*/  USHF.L.U32 UR7, UR6, 0xb, URZ ;  /* 0x0000000b06077899 */ /* 0x000fe4000800063f */
[----:B------:R-:W-:Y:S01]  /*0530*/  USHF.L.U32 UR6, UR6, 0x1, URZ ;  /* 0x0000000106067899 */ /* 0x000fe2000800063f */
[----:B------:R-:W-:Y:S01]  /*0540*/  ELECT P0, URZ, PT ;  /* 0x00000000003f782f */ /* 0x000fe20003800000 */
[----:B0-----:R-:W-:Y:S02]  /*0550*/  ULEA UR8, UR5, UR4, 0x18 ;  /* 0x0000000405087291 */ /* 0x001fe4000f8ec03f */
[----:B------:R-:W-:-:S04]  /*0560*/  UIADD3 UR4, -UR9, 0x100000, URZ ;  /* 0x0010000009047890 */ /* 0x000fc8000fffe13f */
[----:B------:R-:W-:Y:S02]  /*0570*/  USHF.L.U32 UR5, UR4, 0xb, URZ ;  /* 0x0000000b04057899 */ /* 0x000fe4000800063f */
[----:B------:R-:W-:Y:S01]  /*0580*/  USHF.L.U32 UR4, UR4, 0x1, URZ ;  /* 0x0000000104047899 */ /* 0x000fe2000800063f */
[----:B------:R-:W0:Y:S03]  /*0590*/  FENCE.VIEW.ASYNC.S ;  /* 0x00000000000073c6 */ /* 0x000e260000000000 */
[----:B0-----:R0:W1:Y:S08]  /*05a0*/  SYNCS.EXCH.64 URZ, [UR8+0x29850], UR6 ;  /* 0x02985006083f75b2 */ /* 0x0010700008000100 */
[----:B------:R0:W3:Y:S01]  /*05b0*/  SYNCS.EXCH.64 URZ, [UR8+0x29860], UR4 ;  /* 0x02986004083f75b2 */ /* 0x0000e20008000100 */
[----:B------:R0:W0:Y:S01]  /*05c0*/  SYNCS.EXCH.64 URZ, [UR8+0x29858], UR6 ;  /* 0x02985806083f75b2 */ /* 0x0000220008000100 */
[----:B------:R0:W0:Y:S01]  /*05d0*/  SYNCS.EXCH.64 URZ, [UR8+0x29868], UR4 ;  /* 0x02986804083f75b2 */ /* 0x0000220008000100 */
[----:B------:R-:W-:Y:S01]  /*05e0*/  NOP ;  /* 0x0000000000007918 */ /* 0x000fe20000000000 */
.L_x_134:
[----:B------:R-:W5:Y:S01]  /*05f0*/  SHFL.IDX PT, R6, R0, RZ, 0x1f ;  /* 0x00001fff00067589 */ /* 0x000f6200000e0000 */
[----:B------:R-:W-:Y:S01]  /*0600*/  LEA.HI R3, R3, R7, RZ, 0x7 ;  /* 0x0000000703037211 */ /* 0x000fe200078f38ff */
[----:B------:R-:W0:Y:S01]  /*0610*/  LDC R9, c[0x0][0x144] ;  /* 0x00005100ff097b82 */ /* 0x000e220000000800 */
[----:B------:R-:W0:Y:S01]  /*0620*/  F2I.U32.TRUNC.NTZ R8, R8 ;  /* 0x0000000800087305 */ /* 0x000e22000020f000 */
[----:B------:R-:W-:Y:S01]  /*0630*/  NOP ;  /* 0x0000000000007918 */ /* 0x000fe20000000000 */
[----:B------:R-:W-:-:S05]  /*0640*/  LOP3.LUT R3, R3, 0xffffff80, RZ, 0xc0, !PT ;  /* 0xffffff8003037812 */ /* 0x000fca00078ec0ff */
[----:B------:R-:W-:Y:S01]  /*0650*/  IMAD.IADD R3, R7, 0x1, -R3 ;  /* 0x0000000107037824 */ /* 0x000fe200078e0a03 */
[----:B------:R-:W-:-:S04]  /*0660*/  SHF.R.S32.HI R7, RZ, 0x1f, R2 ;  /* 0x0000001fff077819 */ /* 0x000fc80000011402 */
[----:B------:R-:W-:Y:S02]  /*0670*/  SHF.R.S32.HI R4, RZ, 0x1f, R3 ;  /* 0x0000001fff047819 */ /* 0x000fe40000011403 */
[----:B------:R-:W-:Y:S02]  /*0680*/  LEA.HI R7, R7, R2, RZ, 0x2 ;  /* 0x0000000207077211 */ /* 0x000fe400078f10ff */
[----:B------:R-:W-:-:S04]  /*0690*/  LEA.HI R4, R4, R3, RZ, 0x3 ;  /* 0x0000000304047211 */ /* 0x000fc800078f18ff */
[--C-:B------:R-:W-:Y:S02]  /*06a0*/  SHF.R.S32.HI R5, RZ, 0x3, R4.reuse ;  /* 0x00000003ff057819 */ /* 0x100fe40000011404 */
[----:B-----5:R-:W-:Y:S02]  /*06b0*/  ISETP.NE.AND P0, PT, R6, RZ, PT ;  /* 0x000000ff0600720c */ /* 0x020fe40003f05270 */
[----:B------:R-:W-:-:S04]  /*06c0*/  SHF.R.S32.HI R4, RZ, 0x1f, R4 ;  /* 0x0000001fff047819 */ /* 0x000fc80000011404 */
[----:B------:R-:W-:-:S04]  /*06d0*/  LEA.HI R4, R4, R5, RZ, 0x2 ;  /* 0x0000000504047211 */ /* 0x000fc800078f10ff */
[----:B------:R-:W-:-:S03]  /*06e0*/  LOP3.LUT R4, R4, 0xfffffffc, RZ, 0xc0, !PT ;  /* 0xfffffffc04047812 */ /* 0x000fc600078ec0ff */
[----:B------:R-:W-:Y:S05]  /*06f0*/  @P0 BRA `(.L_x_135) ;  /* 0x0000000000480947 */ /* 0x000fea0003800000 */
[----:B0-----:R-:W0:Y:S01]  /*0700*/  S2UR UR5, SR_CgaCtaId ;  /* 0x00000000000579c3 */ /* 0x001e220000008800 */
        /* <DEDUP_REMOVED lines=12> */
[----:B0-----:R0:W0:Y:S08]  /*07d0*/  SYNCS.EXCH.64 URZ, [UR8+0x29870], UR6 ;  /* 0x02987006083f75b2 */ /* 0x0010300008000100 */
[----:B------:R0:W0:Y:S01]  /*07e0*/  SYNCS.EXCH.64 URZ, [UR8+0x29880], UR4 ;  /* 0x02988004083f75b2 */ /* 0x0000220008000100 */
[----:B------:R0:W0:Y:S01]  /*07f0*/  SYNCS.EXCH.64 URZ, [UR8+0x29878], UR6 ;  /* 0x02987806083f75b2 */ /* 0x0000220008000100 */
[----:B------:R0:W0:Y:S01]  /*0800*/  SYNCS.EXCH.64 URZ, [UR8+0x29888], UR4 ;  /* 0x02988804083f75b2 */ /* 0x0000220008000100 */
[----:B------:R-:W-:Y:S01]  /*0810*/  NOP ;  /* 0x0000000000007918 */ /* 0x000fe20000000000 */
.L_x_135:
[----:B------:R-:W5:Y:S01]  /*0820*/  SHFL.IDX PT, R12, R0, RZ, 0x1f ;  /* 0x00001fff000c7589 */ /* 0x000f6200000e0000 */
[----:B------:R-:W-:Y:S01]  /*0830*/  LOP3.LUT R7, R7, 0x3ffffffc, RZ, 0xc0, !PT ;  /* 0x3ffffffc07077812 */ /* 0x000fe200078ec0ff */
[----:B------:R-:W-:Y:S01]  /*0840*/  IMAD.IADD R4, R5, 0x1, -R4 ;  /* 0x0000000105047824 */ /* 0x000fe200078e0a04 */
[----:B------:R-:W-:Y:S01]  /*0850*/  SHF.R.S32.HI R5, RZ, 0x1f, R6 ;  /* 0x0000001fff057819 */ /* 0x000fe20000011406 */
[----:B------:R-:W1:Y:S01]  /*0860*/  LDC R10, c[0x0][0x140] ;  /* 0x00005000ff0a7b82 */ /* 0x000e620000000800 */
[----:B0-----:R-:W-:Y:S01]  /*0870*/  IMAD.MOV R8, RZ, RZ, -R8 ;  /* 0x000000ffff087224 */ /* 0x001fe200078e0a08 */
[----:B------:R-:W-:Y:S01]  /*0880*/  NOP ;  /* 0x0000000000007918 */ /* 0x000fe20000000000 */
[----:B------:R-:W-:Y:S01]  /*0890*/  IMAD.IADD R7, R2, 0x1, -R7 ;  /* 0x0000000102077824 */ /* 0x000fe200078e0a07 */
[----:B------:R-:W-:Y:S01]  /*08a0*/  LEA.HI R5, R5, R6, RZ, 0x2 ;  /* 0x0000000605057211 */ /* 0x000fe200078f10ff */
[----:B------:R-:W-:Y:S02]  /*08b0*/  IMAD R9, R9, R8, UR50 ;  /* 0x0000003209097e24 */ /* 0x000fe4000f8e0208 */
[----:B------:R-:W-:Y:S01]  /*08c0*/  IMAD R7, R7, 0x4, R4 ;  /* 0x0000000407077824 */ /* 0x000fe200078e0204 */
[----:B------:R-:W-:-:S04]  /*08d0*/  LOP3.LUT R5, R5, 0x3ffffffc, RZ, 0xc0, !PT ;  /* 0x3ffffffc05057812 */ /* 0x000fc800078ec0ff */
[----:B------:R-:W-:Y:S01]  /*08e0*/  LEA.HI R2, R7, R7, RZ, 0x1 ;  /* 0x0000000707027211 */ /* 0x000fe200078f08ff */
[----:B------:R-:W-:-:S03]  /*08f0*/  IMAD.IADD R5, R6, 0x1, -R5 ;  /* 0x0000000106057824 */ /* 0x000fc600078e0a05 */
[----:B------:R-:W-:Y:S01]  /*0900*/  LOP3.LUT R2, R2, 0xfffffffe, RZ, 0xc0, !PT ;  /* 0xfffffffe02027812 */ /* 0x000fe200078ec0ff */
[----:B------:R-:W-:Y:S01]  /*0910*/  IMAD R5, R5, 0x4, R4 ;  /* 0x0000000405057824 */ /* 0x000fe200078e0204 */
[----:B-----5:R-:W-:-:S03]  /*0920*/  ISETP.NE.AND P0, PT, R12, RZ, PT ;  /* 0x000000ff0c00720c */ /* 0x020fc60003f05270 */
[----:B------:R-:W-:-:S05]  /*0930*/  IMAD.IADD R2, R7, 0x1, -R2 ;  /* 0x0000000107027824 */ /* 0x000fca00078e0a02 */
[----:B------:R-:W-:Y:S02]  /*0940*/  ISETP.NE.AND P5, PT, R2, R9, PT ;  /* 0x000000090200720c */ /* 0x000fe40003fa5270 */
[----:B------:R-:W-:-:S04]  /*0950*/  LEA.HI R2, R5, R5, RZ, 0x1 ;  /* 0x0000000505027211 */ /* 0x000fc800078f08ff */
[----:B------:R-:W-:Y:S01]  /*0960*/  LOP3.LUT R2, R2, 0xfffffffe, RZ, 0xc0, !PT ;  /* 0xfffffffe02027812 */ /* 0x000fe200078ec0ff */
[----:B------:R-:W-:Y:S06]  /*0970*/  @P0 BRA `(.L_x_136) ;  /* 0x0000000000480947 */ /* 0x000fec0003800000 */
[----:B------:R-:W0:Y:S01]  /*0980*/  S2UR UR5, SR_CgaCtaId ;  /* 0x00000000000579c3 */ /* 0x000e220000008800 */
        /* <DEDUP_REMOVED lines=17> */
.L_x_136:
[----:B------:R-:W5:Y:S01]  /*0aa0*/  SHFL.IDX PT, R6, R0, RZ, 0x1f ;  /* 0x00001fff00067589 */ /* 0x000f6200000e0000 */
[----:B------:R-:W-:Y:S01]  /*0ab0*/  IMAD.IADD R2, R5, 0x1, -R2 ;  /* 0x0000000105027824 */ /* 0x000fe200078e0a02 */
[----:B------:R-:W-:Y:S01]  /*0ac0*/  LOP3.LUT P0, RZ, R3, 0x7, RZ, 0xc0, !PT ;  /* 0x0000000703ff7812 */ /* 0x000fe2000780c0ff */
[----:B------:R-:W-:Y:S01]  /*0ad0*/  IMAD.SHL.U32 R4, R5, 0x4, RZ ;  /* 0x0000000405047824 */ /* 0x000fe200078e00ff */
[----:B-1----:R-:W-:Y:S01]  /*0ae0*/  ISETP.EQ.U32.AND P1, PT, R10, 0x1, PT ;  /* 0x000000010a00780c */ /* 0x002fe20003f22070 */
[----:B------:R-:W-:Y:S01]  /*0af0*/  IMAD.SHL.U32 R16, R7, 0x4, RZ ;  /* 0x0000000407107824 */ /* 0x000fe200078e00ff */
[----:B------:R-:W-:Y:S01]  /*0b00*/  ISETP.NE.AND P2, PT, R2, R9, PT ;  /* 0x000000090200720c */ /* 0x000fe20003f45270 */
[----:B------:R-:W-:Y:S01]  /*0b10*/  NOP ;  /* 0x0000000000007918 */ /* 0x000fe20000000000 */
[----:B------:R-:W-:Y:S02]  /*0b20*/  LOP3.LUT R8, R5, 0xc, R4, 0x78, !PT ;  /* 0x0000000c05087812 */ /* 0x000fe400078e7804 */
[----:B------:R-:W-:-:S03]  /*0b30*/  LOP3.LUT R16, R7, 0xc, R16, 0x78, !PT ;  /* 0x0000000c07107812 */ /* 0x000fc600078e7810 */
[----:B------:R1:W-:Y:S01]  /*0b40*/  STL [R1+0x10], R8 ;  /* 0x0000100801007387 */ /* 0x0003e20000100800 */
[C---:B------:R-:W-:Y:S02]  /*0b50*/  @P5 LEA.HI R2, R16.reuse, R16, RZ, 0x1 ;  /* 0x0000001010025211 */ /* 0x040fe400078f08ff */
[----:B------:R-:W-:Y:S02]  /*0b60*/  ISETP.LT.U32.AND P4, PT, R16, 0x2, !P0 ;  /* 0x000000021000780c */ /* 0x000fe40004781070 */
[----:B------:R-:W-:Y:S02]  /*0b70*/  @P5 SHF.R.S32.HI R2, RZ, 0x1, R2 ;  /* 0x00000001ff025819 */ /* 0x000fe40000011402 */
[----:B------:R-:W-:Y:S02]  /*0b80*/  @P2 LEA.HI R3, R8, R8, RZ, 0x1 ;  /* 0x0000000808032211 */ /* 0x000fe400078f08ff */
[----:B------:R-:W-:Y:S01]  /*0b90*/  @P5 ISETP.NE.AND P6, PT, R2, R11, PT ;  /* 0x0000000b0200520c */ /* 0x000fe20003fc5270 */
[----:B------:R-:W-:Y:S01]  /*0ba0*/  IMAD.MOV.U32 R2, RZ, RZ, 0x1 ;  /* 0x00000001ff027424 */ /* 0x000fe200078e00ff */
[----:B-----5:R-:W-:-:S02]  /*0bb0*/  ISETP.NE.AND P3, PT, R6, RZ, PT ;  /* 0x000000ff0600720c */ /* 0x020fc40003f65270 */
[----:B------:R-:W-:Y:S02]  /*0bc0*/  @P2 SHF.R.S32.HI R4, RZ, 0x1, R3 ;  /* 0x00000001ff042819 */ /* 0x000fe40000011403 */
[----:B------:R-:W-:Y:S02]  /*0bd0*/  SEL R3, RZ, 0x1, !P4 ;  /* 0x00000001ff037807 */ /* 0x000fe40006000000 */
[----:B------:R-:W-:Y:S02]  /*0be0*/  @P5 SEL R2, RZ, 0x1, P6 ;  /* 0x00000001ff025807 */ /* 0x000fe40003000000 */
[----:B------:R-:W-:Y:S01]  /*0bf0*/  @P2 ISETP.NE.AND P4, PT, R4, R11, PT ;  /* 0x0000000b0400220c */ /* 0x000fe20003f85270 */
[----:B------:R-:W-:Y:S01]  /*0c00*/  IMAD.MOV.U32 R4, RZ, RZ, 0x1 ;  /* 0x00000001ff047424 */ /* 0x000fe200078e00ff */
[----:B------:R-:W-:Y:S02]  /*0c10*/  ISETP.LT.U32.AND P0, PT, R8, 0x2, !P0 ;  /* 0x000000020800780c */ /* 0x000fe40004701070 */
[----:B------:R-:W-:-:S02]  /*0c20*/  LOP3.LUT R2, R2, R3, RZ, 0xc0, !PT ;  /* 0x0000000302027212 */ /* 0x000fc400078ec0ff */
[----:B------:R-:W-:Y:S02]  /*0c30*/  SEL R3, RZ, 0x1, !P0 ;  /* 0x00000001ff037807 */ /* 0x000fe40004000000 */
[----:B------:R-:W-:Y:S01]  /*0c40*/  @P2 SEL R4, RZ, 0x1, P4 ;  /* 0x00000001ff042807 */ /* 0x000fe20002000000 */
[----:B-1----:R-:W-:Y:S06]  /*0c50*/  @P3 BRA `(.L_x_137) ;  /* 0x0000000000483947 */ /* 0x002fec0003800000 */
        /* <DEDUP_REMOVED lines=17> */
[----:B-1----:R-:W-:Y:S01]  /*0d70*/  NOP ;  /* 0x0000000000007918 */ /* 0x002fe20000000000 */
.L_x_137:
[----:B------:R-:W-:Y:S01]  /*0d80*/  LOP3.LUT R3, R4, R3, RZ, 0xc0, !PT ;  /* 0x0000000304037212 */ /* 0x000fe200078ec0ff */
[----:B------:R-:W-:-:S04]  /*0d90*/  NOP ;  /* 0x0000000000007918 */ /* 0x000fc80000000000 */
[----:B------:R1:W-:Y:S01]  /*0da0*/  STL [R1+0xc], R3 ;  /* 0x00000c0301007387 */ /* 0x0003e20000100800 */
[----:B------:R-:W-:Y:S05]  /*0db0*/  @!P1 BRA `(.L_x_138) ;  /* 0x0000000000089947 */ /* 0x000fea0003800000 */
[----:B0-234-:R-:W-:Y:S01]  /*0dc0*/  UCGABAR_ARV ;  /* 0x00000000000079c7 */ /* 0x01dfe20008000000 */
[----:B------:R-:W-:Y:S05]  /*0dd0*/  BRA `(.L_x_139) ;  /* 0x0000000000047947 */ /* 0x000fea0003800000 */
.L_x_138:
[----:B0-234-:R-:W-:Y:S01]  /*0de0*/  NOP ;  /* 0x0000000000007918 */ /* 0x01dfe20000000000 */
.L_x_139:
[----:B------:R-:W-:Y:S05]  /*0df0*/  @!P1 BRA `(.L_x_140) ;  /* 0x00000000000c9947 */ /* 0x000fea0003800000 */
[----:B------:R-:W-:Y:S01]  /*0e00*/  UCGABAR_WAIT ;  /* 0x0000000000007dc7 */ /* 0x000fe20008000000 */
[----:B------:R-:W-:Y:S01]  /*0e10*/  CCTL.IVALL ;  /* 0x00000000ff00798f */ /* 0x000fe20002000000 */
[----:B------:R-:W-:Y:S05]  /*0e20*/  BRA `(.L_x_141) ;  /* 0x0000000000047947 */ /* 0x000fea0003800000 */
.L_x_140:
[----:B------:R-:W-:Y:S06]  /*0e30*/  BAR.SYNC.DEFER_BLOCKING 0x0 ;  /* 0x0000000000007b1d */ /* 0x000fec0000010000 */
.L_x_141:
[----:B------:R-:W-:Y:S01]  /*0e40*/  PLOP3.LUT P0, PT, PT, PT, UP0, 0x80, 0x0 ;  /* 0x000000000000781c */ /* 0x000fe20003f0f008 */
[----:B------:R-:W-:Y:S01]  /*0e50*/  UMOV UR38, 0x1 ;  /* 0x0000000100267882 */ /* 0x000fe20000000000 */
[----:B------:R-:W-:Y:S01]  /*0e60*/  ULDC.64 UR48, c[0x0][0x208] ;  /* 0x0000820000307ab9 */ /* 0x000fe20000000a00 */
[----:B------:R-:W-:-:S10]  /*0e70*/  USEL UR38, UR38, 0x2, !UP0 ;  /* 0x0000000226267887 */ /* 0x000fd4000c000000 */
[----:B------:R-:W-:Y:S05]  /*0e80*/  @!P0 BRA `(.L_x_142) ;  /* 0x000000a000188947 */ /* 0x000fea0003800000 */
.L_x_143:
[----:B------:R-:W-:-:S08]  /*0e90*/  NOP ;  /* 0x0000000000007918 */ /* 0x000fd00000000000 */
[----:B------:R-:W0:Y:S02]  /*0ea0*/  USETMAXREG.TRY_ALLOC.CTAPOOL UP0, 0xf0 ;  /* 0x000000f0000079c8 */ /* 0x000e240008000600 */
[----:B0-----:R-:W-:-:S13]  /*0eb0*/  PLOP3.LUT P0, PT, PT, PT, UP0, 0x80, 0x0 ;  /* 0x000000000000781c */ /* 0x001fda0003f0f008 */
[----:B------:R-:W-:Y:S05]  /*0ec0*/  @!P0 BRA `(.L_x_143) ;  /* 0xfffffffc00f08947 */ /* 0x000fea000383ffff */
[----:B-1----:R-:W0:Y:S01]  /*0ed0*/  S2R R3, SR_TID.X ;  /* 0x0000000000037919 */ /* 0x002e220000002100 */
        /* <DEDUP_REMOVED lines=10> */
[----:B------:R-:W-:Y:S01]  /*0f80*/  UMOV UR44, URZ ;  /* 0x0000003f002c7c82 */ /* 0x000fe20008000000 */
[----:B------:R-:W-:Y:S02]  /*0f90*/  UMOV UR43, URZ ;  /* 0x0000003f002b7c82 */ /* 0x000fe40008000000 */
[----:B------:R-:W-:Y:S01]  /*0fa0*/  SHF.R.S32.HI R0, RZ, 0x1f, R19 ;  /* 0x0000001fff007819 */ /* 0x000fe20000011413 */
[----:B------:R-:W-:-:S03]  /*0fb0*/  UMOV UR51, URZ ;  /* 0x0000003f00337c82 */ /* 0x000fc60008000000 */
[CC--:B------:R-:W-:Y:S02]  /*0fc0*/  LEA.HI R3, R0.reuse, R19.reuse, RZ, 0x7 ;  /* 0x0000001300037211 */ /* 0x0c0fe400078f38ff */
[CC--:B------:R-:W-:Y:S02]  /*0fd0*/  LEA.HI R5, R0.reuse, R19.reuse, RZ, 0x5 ;  /* 0x0000001300057211 */ /* 0x0c0fe400078f28ff */
[----:B------:R-:W-:Y:S02]  /*0fe0*/  LOP3.LUT R4, R3, 0xffffff80, RZ, 0xc0, !PT ;  /* 0xffffff8003047812 */ /* 0x000fe400078ec0ff */
[CC--:B------:R-:W-:Y:S01]  /*0ff0*/  LEA.HI R6, R0.reuse, R19.reuse, RZ, 0x4 ;  /* 0x0000001300067211 */ /* 0x0c0fe200078f20ff */
[----:B------:R-:W-:Y:S01]  /*1000*/  IMAD.SHL.U32 R5, R5, 0x20, RZ ;  /* 0x0000002005057824 */ /* 0x000fe200078e00ff */
[----:B------:R-:W-:Y:S01]  /*1010*/  LEA.HI R10, R0, R19, RZ, 0x2 ;  /* 0x00000013000a7211 */ /* 0x000fe200078f10ff */
[----:B------:R-:W-:Y:S01]  /*1020*/  IMAD.IADD R23, R19, 0x1, -R4 ;  /* 0x0000000113177824 */ /* 0x000fe200078e0a04 */
[----:B------:R-:W-:-:S02]  /*1030*/  LOP3.LUT R8, R6, 0x3fffff0, RZ, 0xc0, !PT ;  /* 0x03fffff006087812 */ /* 0x000fc400078ec0ff */
[----:B------:R-:W-:Y:S02]  /*1040*/  LOP3.LUT R9, R5, 0xfffffc00, RZ, 0xc0, !PT ;  /* 0xfffffc0005097812 */ /* 0x000fe400078ec0ff */
[----:B------:R-:W-:Y:S01]  /*1050*/  SHF.R.S32.HI R4, RZ, 0x1f, R23 ;  /* 0x0000001fff047819 */ /* 0x000fe20000011417 */
[----:B------:R-:W-:Y:S01]  /*1060*/  IMAD.IADD R8, R19, 0x1, -R8 ;  /* 0x0000000113087824 */ /* 0x000fe200078e0a08 */
[----:B------:R-:W-:Y:S02]  /*1070*/  SHF.R.S32.HI R7, RZ, 0x4, R6 ;  /* 0x00000004ff077819 */ /* 0x000fe40000011406 */
[----:B------:R-:W-:Y:S01]  /*1080*/  LEA.HI R5, R4, R23, RZ, 0x2 ;  /* 0x0000001704057211 */ /* 0x000fe200078f10ff */
[----:B------:R-:W-:Y:S01]  /*1090*/  IMAD R9, R8, 0x40, R9 ;  /* 0x0000004008097824 */ /* 0x000fe200078e0209 */
[----:B------:R-:W-:Y:S02]  /*10a0*/  LEA.HI R6, R6, R7, RZ, 0x1 ;  /* 0x0000000706067211 */ /* 0x000fe400078f08ff */
[----:B------:R-:W-:-:S02]  /*10b0*/  SHF.R.S32.HI R8, RZ, 0x2, R5 ;  /* 0x00000002ff087819 */ /* 0x000fc40000011405 */
[----:B------:R-:W-:Y:S02]  /*10c0*/  SHF.R.S32.HI R11, RZ, 0x1f, R5 ;  /* 0x0000001fff0b7819 */ /* 0x000fe40000011405 */
[----:B------:R-:W-:Y:S02]  /*10d0*/  LOP3.LUT R6, R6, 0x1ffffffe, RZ, 0xc0, !PT ;  /* 0x1ffffffe06067812 */ /* 0x000fe400078ec0ff */
[----:B------:R-:W-:Y:S02]  /*10e0*/  LOP3.LUT R10, R10, 0xfffffffc, RZ, 0xc0, !PT ;  /* 0xfffffffc0a0a7812 */ /* 0x000fe400078ec0ff */
[----:B------:R-:W-:Y:S01]  /*10f0*/  LEA.HI R22, R0, R19, RZ, 0x3 ;  /* 0x0000001300167211 */ /* 0x000fe200078f18ff */
[----:B------:R-:W-:Y:S01]  /*1100*/  IMAD.IADD R6, R7, 0x1, -R6 ;  /* 0x0000000107067824 */ /* 0x000fe200078e0a06 */
[----:B------:R-:W-:Y:S01]  /*1110*/  LEA.HI R11, R11, R8, RZ, 0x3 ;  /* 0x000000080b0b7211 */ /* 0x000fe200078f18ff */
[----:B------:R-:W-:Y:S01]  /*1120*/  IMAD.IADD R10, R19, 0x1, -R10 ;  /* 0x00000001130a7824 */ /* 0x000fe200078e0a0a */
[----:B------:R-:W-:Y:S01]  /*1130*/  SHF.R.S32.HI R168, RZ, 0x7, R3 ;  /* 0x00000007ffa87819 */ /* 0x000fe20000011403 */
[----:B------:R-:W-:Y:S01]  /*1140*/  IMAD R171, R6, 0x8, R9 ;  /* 0x0000000806ab7824 */ /* 0x000fe200078e0209 */
[----:B------:R-:W-:Y:S01]  /*1150*/  LOP3.LUT R0, R22, 0xfffffff8, RZ, 0xc0, !PT ;  /* 0xfffffff816007812 */ /* 0x000fe200078ec0ff */
[----:B------:R-:W-:Y:S01]  /*1160*/  IMAD.MOV.U32 R7, RZ, RZ, -0x2 ;  /* 0xfffffffeff077424 */ /* 0x000fe200078e00ff */
[----:B------:R-:W-:-:S02]  /*1170*/  LOP3.LUT R11, R11, 0xfffffff8, RZ, 0xc0, !PT ;  /* 0xfffffff80b0b7812 */ /* 0x000fc400078ec0ff */
[----:B------:R-:W-:Y:S01]  /*1180*/  LEA.HI R4, R4, R23, RZ, 0x5 ;  /* 0x0000001704047211 */ /* 0x000fe200078f28ff */
[----:B------:R-:W-:Y:S01]  /*1190*/  IMAD.IADD R19, R19, 0x1, -R0 ;  /* 0x0000000113137824 */ /* 0x000fe200078e0a00 */
[----:B------:R-:W-:Y:S01]  /*11a0*/  LEA.HI R3, R3, R168, RZ, 0x1 ;  /* 0x000000a803037211 */ /* 0x000fe200078f08ff */
[----:B------:R-:W-:Y:S01]  /*11b0*/  IMAD.IADD R11, R8, 0x1, -R11 ;  /* 0x00000001080b7824 */ /* 0x000fe200078e0a0b */
[----:B------:R-:W-:Y:S01]  /*11c0*/  LEA.HI R6, R10, R10, RZ, 0x1 ;  /* 0x0000000a0a067211 */ /* 0x000fe200078f08ff */
[----:B------:R-:W-:Y:S01]  /*11d0*/  IMAD.SHL.U32 R17, R19, 0x8, RZ ;  /* 0x0000000813117824 */ /* 0x000fe200078e00ff */
[----:B------:R-:W-:Y:S02]  /*11e0*/  SHF.R.S32.HI R4, RZ, 0x5, R4 ;  /* 0x00000005ff047819 */ /* 0x000fe40000011404 */
[----:B------:R-:W-:Y:S01]  /*11f0*/  LOP3.LUT R3, R3, 0x3fffffe, RZ, 0xc0, !PT ;  /* 0x03fffffe03037812 */ /* 0x000fe200078ec0ff */
[----:B------:R-:W-:Y:S01]  /*1200*/  VIADD R18, R17, 0x40 ;  /* 0x0000004011127836 */ /* 0x000fe20000000000 */
[----:B------:R-:W-:Y:S01]  /*1210*/  LOP3.LUT R0, R5, 0x7ffffffc, RZ, 0xc0, !PT ;  /* 0x7ffffffc05007812 */ /* 0x000fe200078ec0ff */
[----:B------:R-:W-:Y:S01]  /*1220*/  IMAD R4, R4, 0x10, R11 ;  /* 0x0000001004047824 */ /* 0x000fe200078e020b */
[----:B------:R-:W-:Y:S01]  /*1230*/  LOP3.LUT R5, R6, 0x1ffffffe, RZ, 0xc0, !PT ;  /* 0x1ffffffe06057812 */ /* 0x000fe200078ec0ff */
[----:B------:R-:W-:Y:S01]  /*1240*/  IMAD.IADD R3, R168, 0x1, -R3 ;  /* 0x00000001a8037824 */ /* 0x000fe200078e0a03 */
[----:B------:R-:W-:Y:S01]  /*1250*/  SHF.R.S32.HI R22, RZ, 0x3, R22 ;  /* 0x00000003ff167819 */ /* 0x000fe20000011416 */
[----:B------:R-:W-:Y:S01]  /*1260*/  IMAD.IADD R0, R23, 0x1, -R0 ;  /* 0x0000000117007824 */ /* 0x000fe200078e0a00 */
[----:B------:R-:W-:Y:S01]  /*1270*/  SHF.R.S32.HI R193, RZ, 0x1f, R18 ;  /* 0x0000001fffc17819 */ /* 0x000fe20000011412 */
[----:B------:R-:W-:-:S02]  /*1280*/  IMAD.IADD R170, R10, 0x1, -R5 ;  /* 0x000000010aaa7824 */ /* 0x000fc400078e0a05 */
[----:B------:R-:W-:Y:S02]  /*1290*/  IMAD R169, R3, 0x40, R4 ;  /* 0x0000004003a97824 */ /* 0x000fe400078e0204 */
[----:B------:R-:W-:Y:S02]  /*12a0*/  IMAD R192, R0, R7, 0xa0 ;  /* 0x000000a000c07424 */ /* 0x000fe400078e0207 */
[----:B------:R-:W-:-:S07]  /*12b0*/  IMAD R170, R170, 0x8, R169 ;  /* 0x00000008aaaa7824 */ /* 0x000fce00078e02a9 */
.L_x_176:
        /* <DEDUP_REMOVED lines=55> */
.L_x_144:
        /* <DEDUP_REMOVED lines=60> */
.L_x_244:
[----:B------:R-:W-:Y:S05]  /*19f0*/  @!P0 BRA `(.L_x_146) ;  /* 0x0000000000048947 */ /* 0x000fea0003800000 */
[----:B------:R-:W-:Y:S01]  /*1a00*/  BPT.TRAP 0x1 ;  /* 0x000000040000795c */ /* 0x000fe20000300000 */
.L_x_146:
[----:B0-----:R-:W-:Y:S02]  /*1a10*/  IMAD.U32 R3, RZ, RZ, UR51 ;  /* 0x00000033ff037e24 */ /* 0x001fe4000f8e00ff */
[----:B------:R-:W-:-:S03]  /*1a20*/  IMAD.U32 R4, RZ, RZ, UR43 ;  /* 0x0000002bff047e24 */ /* 0x000fc6000f8e00ff */
[----:B------:R-:W-:Y:S02]  /*1a30*/  LEA R3, R3, UR39, 0x3 ;  /* 0x0000002703037c11 */ /* 0x000fe4000f8e18ff */
[----:B------:R-:W-:-:S04]  /*1a40*/  SHF.L.U32 R4, R4, 0x1f, RZ ;  /* 0x0000001f04047819 */ /* 0x000fc800000006ff */
[----:B------:R0:W1:Y:S01]  /*1a50*/  SYNCS.PHASECHK.TRANS64.TRYWAIT P1, [R3+URZ+0x29830], R4 ;  /* 0x02983004030075a7 */ /* 0x000062000802017f */
[----:B------:R-:W-:Y:S05]  /*1a60*/  @!P0 BRA `(.L_x_147) ;  /* 0x0000000000048947 */ /* 0x000fea0003800000 */
[----:B------:R-:W-:Y:S01]  /*1a70*/  BPT.TRAP 0x1 ;  /* 0x000000040000795c */ /* 0x000fe20000300000 */
.L_x_147:
[----:B-1----:R-:W-:Y:S05]  /*1a80*/  @P1 BRA `(.L_x_148) ;  /* 0x0000000000081947 */ /* 0x002fea0003800000 */
[----:B------:R-:W1:Y:S02]  /*1a90*/  SYNCS.PHASECHK.TRANS64.TRYWAIT P1, [R3+URZ+0x29830], R4 ;  /* 0x02983004030075a7 */ /* 0x000e64000802017f */
[----:B-1----:R-:W-:Y:S05]  /*1aa0*/  @!P1 BRA `(.L_x_149) ;  /* 0x000000cc005c9947 */ /* 0x002fea0003800000 */
.L_x_148:
[----:B------:R-:W-:Y:S05]  /*1ab0*/  WARPSYNC.ALL ;  /* 0x0000000000007948 */ /* 0x000fea0003800000 */
[----:B------:R-:W-:Y:S01]  /*1ac0*/  UIADD3 UR4, UR39, 0x1a400, URZ ;  /* 0x0001a40027047890 */ /* 0x000fe2000fffe03f */
[----:B------:R-:W-:Y:S01]  /*1ad0*/  WARPGROUP.ARRIVE ;  /* 0x00000000000079c5 */ /* 0x000fe20000000000 */
[----:B------:R-:W-:Y:S02]  /*1ae0*/  ULOP3.LUT UR28, UR46, 0x10000, URZ, 0xfc, !UPT ;  /* 0x000100002e1c7892 */ /* 0x000fe4000f8efc3f */
[----:B------:R-:W-:Y:S01]  /*1af0*/  USHF.R.U32.HI UR4, URZ, 0x4, UR4 ;  /* 0x000000043f047899 */ /* 0x000fe20008011604 */
[----:B------:R-:W-:Y:S01]  /*1b00*/  UMOV UR25, 0x80000020 ;  /* 0x8000002000197882 */ /* 0x000fe20000000000 */
[----:B------:R-:W-:-:S02]  /*1b10*/  UMOV UR27, 0x80000020 ;  /* 0x80000020001b7882 */ /* 0x000fc40000000000 */
[----:B------:R-:W-:Y:S01]  /*1b20*/  ULOP3.LUT UR4, UR4, 0x3fff, URZ, 0xc0, !UPT ;  /* 0x00003fff04047892 */ /* 0x000fe2000f8ec03f */
[----:B------:R-:W-:Y:S01]  /*1b30*/  UMOV UR24, UR28 ;  /* 0x0000001c00187c82 */ /* 0x000fe20008000000 */
[----:B------:R-:W-:Y:S02]  /*1b40*/  UMOV UR5, UR25 ;  /* 0x0000001900057c82 */ /* 0x000fe40008000000 */
[----:B------:R-:W-:Y:S01]  /*1b50*/  ULOP3.LUT UR46, UR4, 0x10000, URZ, 0xfc, !UPT ;  /* 0x00010000042e7892 */ /* 0x000fe2000f8efc3f */
[----:B------:R-:W-:Y:S02]  /*1b60*/  UMOV UR7, 0x80000020 ;  /* 0x8000002000077882 */ /* 0x000fe40000000000 */
[----:B------:R-:W-:Y:S01]  /*1b70*/  UMOV UR4, UR24 ;  /* 0x0000001800047c82 */ /* 0x000fe20008000000 */
[----:B------:R-:W-:Y:S01]  /*1b80*/  UIMAD UR30, UR51, 0x780, UR46 ;  /* 0x00000780331e78a4 */ /* 0x000fe2000f8e022e */
[----:B------:R-:W-:Y:S01]  /*1b90*/  UMOV UR11, 0x80000020 ;  /* 0x80000020000b7882 */ /* 0x000fe20000000000 */
[----:B------:R-:W-:-:S02]  /*1ba0*/  UMOV UR15, 0x80000020 ;  /* 0x80000020000f7882 */ /* 0x000fc40000000000 */
[----:B------:R-:W-:Y:S02]  /*1bb0*/  UIADD3 UR6, UR30, 0x80, URZ ;  /* 0x000000801e067890 */ /* 0x000fe4000fffe03f */
[----:B------:R-:W-:Y:S02]  /*1bc0*/  UIADD3 UR8, UR30, 0x100, URZ ;  /* 0x000001001e087890 */ /* 0x000fe4000fffe03f */
[----:B------:R-:W-:Y:S01]  /*1bd0*/  UMOV UR26, UR30 ;  /* 0x0000001e001a7c82 */ /* 0x000fe20008000000 */
[----:B------:R-:W-:Y:S01]  /*1be0*/  UIADD3 UR9, UR30, 0x180, URZ ;  /* 0x000001801e097890 */ /* 0x000fe2000fffe03f */
[----:B------:R-:W-:Y:S01]  /*1bf0*/  QGMMA.64x32x32.F32.E4M3.E4M3 R88, gdesc[UR24], RZ, !UPT, gsb0 ;  /* 0x00600000185879f3 */ /* 0x000fe2000c0008ff */
[----:B------:R-:W-:Y:S01]  /*1c00*/  UMOV UR26, UR6 ;  /* 0x00000006001a7c82 */ /* 0x000fe20008000000 */
[----:B------:R-:W-:Y:S01]  /*1c10*/  UMOV UR27, 0x80000020 ;  /* 0x80000020001b7882 */ /* 0x000fe20000000000 */
[----:B------:R-:W-:Y:S01]  /*1c20*/  UMOV UR6, UR8 ;  /* 0x0000000800067c82 */ /* 0x000fe20008000000 */
[----:B------:R-:W-:-:S02]  /*1c30*/  UIADD3 UR10, UR30, 0x200, URZ ;  /* 0x000002001e0a7890 */ /* 0x000fc4000fffe03f */
[----:B------:R-:W-:Y:S02]  /*1c40*/  UIADD3 UR12, UR30, 0x102, URZ ;  /* 0x000001021e0c7890 */ /* 0x000fe4000fffe03f */
[----:B------:R-:W-:Y:S02]  /*1c50*/  UIADD3 UR13, UR30, 0x182, URZ ;  /* 0x000001821e0d7890 */ /* 0x000fe4000fffe03f */
[----:B------:R-:W-:Y:S02]  /*1c60*/  UIADD3 UR14, UR30, 0x202, URZ ;  /* 0x000002021e0e7890 */ /* 0x000fe4000fffe03f */
[----:B------:R-:W-:Y:S01]  /*1c70*/  UIADD3 UR18, UR30, 0x382, URZ ;  /* 0x000003821e127890 */ /* 0x000fe2000fffe03f */
[----:B------:R-:W-:Y:S01]  /*1c80*/  UMOV UR19, 0x80000020 ;  /* 0x8000002000137882 */ /* 0x000fe20000000000 */
[----:B------:R-:W-:Y:S01]  /*1c90*/  UIADD3 UR22, UR30, 0x600, URZ ;  /* 0x000006001e167890 */ /* 0x000fe2000fffe03f */
[----:B------:R-:W-:Y:S01]  /*1ca0*/  UMOV UR23, 0x80000020 ;  /* 0x8000002000177882 */ /* 0x000fe20000000000 */
[----:B------:R-:W-:Y:S01]  /*1cb0*/  UMOV UR31, 0x80000020 ;  /* 0x80000020001f7882 */ /* 0x000fe20000000000 */
[----:B------:R-:W-:-:S02]  /*1cc0*/  WARPGROUP.DEPBAR.LE gsb0, 0x0 ;  /* 0x00008000000079c5 */ /* 0x000fc40000010000 */
[----:B------:R-:W-:-:S06]  /*1cd0*/  WARPGROUP.ARRIVE ;  /* 0x00000000000079c5 */ /* 0x000fcc0000000000 */
[----:B------:R-:W-:Y:S01]  /*1ce0*/  QGMMA.64x32x32.F32.E4M3.E4M3 R72, gdesc[UR24], RZ, !UPT, gsb0 ;  /* 0x00600000184879f3 */ /* 0x000fe2000c0008ff */
[----:B------:R-:W-:Y:S01]  /*1cf0*/  UMOV UR26, UR9 ;  /* 0x00000009001a7c82 */ /* 0x000fe20008000000 */
[----:B------:R-:W-:Y:S01]  /*1d00*/  UMOV UR27, 0x80000020 ;  /* 0x80000020001b7882 */ /* 0x000fe20000000000 */
[----:B------:R-:W-:Y:S02]  /*1d10*/  WARPGROUP.DEPBAR.LE gsb0, 0x0 ;  /* 0x00008000000079c5 */ /* 0x000fe40000010000 */
[----:B------:R-:W-:-:S06]  /*1d20*/  WARPGROUP.ARRIVE ;  /* 0x00000000000079c5 */ /* 0x000fcc0000000000 */
[----:B------:R-:W-:Y:S01]  /*1d30*/  QGMMA.64x32x32.F32.E4M3.E4M3 R56, gdesc[UR4], RZ, !UPT, gsb0 ;  /* 0x00600000043879f3 */ /* 0x000fe2000c0008ff */
[----:B------:R-:W-:Y:S02]  /*1d40*/  UIADD3 UR4, UR28, 0x2, URZ ;  /* 0x000000021c047890 */ /* 0x000fe4000fffe03f */
[----:B------:R-:W-:Y:S01]  /*1d50*/  UIADD3 UR6, UR30, 0x2, URZ ;  /* 0x000000021e067890 */ /* 0x000fe2000fffe03f */
[----:B------:R-:W-:Y:S01]  /*1d60*/  UMOV UR5, 0x80000020 ;  /* 0x8000002000057882 */ /* 0x000fe20000000000 */
[----:B------:R-:W-:Y:S01]  /*1d70*/  UMOV UR7, 0x80000020 ;  /* 0x8000002000077882 */ /* 0x000fe20000000000 */
[----:B------:R-:W-:Y:S02]  /*1d80*/  UMOV UR9, UR5 ;  /* 0x0000000500097c82 */ /* 0x000fe40008000000 */
[----:B------:R-:W-:Y:S01]  /*1d90*/  UMOV UR8, UR4 ;  /* 0x0000000400087c82 */ /* 0x000fe20008000000 */
        /* <DEDUP_REMOVED lines=12> */
[----:B------:R-:W-:Y:S01]  /*1e60*/  UMOV UR6, UR10 ;  /* 0x0000000a00067c82 */ /* 0x000fe20008000000 */
[----:B------:R-:W-:Y:S01]  /*1e70*/  UMOV UR7, 0x80000020 ;  /* 0x8000002000077882 */ /* 0x000fe20000000000 */
[----:B------:R-:W-:Y:S01]  /*1e80*/  UMOV UR10, UR12 ;  /* 0x0000000c000a7c82 */ /* 0x000fe20008000000 */
[----:B------:R-:W-:Y:S02]  /*1e90*/  WARPGROUP.DEPBAR.LE gsb0, 0x0 ;  /* 0x00008000000079c5 */ /* 0x000fe40000010000 */
[----:B------:R-:W-:-:S06]  /*1ea0*/  WARPGROUP.ARRIVE ;  /* 0x00000000000079c5 */ /* 0x000fcc0000000000 */
[----:B------:R-:W-:Y:S01]  /*1eb0*/  QGMMA.64x32x32.F32.E4M3.E4M3 R72, gdesc[UR4], R72, gsb0 ;  /* 0x00600000044879f3 */ /* 0x000fe20008000848 */
[----:B------:R-:W-:Y:S01]  /*1ec0*/  UMOV UR6, UR13 ;  /* 0x0000000d00067c82 */ /* 0x000fe20008000000 */
[----:B------:R-:W-:Y:S01]  /*1ed0*/  UMOV UR7, 0x80000020 ;  /* 0x8000002000077882 */ /* 0x000fe20000000000 */
[----:B------:R-:W-:Y:S02]  /*1ee0*/  WARPGROUP.DEPBAR.LE gsb0, 0x0 ;  /* 0x00008000000079c5 */ /* 0x000fe40000010000 */
[----:B------:R-:W-:-:S06]  /*1ef0*/  WARPGROUP.ARRIVE ;  /* 0x00000000000079c5 */ /* 0x000fcc0000000000 */
[----:B------:R-:W-:Y:S01]  /*1f00*/  QGMMA.64x32x32.F32.E4M3.E4M3 R56, gdesc[UR8], R56, gsb0 ;  /* 0x00600000083879f3 */ /* 0x000fe20008000838 */
        /* <DEDUP_REMOVED lines=16> */
[----:B------:R-:W-:Y:S01]  /*2010*/  UIADD3 UR7, UR30, 0x400, URZ ;  /* 0x000004001e077890 */ /* 0x000fe2000fffe03f */
        /* <DEDUP_REMOVED lines=96> */
[----:B------:R-:W-:-:S03]  /*2620*/  UIADD3 UR6, UR30, 0x702, URZ ;  /* 0x000007021e067890 */ /* 0x000fc6000fffe03f */
        /* <DEDUP_REMOVED lines=18> */
[----:B------:R-:W-:Y:S05]  /*2750*/  @!P0 BRA `(.L_x_150) ;  /* 0x0000000000048947 */ /* 0x000fea0003800000 */
[----:B------:R-:W-:Y:S01]  /*2760*/  BPT.TRAP 0x1 ;  /* 0x000000040000795c */ /* 0x000fe20000300000 */
.L_x_150:
[C---:B------:R-:W-:Y:S01]  /*2770*/  FMUL.FTZ R8, R0.reuse, R90 ;  /* 0x0000005a00087220 */ /* 0x040fe20000410000 */
[C---:B------:R-:W-:Y:S01]  /*2780*/  FMUL.FTZ R9, R0.reuse, R91 ;  /* 0x0000005b00097220 */ /* 0x040fe20000410000 */
[C---:B------:R-:W-:Y:S01]  /*2790*/  FMUL.FTZ R94, R0.reuse, R94 ;  /* 0x0000005e005e7220 */ /* 0x040fe20000410000 */
[C---:B------:R-:W-:Y:S01]  /*27a0*/  FMUL.FTZ R24, R0.reuse, R24 ;  /* 0x0000001800187220 */ /* 0x040fe20000410000 */
[C---:B------:R-:W-:Y:S01]  /*27b0*/  FMUL.FTZ R95, R0.reuse, R95 ;  /* 0x0000005f005f7220 */ /* 0x040fe20000410000 */
[----:B------:R-:W-:Y:S01]  /*27c0*/  IMAD.U32 R91, RZ, RZ, UR47 ;  /* 0x0000002fff5b7e24 */ /* 0x000fe2000f8e00ff */
[----:B------:R-:W2:Y:S01]  /*27d0*/  MUFU.TANH R8, R8 ;  /* 0x0000000800087308 */ /* 0x000ea20000002400 */
[C---:B------:R-:W-:Y:S01]  /*27e0*/  FMUL.FTZ R98, R0.reuse, R98 ;  /* 0x0000006200627220 */ /* 0x040fe20000410000 */
[C---:B01----:R-:W-:Y:S01]  /*27f0*/  FMUL.FTZ R4, R0.reuse, R88 ;  /* 0x0000005800047220 */ /* 0x043fe20000410000 */
[C---:B------:R-:W-:Y:S01]  /*2800*/  FMUL.FTZ R99, R0.reuse, R99 ;  /* 0x0000006300637220 */ /* 0x040fe20000410000 */
[C---:B------:R-:W-:Y:S01]  /*2810*/  FMUL.FTZ R5, R0.reuse, R89 ;  /* 0x0000005900057220 */ /* 0x040fe20000410000 */
[C---:B------:R-:W-:Y:S01]  /*2820*/  FMUL.FTZ R102, R0.reuse, R102 ;  /* 0x0000006600667220 */ /* 0x040fe20000410000 */
[C---:B------:R-:W-:Y:S01]  /*2830*/  FMUL.FTZ R6, R0.reuse, R92 ;  /* 0x0000005c00067220 */ /* 0x040fe20000410000 */
[C---:B------:R-:W-:Y:S01]  /*2840*/  FMUL.FTZ R103, R0.reuse, R103 ;  /* 0x0000006700677220 */ /* 0x040fe20000410000 */
        /* <DEDUP_REMOVED lines=8> */
[----:B------:R1:W-:Y:S01]  /*28d0*/  MUFU.TANH R90, R24 ;  /* 0x00000018005a7308 */ /* 0x0003e20000002400 */
[C---:B------:R-:W-:Y:S01]  /*28e0*/  FMUL.FTZ R79, R0.reuse, R79 ;  /* 0x0000004f004f7220 */ /* 0x040fe20000410000 */
[C---:B------:R-:W-:Y:S01]  /*28f0*/  FMUL.FTZ R13, R0.reuse, R101 ;  /* 0x00000065000d7220 */ /* 0x040fe20000410000 */
[C---:B------:R-:W-:Y:S01]  /*2900*/  FMUL.FTZ R82, R0.reuse, R82 ;  /* 0x0000005200527220 */ /* 0x040fe20000410000 */
[C---:B------:R-:W-:Y:S01]  /*2910*/  FMUL.FTZ R15, R0.reuse, R72 ;  /* 0x00000048000f7220 */ /* 0x040fe20000410000 */
[C---:B------:R-:W-:Y:S01]  /*2920*/  FMUL.FTZ R83, R0.reuse, R83 ;  /* 0x0000005300537220 */ /* 0x040fe20000410000 */
[C---:B------:R-:W-:Y:S01]  /*2930*/  FMUL.FTZ R26, R0.reuse, R26 ;  /* 0x0000001a001a7220 */ /* 0x040fe20000410000 */
[----:B------:R-:W-:Y:S01]  /*2940*/  FMUL.FTZ R14, R0, R73 ;  /* 0x00000049000e7220 */ /* 0x000fe20000410000 */
[----:B------:R-:W3:Y:S01]  /*2950*/  MUFU.TANH R94, R94 ;  /* 0x0000005e005e7308 */ /* 0x000ee20000002400 */
[----:B-1----:R-:W-:-:S02]  /*2960*/  VIADD R24, R192, UR50 ;  /* 0x00000032c0187c36 */ /* 0x002fc40008000000 */
[C---:B------:R-:W-:Y:S01]  /*2970*/  FMUL.FTZ R86, R0.reuse, R86 ;  /* 0x0000005600567220 */ /* 0x040fe20000410000 */
[C---:B------:R-:W-:Y:S01]  /*2980*/  FMUL.FTZ R30, R0.reuse, R30 ;  /* 0x0000001e001e7220 */ /* 0x040fe20000410000 */
[C---:B------:R-:W-:Y:S01]  /*2990*/  FMUL.FTZ R21, R0.reuse, R76 ;  /* 0x0000004c00157220 */ /* 0x040fe20000410000 */
[----:B------:R-:W-:Y:S02]  /*29a0*/  IMAD R91, R91, -0xa0, R24 ;  /* 0xffffff605b5b7824 */ /* 0x000fe400078e0218 */
[C---:B------:R-:W-:Y:S01]  /*29b0*/  FMUL.FTZ R87, R0.reuse, R87 ;  /* 0x0000005700577220 */ /* 0x040fe20000410000 */
[C---:B------:R-:W-:Y:S01]  /*29c0*/  FMUL.FTZ R20, R0.reuse, R77 ;  /* 0x0000004d00147220 */ /* 0x040fe20000410000 */
[----:B------:R-:W1:Y:S01]  /*29d0*/  MUFU.TANH R95, R95 ;  /* 0x0000005f005f7308 */ /* 0x000e620000002400 */
[C---:B------:R-:W-:Y:S01]  /*29e0*/  FMUL.FTZ R58, R0.reuse, R58 ;  /* 0x0000003a003a7220 */ /* 0x040fe20000410000 */
[C---:B------:R-:W-:Y:S01]  /*29f0*/  ISETP.GT.AND P4, PT, R91.reuse, RZ, PT ;  /* 0x000000ff5b00720c */ /* 0x040fe20003f84270 */
[C---:B------:R-:W-:Y:S01]  /*2a00*/  FMUL.FTZ R34, R0.reuse, R34 ;  /* 0x0000002200227220 */ /* 0x040fe20000410000 */
[C---:B------:R-:W-:Y:S01]  /*2a10*/  ISETP.GT.AND P3, PT, R91.reuse, 0x1, PT ;  /* 0x000000015b00780c */ /* 0x040fe20003f64270 */
[C---:B------:R-:W-:Y:S01]  /*2a20*/  FMUL.FTZ R73, R0.reuse, R80 ;  /* 0x0000005000497220 */ /* 0x040fe20000410000 */
[----:B------:R-:W-:Y:S01]  /*2a30*/  ISETP.GT.AND P2, PT, R91, 0x8, PT ;  /* 0x000000085b00780c */ /* 0x000fe20003f44270 */
[----:B------:R-:W-:Y:S01]  /*2a40*/  FMUL.FTZ R59, R0, R59 ;  /* 0x0000003b003b7220 */ /* 0x000fe20000410000 */
[----:B------:R-:W4:Y:S01]  /*2a50*/  MUFU.TANH R98, R98 ;  /* 0x0000006200627308 */ /* 0x000f220000002400 */
[----:B--2---:R-:W-:Y:S01]  /*2a60*/  FSEL R92, R8, -INF , P4 ;  /* 0xff800000085c7808 */ /* 0x004fe20002000000 */
[C---:B------:R-:W-:Y:S01]  /*2a70*/  FMUL.FTZ R38, R0.reuse, R38 ;  /* 0x0000002600267220 */ /* 0x040fe20000410000 */
[----:B0-----:R-:W-:Y:S01]  /*2a80*/  FSEL R142, R9, -INF , P3 ;  /* 0xff800000098e7808 */ /* 0x001fe20001800000 */
[C---:B------:R-:W-:Y:S01]  /*2a90*/  FMUL.FTZ R72, R0.reuse, R81 ;  /* 0x0000005100487220 */ /* 0x040fe20000410000 */
[C---:B------:R-:W-:Y:S01]  /*2aa0*/  ISETP.GT.AND P1, PT, R91.reuse, 0x9, PT ;  /* 0x000000095b00780c */ /* 0x040fe20003f24270 */
[----:B------:R-:W-:Y:S01]  /*2ab0*/  FMUL.FTZ R62, R0, R62 ;  /* 0x0000003e003e7220 */ /* 0x000fe20000410000 */
[----:B---3--:R-:W-:Y:S01]  /*2ac0*/  FSEL R144, R94, -INF , P2 ;  /* 0xff8000005e907808 */ /* 0x008fe20001000000 */
[----:B------:R-:W0:Y:S01]  /*2ad0*/  MUFU.TANH R4, R4 ;  /* 0x0000000400047308 */ /* 0x000e220000002400 */
[----:B------:R-:W-:Y:S01]  /*2ae0*/  FMNMX.FTZ R9, R92, R142, !PT ;  /* 0x0000008e5c097209 */ /* 0x000fe20007810000 */
[C---:B------:R-:W-:Y:S01]  /*2af0*/  FMUL.FTZ R63, R0.reuse, R63 ;  /* 0x0000003f003f7220 */ /* 0x040fe20000410000 */
[----:B------:R-:W-:Y:S01]  /*2b00*/  ISETP.GT.AND P6, PT, R91, 0x10, PT ;  /* 0x000000105b00780c */ /* 0x000fe20003fc4270 */
[C---:B------:R-:W-:Y:S01]  /*2b10*/  FMUL.FTZ R40, R0.reuse, R40 ;  /* 0x0000002800287220 */ /* 0x040fe20000410000 */
[----:B-1----:R-:W-:Y:S01]  /*2b20*/  FSEL R146, R95, -INF , P1 ;  /* 0xff8000005f927808 */ /* 0x002fe20000800000 */
[----:B------:R-:W-:Y:S01]  /*2b30*/  FMUL.FTZ R76, R0, R56 ;  /* 0x00000038004c7220 */ /* 0x000fe20000410000 */
[----:B------:R-:W-:Y:S01]  /*2b40*/  FMNMX.FTZ R9, R144, R9, !PT ;  /* 0x0000000990097209 */ /* 0x000fe20007810000 */
[----:B------:R-:W1:Y:S01]  /*2b50*/  MUFU.TANH R99, R99 ;  /* 0x0000006300637308 */ /* 0x000e620000002400 */
[C---:B------:R-:W-:Y:S01]  /*2b60*/  ISETP.GT.AND P5, PT, R91.reuse, 0x11, PT ;  /* 0x000000115b00780c */ /* 0x040fe20003fa4270 */
[----:B------:R-:W-:Y:S01]  /*2b70*/  FMUL.FTZ R56, R0, R57 ;  /* 0x0000003900387220 */ /* 0x000fe20000410000 */
[----:B----4-:R-:W-:Y:S01]  /*2b80*/  FSEL R148, R98, -INF , P6 ;  /* 0xff80000062947808 */ /* 0x010fe20003000000 */
[----:B------:R-:W-:Y:S01]  /*2b90*/  FMUL.FTZ R57, R0, R61 ;  /* 0x0000003d00397220 */ /* 0x000fe20000410000 */
[----:B------:R-:W-:Y:S01]  /*2ba0*/  FMNMX.FTZ R9, R146, R9, !PT ;  /* 0x0000000992097209 */ /* 0x000fe20007810000 */
[C---:B------:R-:W-:Y:S01]  /*2bb0*/  FMUL.FTZ R66, R0.reuse, R66 ;  /* 0x0000004200427220 */ /* 0x040fe20000410000 */
[----:B------:R-:W-:Y:S01]  /*2bc0*/  FMUL.FTZ R67, R0, R67 ;  /* 0x0000004300437220 */ /* 0x000fe20000410000 */
[----:B------:R-:W2:Y:S01]  /*2bd0*/  MUFU.TANH R5, R5 ;  /* 0x0000000500057308 */ /* 0x000ea20000002400 */
[----:B0-----:R-:W-:Y:S01]  /*2be0*/  FSEL R4, R4, -INF , P4 ;  /* 0xff80000004047808 */ /* 0x001fe20002000000 */
[C---:B------:R-:W-:Y:S01]  /*2bf0*/  FMUL.FTZ R42, R0.reuse, R42 ;  /* 0x0000002a002a7220 */ /* 0x040fe20000410000 */
[----:B------:R-:W-:Y:S01]  /*2c00*/  ISETP.GT.AND P4, PT, R91, 0x18, PT ;  /* 0x000000185b00780c */ /* 0x000fe20003f84270 */
[----:B------:R-:W-:Y:S01]  /*2c10*/  FMUL.FTZ R70, R0, R70 ;  /* 0x0000004600467220 */ /* 0x000fe20000410000 */
[----:B------:R-:W-:Y:S01]  /*2c20*/  FMNMX.FTZ R9, R148, R9, !PT ;  /* 0x0000000994097209 */ /* 0x000fe20007810000 */
[C---:B------:R-:W-:Y:S01]  /*2c30*/  FMUL.FTZ R60, R0.reuse, R60 ;  /* 0x0000003c003c7220 */ /* 0x040fe20000410000 */
[C---:B------:R-:W-:Y:S01]  /*2c40*/  FMUL.FTZ R71, R0.reuse, R71 ;  /* 0x0000004700477220 */ /* 0x040fe20000410000 */
[----:B------:R-:W0:Y:S01]  /*2c50*/  MUFU.TANH R102, R102 ;  /* 0x0000006600667308 */ /* 0x000e220000002400 */
[----:B-1----:R-:W-:Y:S01]  /*2c60*/  FSEL R150, R99, -INF , P5 ;  /* 0xff80000063967808 */ /* 0x002fe20002800000 */
[C---:B------:R-:W-:Y:S01]  /*2c70*/  FMUL.FTZ R44, R0.reuse, R44 ;  /* 0x0000002c002c7220 */ /* 0x040fe20000410000 */
[C---:B------:R-:W-:Y:S01]  /*2c80*/  FMUL.FTZ R64, R0.reuse, R64 ;  /* 0x0000004000407220 */ /* 0x040fe20000410000 */
[----:B------:R-:W-:Y:S01]  /*2c90*/  FMUL.FTZ R43, R0, R43 ;  /* 0x0000002b002b7220 */ /* 0x000fe20000410000 */
[----:B------:R-:W-:Y:S01]  /*2ca0*/  FMNMX.FTZ R9, R150, R9, !PT ;  /* 0x0000000996097209 */ /* 0x000fe20007810000 */
[C---:B------:R-:W-:Y:S01]  /*2cb0*/  FMUL.FTZ R65, R0.reuse, R65 ;  /* 0x0000004100417220 */ /* 0x040fe20000410000 */
[C---:B------:R-:W-:Y:S01]  /*2cc0*/  FMUL.FTZ R46, R0.reuse, R46 ;  /* 0x0000002e002e7220 */ /* 0x040fe20000410000 */
[----:B------:R-:W1:Y:S01]  /*2cd0*/  MUFU.TANH R6, R6 ;  /* 0x0000000600067308 */ /* 0x000e620000002400 */
[----:B--2---:R-:W-:Y:S01]  /*2ce0*/  FSEL R5, R5, -INF , P3 ;  /* 0xff80000005057808 */ /* 0x004fe20001800000 */
[C---:B------:R-:W-:Y:S01]  /*2cf0*/  FMUL.FTZ R68, R0.reuse, R68 ;  /* 0x0000004400447220 */ /* 0x040fe20000410000 */
[C---:B------:R-:W-:Y:S01]  /*2d00*/  ISETP.GT.AND P3, PT, R91.reuse, 0x19, PT ;  /* 0x000000195b00780c */ /* 0x040fe20003f64270 */
[C---:B------:R-:W-:Y:S01]  /*2d10*/  FMUL.FTZ R47, R0.reuse, R47 ;  /* 0x0000002f002f7220 */ /* 0x040fe20000410000 */
[C---:B------:R-:W-:Y:S01]  /*2d20*/  FMUL.FTZ R69, R0.reuse, R69 ;  /* 0x0000004500457220 */ /* 0x040fe20000410000 */
[C---:B------:R-:W-:Y:S01]  /*2d30*/  FMUL.FTZ R48, R0.reuse, R48 ;  /* 0x0000003000307220 */ /* 0x040fe20000410000 */
[----:B------:R-:W-:Y:S01]  /*2d40*/  FMUL.FTZ R50, R0, R50 ;  /* 0x0000003200327220 */ /* 0x000fe20000410000 */
[----:B------:R-:W2:Y:S01]  /*2d50*/  MUFU.TANH R103, R103 ;  /* 0x0000006700677308 */ /* 0x000ea20000002400 */
[----:B0-----:R-:W-:Y:S01]  /*2d60*/  FSEL R152, R102, -INF , P4 ;  /* 0xff80000066987808 */ /* 0x001fe20002000000 */
[C---:B------:R-:W-:Y:S01]  /*2d70*/  FMUL.FTZ R51, R0.reuse, R51 ;  /* 0x0000003300337220 */ /* 0x040fe20000410000 */
[C---:B------:R-:W-:Y:S01]  /*2d80*/  FMUL.FTZ R41, R0.reuse, R41 ;  /* 0x0000002900297220 */ /* 0x040fe20000410000 */
[----:B------:R-:W-:Y:S01]  /*2d90*/  FMUL.FTZ R52, R0, R52 ;  /* 0x0000003400347220 */ /* 0x000fe20000410000 */
[----:B------:R-:W-:Y:S01]  /*2da0*/  FMNMX.FTZ R9, R152, R9, !PT ;  /* 0x0000000998097209 */ /* 0x000fe20007810000 */
[C---:B------:R-:W-:Y:S01]  /*2db0*/  FMUL.FTZ R54, R0.reuse, R54 ;  /* 0x0000003600367220 */ /* 0x040fe20000410000 */
[----:B------:R-:W-:Y:S01]  /*2dc0*/  FMUL.FTZ R55, R0, R55 ;  /* 0x0000003700377220 */ /* 0x000fe20000410000 */
[----:B------:R-:W0:Y:S01]  /*2dd0*/  MUFU.TANH R7, R7 ;  /* 0x0000000700077308 */ /* 0x000e220000002400 */
[----:B-1----:R-:W-:Y:S01]  /*2de0*/  FSEL R6, R6, -INF , P2 ;  /* 0xff80000006067808 */ /* 0x002fe20001000000 */
[C---:B------:R-:W-:Y:S01]  /*2df0*/  FMUL.FTZ R45, R0.reuse, R45 ;  /* 0x0000002d002d7220 */ /* 0x040fe20000410000 */
[----:B------:R-:W-:Y:S01]  /*2e00*/  ISETP.GT.AND P2, PT, R91, 0x20, PT ;  /* 0x000000205b00780c */ /* 0x000fe20003f44270 */
[C---:B------:R-:W-:Y:S01]  /*2e10*/  FMUL.FTZ R27, R0.reuse, R27 ;  /* 0x0000001b001b7220 */ /* 0x040fe20000410000 */
[C---:B------:R-:W-:Y:S01]  /*2e20*/  FMUL.FTZ R49, R0.reuse, R49 ;  /* 0x0000003100317220 */ /* 0x040fe20000410000 */
[C---:B------:R-:W-:Y:S01]  /*2e30*/  FMUL.FTZ R31, R0.reuse, R31 ;  /* 0x0000001f001f7220 */ /* 0x040fe20000410000 */
[C---:B------:R-:W-:Y:S01]  /*2e40*/  FMUL.FTZ R53, R0.reuse, R53 ;  /* 0x0000003500357220 */ /* 0x040fe20000410000 */
[----:B------:R1:W3:Y:S01]  /*2e50*/  MUFU.TANH R88, R74 ;  /* 0x0000004a00587308 */ /* 0x0002e20000002400 */
[----:B--2---:R-:W-:Y:S01]  /*2e60*/  FSEL R154, R103, -INF , P3 ;  /* 0xff800000679a7808 */ /* 0x004fe20001800000 */
[C---:B------:R-:W-:Y:S01]  /*2e70*/  FMUL.FTZ R35, R0.reuse, R35 ;  /* 0x0000002300237220 */ /* 0x040fe20000410000 */
[C---:B------:R-:W-:Y:S01]  /*2e80*/  FMUL.FTZ R25, R0.reuse, R25 ;  /* 0x0000001900197220 */ /* 0x040fe20000410000 */
[----:B------:R-:W-:Y:S01]  /*2e90*/  FMUL.FTZ R39, R0, R39 ;  /* 0x0000002700277220 */ /* 0x000fe20000410000 */
[----:B------:R-:W-:Y:S01]  /*2ea0*/  FMNMX.FTZ R9, R154, R9, !PT ;  /* 0x000000099a097209 */ /* 0x000fe20007810000 */
[----:B------:R-:W-:Y:S01]  /*2eb0*/  ULDC UR6, c[0x0][0x988] ;  /* 0x0002620000067ab9 */ /* 0x000fe20000000800 */
[----:B------:R-:W-:Y:S01]  /*2ec0*/  P2R R105, PR, RZ, 0x1 ;  /* 0x00000001ff697803 */ /* 0x000fe20000000000 */
[----:B------:R-:W-:Y:S01]  /*2ed0*/  MUFU.TANH R10, R10 ;  /* 0x0000000a000a7308 */ /* 0x000fe20000002400 */
[----:B0-----:R-:W-:Y:S01]  /*2ee0*/  FSEL R24, R7, -INF , P1 ;  /* 0xff80000007187808 */ /* 0x001fe20000800000 */
[----:B-1----:R-:W-:Y:S01]  /*2ef0*/  FMUL.FTZ R74, R0, R85 ;  /* 0x00000055004a7220 */ /* 0x002fe20000410000 */
[----:B------:R-:W-:Y:S01]  /*2f00*/  ISETP.GT.AND P1, PT, R91, 0x21, PT ;  /* 0x000000215b00780c */ /* 0x000fe20003f24270 */
[----:B------:R-:W-:-:S02]  /*2f10*/  IMAD.U32 R7, RZ, RZ, UR6 ;  /* 0x00000006ff077e24 */ /* 0x000fc4000f8e00ff */
[C---:B------:R-:W-:Y:S01]  /*2f20*/  FMUL.FTZ R29, R0.reuse, R29 ;  /* 0x0000001d001d7220 */ /* 0x040fe20000410000 */
[C---:B------:R-:W-:Y:S01]  /*2f30*/  FMUL.FTZ R33, R0.reuse, R33 ;  /* 0x0000002100217220 */ /* 0x040fe20000410000 */
[----:B------:R-:W-:Y:S01]  /*2f40*/  FMUL.FTZ R37, R0, R37 ;  /* 0x0000002500257220 */ /* 0x000fe20000410000 */
[----:B------:R0:W1:Y:S01]  /*2f50*/  MUFU.TANH R89, R75 ;  /* 0x0000004b00597308 */ /* 0x0000620000002400 */
[----:B---3--:R-:W-:Y:S01]  /*2f60*/  FSEL R88, R88, -INF , P2 ;  /* 0xff80000058587808 */ /* 0x008fe20001000000 */
[C---:B------:R-:W-:Y:S01]  /*2f70*/  FMUL.FTZ R28, R0.reuse, R28 ;  /* 0x0000001c001c7220 */ /* 0x040fe20000410000 */
[C---:B------:R-:W-:Y:S01]  /*2f80*/  FMUL.FTZ R32, R0.reuse, R32 ;  /* 0x0000002000207220 */ /* 0x040fe20000410000 */
[----:B------:R-:W-:Y:S01]  /*2f90*/  FMUL.FTZ R36, R0, R36 ;  /* 0x0000002400247220 */ /* 0x000fe20000410000 */
[----:B------:R-:W-:Y:S01]  /*2fa0*/  FMNMX.FTZ R9, R88, R9, !PT ;  /* 0x0000000958097209 */ /* 0x000fe20007810000 */
[----:B------:R-:W-:Y:S02]  /*2fb0*/  UISETP.GE.AND UP0, UPT, UR50, 0xa1, UPT ;  /* 0x000000a13200788c */ /* 0x000fe4000bf06270 */
[----:B------:R-:W-:Y:S01]  /*2fc0*/  MUFU.TANH R11, R11 ;  /* 0x0000000b000b7308 */ /* 0x000fe20000002400 */
[----:B0-----:R-:W-:-:S07]  /*2fd0*/  FMUL.FTZ R75, R0, R84 ;  /* 0x00000054004b7220 */ /* 0x001fce0000410000 */
[----:B------:R-:W-:Y:S01]  /*2fe0*/  MUFU.TANH R78, R78 ;  /* 0x0000004e004e7308 */ /* 0x000fe20000002400 */
[----:B-1----:R-:W-:-:S04]  /*2ff0*/  FSEL R156, R89, -INF , P1 ;  /* 0xff800000599c7808 */ /* 0x002fc80000800000 */
[----:B------:R-:W-:-:S03]  /*3000*/  FMNMX.FTZ R9, R156, R9, !PT ;  /* 0x000000099c097209 */ /* 0x000fc60007810000 */
[----:B------:R-:W0:Y:S08]  /*3010*/  MUFU.TANH R12, R12 ;  /* 0x0000000c000c7308 */ /* 0x000e300000002400 */
[----:B------:R-:W-:Y:S08]  /*3020*/  MUFU.TANH R79, R79 ;  /* 0x0000004f004f7308 */ /* 0x000ff00000002400 */
[----:B------:R-:W-:Y:S01]  /*3030*/  MUFU.TANH R13, R13 ;  /* 0x0000000d000d7308 */ /* 0x000fe20000002400 */
[----:B0-----:R-:W-:-:S02]  /*3040*/  FSEL R12, R12, -INF , P4 ;  /* 0xff8000000c0c7808 */ /* 0x001fc40002000000 */
[----:B------:R-:W-:-:S05]  /*3050*/  ISETP.GT.AND P4, PT, R91, 0x30, PT ;  /* 0x000000305b00780c */ /* 0x000fca0003f84270 */
[----:B------:R-:W0:Y:S08]  /*3060*/  MUFU.TANH R82, R82 ;  /* 0x0000005200527308 */ /* 0x000e300000002400 */
[----:B------:R-:W-:Y:S08]  /*3070*/  MUFU.TANH R15, R15 ;  /* 0x0000000f000f7308 */ /* 0x000ff00000002400 */
[----:B------:R1:W-:Y:S01]  /*3080*/  MUFU.TANH R126, R26 ;  /* 0x0000001a007e7308 */ /* 0x0003e20000002400 */
[----:B0-----:R-:W-:-:S07]  /*3090*/  FSEL R162, R82, -INF , P4 ;  /* 0xff80000052a27808 */ /* 0x001fce0002000000 */
[----:B------:R-:W-:Y:S01]  /*30a0*/  MUFU.TANH R83, R83 ;  /* 0x0000005300537308 */ /* 0x000fe20000002400 */
[----:B-1----:R-:W-:Y:S02]  /*30b0*/  FSEL R26, R10, -INF , P6 ;  /* 0xff8000000a1a7808 */ /* 0x002fe40003000000 */
[----:B------:R-:W-:-:S04]  /*30c0*/  ISETP.GT.AND P6, PT, R91, 0x28, PT ;  /* 0x000000285b00780c */ /* 0x000fc80003fc4270 */
[----:B------:R-:W-:Y:S01]  /*30d0*/  FSEL R158, R78, -INF , P6 ;  /* 0xff8000004e9e7808 */ /* 0x000fe20003000000 */
[----:B------:R-:W0:Y:S03]  /*30e0*/  MUFU.TANH R14, R14 ;  /* 0x0000000e000e7308 */ /* 0x000e260000002400 */
[----:B------:R-:W-:-:S05]  /*30f0*/  FMNMX.FTZ R9, R158, R9, !PT ;  /* 0x000000099e097209 */ /* 0x000fca0007810000 */
[----:B------:R1:W-:Y:S08]  /*3100*/  MUFU.TANH R130, R30 ;  /* 0x0000001e00827308 */ /* 0x0003f00000002400 */
[----:B------:R-:W-:Y:S01]  /*3110*/  MUFU.TANH R86, R86 ;  /* 0x0000005600567308 */ /* 0x000fe20000002400 */
[----:B-1----:R-:W-:Y:S02]  /*3120*/  FSEL R30, R11, -INF , P5 ;  /* 0xff8000000b1e7808 */ /* 0x002fe40002800000 */
[----:B------:R-:W-:-:S02]  /*3130*/  ISETP.GT.AND P5, PT, R91, 0x29, PT ;  /* 0x000000295b00780c */ /* 0x000fc40003fa4270 */
[----:B0-----:R-:W-:Y:S02]  /*3140*/  FSEL R14, R14, -INF , P1 ;  /* 0xff8000000e0e7808 */ /* 0x001fe40000800000 */
[----:B------:R-:W-:Y:S01]  /*3150*/  FSEL R160, R79, -INF , P5 ;  /* 0xff8000004fa07808 */ /* 0x000fe20002800000 */
[----:B------:R-:W-:Y:S01]  /*3160*/  MUFU.TANH R21, R21 ;  /* 0x0000001500157308 */ /* 0x000fe20000002400 */
[----:B------:R-:W-:Y:S02]  /*3170*/  ISETP.GT.AND P1, PT, R91, 0x39, PT ;  /* 0x000000395b00780c */ /* 0x000fe40003f24270 */
[----:B------:R-:W-:-:S04]  /*3180*/  FMNMX.FTZ R9, R160, R9, !PT ;  /* 0x00000009a0097209 */ /* 0x000fc80007810000 */
[----:B------:R-:W-:Y:S01]  /*3190*/  FMNMX.FTZ R9, R162, R9, !PT ;  /* 0x00000009a2097209 */ /* 0x000fe20007810000 */
[----:B------:R-:W0:Y:S08]  /*31a0*/  MUFU.TANH R87, R87 ;  /* 0x0000005700577308 */ /* 0x000e300000002400 */
[----:B------:R-:W1:Y:S08]  /*31b0*/  MUFU.TANH R20, R20 ;  /* 0x0000001400147308 */ /* 0x000e700000002400 */
[----:B------:R2:W-:Y:S01]  /*31c0*/  MUFU.TANH R134, R34 ;  /* 0x0000002200867308 */ /* 0x0005e20000002400 */
[----:B0-----:R-:W-:-:S07]  /*31d0*/  FSEL R122, R87, -INF , P1 ;  /* 0xff800000577a7808 */ /* 0x001fce0000800000 */
[----:B------:R-:W-:Y:S01]  /*31e0*/  MUFU.TANH R58, R58 ;  /* 0x0000003a003a7308 */ /* 0x000fe20000002400 */
[----:B--2---:R-:W-:Y:S02]  /*31f0*/  FSEL R34, R13, -INF , P3 ;  /* 0xff8000000d227808 */ /* 0x004fe40001800000 */
[----:B------:R-:W-:Y:S02]  /*3200*/  ISETP.GT.AND P3, PT, R91, 0x31, PT ;  /* 0x000000315b00780c */ /* 0x000fe40003f64270 */
[----:B-1----:R-:W-:Y:S02]  /*3210*/  FSEL R20, R20, -INF , P5 ;  /* 0xff80000014147808 */ /* 0x002fe40002800000 */
[----:B------:R-:W-:Y:S01]  /*3220*/  FSEL R164, R83, -INF , P3 ;  /* 0xff80000053a47808 */ /* 0x000fe20001800000 */
[----:B------:R-:W-:Y:S01]  /*3230*/  MUFU.TANH R73, R73 ;  /* 0x0000004900497308 */ /* 0x000fe20000002400 */
[----:B------:R-:W-:Y:S02]  /*3240*/  ISETP.GT.AND P5, PT, R91, 0x41, PT ;  /* 0x000000415b00780c */ /* 0x000fe40003fa4270 */
[----:B------:R-:W-:-:S05]  /*3250*/  FMNMX.FTZ R9, R164, R9, !PT ;  /* 0x00000009a4097209 */ /* 0x000fca0007810000 */
[----:B------:R0:W-:Y:S08]  /*3260*/  MUFU.TANH R140, R38 ;  /* 0x00000026008c7308 */ /* 0x0001f00000002400 */
[----:B------:R-:W1:Y:S01]  /*3270*/  MUFU.TANH R59, R59 ;  /* 0x0000003b003b7308 */ /* 0x000e620000002400 */
[----:B0-----:R-:W-:Y:S02]  /*3280*/  FSEL R38, R15, -INF , P2 ;  /* 0xff8000000f267808 */ /* 0x001fe40001000000 */
[----:B------:R-:W-:-:S04]  /*3290*/  ISETP.GT.AND P2, PT, R91, 0x38, PT ;  /* 0x000000385b00780c */ /* 0x000fc80003f44270 */
[----:B------:R-:W-:Y:S01]  /*32a0*/  FSEL R166, R86, -INF , P2 ;  /* 0xff80000056a67808 */ /* 0x000fe20001000000 */
[----:B------:R-:W0:Y:S03]  /*32b0*/  MUFU.TANH R72, R72 ;  /* 0x0000004800487308 */ /* 0x000e260000002400 */
[----:B------:R-:W-:-:S04]  /*32c0*/  FMNMX.FTZ R9, R166, R9, !PT ;  /* 0x00000009a6097209 */ /* 0x000fc80007810000 */
[----:B------:R-:W-:Y:S01]  /*32d0*/  FMNMX.FTZ R9, R122, R9, !PT ;  /* 0x000000097a097209 */ /* 0x000fe20007810000 */
[----:B------:R-:W-:Y:S01]  /*32e0*/  MUFU.TANH R62, R62 ;  /* 0x0000003e003e7308 */ /* 0x000fe20000002400 */
[----:B-1----:R-:W-:-:S07]  /*32f0*/  FSEL R116, R59, -INF , P5 ;  /* 0xff8000003b747808 */ /* 0x002fce0002800000 */
[----:B------:R-:W-:Y:S01]  /*3300*/  MUFU.TANH R75, R75 ;  /* 0x0000004b004b7308 */ /* 0x000fe20000002400 */
[----:B0-----:R-:W-:Y:S02]  /*3310*/  FSEL R72, R72, -INF , P3 ;  /* 0xff80000048487808 */ /* 0x001fe40001800000 */
[----:B------:R-:W-:-:S05]  /*3320*/  ISETP.GT.AND P3, PT, R91, 0x49, PT ;  /* 0x000000495b00780c */ /* 0x000fca0003f64270 */
[----:B------:R0:W-:Y:S08]  /*3330*/  MUFU.TANH R61, R40 ;  /* 0x00000028003d7308 */ /* 0x0001f00000002400 */
[----:B------:R-:W1:Y:S01]  /*3340*/  MUFU.TANH R63, R63 ;  /* 0x0000003f003f7308 */ /* 0x000e620000002400 */
[----:B0-----:R-:W-:Y:S02]  /*3350*/  FSEL R40, R21, -INF , P6 ;  /* 0xff80000015287808 */ /* 0x001fe40003000000 */
[----:B------:R-:W-:-:S02]  /*3360*/  ISETP.GT.AND P6, PT, R91, 0x40, PT ;  /* 0x000000405b00780c */ /* 0x000fc40003fc4270 */
[----:B------:R-:W-:Y:S02]  /*3370*/  FMNMX.FTZ R21, R4, R5, !PT ;  /* 0x0000000504157209 */ /* 0x000fe40007810000 */
[----:B------:R-:W-:Y:S01]  /*3380*/  FSEL R118, R58, -INF , P6 ;  /* 0xff8000003a767808 */ /* 0x000fe20003000000 */
[----:B------:R-:W0:Y:S01]  /*3390*/  MUFU.TANH R74, R74 ;  /* 0x0000004a004a7308 */ /* 0x000e220000002400 */
[----:B------:R-:W-:Y:S02]  /*33a0*/  FMNMX.FTZ R21, R6, R21, !PT ;  /* 0x0000001506157209 */ /* 0x000fe40007810000 */
[----:B------:R-:W-:-:S04]  /*33b0*/  FMNMX.FTZ R9, R118, R9, !PT ;  /* 0x0000000976097209 */ /* 0x000fc80007810000 */
[----:B------:R-:W-:Y:S01]  /*33c0*/  FMNMX.FTZ R9, R116, R9, !PT ;  /* 0x0000000974097209 */ /* 0x000fe20007810000 */
[----:B------:R-:W-:Y:S01]  /*33d0*/  MUFU.TANH R66, R66 ;  /* 0x0000004200427308 */ /* 0x000fe20000002400 */
[----:B-1----:R-:W-:-:S07]  /*33e0*/  FSEL R120, R63, -INF , P3 ;  /* 0xff8000003f787808 */ /* 0x002fce0001800000 */
[----:B------:R-:W1:Y:S01]  /*33f0*/  MUFU.TANH R76, R76 ;  /* 0x0000004c004c7308 */ /* 0x000e620000002400 */
[----:B0-----:R-:W-:Y:S02]  /*3400*/  FSEL R74, R74, -INF , P1 ;  /* 0xff8000004a4a7808 */ /* 0x001fe40000800000 */
[----:B------:R-:W-:-:S05]  /*3410*/  ISETP.GT.AND P1, PT, R91, 0x51, PT ;  /* 0x000000515b00780c */ /* 0x000fca0003f24270 */
[----:B------:R0:W-:Y:S08]  /*3420*/  MUFU.TANH R100, R42 ;  /* 0x0000002a00647308 */ /* 0x0001f00000002400 */
[----:B------:R-:W2:Y:S01]  /*3430*/  MUFU.TANH R67, R67 ;  /* 0x0000004300437308 */ /* 0x000ea20000002400 */
[----:B0-----:R-:W-:Y:S02]  /*3440*/  FSEL R42, R73, -INF , P4 ;  /* 0xff800000492a7808 */ /* 0x001fe40002000000 */
[----:B------:R-:W-:-:S02]  /*3450*/  ISETP.GT.AND P4, PT, R91, 0x48, PT ;  /* 0x000000485b00780c */ /* 0x000fc40003f84270 */
[----:B-1----:R-:W-:Y:S02]  /*3460*/  FSEL R76, R76, -INF , P6 ;  /* 0xff8000004c4c7808 */ /* 0x002fe40003000000 */
[----:B------:R-:W-:Y:S01]  /*3470*/  FSEL R106, R62, -INF , P4 ;  /* 0xff8000003e6a7808 */ /* 0x000fe20002000000 */
[----:B------:R-:W0:Y:S01]  /*3480*/  MUFU.TANH R56, R56 ;  /* 0x0000003800387308 */ /* 0x000e220000002400 */
[----:B------:R-:W-:Y:S02]  /*3490*/  ISETP.GT.AND P6, PT, R91, 0x58, PT ;  /* 0x000000585b00780c */ /* 0x000fe40003fc4270 */
[----:B------:R-:W-:-:S04]  /*34a0*/  FMNMX.FTZ R9, R106, R9, !PT ;  /* 0x000000096a097209 */ /* 0x000fc80007810000 */
[----:B------:R-:W-:Y:S01]  /*34b0*/  FMNMX.FTZ R9, R120, R9, !PT ;  /* 0x0000000978097209 */ /* 0x000fe20007810000 */
[----:B------:R-:W1:Y:S01]  /*34c0*/  MUFU.TANH R70, R70 ;  /* 0x0000004600467308 */ /* 0x000e620000002400 */
[----:B--2---:R-:W-:-:S07]  /*34d0*/  FSEL R112, R67, -INF , P1 ;  /* 0xff80000043707808 */ /* 0x004fce0000800000 */
[----:B------:R-:W-:Y:S01]  /*34e0*/  MUFU.TANH R60, R60 ;  /* 0x0000003c003c7308 */ /* 0x000fe20000002400 */
[----:B0-----:R-:W-:Y:S02]  /*34f0*/  FSEL R56, R56, -INF , P5 ;  /* 0xff80000038387808 */ /* 0x001fe40002800000 */
[----:B------:R-:W-:-:S05]  /*3500*/  ISETP.GT.AND P5, PT, R91, 0x59, PT ;  /* 0x000000595b00780c */ /* 0x000fca0003fa4270 */
[----:B------:R0:W-:Y:S01]  /*3510*/  MUFU.TANH R77, R44 ;  /* 0x0000002c004d7308 */ /* 0x0001e20000002400 */
[----:B-1----:R-:W-:-:S07]  /*3520*/  FSEL R108, R70, -INF , P6 ;  /* 0xff800000466c7808 */ /* 0x002fce0003000000 */
        /* <DEDUP_REMOVED lines=8> */
[----:B-1----:R-:W-:Y:S02]  /*35b0*/  FSEL R104, R71, -INF , P5 ;  /* 0xff80000047687808 */ /* 0x002fe40002800000 */
[----:B------:R-:W-:-:S04]  /*35c0*/  FMNMX.FTZ R9, R108, R9, !PT ;  /* 0x000000096c097209 */ /* 0x000fc80007810000 */
[----:B------:R-:W-:Y:S01]  /*35d0*/  FMNMX.FTZ R9, R104, R9, !PT ;  /* 0x0000000968097209 */ /* 0x000fe20007810000 */
[----:B------:R-:W-:Y:S08]  /*35e0*/  MUFU.TANH R43, R43 ;  /* 0x0000002b002b7308 */ /* 0x000ff00000002400 */
[----:B------:R-:W-:Y:S08]  /*35f0*/  MUFU.TANH R65, R65 ;  /* 0x0000004100417308 */ /* 0x000ff00000002400 */
[----:B------:R1:W-:Y:S08]  /*3600*/  MUFU.TANH R80, R46 ;  /* 0x0000002e00507308 */ /* 0x0003f00000002400 */
[----:B------:R-:W-:Y:S01]  /*3610*/  MUFU.TANH R68, R68 ;  /* 0x0000004400447308 */ /* 0x000fe20000002400 */
[----:B-1----:R-:W-:-:S02]  /*3620*/  FSEL R46, R60, -INF , P4 ;  /* 0xff8000003c2e7808 */ /* 0x002fc40002000000 */
[----:B------:R-:W-:-:S04]  /*3630*/  ISETP.GT.AND P4, PT, R91, 0x60, PT ;  /* 0x000000605b00780c */ /* 0x000fc80003f84270 */
[----:B------:R-:W-:Y:S01]  /*3640*/  FSEL R100, R100, -INF , P4 ;  /* 0xff80000064647808 */ /* 0x000fe20002000000 */
[----:B------:R-:W-:Y:S01]  /*3650*/  MUFU.TANH R47, R47 ;  /* 0x0000002f002f7308 */ /* 0x000fe20000002400 */
[----:B------:R-:W-:Y:S02]  /*3660*/  FSEL R60, R61, -INF , P4 ;  /* 0xff8000003d3c7808 */ /* 0x000fe40002000000 */
[----:B------:R-:W-:Y:S02]  /*3670*/  FMNMX.FTZ R9, R100, R9, !PT ;  /* 0x0000000964097209 */ /* 0x000fe40007810000 */
[----:B------:R-:W-:-:S03]  /*3680*/  ISETP.GT.AND P4, PT, R91, 0x78, PT ;  /* 0x000000785b00780c */ /* 0x000fc60003f84270 */
[----:B------:R-:W1:Y:S08]  /*3690*/  MUFU.TANH R69, R69 ;  /* 0x0000004500457308 */ /* 0x000e700000002400 */
[----:B------:R0:W-:Y:S08]  /*36a0*/  MUFU.TANH R81, R48 ;  /* 0x0000003000517308 */ /* 0x0001f00000002400 */
[----:B------:R2:W-:Y:S01]  /*36b0*/  MUFU.TANH R84, R50 ;  /* 0x0000003200547308 */ /* 0x0005e20000002400 */
[----:B0-----:R-:W-:-:S02]  /*36c0*/  FSEL R48, R57, -INF , P3 ;  /* 0xff80000039307808 */ /* 0x001fc40001800000 */
[----:B------:R-:W-:Y:S02]  /*36d0*/  ISETP.GT.AND P3, PT, R91, 0x61, PT ;  /* 0x000000615b00780c */ /* 0x000fe40003f64270 */
[----:B-1----:R-:W-:Y:S02]  /*36e0*/  FSEL R58, R69, -INF , P5 ;  /* 0xff800000453a7808 */ /* 0x002fe40002800000 */
[----:B------:R-:W-:Y:S01]  /*36f0*/  FSEL R96, R43, -INF , P3 ;  /* 0xff8000002b607808 */ /* 0x000fe20001800000 */
[----:B------:R-:W0:Y:S01]  /*3700*/  MUFU.TANH R51, R51 ;  /* 0x0000003300337308 */ /* 0x000e220000002400 */
[----:B--2---:R-:W-:Y:S02]  /*3710*/  FSEL R50, R64, -INF , P2 ;  /* 0xff80000040327808 */ /* 0x004fe40001000000 */
[----:B------:R-:W-:Y:S02]  /*3720*/  ISETP.GT.AND P2, PT, R91, 0x68, PT ;  /* 0x000000685b00780c */ /* 0x000fe40003f44270 */
[----:B------:R-:W-:-:S02]  /*3730*/  FMNMX.FTZ R9, R96, R9, !PT ;  /* 0x0000000960097209 */ /* 0x000fc40007810000 */
[----:B------:R-:W-:Y:S01]  /*3740*/  FSEL R10, R80, -INF , P2 ;  /* 0xff800000500a7808 */ /* 0x000fe20001000000 */
[----:B------:R-:W1:Y:S01]  /*3750*/  MUFU.TANH R41, R41 ;  /* 0x0000002900297308 */ /* 0x000e620000002400 */
[----:B------:R-:W-:Y:S02]  /*3760*/  ISETP.GT.AND P5, PT, R91, 0x71, PT ;  /* 0x000000715b00780c */ /* 0x000fe40003fa4270 */
[----:B------:R-:W-:Y:S02]  /*3770*/  FMNMX.FTZ R9, R10, R9, !PT ;  /* 0x000000090a097209 */ /* 0x000fe40007810000 */
[----:B------:R-:W-:Y:S02]  /*3780*/  FSEL R64, R77, -INF , P2 ;  /* 0xff8000004d407808 */ /* 0x000fe40001000000 */
[----:B------:R-:W-:Y:S01]  /*3790*/  ISETP.GT.AND P2, PT, R91, 0x80, PT ;  /* 0x000000805b00780c */ /* 0x000fe20003f44270 */
[----:B------:R2:W-:Y:S01]  /*37a0*/  MUFU.TANH R85, R52 ;  /* 0x0000003400557308 */ /* 0x0005e20000002400 */
[----:B0-----:R-:W-:-:S02]  /*37b0*/  FSEL R102, R51, -INF , P5 ;  /* 0xff80000033667808 */ /* 0x001fc40002800000 */
[----:B------:R-:W-:Y:S02]  /*37c0*/  FSEL R126, R126, -INF , P2 ;  /* 0xff8000007e7e7808 */ /* 0x000fe40001000000 */
[----:B------:R-:W-:Y:S02]  /*37d0*/  FSEL R82, R90, -INF , P2 ;  /* 0xff8000005a527808 */ /* 0x000fe40001000000 */
[----:B------:R-:W-:Y:S01]  /*37e0*/  ISETP.GT.AND P2, PT, R91, 0x98, PT ;  /* 0x000000985b00780c */ /* 0x000fe20003f44270 */
[----:B------:R0:W3:Y:S01]  /*37f0*/  MUFU.TANH R110, R54 ;  /* 0x00000036006e7308 */ /* 0x0000e20000002400 */
[----:B--2---:R-:W-:Y:S02]  /*3800*/  FSEL R52, R65, -INF , P1 ;  /* 0xff80000041347808 */ /* 0x004fe40000800000 */
[----:B------:R-:W-:Y:S02]  /*3810*/  ISETP.GT.AND P1, PT, R91, 0x69, PT ;  /* 0x000000695b00780c */ /* 0x000fe40003f24270 */
[----:B-1----:R-:W-:-:S02]  /*3820*/  FSEL R62, R41, -INF , P3 ;  /* 0xff800000293e7808 */ /* 0x002fc40001800000 */
[----:B------:R-:W-:Y:S01]  /*3830*/  FSEL R94, R47, -INF , P1 ;  /* 0xff8000002f5e7808 */ /* 0x000fe20000800000 */
[----:B------:R-:W1:Y:S01]  /*3840*/  MUFU.TANH R55, R55 ;  /* 0x0000003700377308 */ /* 0x000e620000002400 */
[----:B0-----:R-:W-:Y:S02]  /*3850*/  FSEL R54, R68, -INF , P6 ;  /* 0xff80000044367808 */ /* 0x001fe40003000000 */
[C---:B------:R-:W-:Y:S02]  /*3860*/  ISETP.GT.AND P6, PT, R91.reuse, 0x70, PT ;  /* 0x000000705b00780c */ /* 0x040fe40003fc4270 */
[----:B------:R-:W-:Y:S02]  /*3870*/  FMNMX.FTZ R9, R94, R9, !PT ;  /* 0x000000095e097209 */ /* 0x000fe40007810000 */
[----:B------:R-:W-:Y:S01]  /*3880*/  FSEL R98, R84, -INF , P6 ;  /* 0xff80000054627808 */ /* 0x000fe20003000000 */
[----:B------:R-:W0:Y:S01]  /*3890*/  MUFU.TANH R45, R45 ;  /* 0x0000002d002d7308 */ /* 0x000e220000002400 */
[----:B------:R-:W-:-:S02]  /*38a0*/  ISETP.GT.AND P3, PT, R91, 0x79, PT ;  /* 0x000000795b00780c */ /* 0x000fc40003f64270 */
[----:B------:R-:W-:Y:S02]  /*38b0*/  FMNMX.FTZ R9, R98, R9, !PT ;  /* 0x0000000962097209 */ /* 0x000fe40007810000 */
[----:B---3--:R-:W-:Y:S02]  /*38c0*/  FSEL R110, R110, -INF , P4 ;  /* 0xff8000006e6e7808 */ /* 0x008fe40002000000 */
[----:B------:R-:W-:Y:S01]  /*38d0*/  FMNMX.FTZ R9, R102, R9, !PT ;  /* 0x0000000966097209 */ /* 0x000fe20007810000 */
[----:B------:R-:W2:Y:S01]  /*38e0*/  MUFU.TANH R27, R27 ;  /* 0x0000001b001b7308 */ /* 0x000ea20000002400 */
[----:B-1----:R-:W-:Y:S02]  /*38f0*/  FSEL R124, R55, -INF , P3 ;  /* 0xff800000377c7808 */ /* 0x002fe40001800000 */
[----:B------:R-:W-:Y:S02]  /*3900*/  FMNMX.FTZ R9, R110, R9, !PT ;  /* 0x000000096e097209 */ /* 0x000fe40007810000 */
[----:B------:R-:W-:-:S02]  /*3910*/  FSEL R68, R81, -INF , P6 ;  /* 0xff80000051447808 */ /* 0x000fc40003000000 */
[----:B------:R-:W-:Y:S01]  /*3920*/  FMNMX.FTZ R9, R124, R9, !PT ;  /* 0x000000097c097209 */ /* 0x000fe20007810000 */
[----:B------:R-:W1:Y:S01]  /*3930*/  MUFU.TANH R49, R49 ;  /* 0x0000003100317308 */ /* 0x000e620000002400 */
[----:B0-----:R-:W-:Y:S02]  /*3940*/  FSEL R66, R45, -INF , P1 ;  /* 0xff8000002d427808 */ /* 0x001fe40000800000 */
[C---:B------:R-:W-:Y:S02]  /*3950*/  ISETP.GT.AND P1, PT, R91.reuse, 0x81, PT ;  /* 0x000000815b00780c */ /* 0x040fe40003f24270 */
[----:B------:R-:W-:Y:S02]  /*3960*/  ISETP.GT.AND P6, PT, R91, 0x88, PT ;  /* 0x000000885b00780c */ /* 0x000fe40003fc4270 */
[----:B------:R-:W-:Y:S01]  /*3970*/  FMNMX.FTZ R9, R126, R9, !PT ;  /* 0x000000097e097209 */ /* 0x000fe20007810000 */
[----:B------:R-:W0:Y:S01]  /*3980*/  MUFU.TANH R31, R31 ;  /* 0x0000001f001f7308 */ /* 0x000e220000002400 */
[----:B--2---:R-:W-:-:S02]  /*3990*/  FSEL R128, R27, -INF , P1 ;  /* 0xff8000001b807808 */ /* 0x004fc40000800000 */
[----:B------:R-:W-:Y:S02]  /*39a0*/  FSEL R130, R130, -INF , P6 ;  /* 0xff80000082827808 */ /* 0x000fe40003000000 */
[----:B------:R-:W-:Y:S02]  /*39b0*/  FMNMX.FTZ R9, R128, R9, !PT ;  /* 0x0000000980097209 */ /* 0x000fe40007810000 */
[----:B------:R-:W-:Y:S01]  /*39c0*/  FSEL R78, R85, -INF , P4 ;  /* 0xff800000554e7808 */ /* 0x000fe20002000000 */
[----:B------:R-:W2:Y:S01]  /*39d0*/  MUFU.TANH R53, R53 ;  /* 0x0000003500357308 */ /* 0x000ea20000002400 */
[----:B-1----:R-:W-:Y:S02]  /*39e0*/  FSEL R70, R49, -INF , P5 ;  /* 0xff80000031467808 */ /* 0x002fe40002800000 */
[C---:B------:R-:W-:Y:S02]  /*39f0*/  ISETP.GT.AND P5, PT, R91.reuse, 0x89, PT ;  /* 0x000000895b00780c */ /* 0x040fe40003fa4270 */
[----:B------:R-:W-:-:S02]  /*3a00*/  ISETP.GT.AND P4, PT, R91, 0x90, PT ;  /* 0x000000905b00780c */ /* 0x000fc40003f84270 */
[----:B------:R-:W-:Y:S01]  /*3a10*/  FMNMX.FTZ R9, R130, R9, !PT ;  /* 0x0000000982097209 */ /* 0x000fe20007810000 */
[----:B------:R-:W1:Y:S01]  /*3a20*/  MUFU.TANH R35, R35 ;  /* 0x0000002300237308 */ /* 0x000e620000002400 */
[----:B0-----:R-:W-:Y:S02]  /*3a30*/  FSEL R132, R31, -INF , P5 ;  /* 0xff8000001f847808 */ /* 0x001fe40002800000 */
[----:B------:R-:W-:Y:S02]  /*3a40*/  FSEL R134, R134, -INF , P4 ;  /* 0xff80000086867808 */ /* 0x000fe40002000000 */
[----:B------:R-:W-:Y:S02]  /*3a50*/  FMNMX.FTZ R9, R132, R9, !PT ;  /* 0x0000000984097209 */ /* 0x000fe40007810000 */
[----:B------:R-:W-:Y:S01]  /*3a60*/  FSEL R140, R140, -INF , P2 ;  /* 0xff8000008c8c7808 */ /* 0x000fe20001000000 */
[----:B------:R-:W0:Y:S01]  /*3a70*/  MUFU.TANH R25, R25 ;  /* 0x0000001900197308 */ /* 0x000e220000002400 */
[----:B--2---:R-:W-:-:S02]  /*3a80*/  FSEL R80, R53, -INF , P3 ;  /* 0xff80000035507808 */ /* 0x004fc40001800000 */
[----:B------:R-:W-:Y:S02]  /*3a90*/  ISETP.GT.AND P3, PT, R91, 0x91, PT ;  /* 0x000000915b00780c */ /* 0x000fe40003f64270 */
[----:B------:R-:W-:-:S03]  /*3aa0*/  FMNMX.FTZ R9, R134, R9, !PT ;  /* 0x0000000986097209 */ /* 0x000fc60007810000 */
[----:B------:R-:W2:Y:S01]  /*3ab0*/  MUFU.TANH R39, R39 ;  /* 0x0000002700277308 */ /* 0x000ea20000002400 */
[----:B-1----:R-:W-:-:S04]  /*3ac0*/  FSEL R136, R35, -INF , P3 ;  /* 0xff80000023887808 */ /* 0x002fc80001800000 */
[----:B------:R-:W-:-:S03]  /*3ad0*/  FMNMX.FTZ R9, R136, R9, !PT ;  /* 0x0000000988097209 */ /* 0x000fc60007810000 */
[----:B------:R1:W-:Y:S01]  /*3ae0*/  MUFU.TANH R43, R29 ;  /* 0x0000001d002b7308 */ /* 0x0003e20000002400 */
[----:B0-----:R-:W-:Y:S02]  /*3af0*/  FSEL R84, R25, -INF , P1 ;  /* 0xff80000019547808 */ /* 0x001fe40000800000 */
[----:B------:R-:W-:Y:S02]  /*3b00*/  ISETP.GT.AND P1, PT, R91, 0x99, PT ;  /* 0x000000995b00780c */ /* 0x000fe40003f24270 */
[----:B------:R-:W-:Y:S02]  /*3b10*/  FMNMX.FTZ R9, R140, R9, !PT ;  /* 0x000000098c097209 */ /* 0x000fe40007810000 */
[----:B------:R-:W-:Y:S01]  /*3b20*/  FMNMX.FTZ R25, R24, R21, !PT ;  /* 0x0000001518197209 */ /* 0x000fe20007810000 */
[----:B------:R-:W-:Y:S01]  /*3b30*/  MUFU.TANH R47, R33 ;  /* 0x00000021002f7308 */ /* 0x000fe20000002400 */
[----:B--2---:R-:W-:Y:S02]  /*3b40*/  FSEL R138, R39, -INF , P1 ;  /* 0xff800000278a7808 */ /* 0x004fe40000800000 */
[----:B------:R-:W-:-:S02]  /*3b50*/  FMNMX.FTZ R25, R26, R25, !PT ;  /* 0x000000191a197209 */ /* 0x000fc40007810000 */
[----:B------:R-:W-:Y:S02]  /*3b60*/  FMNMX.FTZ R9, R138, R9, !PT ;  /* 0x000000098a097209 */ /* 0x000fe40007810000 */
[----:B------:R-:W-:Y:S01]  /*3b70*/  FMNMX.FTZ R25, R30, R25, !PT ;  /* 0x000000191e197209 */ /* 0x000fe20007810000 */
[----:B------:R-:W-:Y:S02]  /*3b80*/  MUFU.TANH R51, R37 ;  /* 0x0000002500337308 */ /* 0x000fe40000002400 */
[----:B------:R-:W0:Y:S01]  /*3b90*/  SHFL.BFLY PT, R8, R9, 0x2, 0x1f ;  /* 0x0c401f0009087f89 */ /* 0x000e2200000e0000 */
[----:B------:R-:W-:-:S04]  /*3ba0*/  FMNMX.FTZ R25, R12, R25, !PT ;  /* 0x000000190c197209 */ /* 0x000fc80007810000 */
[----:B------:R-:W-:Y:S01]  /*3bb0*/  FMNMX.FTZ R27, R34, R25, !PT ;  /* 0x00000019221b7209 */ /* 0x000fe20007810000 */
[----:B------:R-:W2:Y:S03]  /*3bc0*/  MUFU.TANH R41, R28 ;  /* 0x0000001c00297308 */ /* 0x000ea60000002400 */
[----:B------:R-:W-:-:S04]  /*3bd0*/  FMNMX.FTZ R27, R38, R27, !PT ;  /* 0x0000001b261b7209 */ /* 0x000fc80007810000 */
[----:B------:R-:W-:Y:S01]  /*3be0*/  FMNMX.FTZ R27, R14, R27, !PT ;  /* 0x0000001b0e1b7209 */ /* 0x000fe20007810000 */
[----:B------:R-:W-:Y:S03]  /*3bf0*/  MUFU.TANH R45, R32 ;  /* 0x00000020002d7308 */ /* 0x000fe60000002400 */
[----:B------:R-:W-:-:S05]  /*3c00*/  FMNMX.FTZ R27, R40, R27, !PT ;  /* 0x0000001b281b7209 */ /* 0x000fca0007810000 */
[----:B------:R-:W3:Y:S01]  /*3c10*/  MUFU.TANH R49, R36 ;  /* 0x0000002400317308 */ /* 0x000ee20000002400 */
[----:B0-----:R-:W-:-:S05]  /*3c20*/  FMNMX.FTZ R11, R9, R8, !PT ;  /* 0x00000008090b7209 */ /* 0x001fca0007810000 */
[----:B------:R-:W0:Y:S02]  /*3c30*/  SHFL.BFLY PT, R8, R11, 0x1, 0x1f ;  /* 0x0c201f000b087f89 */ /* 0x000e2400000e0000 */
[----:B0-----:R-:W-:-:S04]  /*3c40*/  FMNMX.FTZ R8, R11, R8, !PT ;  /* 0x000000080b087209 */ /* 0x001fc80007810000 */
[C---:B------:R-:W-:Y:S01]  /*3c50*/  FSETP.NEU.FTZ.AND P0, PT, R8.reuse, -INF , PT ;  /* 0xff8000000800780b */ /* 0x040fe20003f1d000 */
[----:B------:R-:W-:-:S05]  /*3c60*/  FFMA.FTZ R35, R8, R7, -8 ;  /* 0xc100000008237423 */ /* 0x000fca0000010007 */
[----:B------:R-:W-:Y:S02]  /*3c70*/  FSEL R35, R35, RZ, P0 ;  /* 0x000000ff23237208 */ /* 0x000fe40000000000 */
[----:B------:R-:W-:-:S03]  /*3c80*/  ISETP.NE.AND P0, PT, R105, RZ, PT ;  /* 0x000000ff6900720c */ /* 0x000fc60003f05270 */
[-CC-:B-1----:R-:W-:Y:S01]  /*3c90*/  FFMA.FTZ R29, R88, R7.reuse, -R35.reuse ;  /* 0x00000007581d7223 */ /* 0x182fe20000010823 */
[----:B------:R-:W-:-:S01]  /*3ca0*/  FFMA.FTZ R53, R106, R7, -R35 ;  /* 0x000000076a357223 */ /* 0x000fc20000010823 */
[-CC-:B------:R-:W-:Y:S01]  /*3cb0*/  FFMA.FTZ R55, R114, R7.reuse, -R35.reuse ;  /* 0x0000000772377223 */ /* 0x180fe20000010823 */
[----:B--2---:R-:W-:Y:S01]  /*3cc0*/  FSEL R114, R41, -INF , P6 ;  /* 0xff80000029727808 */ /* 0x004fe20003000000 */
[----:B------:R0:W-:Y:S01]  /*3cd0*/  MUFU.EX2 R21, R29 ;  /* 0x0000001d00157308 */ /* 0x0001e20000000800 */
[----:B------:R-:W-:-:S01]  /*3ce0*/  FFMA.FTZ R118, R118, R7, -R35 ;  /* 0x0000000776767223 */ /* 0x000fc20000010823 */
[-CC-:B------:R-:W-:Y:S01]  /*3cf0*/  FFMA.FTZ R57, R108, R7.reuse, -R35.reuse ;  /* 0x000000076c397223 */ /* 0x180fe20000010823 */
[----:B------:R-:W-:Y:S01]  /*3d00*/  FSEL R108, R43, -INF , P5 ;  /* 0xff8000002b6c7808 */ /* 0x000fe20002800000 */
[-CC-:B------:R-:W-:Y:S01]  /*3d10*/  FFMA.FTZ R28, R142, R7.reuse, -R35.reuse ;  /* 0x000000078e1c7223 */ /* 0x180fe20000010823 */
[----:B------:R-:W-:Y:S01]  /*3d20*/  FSEL R142, R47, -INF , P3 ;  /* 0xff8000002f8e7808 */ /* 0x000fe20001800000 */
[-CC-:B------:R-:W-:Y:S01]  /*3d30*/  FFMA.FTZ R41, R100, R7.reuse, -R35.reuse ;  /* 0x0000000764297223 */ /* 0x180fe20000010823 */
[----:B---3--:R-:W-:Y:S01]  /*3d40*/  FSEL R100, R49, -INF , P2 ;  /* 0xff80000031647808 */ /* 0x008fe20001000000 */
[--C-:B------:R-:W-:Y:S01]  /*3d50*/  FFMA.FTZ R11, R144, R7, -R35.reuse ;  /* 0x00000007900b7223 */ /* 0x100fe20000010823 */
[----:B0-----:R-:W-:Y:S01]  /*3d60*/  FMNMX.FTZ R29, R20, R27, !PT ;  /* 0x0000001b141d7209 */ /* 0x001fe20007810000 */
[-CC-:B------:R-:W-:Y:S01]  /*3d70*/  FFMA.FTZ R43, R10, R7.reuse, -R35.reuse ;  /* 0x000000070a2b7223 */ /* 0x180fe20000010823 */
[----:B------:R-:W-:Y:S01]  /*3d80*/  FSEL R144, R51, -INF , P1 ;  /* 0xff80000033907808 */ /* 0x000fe20000800000 */
[--C-:B------:R-:W-:Y:S01]  /*3d90*/  FFMA.FTZ R9, R92, R7, -R35.reuse ;  /* 0x000000075c097223 */ /* 0x100fe20000010823 */
[----:B------:R-:W-:Y:S01]  /*3da0*/  FMNMX.FTZ R29, R42, R29, !PT ;  /* 0x0000001d2a1d7209 */ /* 0x000fe20007810000 */
[----:B------:R-:W-:Y:S01]  /*3db0*/  MUFU.EX2 R28, R28 ;  /* 0x0000001c001c7308 */ /* 0x000fe20000000800 */
[----:B------:R-:W-:-:S01]  /*3dc0*/  FFMA.FTZ R32, R146, R7, -R35 ;  /* 0x0000000792207223 */ /* 0x000fc20000010823 */
[--C-:B------:R-:W-:Y:S01]  /*3dd0*/  FFMA.FTZ R13, R148, R7, -R35.reuse ;  /* 0x00000007940d7223 */ /* 0x100fe20000010823 */
[----:B------:R-:W-:Y:S01]  /*3de0*/  FMNMX.FTZ R29, R72, R29, !PT ;  /* 0x0000001d481d7209 */ /* 0x000fe20007810000 */
[-CC-:B------:R-:W-:Y:S01]  /*3df0*/  FFMA.FTZ R47, R110, R7.reuse, -R35.reuse ;  /* 0x000000076e2f7223 */ /* 0x180fe20000010823 */
[----:B------:R-:W-:-:S01]  /*3e00*/  FFMA.FTZ R110, R128, R7, -R35 ;  /* 0x00000007806e7223 */ /* 0x000fc20000010823 */
        /* <DEDUP_REMOVED lines=18> */
[----:B------:R-:W0:Y:S01]  /*3f30*/  MUFU.EX2 R32, R32 ;  /* 0x0000002000207308 */ /* 0x000e220000000800 */
[----:B------:R-:W-:-:S01]  /*3f40*/  FFMA.FTZ R122, R122, R7, -R35 ;  /* 0x000000077a7a7223 */ /* 0x000fc20000010823 */
[--C-:B------:R-:W-:Y:S01]  /*3f50*/  FFMA.FTZ R116, R116, R7, -R35.reuse ;  /* 0x0000000774747223 */ /* 0x100fe20000010823 */
[----:B------:R-:W-:Y:S01]  /*3f60*/  FMNMX.FTZ R33, R48, R31, !PT ;  /* 0x0000001f30217209 */ /* 0x000fe20007810000 */
[-CC-:B------:R-:W-:Y:S01]  /*3f70*/  FFMA.FTZ R112, R112, R7.reuse, -R35.reuse ;  /* 0x0000000770707223 */ /* 0x180fe20000010823 */
[----:B------:R-:W-:-:S01]  /*3f80*/  FFMA.FTZ R104, R104, R7, -R35 ;  /* 0x0000000768687223 */ /* 0x000fc20000010823 */
[--C-:B------:R-:W-:Y:S01]  /*3f90*/  FFMA.FTZ R96, R96, R7, -R35.reuse ;  /* 0x0000000760607223 */ /* 0x100fe20000010823 */
[----:B------:R-:W-:Y:S01]  /*3fa0*/  FMNMX.FTZ R33, R50, R33, !PT ;  /* 0x0000002132217209 */ /* 0x000fe20007810000 */
[----:B------:R1:W-:Y:S01]  /*3fb0*/  MUFU.EX2 R31, R118 ;  /* 0x00000076001f7308 */ /* 0x0003e20000000800 */
[----:B------:R-:W-:-:S01]  /*3fc0*/  FFMA.FTZ R94, R94, R7, -R35 ;  /* 0x000000075e5e7223 */ /* 0x000fc20000010823 */
[--C-:B------:R-:W-:Y:S01]  /*3fd0*/  FFMA.FTZ R51, R130, R7, -R35.reuse ;  /* 0x0000000782337223 */ /* 0x100fe20000010823 */
[----:B------:R-:W-:Y:S01]  /*3fe0*/  FMNMX.FTZ R33, R52, R33, !PT ;  /* 0x0000002134217209 */ /* 0x000fe20007810000 */
[-CC-:B------:R-:W-:Y:S01]  /*3ff0*/  FFMA.FTZ R120, R132, R7.reuse, -R35.reuse ;  /* 0x0000000784787223 */ /* 0x180fe20000010823 */
[----:B------:R-:W-:-:S02]  /*4000*/  FFMA.FTZ R126, R138, R7, -R35 ;  /* 0x000000078a7e7223 */ /* 0x000fc40000010823 */
[----:B------:R-:W-:Y:S01]  /*4010*/  FMNMX.FTZ R33, R54, R33, !PT ;  /* 0x0000002136217209 */ /* 0x000fe20007810000 */
[----:B------:R-:W-:Y:S01]  /*4020*/  MUFU.EX2 R13, R13 ;  /* 0x0000000d000d7308 */ /* 0x000fe20000000800 */
[----:B-1----:R-:W-:Y:S01]  /*4030*/  FSEL R118, R45, -INF , P4 ;  /* 0xff8000002d767808 */ /* 0x002fe20002000000 */
[--C-:B------:R-:W-:Y:S01]  /*4040*/  FFMA.FTZ R45, R98, R7, -R35.reuse ;  /* 0x00000007622d7223 */ /* 0x100fe20000010823 */
[----:B------:R-:W-:Y:S01]  /*4050*/  FMNMX.FTZ R37, R58, R33, !PT ;  /* 0x000000213a257209 */ /* 0x000fe20007810000 */
[-CC-:B------:R-:W-:Y:S01]  /*4060*/  FFMA.FTZ R98, R102, R7.reuse, -R35.reuse ;  /* 0x0000000766627223 */ /* 0x180fe20000010823 */
[----:B------:R-:W-:-:S01]  /*4070*/  FFMA.FTZ R102, R124, R7, -R35 ;  /* 0x000000077c667223 */ /* 0x000fc20000010823 */
[----:B------:R-:W-:Y:S01]  /*4080*/  FFMA.FTZ R124, R136, R7, -R35 ;  /* 0x00000007887c7223 */ /* 0x000fe20000010823 */
[----:B------:R-:W-:Y:S01]  /*4090*/  FMNMX.FTZ R37, R60, R37, !PT ;  /* 0x000000253c257209 */ /* 0x000fe20007810000 */
[----:B------:R1:W-:Y:S03]  /*40a0*/  MUFU.EX2 R33, R53 ;  /* 0x0000003500217308 */ /* 0x0003e60000000800 */
[----:B------:R-:W-:-:S04]  /*40b0*/  FMNMX.FTZ R37, R62, R37, !PT ;  /* 0x000000253e257209 */ /* 0x000fc80007810000 */
[----:B------:R-:W-:Y:S01]  /*40c0*/  FMNMX.FTZ R37, R64, R37, !PT ;  /* 0x0000002540257209 */ /* 0x000fe20007810000 */
[----:B------:R-:W-:Y:S03]  /*40d0*/  MUFU.EX2 R36, R36 ;  /* 0x0000002400247308 */ /* 0x000fe60000000800 */
[----:B------:R-:W-:-:S04]  /*40e0*/  FMNMX.FTZ R39, R66, R37, !PT ;  /* 0x0000002542277209 */ /* 0x000fc80007810000 */
[----:B------:R-:W-:Y:S01]  /*40f0*/  FMNMX.FTZ R39, R68, R39, !PT ;  /* 0x0000002744277209 */ /* 0x000fe20007810000 */
[----:B------:R2:W-:Y:S03]  /*4100*/  MUFU.EX2 R37, R55 ;  /* 0x0000003700257308 */ /* 0x0005e60000000800 */
[----:B------:R-:W-:-:S04]  /*4110*/  FMNMX.FTZ R39, R70, R39, !PT ;  /* 0x0000002746277209 */ /* 0x000fc80007810000 */
[----:B------:R-:W-:Y:S01]  /*4120*/  FMNMX.FTZ R39, R78, R39, !PT ;  /* 0x000000274e277209 */ /* 0x000fe20007810000 */
[----:B------:R-:W-:Y:S03]  /*4130*/  MUFU.EX2 R15, R15 ;  /* 0x0000000f000f7308 */ /* 0x000fe60000000800 */
[----:B-1----:R-:W-:-:S04]  /*4140*/  FMNMX.FTZ R53, R80, R39, !PT ;  /* 0x0000002750357209 */ /* 0x002fc80007810000 */
[----:B------:R-:W-:Y:S01]  /*4150*/  FMNMX.FTZ R53, R82, R53, !PT ;  /* 0x0000003552357209 */ /* 0x000fe20007810000 */
[----:B------:R1:W-:Y:S03]  /*4160*/  MUFU.EX2 R39, R57 ;  /* 0x0000003900277308 */ /* 0x0003e60000000800 */
[----:B------:R-:W-:-:S04]  /*4170*/  FMNMX.FTZ R53, R84, R53, !PT ;  /* 0x0000003554357209 */ /* 0x000fc80007810000 */
[----:B------:R-:W-:Y:S01]  /*4180*/  FMNMX.FTZ R53, R114, R53, !PT ;  /* 0x0000003572357209 */ /* 0x000fe20007810000 */
[----:B------:R-:W-:Y:S03]  /*4190*/  MUFU.EX2 R86, R86 ;  /* 0x0000005600567308 */ /* 0x000fe60000000800 */
[----:B------:R-:W-:-:S04]  /*41a0*/  FMNMX.FTZ R53, R108, R53, !PT ;  /* 0x000000356c357209 */ /* 0x000fc80007810000 */
[----:B------:R-:W-:Y:S01]  /*41b0*/  FMNMX.FTZ R53, R118, R53, !PT ;  /* 0x0000003576357209 */ /* 0x000fe20007810000 */
[----:B------:R-:W-:Y:S03]  /*41c0*/  MUFU.EX2 R88, R88 ;  /* 0x0000005800587308 */ /* 0x000fe60000000800 */
[----:B------:R-:W-:-:S04]  /*41d0*/  FMNMX.FTZ R53, R142, R53, !PT ;  /* 0x000000358e357209 */ /* 0x000fc80007810000 */
[----:B------:R-:W-:Y:S01]  /*41e0*/  FMNMX.FTZ R53, R100, R53, !PT ;  /* 0x0000003564357209 */ /* 0x000fe20007810000 */
[----:B------:R-:W-:Y:S03]  /*41f0*/  MUFU.EX2 R25, R158 ;  /* 0x0000009e00197308 */ /* 0x000fe60000000800 */
[----:B------:R-:W-:-:S05]  /*4200*/  FMNMX.FTZ R53, R144, R53, !PT ;  /* 0x0000003590357209 */ /* 0x000fca0007810000 */
[----:B------:R-:W2:Y:S01]  /*4210*/  SHFL.BFLY PT, R10, R53, 0x2, 0x1f ;  /* 0x0c401f00350a7f89 */ /* 0x000ea200000e0000 */
[----:B------:R-:W-:Y:S08]  /*4220*/  MUFU.EX2 R90, R90 ;  /* 0x0000005a005a7308 */ /* 0x000ff00000000800 */
[----:B------:R-:W-:Y:S08]  /*4230*/  MUFU.EX2 R27, R162 ;  /* 0x000000a2001b7308 */ /* 0x000ff00000000800 */
[----:B------:R-:W-:Y:S01]  /*4240*/  MUFU.EX2 R92, R92 ;  /* 0x0000005c005c7308 */ /* 0x000fe20000000800 */
[----:B--2---:R-:W-:Y:S01]  /*4250*/  FMNMX.FTZ R55, R53, R10, !PT ;  /* 0x0000000a35377209 */ /* 0x004fe20007810000 */
[----:B------:R-:W-:-:S06]  /*4260*/  FFMA.FTZ R53, R134, R7, -R35 ;  /* 0x0000000786357223 */ /* 0x000fcc0000010823 */
[----:B------:R-:W-:Y:S01]  /*4270*/  MUFU.EX2 R29, R166 ;  /* 0x000000a6001d7308 */ /* 0x000fe20000000800 */
[----:B------:R-:W2:Y:S07]  /*4280*/  SHFL.BFLY PT, R10, R55, 0x1, 0x1f ;  /* 0x0c201f00370a7f89 */ /* 0x000eae00000e0000 */
[----:B------:R-:W-:Y:S08]  /*4290*/  MUFU.EX2 R122, R122 ;  /* 0x0000007a007a7308 */ /* 0x000ff00000000800 */
[----:B------:R-:W-:Y:S08]  /*42a0*/  MUFU.EX2 R116, R116 ;  /* 0x0000007400747308 */ /* 0x000ff00000000800 */
[----:B------:R-:W-:Y:S01]  /*42b0*/  MUFU.EX2 R106, R106 ;  /* 0x0000006a006a7308 */ /* 0x000fe20000000800 */
[----:B--2---:R-:W-:Y:S01]  /*42c0*/  FMNMX.FTZ R10, R55, R10, !PT ;  /* 0x0000000a370a7209 */ /* 0x004fe20007810000 */
[----:B------:R-:W-:-:S03]  /*42d0*/  FFMA.FTZ R55, R140, R7, -R35 ;  /* 0x000000078c377223 */ /* 0x000fc60000010823 */
[C---:B------:R-:W-:Y:S01]  /*42e0*/  FSETP.NEU.FTZ.AND P1, PT, R10.reuse, -INF , PT ;  /* 0xff8000000a00780b */ /* 0x040fe20003f3d000 */
[----:B-1----:R-:W-:-:S02]  /*42f0*/  FFMA.FTZ R57, R10, R7, -8 ;  /* 0xc10000000a397423 */ /* 0x002fc40000010007 */
[----:B------:R-:W-:Y:S03]  /*4300*/  MUFU.EX2 R112, R112 ;  /* 0x0000007000707308 */ /* 0x000fe60000000800 */
[----:B------:R-:W-:Y:S02]  /*4310*/  FSEL R65, R57, RZ, P1 ;  /* 0x000000ff39417208 */ /* 0x000fe40000800000 */
[----:B------:R-:W-:-:S03]  /*4320*/  ISETP.NE.AND P1, PT, R2, RZ, PT ;  /* 0x000000ff0200720c */ /* 0x000fc60003f25270 */
        /* <DEDUP_REMOVED lines=17> */
[----:B------:R-:W-:-:S01]  /*4440*/  FFMA.FTZ R46, R46, R7, -R65 ;  /* 0x000000072e2e7223 */ /* 0x000fc20000010841 */
[--C-:B------:R-:W-:Y:S01]  /*4450*/  FFMA.FTZ R48, R48, R7, -R65.reuse ;  /* 0x0000000730307223 */ /* 0x100fe20000010841 */
[----:B0-----:R-:W-:Y:S01]  /*4460*/  F2FP.SATFINITE.E4M3.F32.PACK_AB_MERGE_C R38, R32, R11, RZ ;  /* 0x0000000b2026723e */ /* 0x001fe200048070ff */
[-CC-:B------:R-:W-:Y:S01]  /*4470*/  FFMA.FTZ R63, R52, R7.reuse, -R65.reuse ;  /* 0x00000007343f7223 */ /* 0x180fe20000010841 */
[----:B------:R-:W-:-:S01]  /*4480*/  FFMA.FTZ R54, R54, R7, -R65 ;  /* 0x0000000736367223 */ /* 0x000fc20000010841 */
[-CC-:B------:R-:W-:Y:S01]  /*4490*/  FFMA.FTZ R58, R58, R7.reuse, -R65.reuse ;  /* 0x000000073a3a7223 */ /* 0x180fe20000010841 */
[----:B------:R-:W-:Y:S01]  /*44a0*/  @P1 VIADD R3, R3, 0x29840 ;  /* 0x0002984003031836 */ /* 0x000fe20000000000 */
[----:B------:R0:W2:Y:S01]  /*44b0*/  MUFU.EX2 R67, R57 ;  /* 0x0000003900437308 */ /* 0x0000a20000000800 */
[----:B------:R-:W-:-:S01]  /*44c0*/  FFMA.FTZ R60, R60, R7, -R65 ;  /* 0x000000073c3c7223 */ /* 0x000fc20000010841 */
[-CC-:B------:R-:W-:Y:S01]  /*44d0*/  FFMA.FTZ R62, R62, R7.reuse, -R65.reuse ;  /* 0x000000073e3e7223 */ /* 0x180fe20000010841 */
[----:B------:R-:W-:-:S01]  /*44e0*/  FFMA.FTZ R64, R64, R7, -R65 ;  /* 0x0000000740407223 */ /* 0x000fc20000010841 */
[----:B------:R-:W-:Y:S01]  /*44f0*/  @P1 PRMT R3, R16, 0x654, R3 ;  /* 0x0000065410031816 */ /* 0x000fe20000000003 */
[----:B------:R-:W-:-:S01]  /*4500*/  FFMA.FTZ R66, R66, R7, -R65 ;  /* 0x0000000742427223 */ /* 0x000fc20000010841 */
[----:B------:R-:W-:Y:S01]  /*4510*/  FFMA.FTZ R68, R68, R7, -R65 ;  /* 0x0000000744447223 */ /* 0x000fe20000010841 */
[----:B------:R-:W-:Y:S01]  /*4520*/  F2FP.SATFINITE.E4M3.F32.PACK_AB_MERGE_C R173, R28, R9, R38 ;  /* 0x000000091cad723e */ /* 0x000fe20004807026 */
[----:B------:R3:W4:Y:S01]  /*4530*/  MUFU.EX2 R128, R24 ;  /* 0x0000001800807308 */ /* 0x0007220000000800 */
[----:B-1----:R-:W-:-:S01]  /*4540*/  FADD.FTZ R30, R4, R5 ;  /* 0x00000005041e7221 */ /* 0x002fc20000010000 */
[-CC-:B0-----:R-:W-:Y:S01]  /*4550*/  FFMA.FTZ R57, R14, R7.reuse, -R65.reuse ;  /* 0x000000070e397223 */ /* 0x181fe20000010841 */
[----:B------:R-:W-:-:S01]  /*4560*/  FFMA.FTZ R14, R42, R7, -R65 ;  /* 0x000000072a0e7223 */ /* 0x000fc20000010841 */
[----:B------:R0:W-:Y:S01]  /*4570*/  @P1 SYNCS.ARRIVE.TRANS64.RED.A1T0 RZ, [R3+URZ], RZ ;  /* 0x000000ff03ff19a7 */ /* 0x0001e2000810043f */
[----:B------:R-:W-:-:S01]  /*4580*/  FFMA.FTZ R70, R70, R7, -R65 ;  /* 0x0000000746467223 */ /* 0x000fc20000010841 */
[-CC-:B------:R-:W-:Y:S01]  /*4590*/  FFMA.FTZ R78, R78, R7.reuse, -R65.reuse ;  /* 0x000000074e4e7223 */ /* 0x180fe20000010841 */
[----:B------:R-:W-:-:S01]  /*45a0*/  FFMA.FTZ R80, R80, R7, -R65 ;  /* 0x0000000750507223 */ /* 0x000fc20000010841 */
[----:B------:R-:W1:Y:S01]  /*45b0*/  MUFU.EX2 R6, R6 ;  /* 0x0000000600067308 */ /* 0x000e620000000800 */
[----:B--2---:R-:W-:-:S01]  /*45c0*/  FADD.FTZ R79, R67, R30 ;  /* 0x0000001e434f7221 */ /* 0x004fc20000010000 */
[-CC-:B---3--:R-:W-:Y:S01]  /*45d0*/  FFMA.FTZ R24, R20, R7.reuse, -R65.reuse ;  /* 0x0000000714187223 */ /* 0x188fe20000010841 */
[----:B------:R-:W-:-:S01]  /*45e0*/  FFMA.FTZ R20, R76, R7, -R65 ;  /* 0x000000074c147223 */ /* 0x000fc20000010841 */
[-CC-:B------:R-:W-:Y:S01]  /*45f0*/  FFMA.FTZ R82, R82, R7.reuse, -R65.reuse ;  /* 0x0000000752527223 */ /* 0x180fe20000010841 */
[----:B------:R-:W-:-:S01]  /*4600*/  FFMA.FTZ R84, R84, R7, -R65 ;  /* 0x0000000754547223 */ /* 0x000fc20000010841 */
[-CC-:B------:R-:W-:Y:S01]  /*4610*/  FFMA.FTZ R114, R114, R7.reuse, -R65.reuse ;  /* 0x0000000772727223 */ /* 0x180fe20000010841 */
[----:B------:R-:W-:-:S01]  /*4620*/  FFMA.FTZ R108, R108, R7, -R65 ;  /* 0x000000076c6c7223 */ /* 0x000fc20000010841 */
[----:B------:R2:W-:Y:S01]  /*4630*/  MUFU.EX2 R69, R34 ;  /* 0x0000002200457308 */ /* 0x0005e20000000800 */
[----:B----4-:R-:W-:-:S01]  /*4640*/  FADD.FTZ R79, R128, R79 ;  /* 0x0000004f804f7221 */ /* 0x010fc20000010000 */
[--C-:B------:R-:W-:Y:S01]  /*4650*/  FFMA.FTZ R118, R118, R7, -R65.reuse ;  /* 0x0000000776767223 */ /* 0x100fe20000010841 */
[----:B------:R-:W-:Y:S01]  /*4660*/  F2FP.SATFINITE.E4M3.F32.PACK_AB_MERGE_C R67, R128, R67, RZ ;  /* 0x000000438043723e */ /* 0x000fe200048070ff */
[-CC-:B------:R-:W-:Y:S01]  /*4670*/  FFMA.FTZ R142, R142, R7.reuse, -R65.reuse ;  /* 0x000000078e8e7223 */ /* 0x180fe20000010841 */
[----:B------:R-:W-:-:S01]  /*4680*/  FFMA.FTZ R100, R100, R7, -R65 ;  /* 0x0000000764647223 */ /* 0x000fc20000010841 */
[----:B------:R-:W-:-:S02]  /*4690*/  PLOP3.LUT P1, PT, PT, PT, UP0, 0x80, 0x0 ;  /* 0x000000000000781c */ /* 0x000fc40003f2f008 */
[----:B------:R-:W3:Y:S01]  /*46a0*/  MUFU.EX2 R35, R35 ;  /* 0x0000002300237308 */ /* 0x000ee20000000800 */
[----:B--2---:R-:W-:-:S01]  /*46b0*/  FADD.FTZ R34, R9, R28 ;  /* 0x0000001c09227221 */ /* 0x004fc20000010000 */
[----:B------:R-:W-:-:S03]  /*46c0*/  F2FP.SATFINITE.E4M3.F32.PACK_AB_MERGE_C R172, R5, R4, R67 ;  /* 0x0000000405ac723e */ /* 0x000fc60004807043 */
[----:B------:R-:W-:-:S03]  /*46d0*/  FADD.FTZ R81, R11, R34 ;  /* 0x000000220b517221 */ /* 0x000fc60000010000 */
[----:B------:R-:W2:Y:S01]  /*46e0*/  MUFU.EX2 R26, R26 ;  /* 0x0000001a001a7308 */ /* 0x000ea20000000800 */
[----:B------:R-:W-:-:S04]  /*46f0*/  FADD.FTZ R30, R32, R81 ;  /* 0x00000051201e7221 */ /* 0x000fc80000010000 */
[----:B------:R-:W-:Y:S01]  /*4700*/  FADD.FTZ R81, R13, R30 ;  /* 0x0000001e0d517221 */ /* 0x000fe20000010000 */
[----:B-1----:R-:W-:-:S02]  /*4710*/  FADD.FTZ R30, R6, R79 ;  /* 0x0000004f061e7221 */ /* 0x002fc40000010000 */
[----:B------:R-:W1:Y:S01]  /*4720*/  MUFU.EX2 R12, R12 ;  /* 0x0000000c000c7308 */ /* 0x000e620000000800 */
[----:B------:R-:W-:-:S01]  /*4730*/  FADD.FTZ R34, R36, R81 ;  /* 0x0000005124227221 */ /* 0x000fc20000010000 */
[----:B---3--:R-:W-:-:S03]  /*4740*/  FADD.FTZ R79, R35, R30 ;  /* 0x0000001e234f7221 */ /* 0x008fc60000010000 */
[----:B------:R-:W-:-:S03]  /*4750*/  FADD.FTZ R81, R15, R34 ;  /* 0x000000220f517221 */ /* 0x000fc60000010000 */
[----:B------:R-:W3:Y:S01]  /*4760*/  MUFU.EX2 R57, R57 ;  /* 0x0000003900397308 */ /* 0x000ee20000000800 */
[----:B--2---:R-:W-:-:S01]  /*4770*/  FADD.FTZ R30, R26, R79 ;  /* 0x0000004f1a1e7221 */ /* 0x004fc20000010000 */
[C---:B------:R-:W-:Y:S01]  /*4780*/  FADD.FTZ R34, R86.reuse, R81 ;  /* 0x0000005156227221 */ /* 0x040fe20000010000 */
[----:B------:R-:W-:Y:S02]  /*4790*/  F2FP.SATFINITE.E4M3.F32.PACK_AB_MERGE_C R86, R86, R15, RZ ;  /* 0x0000000f5656723e */ /* 0x000fe400048070ff */
[----:B------:R-:W-:Y:S01]  /*47a0*/  FADD.FTZ R79, R69, R30 ;  /* 0x0000001e454f7221 */ /* 0x000fe20000010000 */
[----:B------:R-:W-:-:S01]  /*47b0*/  FADD.FTZ R81, R21, R34 ;  /* 0x0000002215517221 */ /* 0x000fc20000010000 */
[----:B------:R-:W-:Y:S01]  /*47c0*/  F2FP.SATFINITE.E4M3.F32.PACK_AB_MERGE_C R69, R69, R26, RZ ;  /* 0x0000001a4545723e */ /* 0x000fe200048070ff */
[----:B------:R-:W2:Y:S01]  /*47d0*/  MUFU.EX2 R40, R40 ;  /* 0x0000002800287308 */ /* 0x000ea20000000800 */
[----:B-1----:R-:W-:-:S01]  /*47e0*/  FADD.FTZ R30, R12, R79 ;  /* 0x0000004f0c1e7221 */ /* 0x002fc20000010000 */
[----:B------:R-:W-:Y:S01]  /*47f0*/  FADD.FTZ R34, R88, R81 ;  /* 0x0000005158227221 */ /* 0x000fe20000010000 */
[----:B------:R-:W-:-:S02]  /*4800*/  F2FP.SATFINITE.E4M3.F32.PACK_AB_MERGE_C R175, R36, R13, R86 ;  /* 0x0000000d24af723e */ /* 0x000fc40004807056 */
[----:B------:R-:W-:Y:S02]  /*4810*/  CS2R R86, SRZ ;  /* 0x0000000000567805 */ /* 0x000fe4000001ff00 */
[----:B------:R-:W-:Y:S01]  /*4820*/  F2FP.SATFINITE.E4M3.F32.PACK_AB_MERGE_C R174, R35, R6, R69 ;  /* 0x0000000623ae723e */ /* 0x000fe20004807045 */
[----:B------:R-:W-:Y:S01]  /*4830*/  FADD.FTZ R83, R25, R34 ;  /* 0x0000002219537221 */ /* 0x000fe20000010000 */
[----:B------:R1:W4:Y:S01]  /*4840*/  MUFU.EX2 R71, R24 ;  /* 0x0000001800477308 */ /* 0x0003220000000800 */
[----:B---3--:R-:W-:-:S02]  /*4850*/  FADD.FTZ R81, R57, R30 ;  /* 0x0000001e39517221 */ /* 0x008fc40000010000 */
[C---:B------:R-:W-:Y:S01]  /*4860*/  FADD.FTZ R34, R90.reuse, R83 ;  /* 0x000000535a227221 */ /* 0x040fe20000010000 */
[----:B------:R-:W-:-:S03]  /*4870*/  F2FP.SATFINITE.E4M3.F32.PACK_AB_MERGE_C R90, R90, R25, RZ ;  /* 0x000000195a5a723e */ /* 0x000fc600048070ff */
[----:B------:R-:W-:Y:S01]  /*4880*/  FADD.FTZ R83, R27, R34 ;  /* 0x000000221b537221 */ /* 0x000fe20000010000 */
[----:B------:R-:W-:Y:S01]  /*4890*/  F2FP.SATFINITE.E4M3.F32.PACK_AB_MERGE_C R177, R88, R21, R90 ;  /* 0x0000001558b1723e */ /* 0x000fe2000480705a */
[----:B------:R-:W3:Y:S01]  /*48a0*/  MUFU.EX2 R14, R14 ;  /* 0x0000000e000e7308 */ /* 0x000ee20000000800 */
[----:B--2---:R-:W-:-:S01]  /*48b0*/  FADD.FTZ R30, R40, R81 ;  /* 0x00000051281e7221 */ /* 0x004fc20000010000 */
[----:B------:R-:W-:Y:S01]  /*48c0*/  FADD.FTZ R34, R92, R83 ;  /* 0x000000535c227221 */ /* 0x000fe20000010000 */
[----:B-1----:R-:W-:-:S01]  /*48d0*/  FFMA.FTZ R24, R50, R7, -R65 ;  /* 0x0000000732187223 */ /* 0x002fc20000010841 */
[----:B------:R-:W-:Y:S02]  /*48e0*/  FFMA.FTZ R65, R144, R7, -R65 ;  /* 0x0000000790417223 */ /* 0x000fe40000010841 */
[----:B------:R-:W-:-:S02]  /*48f0*/  FADD.FTZ R85, R29, R34 ;  /* 0x000000221d557221 */ /* 0x000fc40000010000 */
[----:B------:R-:W1:Y:S01]  /*4900*/  MUFU.EX2 R59, R59 ;  /* 0x0000003b003b7308 */ /* 0x000e620000000800 */
[----:B----4-:R-:W-:-:S01]  /*4910*/  FADD.FTZ R81, R71, R30 ;  /* 0x0000001e47517221 */ /* 0x010fc20000010000 */
[C---:B------:R-:W-:Y:S01]  /*4920*/  FADD.FTZ R34, R122.reuse, R85 ;  /* 0x000000557a227221 */ /* 0x040fe20000010000 */
[----:B------:R-:W-:-:S02]  /*4930*/  F2FP.SATFINITE.E4M3.F32.PACK_AB_MERGE_C R122, R122, R29, RZ ;  /* 0x0000001d7a7a723e */ /* 0x000fc400048070ff */
[----:B------:R-:W-:Y:S02]  /*4940*/  F2FP.SATFINITE.E4M3.F32.PACK_AB_MERGE_C R40, R71, R40, RZ ;  /* 0x000000284728723e */ /* 0x000fe400048070ff */
[----:B------:R-:W-:Y:S01]  /*4950*/  F2FP.SATFINITE.E4M3.F32.PACK_AB_MERGE_C R179, R92, R27, R122 ;  /* 0x0000001b5cb3723e */ /* 0x000fe2000480707a */
[----:B------:R-:W2:Y:S01]  /*4960*/  MUFU.EX2 R44, R44 ;  /* 0x0000002c002c7308 */ /* 0x000ea20000000800 */
[----:B---3--:R-:W-:-:S01]  /*4970*/  FADD.FTZ R30, R14, R81 ;  /* 0x000000510e1e7221 */ /* 0x008fc20000010000 */
[----:B------:R-:W-:Y:S02]  /*4980*/  F2FP.SATFINITE.E4M3.F32.PACK_AB_MERGE_C R176, R57, R12, R40 ;  /* 0x0000000c39b0723e */ /* 0x000fe40004807028 */
[----:B------:R-:W-:-:S04]  /*4990*/  CS2R R56, SRZ ;  /* 0x0000000000387805 */ /* 0x000fc8000001ff00 */
[----:B------:R-:W3:Y:S01]  /*49a0*/  MUFU.EX2 R73, R74 ;  /* 0x0000004a00497308 */ /* 0x000ee20000000800 */
[----:B-1----:R-:W-:-:S07]  /*49b0*/  FADD.FTZ R83, R59, R30 ;  /* 0x0000001e3b537221 */ /* 0x002fce0000010000 */
[----:B------:R-:W1:Y:S01]  /*49c0*/  MUFU.EX2 R20, R20 ;  /* 0x0000001400147308 */ /* 0x000e620000000800 */
[----:B--2---:R-:W-:-:S01]  /*49d0*/  FADD.FTZ R30, R44, R83 ;  /* 0x000000532c1e7221 */ /* 0x004fc20000010000 */
[----:B------:R-:W-:Y:S01]  /*49e0*/  FADD.FTZ R83, R31, R34 ;  /* 0x000000221f537221 */ /* 0x000fe20000010000 */
[----:B------:R-:W-:-:S03]  /*49f0*/  CS2R R34, SRZ ;  /* 0x0000000000227805 */ /* 0x000fc6000001ff00 */
[----:B------:R-:W-:Y:S02]  /*4a00*/  FADD.FTZ R32, R116, R83 ;  /* 0x0000005374207221 */ /* 0x000fe40000010000 */
[----:B------:R-:W2:Y:S01]  /*4a10*/  MUFU.EX2 R61, R61 ;  /* 0x0000003d003d7308 */ /* 0x000ea20000000800 */
[----:B---3--:R-:W-:-:S01]  /*4a20*/  FADD.FTZ R11, R73, R30 ;  /* 0x0000001e490b7221 */ /* 0x008fc20000010000 */
[----:B------:R-:W-:Y:S01]  /*4a30*/  FADD.FTZ R25, R33, R32 ;  /* 0x0000002021197221 */ /* 0x000fe20000010000 */
[C---:B------:R-:W-:Y:S02]  /*4a40*/  F2FP.SATFINITE.E4M3.F32.PACK_AB_MERGE_C R33, R106.reuse, R33, RZ ;  /* 0x000000216a21723e */ /* 0x040fe400048070ff */
[----:B------:R-:W-:Y:S01]  /*4a50*/  F2FP.SATFINITE.E4M3.F32.PACK_AB_MERGE_C R44, R73, R44, RZ ;  /* 0x0000002c492c723e */ /* 0x000fe200048070ff */
[----:B------:R-:W-:-:S01]  /*4a60*/  FADD.FTZ R106, R106, R25 ;  /* 0x000000196a6a7221 */ /* 0x000fc20000010000 */
[----:B------:R-:W-:Y:S01]  /*4a70*/  F2FP.SATFINITE.E4M3.F32.PACK_AB_MERGE_C R181, R116, R31, R33 ;  /* 0x0000001f74b5723e */ /* 0x000fe20004807021 */
[----:B------:R-:W3:Y:S01]  /*4a80*/  MUFU.EX2 R46, R46 ;  /* 0x0000002e002e7308 */ /* 0x000ee20000000800 */
[----:B-1----:R-:W-:-:S01]  /*4a90*/  FADD.FTZ R30, R20, R11 ;  /* 0x0000000b141e7221 */ /* 0x002fc20000010000 */
[----:B------:R-:W-:Y:S01]  /*4aa0*/  FADD.FTZ R25, R37, R106 ;  /* 0x0000006a25197221 */ /* 0x000fe20000010000 */
[----:B------:R-:W-:-:S02]  /*4ab0*/  F2FP.SATFINITE.E4M3.F32.PACK_AB_MERGE_C R178, R59, R14, R44 ;  /* 0x0000000e3bb2723e */ /* 0x000fc4000480702c */
[----:B------:R-:W-:Y:S02]  /*4ac0*/  CS2R R72, SRZ ;  /* 0x0000000000487805 */ /* 0x000fe4000001ff00 */
[----:B------:R-:W-:Y:S01]  /*4ad0*/  CS2R R32, SRZ ;  /* 0x0000000000207805 */ /* 0x000fe2000001ff00 */
[----:B------:R-:W1:Y:S01]  /*4ae0*/  MUFU.EX2 R75, R48 ;  /* 0x00000030004b7308 */ /* 0x000e620000000800 */
[----:B--2---:R-:W-:-:S07]  /*4af0*/  FADD.FTZ R15, R61, R30 ;  /* 0x0000001e3d0f7221 */ /* 0x004fce0000010000 */
[----:B------:R-:W2:Y:S01]  /*4b00*/  MUFU.EX2 R24, R24 ;  /* 0x0000001800187308 */ /* 0x000ea20000000800 */
[----:B---3--:R-:W-:-:S07]  /*4b10*/  FADD.FTZ R30, R46, R15 ;  /* 0x0000000f2e1e7221 */ /* 0x008fce0000010000 */
[----:B------:R-:W3:Y:S01]  /*4b20*/  MUFU.EX2 R63, R63 ;  /* 0x0000003f003f7308 */ /* 0x000ee20000000800 */
[----:B-1----:R-:W-:-:S01]  /*4b30*/  FADD.FTZ R15, R75, R30 ;  /* 0x0000001e4b0f7221 */ /* 0x002fc20000010000 */
[----:B------:R-:W-:Y:S01]  /*4b40*/  FADD.FTZ R30, R112, R25 ;  /* 0x00000019701e7221 */ /* 0x000fe20000010000 */
[----:B------:R-:W-:Y:S02]  /*4b50*/  F2FP.SATFINITE.E4M3.F32.PACK_AB_MERGE_C R46, R75, R46, RZ ;  /* 0x0000002e4b2e723e */ /* 0x000fe400048070ff */
[----:B------:R-:W-:Y:S01]  /*4b60*/  CS2R R74, SRZ ;  /* 0x00000000004a7805 */ /* 0x000fe2000001ff00 */
[----:B------:R-:W-:-:S01]  /*4b70*/  FADD.FTZ R29, R39, R30 ;  /* 0x0000001e271d7221 */ /* 0x000fc20000010000 */
[----:B------:R-:W-:Y:S01]  /*4b80*/  F2FP.SATFINITE.E4M3.F32.PACK_AB_MERGE_C R39, R104, R39, RZ ;  /* 0x000000276827723e */ /* 0x000fe200048070ff */
[----:B------:R-:W1:Y:S01]  /*4b90*/  MUFU.EX2 R54, R54 ;  /* 0x0000003600367308 */ /* 0x000e620000000800 */
[----:B--2---:R-:W-:-:S01]  /*4ba0*/  FADD.FTZ R26, R24, R15 ;  /* 0x0000000f181a7221 */ /* 0x004fc20000010000 */
[----:B------:R-:W-:Y:S01]  /*4bb0*/  FADD.FTZ R104, R104, R29 ;  /* 0x0000001d68687221 */ /* 0x000fe20000010000 */
[----:B------:R-:W-:-:S02]  /*4bc0*/  F2FP.SATFINITE.E4M3.F32.PACK_AB_MERGE_C R183, R112, R37, R39 ;  /* 0x0000002570b7723e */ /* 0x000fc40004807027 */
[----:B------:R-:W-:Y:S02]  /*4bd0*/  CS2R R38, SRZ ;  /* 0x0000000000267805 */ /* 0x000fe4000001ff00 */
[----:B------:R-:W-:Y:S02]  /*4be0*/  F2FP.SATFINITE.E4M3.F32.PACK_AB_MERGE_C R180, R61, R20, R46 ;  /* 0x000000143db4723e */ /* 0x000fe4000480702e */
[----:B------:R-:W-:Y:S02]  /*4bf0*/  CS2R R36, SRZ ;  /* 0x0000000000247805 */ /* 0x000fe4000001ff00 */
[----:B------:R-:W-:Y:S01]  /*4c00*/  CS2R R30, SRZ ;  /* 0x00000000001e7805 */ /* 0x000fe2000001ff00 */
[----:B------:R2:W4:Y:S01]  /*4c10*/  MUFU.EX2 R77, R58 ;  /* 0x0000003a004d7308 */ /* 0x0005220000000800 */
[----:B---3--:R-:W-:-:S07]  /*4c20*/  FADD.FTZ R25, R63, R26 ;  /* 0x0000001a3f197221 */ /* 0x008fce0000010000 */
[----:B------:R-:W3:Y:S01]  /*4c30*/  MUFU.EX2 R41, R41 ;  /* 0x0000002900297308 */ /* 0x000ee20000000800 */
[----:B-1----:R-:W-:-:S01]  /*4c40*/  FADD.FTZ R26, R54, R25 ;  /* 0x00000019361a7221 */ /* 0x002fc20000010000 */
[----:B--2---:R-:W-:-:S06]  /*4c50*/  CS2R R58, SRZ ;  /* 0x00000000003a7805 */ /* 0x004fcc000001ff00 */
[----:B------:R-:W1:Y:S01]  /*4c60*/  MUFU.EX2 R60, R60 ;  /* 0x0000003c003c7308 */ /* 0x000e620000000800 */
[C---:B----4-:R-:W-:Y:S01]  /*4c70*/  F2FP.SATFINITE.E4M3.F32.PACK_AB_MERGE_C R54, R77.reuse, R54, RZ ;  /* 0x000000364d36723e */ /* 0x050fe200048070ff */
[----:B------:R-:W-:-:S03]  /*4c80*/  FADD.FTZ R77, R77, R26 ;  /* 0x0000001a4d4d7221 */ /* 0x000fc60000010000 */
[----:B------:R-:W-:-:S03]  /*4c90*/  F2FP.SATFINITE.E4M3.F32.PACK_AB_MERGE_C R182, R63, R24, R54 ;  /* 0x000000183fb6723e */ /* 0x000fc60004807036 */
[----:B------:R-:W2:Y:S01]  /*4ca0*/  MUFU.EX2 R96, R96 ;  /* 0x0000006000607308 */ /* 0x000ea20000000800 */
[----:B---3--:R-:W-:-:S07]  /*4cb0*/  FADD.FTZ R9, R41, R104 ;  /* 0x0000006829097221 */ /* 0x008fce0000010000 */
[----:B0-----:R0:W3:Y:S01]  /*4cc0*/  MUFU.EX2 R3, R62 ;  /* 0x0000003e00037308 */ /* 0x0010e20000000800 */
[----:B-1----:R-:W-:-:S01]  /*4cd0*/  FADD.FTZ R26, R60, R77 ;  /* 0x0000004d3c1a7221 */ /* 0x002fc20000010000 */
[----:B------:R-:W-:-:S06]  /*4ce0*/  CS2R R76, SRZ ;  /* 0x00000000004c7805 */ /* 0x000fcc000001ff00 */
[----:B------:R-:W1:Y:S01]  /*4cf0*/  MUFU.EX2 R43, R43 ;  /* 0x0000002b002b7308 */ /* 0x000e620000000800 */
[----:B--2---:R-:W-:-:S01]  /*4d00*/  FADD.FTZ R28, R96, R9 ;  /* 0x00000009601c7221 */ /* 0x004fc20000010000 */
[----:B0-----:R-:W-:-:S06]  /*4d10*/  CS2R R62, SRZ ;  /* 0x00000000003e7805 */ /* 0x001fcc000001ff00 */
[----:B------:R-:W0:Y:S01]  /*4d20*/  MUFU.EX2 R64, R64 ;  /* 0x0000004000407308 */ /* 0x000e220000000800 */
[----:B---3--:R-:W-:-:S07]  /*4d30*/  FADD.FTZ R13, R3, R26 ;  /* 0x0000001a030d7221 */ /* 0x008fce0000010000 */
[----:B------:R-:W2:Y:S01]  /*4d40*/  MUFU.EX2 R94, R94 ;  /* 0x0000005e005e7308 */ /* 0x000ea20000000800 */
[----:B-1----:R-:W-:-:S07]  /*4d50*/  FADD.FTZ R21, R43, R28 ;  /* 0x0000001c2b157221 */ /* 0x002fce0000010000 */
[----:B------:R1:W3:Y:S01]  /*4d60*/  MUFU.EX2 R79, R66 ;  /* 0x00000042004f7308 */ /* 0x0002e20000000800 */
[----:B0-----:R-:W-:-:S07]  /*4d70*/  FADD.FTZ R26, R64, R13 ;  /* 0x0000000d401a7221 */ /* 0x001fce0000010000 */
[----:B------:R-:W0:Y:S01]  /*4d80*/  MUFU.EX2 R45, R45 ;  /* 0x0000002d002d7308 */ /* 0x000e220000000800 */
[C---:B--2---:R-:W-:Y:S01]  /*4d90*/  F2FP.SATFINITE.E4M3.F32.PACK_AB_MERGE_C R43, R94.reuse, R43, RZ ;  /* 0x0000002b5e2b723e */ /* 0x044fe200048070ff */
[----:B------:R-:W-:Y:S01]  /*4da0*/  FADD.FTZ R94, R94, R21 ;  /* 0x000000155e5e7221 */ /* 0x000fe20000010000 */
[----:B-1----:R-:W-:Y:S02]  /*4db0*/  CS2R R66, SRZ ;  /* 0x0000000000427805 */ /* 0x002fe4000001ff00 */
[----:B------:R-:W-:Y:S02]  /*4dc0*/  F2FP.SATFINITE.E4M3.F32.PACK_AB_MERGE_C R185, R96, R41, R43 ;  /* 0x0000002960b9723e */ /* 0x000fe4000480702b */
[----:B------:R-:W-:Y:S02]  /*4dd0*/  CS2R R42, SRZ ;  /* 0x00000000002a7805 */ /* 0x000fe4000001ff00 */
[----:B------:R-:W-:Y:S01]  /*4de0*/  CS2R R40, SRZ ;  /* 0x0000000000287805 */ /* 0x000fe2000001ff00 */
[----:B------:R-:W1:Y:S01]  /*4df0*/  MUFU.EX2 R68, R68 ;  /* 0x0000004400447308 */ /* 0x000e620000000800 */
[C---:B---3--:R-:W-:Y:S01]  /*4e00*/  F2FP.SATFINITE.E4M3.F32.PACK_AB_MERGE_C R64, R79.reuse, R64, RZ ;  /* 0x000000404f40723e */ /* 0x048fe200048070ff */
[----:B------:R-:W-:-:S03]  /*4e10*/  FADD.FTZ R79, R79, R26 ;  /* 0x0000001a4f4f7221 */ /* 0x000fc60000010000 */
[----:B------:R-:W-:Y:S02]  /*4e20*/  F2FP.SATFINITE.E4M3.F32.PACK_AB_MERGE_C R184, R3, R60, R64 ;  /* 0x0000003c03b8723e */ /* 0x000fe40004807040 */
[----:B------:R-:W-:Y:S01]  /*4e30*/  CS2R R60, SRZ ;  /* 0x00000000003c7805 */ /* 0x000fe2000001ff00 */
[----:B------:R-:W2:Y:S01]  /*4e40*/  MUFU.EX2 R98, R98 ;  /* 0x0000006200627308 */ /* 0x000ea20000000800 */
[----:B0-----:R-:W-:-:S07]  /*4e50*/  FADD.FTZ R13, R45, R94 ;  /* 0x0000005e2d0d7221 */ /* 0x001fce0000010000 */
[----:B------:R0:W3:Y:S01]  /*4e60*/  MUFU.EX2 R81, R70 ;  /* 0x0000004600517308 */ /* 0x0000e20000000800 */
[----:B-1----:R-:W-:-:S07]  /*4e70*/  FADD.FTZ R26, R68, R79 ;  /* 0x0000004f441a7221 */ /* 0x002fce0000010000 */
[----:B------:R-:W-:Y:S01]  /*4e80*/  MUFU.EX2 R47, R47 ;  /* 0x0000002f002f7308 */ /* 0x000fe20000000800 */
[----:B--2---:R-:W-:-:S01]  /*4e90*/  FADD.FTZ R28, R98, R13 ;  /* 0x0000000d621c7221 */ /* 0x004fc20000010000 */
[----:B0-----:R-:W-:-:S06]  /*4ea0*/  CS2R R70, SRZ ;  /* 0x0000000000467805 */ /* 0x001fcc000001ff00 */
[----:B------:R-:W0:Y:S01]  /*4eb0*/  MUFU.EX2 R102, R102 ;  /* 0x0000006600667308 */ /* 0x000e220000000800 */
[----:B---3--:R-:W-:-:S07]  /*4ec0*/  FADD.FTZ R21, R81, R26 ;  /* 0x0000001a51157221 */ /* 0x008fce0000010000 */
[----:B------:R-:W1:Y:S08]  /*4ed0*/  MUFU.EX2 R78, R78 ;  /* 0x0000004e004e7308 */ /* 0x000e700000000800 */
[----:B------:R-:W2:Y:S01]  /*4ee0*/  MUFU.EX2 R11, R80 ;  /* 0x00000050000b7308 */ /* 0x000ea20000000800 */
[----:B0-----:R-:W-:Y:S01]  /*4ef0*/  F2FP.SATFINITE.E4M3.F32.PACK_AB_MERGE_C R25, R102, R47, RZ ;  /* 0x0000002f6619723e */ /* 0x001fe200048070ff */
[----:B------:R-:W-:Y:S01]  /*4f00*/  FADD.FTZ R47, R47, R28 ;  /* 0x0000001c2f2f7221 */ /* 0x000fe20000010000 */
[----:B------:R-:W-:-:S02]  /*4f10*/  CS2R R28, SRZ ;  /* 0x00000000001c7805 */ /* 0x000fc4000001ff00 */
[----:B------:R-:W-:Y:S01]  /*4f20*/  F2FP.SATFINITE.E4M3.F32.PACK_AB_MERGE_C R187, R98, R45, R25 ;  /* 0x0000002d62bb723e */ /* 0x000fe20004807019 */
[----:B------:R-:W-:-:S01]  /*4f30*/  FADD.FTZ R102, R102, R47 ;  /* 0x0000002f66667221 */ /* 0x000fc20000010000 */
[----:B------:R-:W-:Y:S01]  /*4f40*/  CS2R R46, SRZ ;  /* 0x00000000002e7805 */ /* 0x000fe2000001ff00 */
[----:B------:R-:W-:Y:S01]  /*4f50*/  MUFU.EX2 R51, R51 ;  /* 0x0000003300337308 */ /* 0x000fe20000000800 */
[----:B-1----:R-:W-:-:S01]  /*4f60*/  FADD.FTZ R26, R78, R21 ;  /* 0x000000154e1a7221 */ /* 0x002fc20000010000 */
[----:B------:R-:W-:Y:S02]  /*4f70*/  CS2R R44, SRZ ;  /* 0x00000000002c7805 */ /* 0x000fe4000001ff00 */
[----:B------:R-:W-:-:S04]  /*4f80*/  CS2R R24, SRZ ;  /* 0x0000000000187805 */ /* 0x000fc8000001ff00 */
[----:B------:R-:W0:Y:S01]  /*4f90*/  MUFU.EX2 R120, R120 ;  /* 0x0000007800787308 */ /* 0x000e220000000800 */
[C---:B--2---:R-:W-:Y:S01]  /*4fa0*/  F2FP.SATFINITE.E4M3.F32.PACK_AB_MERGE_C R78, R11.reuse, R78, RZ ;  /* 0x0000004e0b4e723e */ /* 0x044fe200048070ff */
[----:B------:R-:W-:Y:S01]  /*4fb0*/  FADD.FTZ R11, R11, R26 ;  /* 0x0000001a0b0b7221 */ /* 0x000fe20000010000 */
[----:B------:R-:W-:Y:S02]  /*4fc0*/  CS2R R26, SRZ ;  /* 0x00000000001a7805 */ /* 0x000fe4000001ff00 */
[----:B------:R-:W-:Y:S02]  /*4fd0*/  F2FP.SATFINITE.E4M3.F32.PACK_AB_MERGE_C R186, R81, R68, R78 ;  /* 0x0000004451ba723e */ /* 0x000fe4000480704e */
[----:B------:R-:W-:Y:S02]  /*4fe0*/  CS2R R80, SRZ ;  /* 0x0000000000507805 */ /* 0x000fe4000001ff00 */
[----:B------:R-:W-:Y:S01]  /*4ff0*/  CS2R R78, SRZ ;  /* 0x00000000004e7805 */ /* 0x000fe2000001ff00 */
[----:B------:R-:W1:Y:S01]  /*5000*/  MUFU.EX2 R49, R49 ;  /* 0x0000003100317308 */ /* 0x000e620000000800 */
[----:B------:R-:W-:-:S07]  /*5010*/  CS2R R68, SRZ ;  /* 0x0000000000447805 */ /* 0x000fce000001ff00 */
[----:B------:R-:W2:Y:S01]  /*5020*/  MUFU.EX2 R82, R82 ;  /* 0x0000005200527308 */ /* 0x000ea20000000800 */
[----:B0-----:R-:W-:-:S07]  /*5030*/  F2FP.SATFINITE.E4M3.F32.PACK_AB_MERGE_C R21, R120, R51, RZ ;  /* 0x000000337815723e */ /* 0x001fce00048070ff */
[----:B------:R-:W0:Y:S01]  /*5040*/  MUFU.EX2 R110, R110 ;  /* 0x0000006e006e7308 */ /* 0x000e220000000800 */
[----:B-1----:R-:W-:-:S07]  /*5050*/  FADD.FTZ R5, R49, R102 ;  /* 0x0000006631057221 */ /* 0x002fce0000010000 */
[----:B------:R1:W3:Y:S01]  /*5060*/  MUFU.EX2 R15, R84 ;  /* 0x00000054000f7308 */ /* 0x0002e20000000800 */
[----:B--2---:R-:W-:-:S07]  /*5070*/  FADD.FTZ R4, R82, R11 ;  /* 0x0000000b52047221 */ /* 0x004fce0000010000 */
[----:B------:R-:W2:Y:S01]  /*5080*/  MUFU.EX2 R114, R114 ;  /* 0x0000007200727308 */ /* 0x000ea20000000800 */
[C---:B0-----:R-:W-:Y:S01]  /*5090*/  F2FP.SATFINITE.E4M3.F32.PACK_AB_MERGE_C R189, R110.reuse, R49, R21 ;  /* 0x000000316ebd723e */ /* 0x041fe20004807015 */
[----:B------:R-:W-:Y:S01]  /*50a0*/  FADD.FTZ R110, R110, R5 ;  /* 0x000000056e6e7221 */ /* 0x000fe20000010000 */
[----:B-1----:R-:W-:Y:S02]  /*50b0*/  CS2R R84, SRZ ;  /* 0x0000000000547805 */ /* 0x002fe4000001ff00 */
[----:B------:R-:W-:Y:S01]  /*50c0*/  CS2R R48, SRZ ;  /* 0x0000000000307805 */ /* 0x000fe2000001ff00 */
[----:B------:R-:W-:-:S02]  /*50d0*/  FADD.FTZ R51, R51, R110 ;  /* 0x0000006e33337221 */ /* 0x000fc40000010000 */
[----:B------:R-:W0:Y:S01]  /*50e0*/  MUFU.EX2 R9, R108 ;  /* 0x0000006c00097308 */ /* 0x000e220000000800 */
[----:B---3--:R-:W-:-:S01]  /*50f0*/  FADD.FTZ R5, R15, R4 ;  /* 0x000000040f057221 */ /* 0x008fc20000010000 */
[----:B------:R-:W-:Y:S01]  /*5100*/  FADD.FTZ R120, R120, R51 ;  /* 0x0000003378787221 */ /* 0x000fe20000010000 */
[----:B------:R-:W-:-:S05]  /*5110*/  CS2R R50, SRZ ;  /* 0x0000000000327805 */ /* 0x000fca000001ff00 */
[----:B------:R-:W-:Y:S01]  /*5120*/  MUFU.EX2 R55, R55 ;  /* 0x0000003700377308 */ /* 0x000fe20000000800 */
[----:B--2---:R-:W-:-:S07]  /*5130*/  FADD.FTZ R4, R114, R5 ;  /* 0x0000000572047221 */ /* 0x004fce0000010000 */
[----:B------:R-:W1:Y:S01]  /*5140*/  MUFU.EX2 R126, R126 ;  /* 0x0000007e007e7308 */ /* 0x000e620000000800 */
[C---:B0-----:R-:W-:Y:S01]  /*5150*/  F2FP.SATFINITE.E4M3.F32.PACK_AB_MERGE_C R114, R9.reuse, R114, RZ ;  /* 0x000000720972723e */ /* 0x041fe200048070ff */
[----:B------:R-:W-:-:S03]  /*5160*/  FADD.FTZ R9, R9, R4 ;  /* 0x0000000409097221 */ /* 0x000fc60000010000 */
[----:B------:R-:W-:Y:S02]  /*5170*/  F2FP.SATFINITE.E4M3.F32.PACK_AB_MERGE_C R188, R15, R82, R114 ;  /* 0x000000520fbc723e */ /* 0x000fe40004807072 */
[----:B------:R-:W-:Y:S01]  /*5180*/  CS2R R82, SRZ ;  /* 0x0000000000527805 */ /* 0x000fe2000001ff00 */
[----:B------:R-:W0:Y:S08]  /*5190*/  MUFU.EX2 R53, R53 ;  /* 0x0000003500357308 */ /* 0x000e300000000800 */
[----:B------:R-:W2:Y:S01]  /*51a0*/  MUFU.EX2 R118, R118 ;  /* 0x0000007600767308 */ /* 0x000ea20000000800 */
[----:B-1----:R-:W-:-:S07]  /*51b0*/  F2FP.SATFINITE.E4M3.F32.PACK_AB_MERGE_C R6, R126, R55, RZ ;  /* 0x000000377e06723e */ /* 0x002fce00048070ff */
[----:B------:R-:W1:Y:S01]  /*51c0*/  MUFU.EX2 R124, R124 ;  /* 0x0000007c007c7308 */ /* 0x000e620000000800 */
[----:B0-----:R-:W-:-:S07]  /*51d0*/  FADD.FTZ R5, R53, R120 ;  /* 0x0000007835057221 */ /* 0x001fce0000010000 */
[----:B------:R-:W0:Y:S01]  /*51e0*/  MUFU.EX2 R13, R142 ;  /* 0x0000008e000d7308 */ /* 0x000e220000000800 */
[----:B--2---:R-:W-:-:S07]  /*51f0*/  FADD.FTZ R4, R118, R9 ;  /* 0x0000000976047221 */ /* 0x004fce0000010000 */
[----:B------:R-:W2:Y:S01]  /*5200*/  MUFU.EX2 R100, R100 ;  /* 0x0000006400647308 */ /* 0x000ea20000000800 */
[C---:B-1----:R-:W-:Y:S01]  /*5210*/  F2FP.SATFINITE.E4M3.F32.PACK_AB_MERGE_C R191, R124.reuse, R53, R6 ;  /* 0x000000357cbf723e */ /* 0x042fe20004807006 */
[----:B------:R-:W-:Y:S01]  /*5220*/  FADD.FTZ R124, R124, R5 ;  /* 0x000000057c7c7221 */ /* 0x000fe20000010000 */
[----:B------:R-:W-:-:S03]  /*5230*/  CS2R R52, SRZ ;  /* 0x0000000000347805 */ /* 0x000fc6000001ff00 */
[----:B------:R-:W-:Y:S02]  /*5240*/  FADD.FTZ R55, R55, R124 ;  /* 0x0000007c37377221 */ /* 0x000fe40000010000 */
[----:B------:R-:W1:Y:S01]  /*5250*/  MUFU.EX2 R65, R65 ;  /* 0x0000004100417308 */ /* 0x000e620000000800 */
[----:B0-----:R-:W-:-:S01]  /*5260*/  FADD.FTZ R3, R13, R4 ;  /* 0x000000040d037221 */ /* 0x001fc20000010000 */
[----:B------:R-:W-:Y:S01]  /*5270*/  FADD.FTZ R6, R126, R55 ;  /* 0x000000377e067221 */ /* 0x000fe20000010000 */
[----:B------:R-:W-:Y:S02]  /*5280*/  CS2R R54, SRZ ;  /* 0x0000000000367805 */ /* 0x000fe4000001ff00 */
[----:B--2---:R-:W-:Y:S01]  /*5290*/  FADD.FTZ R4, R100, R3 ;  /* 0x0000000364047221 */ /* 0x004fe20000010000 */
[----:B-1----:R-:W-:-:S03]  /*52a0*/  F2FP.SATFINITE.E4M3.F32.PACK_AB_MERGE_C R5, R65, R100, RZ ;  /* 0x000000644105723e */ /* 0x002fc600048070ff */
[----:B------:R-:W-:Y:S01]  /*52b0*/  FADD.FTZ R4, R65, R4 ;  /* 0x0000000441047221 */ /* 0x000fe20000010000 */
[----:B------:R-:W-:Y:S02]  /*52c0*/  CS2R R64, SRZ ;  /* 0x0000000000407805 */ /* 0x000fe4000001ff00 */
[----:B------:R-:W-:Y:S01]  /*52d0*/  F2FP.SATFINITE.E4M3.F32.PACK_AB_MERGE_C R190, R13, R118, R5 ;  /* 0x000000760dbe723e */ /* 0x000fe20004807005 */
[----:B------:R-:W-:Y:S06]  /*52e0*/  @!P1 BRA `(.L_x_151) ;  /* 0x0000003400cc9947 */ /* 0x000fec0003800000 */
[----:B------:R-:W-:Y:S01]  /*52f0*/  IMAD.MOV.U32 R5, RZ, RZ, R8 ;  /* 0x000000ffff057224 */ /* 0x000fe200078e0008 */
[----:B------:R-:W-:Y:S01]  /*5300*/  UIADD3 UR47, UR47, -0x2, URZ ;  /* 0xfffffffe2f2f7890 */ /* 0x000fe2000fffe03f */
[----:B------:R-:W-:Y:S01]  /*5310*/  IMAD.MOV.U32 R3, RZ, RZ, R10 ;  /* 0x000000ffff037224 */ /* 0x000fe200078e000a */
[----:B------:R-:W-:Y:S01]  /*5320*/  UMOV UR52, UR43 ;  /* 0x0000002b00347c82 */ /* 0x000fe20008000000 */
[----:B------:R-:W-:Y:S01]  /*5330*/  IMAD.MOV.U32 R87, RZ, RZ, RZ ;  /* 0x000000ffff577224 */ /* 0x000fe200078e00ff */
[----:B------:R-:W-:-:S08]  /*5340*/  UMOV UR50, UR51 ;  /* 0x0000003300327c82 */ /* 0x000fd00008000000 */
.L_x_162:
[----:B------:R-:W-:Y:S01]  /*5350*/  ISETP.NE.AND P2, PT, RZ, UR37, PT ;  /* 0x00000025ff007c0c */ /* 0x000fe2000bf45270 */
[----:B------:R-:W-:-:S04]  /*5360*/  UISETP.NE.AND UP0, UPT, UR50, 0x1, UPT ;  /* 0x000000013200788c */ /* 0x000fc8000bf05270 */
[----:B------:R-:W-:-:S04]  /*5370*/  USEL UR43, URZ, 0x1, UP0 ;  /* 0x000000013f2b7887 */ /* 0x000fc80008000000 */
[----:B------:R-:W-:-:S04]  /*5380*/  ULOP3.LUT UR43, UR52, UR43, URZ, 0x3c, !UPT ;  /* 0x0000002b342b7292 */ /* 0x000fc8000f8e3c3f */
[----:B------:R-:W-:Y:S08]  /*5390*/  @P2 BRA `(.L_x_152) ;  /* 0x0000000000382947 */ /* 0x000ff00003800000 */
[----:B------:R-:W-:Y:S05]  /*53a0*/  @!P0 BRA `(.L_x_153) ;  /* 0x0000000000048947 */ /* 0x000fea0003800000 */
[----:B------:R-:W-:Y:S01]  /*53b0*/  BPT.TRAP 0x1 ;  /* 0x000000040000795c */ /* 0x000fe20000300000 */
.L_x_153:
        /* <DEDUP_REMOVED lines=9> */
.L_x_154:
[----:B-1----:R-:W-:Y:S05]  /*5450*/  @P1 BRA `(.L_x_152) ;  /* 0x0000000000081947 */ /* 0x002fea0003800000 */
[----:B------:R-:W1:Y:S02]  /*5460*/  SYNCS.PHASECHK.TRANS64.TRYWAIT P1, [UR6+0x29830], R7 ;  /* 0x02983007ff0075a7 */ /* 0x000e640008020146 */
[----:B-1----:R-:W-:Y:S05]  /*5470*/  @!P1 BRA `(.L_x_155) ;  /* 0x0000009000fc9947 */ /* 0x002fea0003800000 */
.L_x_152:
[----:B-1----:R-:W1:Y:S01]  /*5480*/  S2R R8, SR_TID.X ;  /* 0x0000000000087919 */ /* 0x002e620000002100 */
[----:B------:R-:W-:Y:S01]  /*5490*/  UIADD3 UR51, UR50, 0x1, URZ ;  /* 0x0000000132337890 */ /* 0x000fe2000fffe03f */
[----:B------:R-:W-:Y:S01]  /*54a0*/  UMOV UR27, 0x80000020 ;  /* 0x80000020001b7882 */ /* 0x000fe20000000000 */
[----:B------:R-:W-:Y:S02]  /*54b0*/  UMOV UR28, UR24 ;  /* 0x00000018001c7c82 */ /* 0x000fe40008000000 */
[----:B------:R-:W-:Y:S01]  /*54c0*/  UISETP.NE.AND UP0, UPT, UR51, 0x2, UPT ;  /* 0x000000023300788c */ /* 0x000fe2000bf05270 */
[----:B------:R-:W-:Y:S01]  /*54d0*/  UMOV UR29, UR25 ;  /* 0x00000019001d7c82 */ /* 0x000fe20008000000 */
[----:B------:R-:W-:Y:S02]  /*54e0*/  UMOV UR31, 0x80000020 ;  /* 0x80000020001f7882 */ /* 0x000fe40000000000 */
[----:B------:R-:W-:Y:S01]  /*54f0*/  USEL UR51, UR51, URZ, UP0 ;  /* 0x0000003f33337287 */ /* 0x000fe20008000000 */
[----:B------:R-:W-:Y:S01]  /*5500*/  UMOV UR32, UR24 ;  /* 0x0000001800207c82 */ /* 0x000fe20008000000 */
[----:B------:R-:W-:-:S02]  /*5510*/  UMOV UR33, UR25 ;  /* 0x0000001900217c82 */ /* 0x000fc40008000000 */
[----:B------:R-:W-:Y:S01]  /*5520*/  UIMAD UR53, UR51, 0x780, UR46 ;  /* 0x00000780333578a4 */ /* 0x000fe2000f8e022e */
[----:B------:R-:W-:Y:S01]  /*5530*/  UMOV UR35, 0x80000020 ;  /* 0x8000002000237882 */ /* 0x000fe20000000000 */
[----:B------:R-:W-:Y:S02]  /*5540*/  UMOV UR7, 0x80000020 ;  /* 0x8000002000077882 */ /* 0x000fe40000000000 */
[----:B------:R-:W-:Y:S02]  /*5550*/  UIADD3 UR30, UR53, 0x80, URZ ;  /* 0x00000080351e7890 */ /* 0x000fe4000fffe03f */
[----:B------:R-:W-:Y:S02]  /*5560*/  UIADD3 UR34, UR53, 0x100, URZ ;  /* 0x0000010035227890 */ /* 0x000fe4000fffe03f */
[----:B------:R-:W-:Y:S01]  /*5570*/  UMOV UR26, UR53 ;  /* 0x00000035001a7c82 */ /* 0x000fe20008000000 */
[----:B------:R-:W-:Y:S02]  /*5580*/  UIADD3 UR6, UR53, 0x200, URZ ;  /* 0x0000020035067890 */ /* 0x000fe4000fffe03f */
[----:B------:R-:W-:Y:S01]  /*5590*/  UIADD3 UR10, UR53, 0x202, URZ ;  /* 0x00000202350a7890 */ /* 0x000fe2000fffe03f */
[----:B------:R-:W-:Y:S01]  /*55a0*/  UMOV UR11, 0x80000020 ;  /* 0x80000020000b7882 */ /* 0x000fe20000000000 */
[----:B------:R-:W-:Y:S01]  /*55b0*/  UIADD3 UR14, UR53, 0x282, URZ ;  /* 0x00000282350e7890 */ /* 0x000fe2000fffe03f */
[----:B------:R-:W-:Y:S01]  /*55c0*/  UMOV UR15, 0x80000020 ;  /* 0x80000020000f7882 */ /* 0x000fe20000000000 */
[----:B------:R-:W-:Y:S01]  /*55d0*/  UIADD3 UR18, UR53, 0x500, URZ ;  /* 0x0000050035127890 */ /* 0x000fe2000fffe03f */
[----:B-1----:R-:W-:Y:S01]  /*55e0*/  SHF.R.U32.HI R8, RZ, 0x7, R8 ;  /* 0x00000007ff087819 */ /* 0x002fe20000011608 */
[----:B------:R-:W-:Y:S01]  /*55f0*/  UMOV UR19, 0x80000020 ;  /* 0x8000002000137882 */ /* 0x000fe20000000000 */
[----:B------:R-:W-:Y:S01]  /*5600*/  UIADD3 UR22, UR53, 0x502, URZ ;  /* 0x0000050235167890 */ /* 0x000fe2000fffe03f */
[----:B------:R-:W-:-:S02]  /*5610*/  UMOV UR23, 0x80000020 ;  /* 0x8000002000177882 */ /* 0x000fc40000000000 */
[----:B0-----:R-:W-:-:S05]  /*5620*/  VIADD R7, R8, 0x8 ;  /* 0x0000000808077836 */ /* 0x001fca0000000000 */
[----:B------:R0:W-:Y:S06]  /*5630*/  BAR.SYNC.DEFER_BLOCKING R7, 0x100 ;  /* 0x000400070000751d */ /* 0x0001ec0000010000 */
        /* <DEDUP_REMOVED lines=163> */
.L_x_157:
[----:B------:R-:W-:Y:S01]  /*6070*/  ULEA UR6, UR50, UR39, 0x3 ;  /* 0x0000002732067291 */ /* 0x000fe2000f8e183f */
[----:B------:R-:W-:-:S05]  /*6080*/  IMAD.U32 R7, RZ, RZ, UR52 ;  /* 0x00000034ff077e24 */ /* 0x000fca000f8e00ff */
[----:B------:R-:W-:-:S04]  /*6090*/  SHF.L.U32 R7, R7, 0x1f, RZ ;  /* 0x0000001f07077819 */ /* 0x000fc800000006ff */
[----:B------:R0:W1:Y:S01]  /*60a0*/  SYNCS.PHASECHK.TRANS64.TRYWAIT P1, [UR6+0x29850], R7 ;  /* 0x02985007ff0075a7 */ /* 0x0000620008020146 */
[----:B------:R-:W-:Y:S05]  /*60b0*/  @!P0 BRA `(.L_x_158) ;  /* 0x0000000000048947 */ /* 0x000fea0003800000 */
[----:B------:R-:W-:Y:S01]  /*60c0*/  BPT.TRAP 0x1 ;  /* 0x000000040000795c */ /* 0x000fe20000300000 */
.L_x_158:
[----:B-1----:R-:W-:Y:S05]  /*60d0*/  @P1 BRA `(.L_x_156) ;  /* 0x0000000000081947 */ /* 0x002fea0003800000 */
[----:B------:R-:W1:Y:S02]  /*60e0*/  SYNCS.PHASECHK.TRANS64.TRYWAIT P1, [UR6+0x29850], R7 ;  /* 0x02985007ff0075a7 */ /* 0x000e640008020146 */
[----:B-1----:R-:W-:Y:S05]  /*60f0*/  @!P1 BRA `(.L_x_159) ;  /* 0x0000008400f49947 */ /* 0x002fea0003800000 */
.L_x_156:
[----:B------:R-:W-:Y:S01]  /*6100*/  UIADD3 UR6, UR39, 0x400, URZ ;  /* 0x0000040027067890 */ /* 0x000fe2000fffe03f */
[----:B------:R-:W-:Y:S01]  /*6110*/  WARPGROUP.ARRIVE ;  /* 0x00000000000079c5 */ /* 0x000fe20000000000 */
[----:B------:R-:W-:-:S05]  /*6120*/  UMOV UR7, 0xc0000010 ;  /* 0xc000001000077882 */ /* 0x000fca0000000000 */
[----:B-1----:R-:W1:Y:S01]  /*6130*/  S2R R8, SR_TID.X ;  /* 0x0000000000087919 */ /* 0x002e620000002100 */
        /* <DEDUP_REMOVED lines=8> */
[----:B-1----:R-:W-:-:S04]  /*61c0*/  SHF.R.U32.HI R8, RZ, 0x7, R8 ;  /* 0x00000007ff087819 */ /* 0x002fc80000011608 */
[----:B0-----:R-:W-:Y:S01]  /*61d0*/  IADD3 R7, -R8, 0xb, RZ ;  /* 0x0000000b08077810 */ /* 0x001fe20007ffe1ff */
[----:B------:R-:W-:Y:S02]  /*61e0*/  WARPGROUP.DEPBAR.LE gsb0, 0x0 ;  /* 0x00008000000079c5 */ /* 0x000fe40000010000 */
[----:B------:R-:W-:-:S06]  /*61f0*/  WARPGROUP.ARRIVE ;  /* 0x00000000000079c5 */ /* 0x000fcc0000000000 */
[----:B------:R-:W-:Y:S01]  /*6200*/  QGMMA.64x128x32.F32.E4M3.E4M3 R24, R176, gdesc[UR4], R24, gsb0 ;  /* 0x01e00004b0187df3 */ /* 0x000fe20008000818 */
[----:B------:R-:W-:Y:S01]  /*6210*/  UIADD3 UR6, UR10, 0x200, URZ ;  /* 0x000002000a067890 */ /* 0x000fe2000fffe03f */
[----:B------:R-:W-:Y:S01]  /*6220*/  UMOV UR7, 0xc0000010 ;  /* 0xc000001000077882 */ /* 0x000fe20000000000 */
[----:B------:R-:W-:Y:S02]  /*6230*/  WARPGROUP.DEPBAR.LE gsb0, 0x0 ;  /* 0x00008000000079c5 */ /* 0x000fe40000010000 */
[----:B------:R-:W-:-:S07]  /*6240*/  WARPGROUP.ARRIVE ;  /* 0x00000000000079c5 */ /* 0x000fce0000000000 */
        /* <DEDUP_REMOVED lines=10> */
[----:B------:R-:W-:Y:S03]  /*62f0*/  QGMMA.64x128x32.F32.E4M3.E4M3 R24, R188, gdesc[UR4], R24, gsb0 ;  /* 0x01e00004bc187df3 */ /* 0x000fe60008000818 */
[----:B------:R-:W-:Y:S02]  /*6300*/  WARPGROUP.DEPBAR.LE gsb0, 0x0 ;  /* 0x00008000000079c5 */ /* 0x000fe40000010000 */
[----:B------:R0:W-:Y:S06]  /*6310*/  BAR.ARV R7, 0x100 ;  /* 0x000400070000751d */ /* 0x0001ec0000002000 */
[----:B------:R-:W-:Y:S05]  /*6320*/  @!P0 BRA `(.L_x_160) ;  /* 0x0000000000048947 */ /* 0x000fea0003800000 */
[----:B------:R-:W-:Y:S01]  /*6330*/  BPT.TRAP 0x1 ;  /* 0x000000040000795c */ /* 0x000fe20000300000 */
.L_x_160:
[C---:B------:R-:W-:Y:S01]  /*6340*/  FMUL.FTZ R172, R0.reuse, R152 ;  /* 0x0000009800ac7220 */ /* 0x040fe20000410000 */
        /* <DEDUP_REMOVED lines=14> */
[C---:B------:R-:W-:Y:S01]  /*6430*/  FMUL.FTZ R164, R0.reuse, R165 ;  /* 0x000000a500a47220 */ /* 0x040fe20000410000 */
        /* <DEDUP_REMOVED lines=21> */
[----:B------:R-:W-:Y:S01]  /*6590*/  FMUL.FTZ R150, R0, R151 ;  /* 0x0000009700967220 */ /* 0x000fe20000410000 */
        /* <DEDUP_REMOVED lines=65> */
[----:B-1----:R-:W-:-:S02]  /*69b0*/  FMNMX.FTZ R9, R158, R9, !PT ;  /* 0x000000099e097209 */ /* 0x002fc40007810000 */
[----:B------:R-:W-:-:S05]  /*69c0*/  ISETP.NE.AND P1, PT, R2, RZ, PT ;  /* 0x000000ff0200720c */ /* 0x000fca0003f25270 */
[----:B------:R-:W1:Y:S01]  /*69d0*/  MUFU.TANH R164, R164 ;  /* 0x000000a400a47308 */ /* 0x000e620000002400 */
[----:B--2---:R-:W-:-:S07]  /*69e0*/  FMNMX.FTZ R9, R160, R9, !PT ;  /* 0x00000009a0097209 */ /* 0x004fce0007810000 */
[----:B------:R-:W2:Y:S01]  /*69f0*/  MUFU.TANH R166, R166 ;  /* 0x000000a600a67308 */ /* 0x000ea20000002400 */
[----:B0-----:R-:W-:-:S07]  /*6a00*/  FMNMX.FTZ R7, R162, R7, !PT ;  /* 0x00000007a2077209 */ /* 0x001fce0007810000 */
[----:B------:R-:W0:Y:S01]  /*6a10*/  MUFU.TANH R180, R180 ;  /* 0x000000b400b47308 */ /* 0x000e220000002400 */
[----:B-1----:R-:W-:-:S07]  /*6a20*/  FMNMX.FTZ R7, R164, R7, !PT ;  /* 0x00000007a4077209 */ /* 0x002fce0007810000 */
        /* <DEDUP_REMOVED lines=109> */
[----:B--2---:R-:W-:Y:S02]  /*7100*/  FMNMX.FTZ R8, R236, R7, !PT ;  /* 0x00000007ec087209 */ /* 0x004fe40007810000 */
[----:B------:R-:W2:Y:S05]  /*7110*/  LDC R7, c[0x0][0x988] ;  /* 0x00026200ff077b82 */ /* 0x000eaa0000000800 */
[----:B------:R-:W3:Y:S01]  /*7120*/  MUFU.TANH R94, R94 ;  /* 0x0000005e005e7308 */ /* 0x000ee20000002400 */
[----:B0-----:R-:W-:-:S07]  /*7130*/  FMNMX.FTZ R8, R21, R8, !PT ;  /* 0x0000000815087209 */ /* 0x001fce0007810000 */
[----:B------:R-:W0:Y:S01]  /*7140*/  MUFU.TANH R89, R89 ;  /* 0x0000005900597308 */ /* 0x000e220000002400 */
[----:B-1----:R-:W-:-:S07]  /*7150*/  FMNMX.FTZ R9, R92, R9, !PT ;  /* 0x000000095c097209 */ /* 0x002fce0007810000 */
[----:B------:R-:W1:Y:S01]  /*7160*/  MUFU.TANH R91, R91 ;  /* 0x0000005b005b7308 */ /* 0x000e620000002400 */
[----:B---3--:R-:W-:-:S07]  /*7170*/  FMNMX.FTZ R9, R94, R9, !PT ;  /* 0x000000095e097209 */ /* 0x008fce0007810000 */
        /* <DEDUP_REMOVED lines=11> */
[----:B---3--:R-:W-:-:S05]  /*7230*/  FMNMX.FTZ R11, R95, R8, !PT ;  /* 0x000000085f0b7209 */ /* 0x008fca0007810000 */
[----:B------:R-:W3:Y:S01]  /*7240*/  SHFL.BFLY PT, R8, R11, 0x2, 0x1f ;  /* 0x0c401f000b087f89 */ /* 0x000ee200000e0000 */
[----:B0-----:R-:W-:-:S04]  /*7250*/  FMNMX.FTZ R9, R100, R9, !PT ;  /* 0x0000000964097209 */ /* 0x001fc80007810000 */
[----:B-1----:R-:W-:-:S05]  /*7260*/  FMNMX.FTZ R9, R102, R9, !PT ;  /* 0x0000000966097209 */ /* 0x002fca0007810000 */
[----:B------:R-:W0:Y:S01]  /*7270*/  SHFL.BFLY PT, R10, R9, 0x2, 0x1f ;  /* 0x0c401f00090a7f89 */ /* 0x000e2200000e0000 */
[----:B---3--:R-:W-:Y:S02]  /*7280*/  FMNMX.FTZ R13, R11, R8, !PT ;  /* 0x000000080b0d7209 */ /* 0x008fe40007810000 */
[----:B0-----:R-:W-:-:S03]  /*7290*/  FMNMX.FTZ R15, R9, R10, !PT ;  /* 0x0000000a090f7209 */ /* 0x001fc60007810000 */
[----:B------:R-:W0:Y:S04]  /*72a0*/  SHFL.BFLY PT, R10, R13, 0x1, 0x1f ;  /* 0x0c201f000d0a7f89 */ /* 0x000e2800000e0000 */
[----:B------:R-:W1:Y:S01]  /*72b0*/  SHFL.BFLY PT, R8, R15, 0x1, 0x1f ;  /* 0x0c201f000f087f89 */ /* 0x000e6200000e0000 */
[----:B0-----:R-:W-:Y:S02]  /*72c0*/  FMNMX.FTZ R10, R13, R10, !PT ;  /* 0x0000000a0d0a7209 */ /* 0x001fe40007810000 */
[----:B-1----:R-:W-:-:S03]  /*72d0*/  FMNMX.FTZ R8, R15, R8, !PT ;  /* 0x000000080f087209 */ /* 0x002fc60007810000 */
[C---:B--2---:R-:W-:Y:S01]  /*72e0*/  FFMA.FTZ R109, R10.reuse, R7, -8 ;  /* 0xc10000000a6d7423 */ /* 0x044fe20000010007 */
[----:B------:R-:W-:-:S03]  /*72f0*/  FADD.FTZ R3, -R10, R3 ;  /* 0x000000030a037221 */ /* 0x000fc60000010100 */
[-CC-:B------:R-:W-:Y:S01]  /*7300*/  FFMA.FTZ R107, R204, R7.reuse, -R109.reuse ;  /* 0x00000007cc6b7223 */ /* 0x180fe2000001086d */
[-C--:B------:R-:W-:Y:S01]  /*7310*/  FMUL.FTZ R97, R3, R7.reuse ;  /* 0x0000000703617220 */ /* 0x080fe20000410000 */
[----:B------:R-:W-:Y:S01]  /*7320*/  FFMA.FTZ R204, R91, R7, -R109 ;  /* 0x000000075bcc7223 */ /* 0x000fe2000001086d */
[----:B------:R-:W-:-:S01]  /*7330*/  FADD.FTZ R3, -R8, R5 ;  /* 0x0000000508037221 */ /* 0x000fc20000010100 */
[-C--:B------:R-:W-:Y:S01]  /*7340*/  FFMA.FTZ R91, R8, R7.reuse, -8 ;  /* 0xc1000000085b7423 */ /* 0x080fe20000010007 */
[----:B------:R-:W-:-:S01]  /*7350*/  FFMA.FTZ R172, R172, R7, -R109 ;  /* 0x00000007acac7223 */ /* 0x000fc2000001086d */
[-CC-:B------:R-:W-:Y:S01]  /*7360*/  FFMA.FTZ R13, R176, R7.reuse, -R109.reuse ;  /* 0x00000007b00d7223 */ /* 0x180fe2000001086d */
[-C--:B------:R-:W-:Y:S01]  /*7370*/  FMUL.FTZ R3, R3, R7.reuse ;  /* 0x0000000703037220 */ /* 0x080fe20000410000 */
[-C--:B------:R-:W-:Y:S01]  /*7380*/  FFMA.FTZ R176, R202, R7.reuse, -R109 ;  /* 0x00000007cab07223 */ /* 0x080fe2000001086d */
[----:B------:R-:W-:-:S01]  /*7390*/  FFMA.FTZ R12, R12, R7, -R91 ;  /* 0x000000070c0c7223 */ /* 0x000fc2000001085b */
[-CC-:B------:R-:W-:Y:S01]  /*73a0*/  FFMA.FTZ R202, R21, R7.reuse, -R109.reuse ;  /* 0x0000000715ca7223 */ /* 0x180fe2000001086d */
[----:B------:R-:W-:-:S01]  /*73b0*/  FFMA.FTZ R21, R89, R7, -R109 ;  /* 0x0000000759157223 */ /* 0x000fc2000001086d */
[-CC-:B------:R-:W-:Y:S01]  /*73c0*/  FFMA.FTZ R9, R174, R7.reuse, -R109.reuse ;  /* 0x00000007ae097223 */ /* 0x180fe2000001086d */
[----:B------:R-:W-:-:S01]  /*73d0*/  FFMA.FTZ R89, R93, R7, -R109 ;  /* 0x000000075d597223 */ /* 0x000fc2000001086d */
[-C--:B------:R-:W-:Y:S01]  /*73e0*/  FFMA.FTZ R93, R14, R7.reuse, -R91 ;  /* 0x000000070e5d7223 */ /* 0x080fe2000001085b */
[----:B------:R0:W-:Y:S01]  /*73f0*/  MUFU.EX2 R5, R97 ;  /* 0x0000006100057308 */ /* 0x0001e20000000800 */
[----:B------:R-:W-:-:S01]  /*7400*/  FFMA.FTZ R11, R154, R7, -R109 ;  /* 0x000000079a0b7223 */ /* 0x000fc2000001086d */
[-C--:B------:R-:W-:Y:S01]  /*7410*/  FFMA.FTZ R154, R156, R7.reuse, -R109 ;  /* 0x000000079c9a7223 */ /* 0x080fe2000001086d */
[----:B------:R-:W-:-:S01]  /*7420*/  FFMA.FTZ R14, R20, R7, -R91 ;  /* 0x00000007140e7223 */ /* 0x000fc2000001085b */
[-CC-:B------:R-:W-:Y:S01]  /*7430*/  FFMA.FTZ R156, R178, R7.reuse, -R109.reuse ;  /* 0x00000007b29c7223 */ /* 0x180fe2000001086d */
[----:B------:R-:W-:-:S01]  /*7440*/  FFMA.FTZ R178, R206, R7, -R109 ;  /* 0x00000007ceb27223 */ /* 0x000fc2000001086d */
[-C--:B------:R-:W-:Y:S01]  /*7450*/  FFMA.FTZ R206, R95, R7.reuse, -R109 ;  /* 0x000000075fce7223 */ /* 0x080fe2000001086d */
[----:B------:R-:W-:-:S01]  /*7460*/  FFMA.FTZ R95, R152, R7, -R91 ;  /* 0x00000007985f7223 */ /* 0x000fc2000001085b */
[----:B------:R-:W1:Y:S01]  /*7470*/  MUFU.EX2 R172, R172 ;  /* 0x000000ac00ac7308 */ /* 0x000e620000000800 */
[----:B------:R-:W-:-:S01]  /*7480*/  FFMA.FTZ R15, R162, R7, -R109 ;  /* 0x00000007a20f7223 */ /* 0x000fc2000001086d */
[-C--:B------:R-:W-:Y:S01]  /*7490*/  FFMA.FTZ R20, R158, R7.reuse, -R91 ;  /* 0x000000079e147223 */ /* 0x080fe2000001085b */
[----:B------:R-:W-:-:S01]  /*74a0*/  FFMA.FTZ R162, R164, R7, -R109 ;  /* 0x00000007a4a27223 */ /* 0x000fc2000001086d */
[-CC-:B0-----:R-:W-:Y:S01]  /*74b0*/  FFMA.FTZ R97, R136, R7.reuse, -R109.reuse ;  /* 0x0000000788617223 */ /* 0x181fe2000001086d */
        /* <DEDUP_REMOVED lines=25> */
[-C--:B------:R-:W-:Y:S01]  /*7650*/  FFMA.FTZ R125, R236, R7.reuse, -R109 ;  /* 0x00000007ec7d7223 */ /* 0x080fe2000001086d */
[----:B------:R-:W-:-:S01]  /*7660*/  FFMA.FTZ R109, R160, R7, -R91 ;  /* 0x00000007a06d7223 */ /* 0x000fc2000001085b */
[----:B------:R-:W3:Y:S01]  /*7670*/  MUFU.EX2 R93, R93 ;  /* 0x0000005d005d7308 */ /* 0x000ee20000000800 */
[----:B-1----:R-:W-:-:S01]  /*7680*/  FFMA.FTZ R4, R5, R4, R172 ;  /* 0x0000000405047223 */ /* 0x002fc200000100ac */
[----:B0-----:R-:W-:Y:S01]  /*7690*/  FFMA.FTZ R6, R3, R6, R12 ;  /* 0x0000000603067223 */ /* 0x001fe2000001000c */
[----:B------:R-:W-:-:S01]  /*76a0*/  FFMA.FTZ R127, R166, R7, -R91 ;  /* 0x00000007a67f7223 */ /* 0x000fc2000001085b */
[-CC-:B------:R-:W-:Y:S01]  /*76b0*/  FFMA.FTZ R152, R180, R7.reuse, -R91.reuse ;  /* 0x00000007b4987223 */ /* 0x180fe2000001085b */
[----:B------:R-:W-:-:S01]  /*76c0*/  FFMA.FTZ R129, R138, R7, -R91 ;  /* 0x000000078a817223 */ /* 0x000fc2000001085b */
[-CC-:B------:R-:W-:Y:S01]  /*76d0*/  FFMA.FTZ R138, R184, R7.reuse, -R91.reuse ;  /* 0x00000007b88a7223 */ /* 0x180fe2000001085b */
[----:B------:R-:W-:-:S01]  /*76e0*/  FFMA.FTZ R131, R142, R7, -R91 ;  /* 0x000000078e837223 */ /* 0x000fc2000001085b */
[----:B------:R-:W0:Y:S01]  /*76f0*/  MUFU.EX2 R11, R11 ;  /* 0x0000000b000b7308 */ /* 0x000e220000000800 */
[----:B--2---:R-:W-:-:S01]  /*7700*/  FADD.FTZ R4, R9, R4 ;  /* 0x0000000409047221 */ /* 0x004fc20000010000 */
        /* <DEDUP_REMOVED lines=10> */
[-CC-:B------:R-:W-:Y:S01]  /*77b0*/  FFMA.FTZ R139, R126, R7.reuse, -R91.reuse ;  /* 0x000000077e8b7223 */ /* 0x180fe2000001085b */
[----:B------:R-:W-:-:S01]  /*77c0*/  FFMA.FTZ R124, R128, R7, -R91 ;  /* 0x00000007807c7223 */ /* 0x000fc2000001085b */
[-CC-:B------:R-:W-:Y:S01]  /*77d0*/  FFMA.FTZ R141, R130, R7.reuse, -R91.reuse ;  /* 0x00000007828d7223 */ /* 0x180fe2000001085b */
[----:B------:R-:W-:-:S01]  /*77e0*/  FFMA.FTZ R126, R132, R7, -R91 ;  /* 0x00000007847e7223 */ /* 0x000fc2000001085b */
[----:B------:R-:W2:Y:S01]  /*77f0*/  MUFU.EX2 R154, R154 ;  /* 0x0000009a009a7308 */ /* 0x000ea20000000800 */
[----:B0-----:R-:W-:-:S01]  /*7800*/  FADD.FTZ R147, R11, R4 ;  /* 0x000000040b937221 */ /* 0x001fc20000010000 */
[-CC-:B------:R-:W-:Y:S01]  /*7810*/  FFMA.FTZ R143, R134, R7.reuse, -R91.reuse ;  /* 0x00000007868f7223 */ /* 0x180fe2000001085b */
[----:B------:R-:W-:-:S01]  /*7820*/  FFMA.FTZ R104, R104, R7, -R91 ;  /* 0x0000000768687223 */ /* 0x000fc2000001085b */
[-CC-:B------:R-:W-:Y:S01]  /*7830*/  FFMA.FTZ R88, R88, R7.reuse, -R91.reuse ;  /* 0x0000000758587223 */ /* 0x180fe2000001085b */
[----:B------:R-:W-:-:S01]  /*7840*/  FFMA.FTZ R92, R92, R7, -R91 ;  /* 0x000000075c5c7223 */ /* 0x000fc2000001085b */
[-CC-:B------:R-:W-:Y:S01]  /*7850*/  FFMA.FTZ R94, R94, R7.reuse, -R91.reuse ;  /* 0x000000075e5e7223 */ /* 0x180fe2000001085b */
[----:B------:R-:W-:-:S01]  /*7860*/  FFMA.FTZ R98, R98, R7, -R91 ;  /* 0x0000000762627223 */ /* 0x000fc2000001085b */
[----:B------:R-:W0:Y:S01]  /*7870*/  MUFU.EX2 R95, R95 ;  /* 0x0000005f005f7308 */ /* 0x000e220000000800 */
[----:B-1----:R-:W-:-:S01]  /*7880*/  FADD.FTZ R4, R14, R145 ;  /* 0x000000910e047221 */ /* 0x002fc20000010000 */
[----:B------:R-:W-:-:S06]  /*7890*/  FFMA.FTZ R100, R100, R7, -R91 ;  /* 0x0000000764647223 */ /* 0x000fcc000001085b */
[----:B------:R-:W1:Y:S01]  /*78a0*/  MUFU.EX2 R13, R13 ;  /* 0x0000000d000d7308 */ /* 0x000e620000000800 */
[----:B--2---:R-:W-:-:S07]  /*78b0*/  FADD.FTZ R6, R154, R147 ;  /* 0x000000939a067221 */ /* 0x004fce0000010000 */
[----:B------:R-:W2:Y:S01]  /*78c0*/  MUFU.EX2 R20, R20 ;  /* 0x0000001400147308 */ /* 0x000ea20000000800 */
[----:B0-----:R-:W-:-:S07]  /*78d0*/  FADD.FTZ R145, R95, R4 ;  /* 0x000000045f917221 */ /* 0x001fce0000010000 */
[----:B------:R-:W0:Y:S01]  /*78e0*/  MUFU.EX2 R156, R156 ;  /* 0x0000009c009c7308 */ /* 0x000e220000000800 */
[----:B-1----:R-:W-:-:S07]  /*78f0*/  FADD.FTZ R147, R13, R6 ;  /* 0x000000060d937221 */ /* 0x002fce0000010000 */
[----:B------:R-:W1:Y:S01]  /*7900*/  MUFU.EX2 R109, R109 ;  /* 0x0000006d006d7308 */ /* 0x000e620000000800 */
[----:B--2---:R-:W-:-:S01]  /*7910*/  FADD.FTZ R4, R20, R145 ;  /* 0x0000009114047221 */ /* 0x004fc20000010000 */
[-CC-:B------:R-:W-:Y:S01]  /*7920*/  FFMA.FTZ R145, R106, R7.reuse, -R91.reuse ;  /* 0x000000076a917223 */ /* 0x180fe2000001085b */
[----:B------:R-:W-:-:S01]  /*7930*/  FFMA.FTZ R106, R108, R7, -R91 ;  /* 0x000000076c6a7223 */ /* 0x000fc2000001085b */
[----:B------:R-:W-:-:S04]  /*7940*/  FFMA.FTZ R108, R112, R7, -R91 ;  /* 0x00000007706c7223 */ /* 0x000fc8000001085b */
        /* <DEDUP_REMOVED lines=19> */
[----:B------:R-:W-:-:S05]  /*7a80*/  FFMA.FTZ R110, R116, R7, -R91 ;  /* 0x00000007746e7223 */ /* 0x000fca000001085b */
        /* <DEDUP_REMOVED lines=31> */
[----:B------:R-:W-:-:S06]  /*7c80*/  FFMA.FTZ R153, R118, R7, -R91 ;  /* 0x0000000776997223 */ /* 0x000fcc000001085b */
        /* <DEDUP_REMOVED lines=16> */
[-CC-:B------:R-:W-:Y:S01]  /*7d90*/  FFMA.FTZ R151, R90, R7.reuse, -R91.reuse ;  /* 0x000000075a977223 */ /* 0x180fe2000001085b */
[----:B------:R-:W-:-:S01]  /*7da0*/  FFMA.FTZ R90, R96, R7, -R91 ;  /* 0x00000007605a7223 */ /* 0x000fc2000001085b */
[----:B------:R-:W-:-:S04]  /*7db0*/  FFMA.FTZ R91, R102, R7, -R91 ;  /* 0x00000007665b7223 */ /* 0x000fc8000001085b */
        /* <DEDUP_REMOVED lines=50> */
[----:B------:R2:W3:Y:S01]  /*80e0*/  MUFU.EX2 R159, R92 ;  /* 0x0000005c009f7308 */ /* 0x0004e20000000800 */
[----:B0-----:R-:W-:-:S07]  /*80f0*/  FADD.FTZ R4, R151, R4 ;  /* 0x0000000497047221 */ /* 0x001fce0000010000 */
[----:B------:R-:W0:Y:S01]  /*8100*/  MUFU.EX2 R202, R202 ;  /* 0x000000ca00ca7308 */ /* 0x000e220000000800 */
[----:B--2---:R-:W-:Y:S02]  /*8110*/  IMAD.U32 R92, RZ, RZ, UR51 ;  /* 0x00000033ff5c7e24 */ /* 0x004fe4000f8e00ff */
[----:B-1----:R-:W-:-:S03]  /*8120*/  FADD.FTZ R157, R125, R6 ;  /* 0x000000067d9d7221 */ /* 0x002fc60000010000 */
[----:B------:R-:W-:Y:S02]  /*8130*/  @P1 LEA R92, R92, UR39, 0x3 ;  /* 0x000000275c5c1c11 */ /* 0x000fe4000f8e18ff */
[----:B------:R-:W1:Y:S01]  /*8140*/  MUFU.EX2 R94, R94 ;  /* 0x0000005e005e7308 */ /* 0x000e620000000800 */
[----:B---3--:R-:W-:-:S02]  /*8150*/  FADD.FTZ R4, R159, R4 ;  /* 0x000000049f047221 */ /* 0x008fc40000010000 */
[----:B------:R-:W-:-:S05]  /*8160*/  @P1 VIADD R155, R92, 0x29840 ;  /* 0x000298405c9b1836 */ /* 0x000fca0000000000 */
[----:B------:R-:W2:Y:S01]  /*8170*/  MUFU.EX2 R21, R21 ;  /* 0x0000001500157308 */ /* 0x000ea20000000800 */
[----:B------:R-:W-:Y:S01]  /*8180*/  @P1 PRMT R155, R16, 0x654, R155 ;  /* 0x00000654109b1816 */ /* 0x000fe2000000009b */
[----:B0-----:R-:W-:-:S03]  /*8190*/  FADD.FTZ R6, R202, R157 ;  /* 0x0000009dca067221 */ /* 0x001fc60000010000 */
[----:B------:R1:W-:Y:S03]  /*81a0*/  @P1 SYNCS.ARRIVE.TRANS64.RED.A1T0 RZ, [R155+URZ], RZ ;  /* 0x000000ff9bff19a7 */ /* 0x0003e6000810043f */
        /* <DEDUP_REMOVED lines=14> */
[----:B--2---:R-:W-:-:S03]  /*8290*/  FADD.FTZ R4, R206, R157 ;  /* 0x0000009dce047221 */ /* 0x004fc60000010000 */
[----:B0-----:R-:W-:Y:S01]  /*82a0*/  FADD.FTZ R6, R92, R155 ;  /* 0x0000009b5c067221 */ /* 0x001fe20000010000 */
[----:B------:R-:W-:Y:S06]  /*82b0*/  @!P0 BRA `(.L_x_161) ;  /* 0x0000000000048947 */ /* 0x000fec0003800000 */
[----:B------:R-:W-:Y:S01]  /*82c0*/  BPT.TRAP 0x1 ;  /* 0x000000040000795c */ /* 0x000fe20000300000 */
.L_x_161:
        /* <DEDUP_REMOVED lines=11> */
[----:B------:R-:W-:Y:S01]  /*8380*/  F2FP.SATFINITE.E4M3.F32.PACK_AB_MERGE_C R99, R136, R97, R99 ;  /* 0x000000618863723e */ /* 0x000fe20004807063 */
        /* <DEDUP_REMOVED lines=16> */
[-C--:B------:R-:W-:Y:S01]  /*8490*/  FMUL.FTZ R36, R36, R5.reuse ;  /* 0x0000000524247220 */ /* 0x080fe20000410000 */
[----:B------:R-:W-:Y:S01]  /*84a0*/  F2FP.SATFINITE.E4M3.F32.PACK_AB_MERGE_C R126, R143, R126, RZ ;  /* 0x0000007e8f7e723e */ /* 0x000fe200048070ff */
[-C--:B------:R-:W-:Y:S01]  /*84b0*/  FMUL.FTZ R37, R37, R5.reuse ;  /* 0x0000000525257220 */ /* 0x080fe20000410000 */
        /* <DEDUP_REMOVED lines=14> */
[----:B------:R-:W-:Y:S01]  /*85a0*/  F2FP.SATFINITE.E4M3.F32.PACK_AB_MERGE_C R180, R176, R105, R107 ;  /* 0x00000069b0b4723e */ /* 0x000fe2000480706b */
[----:B------:R-:W-:Y:S01]  /*85b0*/  FMUL.FTZ R53, R53, R5 ;  /* 0x0000000535357220 */ /* 0x000fe20000410000 */
        /* <DEDUP_REMOVED lines=68> */
[----:B------:R-:W-:Y:S01]  /*8a00*/  F2FP.SATFINITE.E4M3.F32.PACK_AB_MERGE_C R191, R98, R90, R95 ;  /* 0x0000005a62bf723e */ /* 0x000fe2000480705f */
[----:B------:R-:W-:Y:S06]  /*8a10*/  @P1 BRA `(.L_x_162) ;  /* 0xffffffc8004c1947 */ /* 0x000fec000383ffff */
.L_x_151:
[----:B------:R-:W-:Y:S06]  /*8a20*/  BAR.ARV 0x8, 0x180 ;  /* 0x0206000000007b1d */ /* 0x000fec0000002000 */
[----:B------:R-:W-:Y:S05]  /*8a30*/  @!P0 BRA `(.L_x_163) ;  /* 0x0000000000048947 */ /* 0x000fea0003800000 */
[----:B------:R-:W-:Y:S01]  /*8a40*/  BPT.TRAP 0x1 ;  /* 0x000000040000795c */ /* 0x000fe20000300000 */
.L_x_163:
[----:B------:R-:W-:Y:S01]  /*8a50*/  ULEA UR4, UR51, UR39, 0x3 ;  /* 0x0000002733047291 */ /* 0x000fe2000f8e183f */
[----:B------:R-:W-:-:S05]  /*8a60*/  IMAD.U32 R0, RZ, RZ, UR43 ;  /* 0x0000002bff007e24 */ /* 0x000fca000f8e00ff */
[----:B------:R-:W-:-:S04]  /*8a70*/  SHF.L.U32 R0, R0, 0x1f, RZ ;  /* 0x0000001f00007819 */ /* 0x000fc800000006ff */
[----:B------:R0:W1:Y:S01]  /*8a80*/  SYNCS.PHASECHK.TRANS64.TRYWAIT P1, [UR4+0x29850], R0 ;  /* 0x02985000ff0075a7 */ /* 0x0000620008020144 */
[----:B------:R-:W-:Y:S05]  /*8a90*/  @!P0 BRA `(.L_x_164) ;  /* 0x0000000000048947 */ /* 0x000fea0003800000 */
[----:B------:R-:W-:Y:S01]  /*8aa0*/  BPT.TRAP 0x1 ;  /* 0x000000040000795c */ /* 0x000fe20000300000 */
.L_x_164:
[----:B-1----:R-:W-:Y:S05]  /*8ab0*/  @P1 BRA `(.L_x_165) ;  /* 0x0000000000081947 */ /* 0x002fea0003800000 */
[----:B------:R-:W1:Y:S02]  /*8ac0*/  SYNCS.PHASECHK.TRANS64.TRYWAIT P1, [UR4+0x29850], R0 ;  /* 0x02985000ff0075a7 */ /* 0x000e640008020144 */
[----:B-1----:R-:W-:Y:S05]  /*8ad0*/  @!P1 BRA `(.L_x_166) ;  /* 0x0000005c00949947 */ /* 0x002fea0003800000 */
.L_x_165:
        /* <DEDUP_REMOVED lines=46> */
[----:B-1----:R-:W1:Y:S04]  /*8dc0*/  SHFL.BFLY PT, R3, R4, 0x2, 0x1f ;  /* 0x0c401f0004037f89 */ /* 0x002e6800000e0000 */
[----:B------:R-:W4:Y:S01]  /*8dd0*/  SHFL.BFLY PT, R9, R6, 0x2, 0x1f ;  /* 0x0c401f0006097f89 */ /* 0x000f2200000e0000 */
[----:B------:R-:W-:Y:S02]  /*8de0*/  WARPGROUP.DEPBAR.LE gsb0, 0x0 ;  /* 0x00008000000079c5 */ /* 0x000fe40000010000 */
[----:B------:R-:W-:-:S06]  /*8df0*/  WARPGROUP.ARRIVE ;  /* 0x00000000000079c5 */ /* 0x000fcc0000000000 */
[----:B------:R-:W-:Y:S01]  /*8e00*/  QGMMA.64x128x32.F32.E4M3.E4M3 R24, R184, gdesc[UR4], R24, gsb0 ;  /* 0x01e00004b8187df3 */ /* 0x000fe20008000818 */
[----:B------:R-:W-:Y:S01]  /*8e10*/  UIADD3 UR6, UR5, 0x400, URZ ;  /* 0x0000040005067890 */ /* 0x000fe2000fffe03f */
[----:B------:R-:W-:Y:S01]  /*8e20*/  UMOV UR7, 0xc0000010 ;  /* 0xc000001000077882 */ /* 0x000fe20000000000 */
[----:B-1----:R-:W-:-:S01]  /*8e30*/  FADD.FTZ R3, R3, R4 ;  /* 0x0000000403037221 */ /* 0x002fc20000010000 */
[----:B----4-:R-:W-:-:S04]  /*8e40*/  FADD.FTZ R9, R9, R6 ;  /* 0x0000000609097221 */ /* 0x010fc80000010000 */
[----:B0-----:R-:W0:Y:S04]  /*8e50*/  SHFL.BFLY PT, R0, R3, 0x1, 0x1f ;  /* 0x0c201f0003007f89 */ /* 0x001e2800000e0000 */
        /* <DEDUP_REMOVED lines=18> */
[----:B------:R-:W-:Y:S01]  /*8f80*/  @P3 FMUL.FTZ R88, R7, 0.69314718246459960938 ;  /* 0x3f31721807583820 */ /* 0x000fe20000410000 */
[----:B0-----:R-:W-:Y:S01]  /*8f90*/  @P3 FMUL.FTZ R11, R11, 0.69314718246459960938 ;  /* 0x3f3172180b0b3820 */ /* 0x001fe20000410000 */
[----:B------:R-:W-:Y:S01]  /*8fa0*/  @P2 FMUL.FTZ R9, R7, 0.69314718246459960938 ;  /* 0x3f31721807092820 */ /* 0x000fe20000410000 */
[----:B------:R-:W-:-:S02]  /*8fb0*/  IMAD.MOV.U32 R0, RZ, RZ, -0x800000 ;  /* 0xff800000ff007424 */ /* 0x000fc400078e00ff */
[----:B------:R-:W-:Y:S02]  /*8fc0*/  IMAD.MOV.U32 R3, RZ, RZ, -0x800000 ;  /* 0xff800000ff037424 */ /* 0x000fe400078e00ff */
[----:B-1----:R-:W-:Y:S01]  /*8fd0*/  @P2 FMUL.FTZ R6, R6, 0.69314718246459960938 ;  /* 0x3f31721806062820 */ /* 0x002fe20000410000 */
[----:B------:R-:W-:-:S01]  /*8fe0*/  @P3 FFMA.FTZ R0, R88, R8, R11 ;  /* 0x0000000858003223 */ /* 0x000fc2000001000b */
[----:B---3--:R-:W-:Y:S02]  /*8ff0*/  FMUL.FTZ R8, R4, R5 ;  /* 0x0000000504087220 */ /* 0x008fe40000410000 */
[----:B------:R-:W-:-:S01]  /*9000*/  @P2 FFMA.FTZ R3, R9, R10, R6 ;  /* 0x0000000a09032223 */ /* 0x000fc20000010006 */
[----:B--2---:R-:W-:Y:S01]  /*9010*/  FMUL.FTZ R88, R12, R5 ;  /* 0x000000050c587220 */ /* 0x004fe20000410000 */
[----:B------:R-:W-:Y:S02]  /*9020*/  WARPGROUP.DEPBAR.LE gsb0, 0x0 ;  /* 0x00008000000079c5 */ /* 0x000fe40000010000 */
[----:B------:R-:W-:Y:S05]  /*9030*/  @!P0 BRA `(.L_x_167) ;  /* 0x0000000000048947 */ /* 0x000fea0003800000 */
[----:B------:R-:W-:Y:S01]  /*9040*/  BPT.TRAP 0x1 ;  /* 0x000000040000795c */ /* 0x000fe20000300000 */
.L_x_167:
[----:B------:R-:W0:Y:S01]  /*9050*/  S2R R89, SR_TID.X ;  /* 0x0000000000597919 */ /* 0x000e220000002100 */
[----:B------:R-:W-:Y:S01]  /*9060*/  ULDC.64 UR6, c[0x4][0x40] ;  /* 0x0100100000067ab9 */ /* 0x000fe20000000a00 */
[----:B------:R-:W1:Y:S01]  /*9070*/  S2UR UR5, SR_SWINHI ;  /* 0x00000000000579c3 */ /* 0x000e620000002f00 */
[-C--:B------:R-:W-:Y:S01]  /*9080*/  FMUL.FTZ R28, R28, R8.reuse ;  /* 0x000000081c1c7220 */ /* 0x080fe20000410000 */
[----:B------:R-:W-:Y:S01]  /*9090*/  FMUL.FTZ R7, R24, R8 ;  /* 0x0000000818077220 */ /* 0x000fe20000410000 */
        /* <DEDUP_REMOVED lines=26> */
[----:B------:R-:W-:Y:S01]  /*9240*/  FMUL.FTZ R12, R35, R88 ;  /* 0x00000058230c7220 */ /* 0x000fe20000410000 */
[----:B0-----:R-:W-:-:S02]  /*9250*/  IMAD.SHL.U32 R4, R89, 0x4, RZ ;  /* 0x0000000459047824 */ /* 0x001fc400078e00ff */
[-C--:B------:R-:W-:Y:S01]  /*9260*/  FMUL.FTZ R46, R46, R88.reuse ;  /* 0x000000582e2e7220 */ /* 0x080fe20000410000 */
[-C--:B------:R-:W-:Y:S01]  /*9270*/  FMUL.FTZ R15, R42, R88.reuse ;  /* 0x000000582a0f7220 */ /* 0x080fe20000410000 */
[-C--:B------:R-:W-:Y:S01]  /*9280*/  FMUL.FTZ R47, R47, R88.reuse ;  /* 0x000000582f2f7220 */ /* 0x080fe20000410000 */
[-C--:B------:R-:W-:Y:S01]  /*9290*/  FMUL.FTZ R20, R43, R88.reuse ;  /* 0x000000582b147220 */ /* 0x080fe20000410000 */
[----:B------:R-:W-:Y:S01]  /*92a0*/  LOP3.LUT R4, R4, 0xc, RZ, 0xc0, !PT ;  /* 0x0000000c04047812 */ /* 0x000fe200078ec0ff */
[-C--:B------:R-:W-:Y:S01]  /*92b0*/  FMUL.FTZ R54, R54, R88.reuse ;  /* 0x0000005836367220 */ /* 0x080fe20000410000 */
[-C--:B------:R-:W-:Y:S01]  /*92c0*/  FMUL.FTZ R71, R71, R88.reuse ;  /* 0x0000005847477220 */ /* 0x080fe20000410000 */
[-C--:B------:R-:W-:Y:S01]  /*92d0*/  FMUL.FTZ R78, R78, R88.reuse ;  /* 0x000000584e4e7220 */ /* 0x080fe20000410000 */
[----:B------:R-:W-:Y:S01]  /*92e0*/  IADD3 R4, P0, R4, UR6, RZ ;  /* 0x0000000604047c10 */ /* 0x000fe2000ff1e0ff */
[-C--:B------:R-:W-:Y:S01]  /*92f0*/  FMUL.FTZ R79, R79, R88.reuse ;  /* 0x000000584f4f7220 */ /* 0x080fe20000410000 */
[-C--:B------:R-:W-:Y:S01]  /*9300*/  FMUL.FTZ R70, R70, R88.reuse ;  /* 0x0000005846467220 */ /* 0x080fe20000410000 */
[-C--:B------:R-:W-:Y:S01]  /*9310*/  FMUL.FTZ R38, R38, R88.reuse ;  /* 0x0000005826267220 */ /* 0x080fe20000410000 */
[----:B------:R-:W-:Y:S01]  /*9320*/  FMUL.FTZ R39, R39, R88 ;  /* 0x0000005827277220 */ /* 0x000fe20000410000 */
[----:B------:R-:W-:-:S02]  /*9330*/  IMAD.X R5, RZ, RZ, UR7, P0 ;  /* 0x00000007ff057e24 */ /* 0x000fc400080e06ff */
[-C--:B------:R-:W-:Y:S01]  /*9340*/  FMUL.FTZ R63, R63, R88.reuse ;  /* 0x000000583f3f7220 */ /* 0x080fe20000410000 */
[-C--:B------:R-:W-:Y:S01]  /*9350*/  FMUL.FTZ R86, R86, R88.reuse ;  /* 0x0000005856567220 */ /* 0x080fe20000410000 */
[----:B------:R-:W-:Y:S01]  /*9360*/  FMUL.FTZ R87, R87, R88 ;  /* 0x0000005857577220 */ /* 0x000fe20000410000 */
[----:B------:R-:W-:Y:S01]  /*9370*/  ULDC.64 UR8, c[0x0][0xb90] ;  /* 0x0002e40000087ab9 */ /* 0x000fe20000000a00 */
        /* <DEDUP_REMOVED lines=13> */
[----:B------:R-:W-:Y:S01]  /*9450*/  F2FP.BF16.F32.PACK_AB R7, R28, R7 ;  /* 0x000000071c07723e */ /* 0x000fe200000010ff */
[----:B------:R-:W-:Y:S01]  /*9460*/  FMUL.FTZ R27, R58, R88 ;  /* 0x000000583a1b7220 */ /* 0x000fe20000410000 */
[----:B------:R-:W-:Y:S01]  /*9470*/  UMOV UR6, UR39 ;  /* 0x0000002700067c82 */ /* 0x000fe20008000000 */
[----:B-1----:R-:W-:Y:S01]  /*9480*/  UMOV UR7, UR5 ;  /* 0x0000000500077c82 */ /* 0x002fe20008000000 */
[----:B------:R-:W-:Y:S01]  /*9490*/  F2FP.BF16.F32.PACK_AB R28, R55, R26 ;  /* 0x0000001a371c723e */ /* 0x000fe200000010ff */
[-C--:B------:R-:W-:Y:S01]  /*94a0*/  FMUL.FTZ R34, R59, R88.reuse ;  /* 0x000000583b227220 */ /* 0x080fe20000410000 */
[----:B------:R-:W-:Y:S01]  /*94b0*/  LOP3.LUT P0, R26, R89, 0x3, RZ, 0xc0, !PT ;  /* 0x00000003591a7812 */ /* 0x000fe2000780c0ff */
[----:B------:R-:W-:Y:S01]  /*94c0*/  FMUL.FTZ R35, R66, R88 ;  /* 0x0000005842237220 */ /* 0x000fe20000410000 */
[----:B------:R-:W-:Y:S01]  /*94d0*/  F2FP.BF16.F32.PACK_AB R6, R29, R6 ;  /* 0x000000061d06723e */ /* 0x000fe200000010ff */
[-C--:B------:R-:W-:Y:S01]  /*94e0*/  FMUL.FTZ R25, R50, R88.reuse ;  /* 0x0000005832197220 */ /* 0x080fe20000410000 */
[----:B------:R-:W-:Y:S01]  /*94f0*/  F2FP.BF16.F32.PACK_AB R62, R62, R27 ;  /* 0x0000001b3e3e723e */ /* 0x000fe200000010ff */
[----:B------:R-:W-:Y:S01]  /*9500*/  IMAD.U32 R27, RZ, RZ, UR7 ;  /* 0x00000007ff1b7e24 */ /* 0x000fe2000f8e00ff */
[----:B------:R-:W-:Y:S01]  /*9510*/  ISETP.EQ.OR P0, PT, R26, 0x3, !P0 ;  /* 0x000000031a00780c */ /* 0x000fe20004702670 */
[----:B------:R-:W-:Y:S01]  /*9520*/  IMAD.U32 R26, RZ, RZ, UR6 ;  /* 0x00000006ff1a7e24 */ /* 0x000fe2000f8e00ff */
[----:B------:R-:W-:Y:S01]  /*9530*/  F2FP.BF16.F32.PACK_AB R13, R44, R13 ;  /* 0x0000000d2c0d723e */ /* 0x000fe200000010ff */
[----:B------:R-:W-:Y:S01]  /*9540*/  FMUL.FTZ R42, R67, R88 ;  /* 0x00000058432a7220 */ /* 0x000fe20000410000 */
[----:B------:R-:W-:Y:S01]  /*9550*/  F2FP.BF16.F32.PACK_AB R14, R45, R14 ;  /* 0x0000000e2d0e723e */ /* 0x000fe200000010ff */
[----:B------:R-:W-:Y:S01]  /*9560*/  FMUL.FTZ R43, R74, R88 ;  /* 0x000000584a2b7220 */ /* 0x000fe20000410000 */
[----:B------:R-:W-:Y:S01]  /*9570*/  SEL R45, R7, R6, P0 ;  /* 0x00000006072d7207 */ /* 0x000fe20000000000 */
[----:B------:R-:W-:Y:S01]  /*9580*/  FMUL.FTZ R50, R75, R88 ;  /* 0x000000584b327220 */ /* 0x000fe20000410000 */
[----:B------:R-:W-:Y:S01]  /*9590*/  SEL R44, R6, R7, P0 ;  /* 0x00000007062c7207 */ /* 0x000fe20000000000 */
[----:B------:R-:W-:Y:S01]  /*95a0*/  IMAD.WIDE R6, R171, 0x2, R26 ;  /* 0x00000002ab067825 */ /* 0x000fe200078e021a */
[----:B------:R-:W-:-:S03]  /*95b0*/  F2FP.BF16.F32.PACK_AB R33, R60, R33 ;  /* 0x000000213c21723e */ /* 0x000fc600000010ff */
[----:B------:R-:W-:Y:S01]  /*95c0*/  FMUL.FTZ R51, R82, R88 ;  /* 0x0000005852337220 */ /* 0x000fe20000410000 */
[----:B------:R-:W-:Y:S01]  /*95d0*/  F2FP.BF16.F32.PACK_AB R32, R61, R32 ;  /* 0x000000203d20723e */ /* 0x000fe200000010ff */
[----:B------:R-:W-:Y:S01]  /*95e0*/  UIADD3 UR5, -UR40, URZ, URZ ;  /* 0x0000003f28057290 */ /* 0x000fe2000fffe13f */
[----:B------:R-:W-:Y:S01]  /*95f0*/  F2FP.BF16.F32.PACK_AB R49, R76, R49 ;  /* 0x000000314c31723e */ /* 0x000fe200000010ff */
[----:B------:R-:W-:Y:S01]  /*9600*/  ULDC UR6, c[0x0][0xc44] ;  /* 0x0003110000067ab9 */ /* 0x000fe20000000800 */
[----:B------:R-:W-:Y:S01]  /*9610*/  F2FP.BF16.F32.PACK_AB R48, R77, R48 ;  /* 0x000000304d30723e */ /* 0x000fe200000010ff */
[----:B------:R-:W-:Y:S01]  /*9620*/  UIMAD UR13, UR6, UR5, UR42 ;  /* 0x00000005060d72a4 */ /* 0x000fe2000f8e022a */
[----:B------:R-:W-:Y:S01]  /*9630*/  F2FP.BF16.F32.PACK_AB R57, R84, R57 ;  /* 0x000000395439723e */ /* 0x000fe200000010ff */
[----:B------:R-:W-:Y:S01]  /*9640*/  FMUL.FTZ R58, R83, R88 ;  /* 0x00000058533a7220 */ /* 0x000fe20000410000 */
[----:B------:R-:W-:Y:S01]  /*9650*/  F2FP.BF16.F32.PACK_AB R56, R85, R56 ;  /* 0x000000385538723e */ /* 0x000fe200000010ff */
[----:B------:R-:W-:Y:S01]  /*9660*/  UIADD3 UR4, UR4, 0x29860, URZ ;  /* 0x0002986004047890 */ /* 0x000fe2000fffe03f */
[----:B------:R-:W-:Y:S01]  /*9670*/  F2FP.BF16.F32.PACK_AB R5, R30, R5 ;  /* 0x000000051e05723e */ /* 0x000fe200000010ff */
[----:B------:R-:W0:Y:S01]  /*9680*/  LDC R85, c[0x0][0xc38] ;  /* 0x00030e00ff557b82 */ /* 0x000e220000000800 */
[----:B------:R-:W-:Y:S01]  /*9690*/  F2FP.BF16.F32.PACK_AB R8, R31, R8 ;  /* 0x000000081f08723e */ /* 0x000fe200000010ff */
[----:B------:R-:W-:Y:S01]  /*96a0*/  USHF.R.S32.HI UR12, URZ, 0x1f, UR13 ;  /* 0x0000001f3f0c7899 */ /* 0x000fe2000801140d */
[----:B------:R-:W-:Y:S01]  /*96b0*/  SEL R59, R33, R32, P0 ;  /* 0x00000020213b7207 */ /* 0x000fe20000000000 */
[----:B------:R-:W-:Y:S01]  /*96c0*/  UPRMT UR4, UR36, 0x654, UR4 ;  /* 0x0000065424047896 */ /* 0x000fe20008000004 */
[----:B------:R-:W-:Y:S01]  /*96d0*/  SEL R60, R32, R33, P0 ;  /* 0x00000021203c7207 */ /* 0x000fe20000000000 */
[----:B------:R-:W-:Y:S01]  /*96e0*/  UIMAD UR5, UR12, UR8, URZ ;  /* 0x000000080c0572a4 */ /* 0x000fe2000f8e023f */
[----:B------:R-:W-:Y:S01]  /*96f0*/  SEL R65, R49, R48, P0 ;  /* 0x0000003031417207 */ /* 0x000fe20000000000 */
[----:B------:R-:W-:Y:S01]  /*9700*/  USHF.R.S32.HI UR14, URZ, 0x1f, UR40 ;  /* 0x0000001f3f0e7899 */ /* 0x000fe20008011428 */
[----:B------:R-:W-:Y:S01]  /*9710*/  SEL R48, R48, R49, P0 ;  /* 0x0000003130307207 */ /* 0x000fe20000000000 */
[----:B------:R-:W-:Y:S01]  /*9720*/  UIMAD.WIDE.U32 UR6, UR13, UR8, URZ ;  /* 0x000000080d0672a5 */ /* 0x000fe2000f8e003f */
[----:B------:R-:W-:Y:S01]  /*9730*/  IADD3 R33, P6, R6, 0x4060, RZ ;  /* 0x0000406006217810 */ /* 0x000fe20007fde0ff */
[----:B------:R-:W-:Y:S01]  /*9740*/  UIMAD UR5, UR13, UR9, UR5 ;  /* 0x000000090d0572a4 */ /* 0x000fe2000f8e0205 */
[----:B------:R-:W-:Y:S01]  /*9750*/  SEL R49, R57, R56, P0 ;  /* 0x0000003839317207 */ /* 0x000fe20000000000 */
[----:B------:R-:W-:Y:S01]  /*9760*/  ULDC.64 UR10, c[0x0][0xb98] ;  /* 0x0002e600000a7ab9 */ /* 0x000fe20000000a00 */
[----:B------:R-:W-:Y:S01]  /*9770*/  SEL R56, R56, R57, P0 ;  /* 0x0000003938387207 */ /* 0x000fe20000000000 */
[----:B------:R-:W-:Y:S01]  /*9780*/  UIMAD UR8, UR14, UR10, URZ ;  /* 0x0000000a0e0872a4 */ /* 0x000fe2000f8e023f */
[----:B------:R-:W-:Y:S01]  /*9790*/  SEL R57, R5, R8, P0 ;  /* 0x0000000805397207 */ /* 0x000fe20000000000 */
[----:B------:R-:W-:Y:S01]  /*97a0*/  SYNCS.ARRIVE.TRANS64.RED.A1T0 RZ, [UR4], RZ ;  /* 0x000000ffffff79a7 */ /* 0x000fe20008100404 */
[----:B------:R-:W-:Y:S01]  /*97b0*/  SEL R66, R8, R5, P0 ;  /* 0x0000000508427207 */ /* 0x000fe20000000000 */
[----:B------:R-:W-:Y:S01]  /*97c0*/  IMAD R5, R22, 0x40, R17 ;  /* 0x0000004016057824 */ /* 0x000fe200078e0211 */
[----:B------:R-:W-:Y:S01]  /*97d0*/  LOP3.LUT R32, R33, 0x380, RZ, 0xc0, !PT ;  /* 0x0000038021207812 */ /* 0x000fe200078ec0ff */
[----:B------:R-:W-:Y:S01]  /*97e0*/  UIADD3 UR7, UR7, UR5, URZ ;  /* 0x0000000507077290 */ /* 0x000fe2000fffe03f */
[----:B------:R-:W-:Y:S01]  /*97f0*/  IADD3 R8, P2, R6, 0x20, RZ ;  /* 0x0000002006087810 */ /* 0x000fe20007f5e0ff */
[----:B------:R-:W-:Y:S01]  /*9800*/  IMAD.WIDE R26, R5, 0x2, R26 ;  /* 0x00000002051a7825 */ /* 0x000fe200078e021a */
[----:B------:R-:W-:Y:S01]  /*9810*/  SHF.R.U64 R32, R32, 0x3, RZ ;  /* 0x0000000320207819 */ /* 0x000fe200000012ff */
[----:B------:R-:W-:Y:S01]  /*9820*/  UIMAD UR8, UR40, UR11, UR8 ;  /* 0x0000000b280872a4 */ /* 0x000fe2000f8e0208 */
[----:B------:R-:W-:Y:S01]  /*9830*/  F2FP.BF16.F32.PACK_AB R9, R36, R9 ;  /* 0x000000092409723e */ /* 0x000fe200000010ff */
[----:B------:R-:W-:Y:S01]  /*9840*/  UIMAD.WIDE.U32 UR6, UR40, UR10, UR6 ;  /* 0x0000000a280672a5 */ /* 0x000fe2000f8e0006 */
[----:B------:R-:W-:Y:S01]  /*9850*/  F2FP.BF16.F32.PACK_AB R10, R37, R10 ;  /* 0x0000000a250a723e */ /* 0x000fe200000010ff */
[----:B------:R-:W-:Y:S01]  /*9860*/  ULDC.64 UR4, c[0x0][0xb50] ;  /* 0x0002d40000047ab9 */ /* 0x000fe20000000a00 */
[----:B------:R-:W-:-:S02]  /*9870*/  LOP3.LUT R5, R8, 0x380, RZ, 0xc0, !PT ;  /* 0x0000038008057812 */ /* 0x000fc400078ec0ff */
[----:B------:R-:W-:Y:S02]  /*9880*/  F2FP.BF16.F32.PACK_AB R15, R46, R15 ;  /* 0x0000000f2e0f723e */ /* 0x000fe400000010ff */
[----:B------:R-:W-:Y:S02]  /*9890*/  F2FP.BF16.F32.PACK_AB R20, R47, R20 ;  /* 0x000000142f14723e */ /* 0x000fe400000010ff */
[----:B------:R-:W-:Y:S02]  /*98a0*/  F2FP.BF16.F32.PACK_AB R41, R68, R41 ;  /* 0x000000294429723e */ /* 0x000fe400000010ff */
[----:B------:R-:W-:Y:S02]  /*98b0*/  F2FP.BF16.F32.PACK_AB R40, R69, R40 ;  /* 0x000000284528723e */ /* 0x000fe400000010ff */
[----:B------:R-:W-:Y:S01]  /*98c0*/  LOP3.LUT R32, R32, R33, RZ, 0x3c, !PT ;  /* 0x0000002120207212 */ /* 0x000fe200078e3cff */
[----:B------:R-:W-:Y:S01]  /*98d0*/  IMAD.X R33, RZ, RZ, R7, P6 ;  /* 0x000000ffff217224 */ /* 0x000fe200030e0607 */
[----:B------:R-:W-:-:S02]  /*98e0*/  SEL R47, R9, R10, P0 ;  /* 0x0000000a092f7207 */ /* 0x000fc40000000000 */
[----:B------:R-:W-:Y:S02]  /*98f0*/  SEL R46, R10, R9, P0 ;  /* 0x000000090a2e7207 */ /* 0x000fe40000000000 */
[----:B------:R-:W-:Y:S02]  /*9900*/  SHF.R.U64 R5, R5, 0x3, RZ ;  /* 0x0000000305057819 */ /* 0x000fe400000012ff */
[----:B------:R-:W-:Y:S02]  /*9910*/  IADD3 R10, P6, R6, 0x40, RZ ;  /* 0x00000040060a7810 */ /* 0x000fe40007fde0ff */
[----:B------:R-:W-:Y:S02]  /*9920*/  SEL R61, R41, R40, P0 ;  /* 0x00000028293d7207 */ /* 0x000fe40000000000 */
[----:B------:R-:W-:Y:S01]  /*9930*/  SEL R64, R40, R41, P0 ;  /* 0x0000002928407207 */ /* 0x000fe20000000000 */
[--C-:B------:R-:W-:Y:S01]  /*9940*/  IMAD.X R41, RZ, RZ, R7.reuse, P2 ;  /* 0x000000ffff297224 */ /* 0x100fe200010e0607 */
[----:B------:R-:W-:Y:S01]  /*9950*/  LOP3.LUT R40, R5, R8, RZ, 0x3c, !PT ;  /* 0x0000000805287212 */ /* 0x000fe200078e3cff */
[----:B------:R-:W-:Y:S01]  /*9960*/  IMAD.X R29, RZ, RZ, R7, P6 ;  /* 0x000000ffff1d7224 */ /* 0x000fe200030e0607 */
[----:B------:R-:W-:-:S02]  /*9970*/  LOP3.LUT R5, R10, 0x380, RZ, 0xc0, !PT ;  /* 0x000003800a057812 */ /* 0x000fc400078ec0ff */
[----:B------:R-:W-:Y:S02]  /*9980*/  F2FP.BF16.F32.PACK_AB R25, R54, R25 ;  /* 0x000000193619723e */ /* 0x000fe400000010ff */
[----:B------:R-:W-:Y:S02]  /*9990*/  SHF.R.U64 R5, R5, 0x3, RZ ;  /* 0x0000000305057819 */ /* 0x000fe400000012ff */
[----:B------:R-:W-:Y:S02]  /*99a0*/  F2FP.BF16.F32.PACK_AB R42, R71, R42 ;  /* 0x0000002a472a723e */ /* 0x000fe400000010ff */
[----:B------:R-:W-:Y:S02]  /*99b0*/  SEL R71, R25, R28, P0 ;  /* 0x0000001c19477207 */ /* 0x000fe40000000000 */
[----:B------:R-:W-:Y:S02]  /*99c0*/  SEL R72, R28, R25, P0 ;  /* 0x000000191c487207 */ /* 0x000fe40000000000 */
[----:B------:R-:W-:-:S02]  /*99d0*/  LOP3.LUT R28, R5, R10, RZ, 0x3c, !PT ;  /* 0x0000000a051c7212 */ /* 0x000fc400078e3cff */
[----:B------:R-:W1:Y:S01]  /*99e0*/  LDC R5, c[0x0][0xbe8] ;  /* 0x0002fa00ff057b82 */ /* 0x000e620000000800 */
[----:B------:R-:W-:Y:S02]  /*99f0*/  F2FP.BF16.F32.PACK_AB R21, R52, R21 ;  /* 0x000000153415723e */ /* 0x000fe400000010ff */
[----:B------:R-:W-:Y:S02]  /*9a00*/  F2FP.BF16.F32.PACK_AB R24, R53, R24 ;  /* 0x000000183518723e */ /* 0x000fe400000010ff */
[----:B------:R-:W-:Y:S02]  /*9a10*/  F2FP.BF16.F32.PACK_AB R43, R78, R43 ;  /* 0x0000002b4e2b723e */ /* 0x000fe400000010ff */
[----:B------:R-:W-:Y:S02]  /*9a20*/  F2FP.BF16.F32.PACK_AB R50, R79, R50 ;  /* 0x000000324f32723e */ /* 0x000fe400000010ff */
[----:B------:R-:W-:Y:S02]  /*9a30*/  SEL R55, R21, R24, P0 ;  /* 0x0000001815377207 */ /* 0x000fe40000000000 */
[----:B------:R-:W-:-:S02]  /*9a40*/  SEL R54, R24, R21, P0 ;  /* 0x0000001518367207 */ /* 0x000fc40000000000 */
[----:B------:R-:W-:Y:S02]  /*9a50*/  IADD3 R21, P2, R26, 0x2000, RZ ;  /* 0x000020001a157810 */ /* 0x000fe40007f5e0ff */
[----:B------:R-:W-:Y:S02]  /*9a60*/  F2FP.BF16.F32.PACK_AB R35, R70, R35 ;  /* 0x000000234623723e */ /* 0x000fe400000010ff */
[----:B------:R-:W-:Y:S02]  /*9a70*/  SEL R69, R15, R20, P0 ;  /* 0x000000140f457207 */ /* 0x000fe40000000000 */
[----:B------:R-:W-:Y:S02]  /*9a80*/  SEL R70, R20, R15, P0 ;  /* 0x0000000f14467207 */ /* 0x000fe40000000000 */
[----:B------:R-:W-:Y:S02]  /*9a90*/  SEL R75, R43, R50, P0 ;  /* 0x000000322b4b7207 */ /* 0x000fe40000000000 */
[----:B------:R-:W-:-:S02]  /*9aa0*/  SEL R76, R50, R43, P0 ;  /* 0x0000002b324c7207 */ /* 0x000fc40000000000 */
[----:B------:R-:W-:Y:S02]  /*9ab0*/  F2FP.BF16.F32.PACK_AB R11, R38, R11 ;  /* 0x0000000b260b723e */ /* 0x000fe400000010ff */
[----:B------:R-:W-:Y:S02]  /*9ac0*/  F2FP.BF16.F32.PACK_AB R12, R39, R12 ;  /* 0x0000000c270c723e */ /* 0x000fe400000010ff */
[----:B------:R-:W-:Y:S02]  /*9ad0*/  LOP3.LUT R43, R6, 0x380, RZ, 0xc0, !PT ;  /* 0x00000380062b7812 */ /* 0x000fe400078ec0ff */
[----:B------:R-:W-:Y:S02]  /*9ae0*/  LOP3.LUT R20, R21, 0x380, RZ, 0xc0, !PT ;  /* 0x0000038015147812 */ /* 0x000fe400078ec0ff */
[----:B------:R-:W-:Y:S02]  /*9af0*/  F2FP.BF16.F32.PACK_AB R63, R63, R34 ;  /* 0x000000223f3f723e */ /* 0x000fe400000010ff */
[----:B------:R-:W-:-:S02]  /*9b00*/  SEL R67, R11, R12, P0 ;  /* 0x0000000c0b437207 */ /* 0x000fc40000000000 */
[----:B------:R-:W-:Y:S02]  /*9b10*/  SEL R68, R12, R11, P0 ;  /* 0x0000000b0c447207 */ /* 0x000fe40000000000 */
[----:B------:R-:W-:Y:S02]  /*9b20*/  SHF.R.U64 R43, R43, 0x3, RZ ;  /* 0x000000032b2b7819 */ /* 0x000fe400000012ff */
[----:B------:R-:W-:Y:S02]  /*9b30*/  SHF.R.U64 R20, R20, 0x3, RZ ;  /* 0x0000000314147819 */ /* 0x000fe400000012ff */
[----:B------:R-:W-:Y:S02]  /*9b40*/  SEL R73, R62, R63, P0 ;  /* 0x0000003f3e497207 */ /* 0x000fe40000000000 */
[----:B------:R-:W-:Y:S02]  /*9b50*/  IADD3 R11, P3, R6, 0x4000, RZ ;  /* 0x00004000060b7810 */ /* 0x000fe40007f7e0ff */
[----:B------:R-:W-:-:S02]  /*9b60*/  SEL R62, R63, R62, P0 ;  /* 0x0000003e3f3e7207 */ /* 0x000fc40000000000 */
[----:B------:R-:W-:Y:S01]  /*9b70*/  SEL R53, R13, R14, P0 ;  /* 0x0000000e0d357207 */ /* 0x000fe20000000000 */
[----:B------:R-:W-:Y:S01]  /*9b80*/  IMAD.X R39, RZ, RZ, R7, P3 ;  /* 0x000000ffff277224 */ /* 0x000fe200018e0607 */
[----:B------:R-:W-:Y:S02]  /*9b90*/  SEL R52, R14, R13, P0 ;  /* 0x0000000d0e347207 */ /* 0x000fe40000000000 */
[----:B------:R-:W-:Y:S02]  /*9ba0*/  SEL R63, R35, R42, P0 ;  /* 0x0000002a233f7207 */ /* 0x000fe40000000000 */
[----:B------:R-:W-:Y:S02]  /*9bb0*/  SEL R74, R42, R35, P0 ;  /* 0x000000232a4a7207 */ /* 0x000fe40000000000 */
[C---:B------:R-:W-:Y:S02]  /*9bc0*/  IADD3 R14, P5, R6.reuse, 0x4040, RZ ;  /* 0x00004040060e7810 */ /* 0x040fe40007fbe0ff */
[----:B------:R-:W-:-:S02]  /*9bd0*/  IADD3 R12, P4, R6, 0x4020, RZ ;  /* 0x00004020060c7810 */ /* 0x000fc40007f9e0ff */
[----:B------:R-:W-:Y:S01]  /*9be0*/  IADD3 R9, P1, R6, 0x60, RZ ;  /* 0x0000006006097810 */ /* 0x000fe20007f3e0ff */
[--C-:B------:R-:W-:Y:S01]  /*9bf0*/  IMAD.X R35, RZ, RZ, R7.reuse, P5 ;  /* 0x000000ffff237224 */ /* 0x100fe200028e0607 */
[----:B------:R-:W-:Y:S01]  /*9c00*/  LOP3.LUT R42, R43, R6, RZ, 0x3c, !PT ;  /* 0x000000062b2a7212 */ /* 0x000fe200078e3cff */
[----:B------:R-:W-:Y:S01]  /*9c10*/  IMAD.X R37, RZ, RZ, R7, P4 ;  /* 0x000000ffff257224 */ /* 0x000fe200020e0607 */
[----:B------:R-:W-:Y:S01]  /*9c20*/  LOP3.LUT R20, R20, R21, RZ, 0x3c, !PT ;  /* 0x0000001514147212 */ /* 0x000fe200078e3cff */
[----:B------:R-:W-:Y:S01]  /*9c30*/  IMAD.X R21, RZ, RZ, R27, P2 ;  /* 0x000000ffff157224 */ /* 0x000fe200010e061b */
[----:B------:R-:W-:Y:S01]  /*9c40*/  LOP3.LUT R6, R11, 0x380, RZ, 0xc0, !PT ;  /* 0x000003800b067812 */ /* 0x000fe200078ec0ff */
[--C-:B------:R-:W-:Y:S01]  /*9c50*/  IMAD.X R31, RZ, RZ, R7.reuse, P1 ;  /* 0x000000ffff1f7224 */ /* 0x100fe200008e0607 */
[----:B-1----:R-:W-:Y:S01]  /*9c60*/  ISETP.NE.AND P2, PT, R5, 0x1, PT ;  /* 0x000000010500780c */ /* 0x002fe20003f45270 */
[----:B------:R-:W-:Y:S01]  /*9c70*/  IMAD.MOV.U32 R43, RZ, RZ, R7 ;  /* 0x000000ffff2b7224 */ /* 0x000fe200078e0007 */
[----:B------:R-:W-:-:S02]  /*9c80*/  SHF.R.U64 R6, R6, 0x3, RZ ;  /* 0x0000000306067819 */ /* 0x000fc400000012ff */
[----:B------:R-:W-:Y:S01]  /*9c90*/  MOV R78, R32 ;  /* 0x00000020004e7202 */ /* 0x000fe20000000f00 */
[----:B------:R-:W-:Y:S01]  /*9ca0*/  IMAD R32, RZ, RZ, -UR42 ;  /* 0x8000002aff207e24 */ /* 0x000fe2000f8e02ff */
[----:B------:R-:W-:Y:S02]  /*9cb0*/  LOP3.LUT R38, R6, R11, RZ, 0x3c, !PT ;  /* 0x0000000b06267212 */ /* 0x000fe400078e3cff */
[----:B------:R-:W-:Y:S01]  /*9cc0*/  LOP3.LUT R6, R9, 0x380, RZ, 0xc0, !PT ;  /* 0x0000038009067812 */ /* 0x000fe200078ec0ff */
[----:B0-----:R-:W-:Y:S01]  /*9cd0*/  IMAD R85, R85, R32, UR41 ;  /* 0x0000002955557e24 */ /* 0x001fe2000f8e0220 */
[----:B------:R-:W-:Y:S02]  /*9ce0*/  IADD3 R25, P6, R26, 0x1000, RZ ;  /* 0x000010001a197810 */ /* 0x000fe40007fde0ff */
[----:B------:R-:W-:Y:S01]  /*9cf0*/  SHF.R.U64 R6, R6, 0x3, RZ ;  /* 0x0000000306067819 */ /* 0x000fe200000012ff */
[----:B------:R-:W0:Y:S01]  /*9d00*/  @P2 LDC R33, c[0x0][0xbec] ;  /* 0x0002fb00ff212b82 */ /* 0x000e220000000800 */
[----:B------:R-:W-:Y:S01]  /*9d10*/  IMAD R32, R85, 0x80, R170 ;  /* 0x0000008055207824 */ /* 0x000fe200078e02aa */
[----:B------:R-:W-:-:S02]  /*9d20*/  LOP3.LUT R24, R25, 0x380, RZ, 0xc0, !PT ;  /* 0x0000038019187812 */ /* 0x000fc400078ec0ff */
[----:B------:R-:W-:Y:S02]  /*9d30*/  LOP3.LUT R30, R6, R9, RZ, 0x3c, !PT ;  /* 0x00000009061e7212 */ /* 0x000fe400078e3cff */
[----:B------:R-:W-:Y:S01]  /*9d40*/  MOV R83, R28 ;  /* 0x0000001c00537202 */ /* 0x000fe20000000f00 */
[----:B------:R-:W-:Y:S01]  /*9d50*/  IMAD.MOV.U32 R28, RZ, RZ, R32 ;  /* 0x000000ffff1c7224 */ /* 0x000fe200078e0020 */
[----:B------:R-:W-:Y:S02]  /*9d60*/  MOV R82, R30 ;  /* 0x0000001e00527202 */ /* 0x000fe40000000f00 */
[----:B------:R-:W1:Y:S01]  /*9d70*/  @P2 LDC R30, c[0x0][0xbf0] ;  /* 0x0002fc00ff1e2b82 */ /* 0x000e620000000800 */
[----:B------:R-:W-:Y:S02]  /*9d80*/  F2FP.BF16.F32.PACK_AB R51, R86, R51 ;  /* 0x000000335633723e */ /* 0x000fe400000010ff */
[----:B------:R-:W-:Y:S02]  /*9d90*/  F2FP.BF16.F32.PACK_AB R58, R87, R58 ;  /* 0x0000003a573a723e */ /* 0x000fe400000010ff */
[----:B------:R-:W-:-:S02]  /*9da0*/  SHF.R.U64 R24, R24, 0x3, RZ ;  /* 0x0000000318187819 */ /* 0x000fc400000012ff */
[----:B------:R-:W-:Y:S02]  /*9db0*/  LOP3.LUT R13, R14, 0x380, RZ, 0xc0, !PT ;  /* 0x000003800e0d7812 */ /* 0x000fe400078ec0ff */
[----:B------:R-:W-:Y:S02]  /*9dc0*/  SEL R77, R51, R58, P0 ;  /* 0x0000003a334d7207 */ /* 0x000fe40000000000 */
[----:B------:R-:W-:Y:S02]  /*9dd0*/  LOP3.LUT R7, R12, 0x380, RZ, 0xc0, !PT ;  /* 0x000003800c077812 */ /* 0x000fe400078ec0ff */
[----:B------:R-:W-:Y:S01]  /*9de0*/  LOP3.LUT R24, R24, R25, RZ, 0x3c, !PT ;  /* 0x0000001918187212 */ /* 0x000fe200078e3cff */
[----:B0-----:R-:W-:Y:S01]  /*9df0*/  @P2 IMAD.HI.U32 R29, R32, R33, RZ ;  /* 0x00000021201d2227 */ /* 0x001fe200078e00ff */
[----:B------:R-:W-:Y:S02]  /*9e00*/  SEL R58, R58, R51, P0 ;  /* 0x000000333a3a7207 */ /* 0x000fe40000000000 */
[----:B------:R-:W-:Y:S01]  /*9e10*/  SHF.R.U64 R13, R13, 0x3, RZ ;  /* 0x000000030d0d7819 */ /* 0x000fe200000012ff */
[----:B------:R-:W-:Y:S01]  /*9e20*/  IMAD.X R25, RZ, RZ, R27, P6 ;  /* 0x000000ffff197224 */ /* 0x000fe200030e061b */
[----:B------:R-:W-:-:S02]  /*9e30*/  IADD3 R15, P1, R26, 0x3000, RZ ;  /* 0x000030001a0f7810 */ /* 0x000fc40007f3e0ff */
[----:B------:R-:W-:Y:S02]  /*9e40*/  IADD3 R51, P6, R26, 0x7000, RZ ;  /* 0x000070001a337810 */ /* 0x000fe40007fde0ff */
[----:B------:R-:W-:Y:S02]  /*9e50*/  SHF.R.U64 R7, R7, 0x3, RZ ;  /* 0x0000000307077819 */ /* 0x000fe400000012ff */
[----:B-1----:R-:W-:Y:S02]  /*9e60*/  @P2 SHF.R.U32.HI R28, RZ, R30, R29 ;  /* 0x0000001eff1c2219 */ /* 0x002fe4000001161d */
[----:B------:R-:W-:Y:S02]  /*9e70*/  LOP3.LUT R34, R13, R14, RZ, 0x3c, !PT ;  /* 0x0000000e0d227212 */ /* 0x000fe400078e3cff */
[----:B------:R-:W-:Y:S01]  /*9e80*/  LOP3.LUT R14, R15, 0x380, RZ, 0xc0, !PT ;  /* 0x000003800f0e7812 */ /* 0x000fe200078ec0ff */
[----:B------:R-:W-:Y:S01]  /*9e90*/  IMAD.MOV R30, RZ, RZ, -R28 ;  /* 0x000000ffff1e7224 */ /* 0x000fe200078e0a1c */
[----:B------:R-:W-:-:S02]  /*9ea0*/  LOP3.LUT R6, R51, 0x380, RZ, 0xc0, !PT ;  /* 0x0000038033067812 */ /* 0x000fc400078ec0ff */
[----:B------:R-:W-:Y:S02]  /*9eb0*/  LOP3.LUT R36, R7, R12, RZ, 0x3c, !PT ;  /* 0x0000000c07247212 */ /* 0x000fe400078e3cff */
[----:B------:R-:W-:Y:S02]  /*9ec0*/  SHF.R.U64 R14, R14, 0x3, RZ ;  /* 0x000000030e0e7819 */ /* 0x000fe400000012ff */
[----:B------:R-:W-:Y:S02]  /*9ed0*/  SHF.R.U64 R6, R6, 0x3, RZ ;  /* 0x0000000306067819 */ /* 0x000fe400000012ff */
[----:B------:R-:W-:Y:S02]  /*9ee0*/  MOV R84, R42 ;  /* 0x0000002a00547202 */ /* 0x000fe40000000f00 */
[----:B------:R-:W-:Y:S01]  /*9ef0*/  MOV R80, R36 ;  /* 0x0000002400507202 */ /* 0x000fe20000000f00 */
[----:B------:R-:W-:Y:S01]  /*9f00*/  IMAD R37, R5, R30, R32 ;  /* 0x0000001e05257224 */ /* 0x000fe200078e0220 */
[----:B------:R-:W-:Y:S01]  /*9f10*/  LOP3.LUT R14, R14, R15, RZ, 0x3c, !PT ;  /* 0x0000000f0e0e7212 */ /* 0x000fe200078e3cff */
[----:B------:R-:W-:Y:S01]  /*9f20*/  IMAD.X R15, RZ, RZ, R27, P1 ;  /* 0x000000ffff0f7224 */ /* 0x000fe200008e061b */
[----:B------:R-:W-:-:S02]  /*9f30*/  LOP3.LUT R6, R6, R51, RZ, 0x3c, !PT ;  /* 0x0000003306067212 */ /* 0x000fc400078e3cff */
[----:B------:R-:W-:Y:S01]  /*9f40*/  MOV R79, R34 ;  /* 0x00000022004f7202 */ /* 0x000fe20000000f00 */
[----:B------:R-:W-:Y:S01]  /*9f50*/  IMAD.U32 R34, RZ, RZ, UR8 ;  /* 0x00000008ff227e24 */ /* 0x000fe2000f8e00ff */
[----:B------:R-:W-:Y:S01]  /*9f60*/  MOV R42, R40 ;  /* 0x00000028002a7202 */ /* 0x000fe20000000f00 */
[----:B------:R-:W-:Y:S01]  /*9f70*/  ULDC.64 UR8, c[0x0][0xae8] ;  /* 0x0002ba0000087ab9 */ /* 0x000fe20000000a00 */
[----:B------:R-:W-:Y:S02]  /*9f80*/  SHF.R.S32.HI R29, RZ, 0x1f, R28 ;  /* 0x0000001fff1d7819 */ /* 0x000fe4000001141c */
[----:B------:R-:W-:Y:S02]  /*9f90*/  IADD3 R40, P1, R28, UR6, RZ ;  /* 0x000000061c287c10 */ /* 0x000fe4000ff3e0ff */
[----:B------:R-:W-:Y:S02]  /*9fa0*/  IADD3 R11, P4, R26, 0x5000, RZ ;  /* 0x000050001a0b7810 */ /* 0x000fe40007f9e0ff */
[----:B------:R-:W-:-:S02]  /*9fb0*/  SHF.R.S32.HI R36, RZ, 0x1f, R37 ;  /* 0x0000001fff247819 */ /* 0x000fc40000011425 */
[----:B------:R-:W-:Y:S01]  /*9fc0*/  IADD3.X R41, R29, UR7, R34, P1, !PT ;  /* 0x000000071d297c10 */ /* 0x000fe20008ffe422 */
[----:B------:R-:W-:Y:S01]  /*9fd0*/  ULDC.64 UR6, c[0x0][0xb88] ;  /* 0x0002e20000067ab9 */ /* 0x000fe20000000a00 */
[----:B------:R-:W-:Y:S01]  /*9fe0*/  IADD3 R13, P3, R26, 0x4000, RZ ;  /* 0x000040001a0d7810 */ /* 0x000fe20007f7e0ff */
[----:B------:R-:W-:Y:S01]  /*9ff0*/  IMAD R36, R36, UR6, RZ ;  /* 0x0000000624247c24 */ /* 0x000fe2000f8e02ff */
[----:B------:R-:W-:Y:S01]  /*a000*/  LOP3.LUT R10, R11, 0x380, RZ, 0xc0, !PT ;  /* 0x000003800b0a7812 */ /* 0x000fe200078ec0ff */
[----:B------:R-:W-:Y:S01]  /*a010*/  IMAD.WIDE.U32 R40, R37, UR6, R40 ;  /* 0x0000000625287c25 */ /* 0x000fe2000f8e0028 */
[----:B------:R-:W-:Y:S01]  /*a020*/  LOP3.LUT R12, R13, 0x380, RZ, 0xc0, !PT ;  /* 0x000003800d0c7812 */ /* 0x000fe200078ec0ff */
[----:B------:R-:W-:Y:S01]  /*a030*/  ULDC UR6, c[0x0][0xa88] ;  /* 0x0002a20000067ab9 */ /* 0x000fe20000000800 */
[----:B------:R-:W-:Y:S02]  /*a040*/  SHF.R.U64 R10, R10, 0x3, RZ ;  /* 0x000000030a0a7819 */ /* 0x000fe400000012ff */
[----:B------:R-:W-:-:S02]  /*a050*/  SHF.R.U64 R12, R12, 0x3, RZ ;  /* 0x000000030c0c7819 */ /* 0x000fc400000012ff */
[----:B------:R-:W-:Y:S01]  /*a060*/  LOP3.LUT R10, R10, R11, RZ, 0x3c, !PT ;  /* 0x0000000b0a0a7212 */ /* 0x000fe200078e3cff */
[--C-:B------:R-:W-:Y:S01]  /*a070*/  IMAD.X R11, RZ, RZ, R27.reuse, P4 ;  /* 0x000000ffff0b7224 */ /* 0x100fe200020e061b */
[----:B------:R-:W-:Y:S02]  /*a080*/  LOP3.LUT P1, RZ, R23, 0x3, RZ, 0xc0, !PT ;  /* 0x0000000317ff7812 */ /* 0x000fe4000782c0ff */
[----:B------:R-:W-:Y:S01]  /*a090*/  LOP3.LUT R12, R12, R13, RZ, 0x3c, !PT ;  /* 0x0000000d0c0c7212 */ /* 0x000fe200078e3cff */
[----:B------:R-:W-:Y:S01]  /*a0a0*/  IMAD.X R13, RZ, RZ, R27, P3 ;  /* 0x000000ffff0d7224 */ /* 0x000fe200018e061b */
[----:B------:R-:W-:Y:S02]  /*a0b0*/  MOV R81, R38 ;  /* 0x0000002600517202 */ /* 0x000fe40000000f00 */
[C---:B------:R-:W-:Y:S02]  /*a0c0*/  IADD3 R9, P5, R26.reuse, 0x6000, RZ ;  /* 0x000060001a097810 */ /* 0x040fe40007fbe0ff */
[----:B------:R-:W-:-:S02]  /*a0d0*/  LOP3.LUT R7, R26, 0x380, RZ, 0xc0, !PT ;  /* 0x000003801a077812 */ /* 0x000fc400078ec0ff */
[----:B------:R-:W-:Y:S02]  /*a0e0*/  LOP3.LUT R8, R9, 0x380, RZ, 0xc0, !PT ;  /* 0x0000038009087812 */ /* 0x000fe400078ec0ff */
[----:B------:R-:W-:Y:S02]  /*a0f0*/  SHF.R.U64 R7, R7, 0x3, RZ ;  /* 0x0000000307077819 */ /* 0x000fe400000012ff */
[----:B------:R-:W-:Y:S02]  /*a100*/  SHF.R.U64 R8, R8, 0x3, RZ ;  /* 0x0000000308087819 */ /* 0x000fe400000012ff */
[----:B------:R-:W-:Y:S01]  /*a110*/  LOP3.LUT R26, R7, R26, RZ, 0x3c, !PT ;  /* 0x0000001a071a7212 */ /* 0x000fe200078e3cff */
[----:B--2---:R-:W-:Y:S01]  /*a120*/  SHFL.IDX PT, R45, R45, R4, 0x1c1f ;  /* 0x001c1f042d2d7589 */ /* 0x004fe200000e0000 */
[----:B------:R-:W-:Y:S01]  /*a130*/  LOP3.LUT R33, R4, 0x2, RZ, 0x3c, !PT ;  /* 0x0000000204217812 */ /* 0x000fe200078e3cff */
[--C-:B------:R-:W-:Y:S01]  /*a140*/  IMAD.X R7, RZ, RZ, R27.reuse, P6 ;  /* 0x000000ffff077224 */ /* 0x100fe200030e061b */
[----:B------:R-:W-:Y:S01]  /*a150*/  LOP3.LUT R8, R8, R9, RZ, 0x3c, !PT ;  /* 0x0000000908087212 */ /* 0x000fe200078e3cff */
[----:B------:R-:W-:Y:S01]  /*a160*/  SHFL.IDX PT, R57, R57, R4, 0x1c1f ;  /* 0x001c1f0439397589 */ /* 0x000fe200000e0000 */
[----:B------:R-:W-:-:S03]  /*a170*/  IMAD.X R9, RZ, RZ, R27, P5 ;  /* 0x000000ffff097224 */ /* 0x000fc600028e061b */
[----:B------:R-:W0:Y:S04]  /*a180*/  SHFL.IDX PT, R44, R44, R33, 0x1c1f ;  /* 0x001c1f212c2c7589 */ /* 0x000e2800000e0000 */
[----:B------:R-:W1:Y:S04]  /*a190*/  SHFL.IDX PT, R66, R66, R33, 0x1c1f ;  /* 0x001c1f2142427589 */ /* 0x000e6800000e0000 */
[----:B------:R-:W-:Y:S04]  /*a1a0*/  SHFL.IDX PT, R47, R47, R4, 0x1c1f ;  /* 0x001c1f042f2f7589 */ /* 0x000fe800000e0000 */
[----:B------:R-:W-:Y:S04]  /*a1b0*/  SHFL.IDX PT, R67, R67, R4, 0x1c1f ;  /* 0x001c1f0443437589 */ /* 0x000fe800000e0000 */
[----:B------:R-:W2:Y:S04]  /*a1c0*/  SHFL.IDX PT, R46, R46, R33, 0x1c1f ;  /* 0x001c1f212e2e7589 */ /* 0x000ea800000e0000 */
[----:B------:R-:W3:Y:S04]  /*a1d0*/  SHFL.IDX PT, R68, R68, R33, 0x1c1f ;  /* 0x001c1f2144447589 */ /* 0x000ee800000e0000 */
[----:B------:R-:W-:Y:S01]  /*a1e0*/  SHFL.IDX PT, R53, R53, R4, 0x1c1f ;  /* 0x001c1f0435357589 */ /* 0x000fe200000e0000 */
[----:B0-----:R-:W-:-:S02]  /*a1f0*/  SEL R28, R45, R44, P0 ;  /* 0x0000002c2d1c7207 */ /* 0x001fc40000000000 */
[----:B------:R-:W-:Y:S01]  /*a200*/  SEL R30, R44, R45, P0 ;  /* 0x0000002d2c1e7207 */ /* 0x000fe20000000000 */
[----:B------:R-:W-:Y:S01]  /*a210*/  SHFL.IDX PT, R69, R69, R4, 0x1c1f ;  /* 0x001c1f0445457589 */ /* 0x000fe200000e0000 */
[----:B-1----:R-:W-:Y:S01]  /*a220*/  SEL R29, R57, R66, P0 ;  /* 0x00000042391d7207 */ /* 0x002fe20000000000 */
[----:B------:R-:W-:Y:S01]  /*a230*/  IMAD R45, R37, UR7, R36 ;  /* 0x00000007252d7c24 */ /* 0x000fe2000f8e0224 */
[----:B------:R-:W-:Y:S01]  /*a240*/  SEL R31, R66, R57, P0 ;  /* 0x00000039421f7207 */ /* 0x000fe20000000000 */
[----:B------:R-:W-:Y:S06]  /*a250*/  BAR.SYNC.DEFER_BLOCKING 0x1, 0x100 ;  /* 0x0044000000007b1d */ /* 0x000fec0000010000 */
[----:B------:R-:W0:Y:S01]  /*a260*/  SHFL.IDX PT, R52, R52, R33, 0x1c1f ;  /* 0x001c1f2134347589 */ /* 0x000e2200000e0000 */
[----:B--2---:R-:W-:-:S02]  /*a270*/  SEL R32, R47, R46, P0 ;  /* 0x0000002e2f207207 */ /* 0x004fc40000000000 */
[----:B------:R-:W-:Y:S01]  /*a280*/  SEL R34, R46, R47, P0 ;  /* 0x0000002f2e227207 */ /* 0x000fe20000000000 */
[----:B------:R-:W1:Y:S01]  /*a290*/  SHFL.IDX PT, R70, R70, R33, 0x1c1f ;  /* 0x001c1f2146467589 */ /* 0x000e6200000e0000 */
[----:B---3--:R-:W-:Y:S01]  /*a2a0*/  SEL R35, R68, R67, P0 ;  /* 0x0000004344237207 */ /* 0x008fe20000000000 */
[----:B------:R-:W-:Y:S02]  /*a2b0*/  IMAD R47, R85, 0x80, R169 ;  /* 0x00000080552f7824 */ /* 0x000fe400078e02a9 */
[----:B------:R-:W-:Y:S04]  /*a2c0*/  SHFL.IDX PT, R55, R55, R4, 0x1c1f ;  /* 0x001c1f0437377589 */ /* 0x000fe800000e0000 */
[----:B------:R-:W-:Y:S04]  /*a2d0*/  SHFL.IDX PT, R54, R54, R33, 0x1c1f ;  /* 0x001c1f2136367589 */ /* 0x000fe800000e0000 */
[----:B------:R-:W-:Y:S04]  /*a2e0*/  SHFL.IDX PT, R59, R59, R4, 0x1c1f ;  /* 0x001c1f043b3b7589 */ /* 0x000fe800000e0000 */
[----:B------:R-:W-:Y:S04]  /*a2f0*/  SHFL.IDX PT, R43, R61, R4, 0x1c1f ;  /* 0x001c1f043d2b7589 */ /* 0x000fe800000e0000 */
[----:B------:R-:W-:Y:S01]  /*a300*/  SHFL.IDX PT, R65, R65, R4, 0x1c1f ;  /* 0x001c1f0441417589 */ /* 0x000fe200000e0000 */
[----:B0-----:R-:W-:-:S02]  /*a310*/  SEL R36, R53, R52, P0 ;  /* 0x0000003435247207 */ /* 0x001fc40000000000 */
[----:B------:R-:W-:Y:S01]  /*a320*/  SEL R38, R52, R53, P0 ;  /* 0x0000003534267207 */ /* 0x000fe20000000000 */
[----:B------:R-:W-:Y:S01]  /*a330*/  SHFL.IDX PT, R49, R49, R4, 0x1c1f ;  /* 0x001c1f0431317589 */ /* 0x000fe200000e0000 */
[----:B-1----:R-:W-:Y:S02]  /*a340*/  SEL R37, R69, R70, P0 ;  /* 0x0000004645257207 */ /* 0x002fe40000000000 */
[----:B------:R-:W-:Y:S01]  /*a350*/  SEL R39, R70, R69, P0 ;  /* 0x0000004546277207 */ /* 0x000fe20000000000 */
[----:B------:R-:W-:Y:S04]  /*a360*/  SHFL.IDX PT, R71, R71, R4, 0x1c1f ;  /* 0x001c1f0447477589 */ /* 0x000fe800000e0000 */
[----:B------:R-:W-:Y:S04]  /*a370*/  SHFL.IDX PT, R73, R73, R4, 0x1c1f ;  /* 0x001c1f0449497589 */ /* 0x000fe800000e0000 */
[----:B------:R-:W-:Y:S04]  /*a380*/  SHFL.IDX PT, R50, R63, R4, 0x1c1f ;  /* 0x001c1f043f327589 */ /* 0x000fe800000e0000 */
[----:B------:R-:W-:Y:S04]  /*a390*/  SHFL.IDX PT, R75, R75, R4, 0x1c1f ;  /* 0x001c1f044b4b7589 */ /* 0x000fe800000e0000 */
[----:B------:R-:W-:Y:S04]  /*a3a0*/  SHFL.IDX PT, R77, R77, R4, 0x1c1f ;  /* 0x001c1f044d4d7589 */ /* 0x000fe800000e0000 */
[----:B------:R-:W0:Y:S04]  /*a3b0*/  SHFL.IDX PT, R64, R64, R33, 0x1c1f ;  /* 0x001c1f2140407589 */ /* 0x000e2800000e0000 */
[----:B------:R-:W-:Y:S04]  /*a3c0*/  SHFL.IDX PT, R72, R72, R33, 0x1c1f ;  /* 0x001c1f2148487589 */ /* 0x000fe800000e0000 */
[----:B------:R-:W-:Y:S04]  /*a3d0*/  SHFL.IDX PT, R60, R60, R33, 0x1c1f ;  /* 0x001c1f213c3c7589 */ /* 0x000fe800000e0000 */
[----:B------:R-:W-:Y:S04]  /*a3e0*/  SHFL.IDX PT, R4, R62, R33, 0x1c1f ;  /* 0x001c1f213e047589 */ /* 0x000fe800000e0000 */
[----:B------:R-:W1:Y:S04]  /*a3f0*/  SHFL.IDX PT, R51, R74, R33, 0x1c1f ;  /* 0x001c1f214a337589 */ /* 0x000e6800000e0000 */
[----:B------:R-:W2:Y:S04]  /*a400*/  SHFL.IDX PT, R48, R48, R33, 0x1c1f ;  /* 0x001c1f2130307589 */ /* 0x000ea800000e0000 */
[----:B------:R-:W3:Y:S01]  /*a410*/  SHFL.IDX PT, R76, R76, R33, 0x1c1f ;  /* 0x001c1f214c4c7589 */ /* 0x000ee200000e0000 */
[----:B0-----:R-:W-:-:S03]  /*a420*/  SEL R52, R43, R64, P0 ;  /* 0x000000402b347207 */ /* 0x001fc60000000000 */
[----:B------:R-:W0:Y:S04]  /*a430*/  SHFL.IDX PT, R56, R56, R33, 0x1c1f ;  /* 0x001c1f2138387589 */ /* 0x000e2800000e0000 */
[----:B------:R4:W0:Y:S04]  /*a440*/  SHFL.IDX PT, R58, R58, R33, 0x1c1f ;  /* 0x001c1f213a3a7589 */ /* 0x00082800000e0000 */
[----:B------:R2:W-:Y:S01]  /*a450*/  STSM.16.M88.4 [R84], R28 ;  /* 0x0000001c54007844 */ /* 0x0005e20000000200 */
[----:B-1----:R-:W-:Y:S02]  /*a460*/  SEL R53, R50, R51, P0 ;  /* 0x0000003332357207 */ /* 0x002fe40000000000 */
[----:B----4-:R-:W-:Y:S01]  /*a470*/  SEL R33, R67, R68, P0 ;  /* 0x0000004443217207 */ /* 0x010fe20000000000 */
[----:B------:R-:W-:-:S04]  /*a480*/  IMAD R68, R5, UR6, RZ ;  /* 0x0000000605447c24 */ /* 0x000fc8000f8e02ff */
[----:B------:R1:W-:Y:S01]  /*a490*/  STSM.16.M88.4 [R42], R32 ;  /* 0x000000202a007844 */ /* 0x0003e20000000200 */
[----:B------:R-:W-:-:S03]  /*a4a0*/  ISETP.GE.OR P3, PT, R47, R68, P1 ;  /* 0x000000442f00720c */ /* 0x000fc60000f66670 */
[----:B------:R4:W-:Y:S01]  /*a4b0*/  STSM.16.M88.4 [R83], R36 ;  /* 0x0000002453007844 */ /* 0x0009e20000000200 */
[----:B--2---:R-:W-:Y:S01]  /*a4c0*/  VIADD R29, R47, 0x8 ;  /* 0x000000082f1d7836 */ /* 0x004fe20000000000 */
[----:B------:R-:W-:Y:S01]  /*a4d0*/  SEL R28, R55, R54, P0 ;  /* 0x00000036371c7207 */ /* 0x000fe20000000000 */
[----:B------:R-:W-:Y:S01]  /*a4e0*/  IMAD.IADD R31, R41, 0x1, R45 ;  /* 0x00000001291f7824 */ /* 0x000fe200078e022d */
[----:B------:R-:W-:Y:S02]  /*a4f0*/  SEL R30, R54, R55, P0 ;  /* 0x00000037361e7207 */ /* 0x000fe40000000000 */
[----:B------:R-:W-:Y:S02]  /*a500*/  ISETP.GE.OR P1, PT, R29, R68, P1 ;  /* 0x000000441d00720c */ /* 0x000fe40000f26670 */
[----:B------:R-:W-:Y:S02]  /*a510*/  SEL R54, R64, R43, P0 ;  /* 0x0000002b40367207 */ /* 0x000fe40000000000 */
[----:B------:R-:W-:-:S02]  /*a520*/  SEL R29, R71, R72, P0 ;  /* 0x00000048471d7207 */ /* 0x000fc40000000000 */
[----:B-1----:R-:W-:Y:S02]  /*a530*/  LEA R32, P4, R40, UR4, 0x2 ;  /* 0x0000000428207c11 */ /* 0x002fe4000f8810ff */
[----:B------:R-:W-:Y:S02]  /*a540*/  SEL R42, R60, R59, P0 ;  /* 0x0000003b3c2a7207 */ /* 0x000fe40000000000 */
[----:B------:R-:W-:Y:S01]  /*a550*/  LEA.HI.X R33, R40, UR5, R31, 0x2, P4 ;  /* 0x0000000528217c11 */ /* 0x000fe2000a0f141f */
[----:B------:R-:W-:Y:S01]  /*a560*/  SHFL.IDX PT, R62, R32, 0x1, 0x1c1f ;  /* 0x003c1f00203e7f89 */ /* 0x000fe200000e0000 */
[----:B------:R-:W-:Y:S02]  /*a570*/  SEL R31, R72, R71, P0 ;  /* 0x00000047481f7207 */ /* 0x000fe40000000000 */
[----:B------:R-:W-:Y:S01]  /*a580*/  SEL R40, R59, R60, P0 ;  /* 0x0000003c3b287207 */ /* 0x000fe20000000000 */
[----:B------:R-:W-:Y:S01]  /*a590*/  SHFL.IDX PT, R61, R33, RZ, 0x1c1f ;  /* 0x001c1fff213d7589 */ /* 0x000fe200000e0000 */
[----:B------:R-:W-:-:S02]  /*a5a0*/  SEL R41, R73, R4, P0 ;  /* 0x0000000449297207 */ /* 0x000fc40000000000 */
[----:B------:R-:W-:Y:S01]  /*a5b0*/  SEL R43, R4, R73, P0 ;  /* 0x00000049042b7207 */ /* 0x000fe20000000000 */
[----:B------:R-:W-:Y:S01]  /*a5c0*/  STSM.16.M88.4 [R82], R28 ;  /* 0x0000001c52007844 */ /* 0x000fe20000000200 */
[----:B------:R-:W-:Y:S02]  /*a5d0*/  SEL R55, R51, R50, P0 ;  /* 0x0000003233377207 */ /* 0x000fe40000000000 */
[----:B----4-:R-:W-:Y:S01]  /*a5e0*/  SEL R36, R65, R48, P0 ;  /* 0x0000003041247207 */ /* 0x010fe20000000000 */
[----:B------:R-:W-:Y:S01]  /*a5f0*/  STSM.16.M88.4 [R81], R40 ;  /* 0x0000002851007844 */ /* 0x000fe20000000200 */
[----:B------:R-:W-:Y:S02]  /*a600*/  SEL R38, R48, R65, P0 ;  /* 0x0000004130267207 */ /* 0x000fe40000000000 */
[----:B---3--:R-:W-:Y:S01]  /*a610*/  SEL R37, R75, R76, P0 ;  /* 0x0000004c4b257207 */ /* 0x008fe20000000000 */
[----:B------:R-:W-:Y:S01]  /*a620*/  STSM.16.M88.4 [R80], R52 ;  /* 0x0000003450007844 */ /* 0x000fe20000000200 */
[----:B------:R-:W-:-:S02]  /*a630*/  SEL R39, R76, R75, P0 ;  /* 0x0000004b4c277207 */ /* 0x000fc40000000000 */
[----:B0-----:R-:W-:Y:S01]  /*a640*/  SEL R64, R49, R56, P0 ;  /* 0x0000003831407207 */ /* 0x001fe20000000000 */
[----:B------:R-:W0:Y:S01]  /*a650*/  SHFL.IDX PT, R60, R32, RZ, 0x1c1f ;  /* 0x001c1fff203c7589 */ /* 0x000e2200000e0000 */
[----:B------:R-:W-:Y:S02]  /*a660*/  SEL R66, R56, R49, P0 ;  /* 0x0000003138427207 */ /* 0x000fe40000000000 */
[----:B------:R-:W-:Y:S01]  /*a670*/  SEL R65, R77, R58, P0 ;  /* 0x0000003a4d417207 */ /* 0x000fe20000000000 */
[----:B------:R-:W-:Y:S01]  /*a680*/  STSM.16.M88.4 [R79], R36 ;  /* 0x000000244f007844 */ /* 0x000fe20000000200 */
[----:B------:R-:W-:-:S03]  /*a690*/  SEL R67, R58, R77, P0 ;  /* 0x0000004d3a437207 */ /* 0x000fc60000000000 */
[----:B------:R-:W1:Y:S04]  /*a6a0*/  SHFL.IDX PT, R63, R33, 0x1, 0x1c1f ;  /* 0x003c1f00213f7f89 */ /* 0x000e6800000e0000 */
[----:B------:R2:W-:Y:S01]  /*a6b0*/  STSM.16.M88.4 [R78], R64 ;  /* 0x000000404e007844 */ /* 0x0005e20000000200 */
[----:B------:R-:W-:Y:S08]  /*a6c0*/  BAR.SYNC.DEFER_BLOCKING 0x1, 0x100 ;  /* 0x0044000000007b1d */ /* 0x000ff00000010000 */
[----:B--2---:R-:W2:Y:S01]  /*a6d0*/  @P2 LDC R65, c[0x0][0xbec] ;  /* 0x0002fb00ff412b82 */ /* 0x004ea20000000800 */
[----:B0-----:R0:W-:Y:S04]  /*a6e0*/  @!P3 ST.E desc[UR48][R60.64], R3 ;  /* 0x000000033c00b985 */ /* 0x0011e8000c101930 */
[----:B-1----:R1:W-:Y:S01]  /*a6f0*/  @!P1 ST.E desc[UR48][R62.64], R0 ;  /* 0x000000003e009985 */ /* 0x0023e2000c101930 */
[----:B------:R-:W-:-:S03]  /*a700*/  UIMAD UR6, UR12, UR8, URZ ;  /* 0x000000080c0672a4 */ /* 0x000fc6000f8e023f */
[----:B------:R3:W5:Y:S01]  /*a710*/  LD.E.128 R40, desc[UR48][R8.64] ;  /* 0x0000003008287980 */ /* 0x000762000c101d00 */
[----:B0-----:R-:W0:Y:S01]  /*a720*/  @P2 LDC R61, c[0x0][0xbf0] ;  /* 0x0002fc00ff3d2b82 */ /* 0x001e220000000800 */
[----:B-1----:R-:W-:Y:S01]  /*a730*/  IMAD R0, R19, 0x20, R22 ;  /* 0x0000002013007824 */ /* 0x002fe200078e0216 */
[----:B------:R-:W-:Y:S01]  /*a740*/  UIMAD.WIDE.U32 UR4, UR13, UR8, URZ ;  /* 0x000000080d0472a5 */ /* 0x000fe2000f8e003f */
[----:B------:R1:W5:Y:S02]  /*a750*/  LD.E.128 R36, desc[UR48][R6.64] ;  /* 0x0000003006247980 */ /* 0x000364000c101d00 */
[----:B---3--:R-:W-:Y:S01]  /*a760*/  IMAD R8, R85, 0x80, R0 ;  /* 0x0000008055087824 */ /* 0x008fe200078e0200 */
[----:B------:R-:W-:Y:S01]  /*a770*/  UIMAD UR6, UR13, UR9, UR6 ;  /* 0x000000090d0672a4 */ /* 0x000fe2000f8e0206 */
[----:B------:R-:W5:Y:S02]  /*a780*/  LD.E.128 R48, desc[UR48][R26.64] ;  /* 0x000000301a307980 */ /* 0x000f64000c101d00 */
[----:B--2---:R-:W-:Y:S01]  /*a790*/  @P2 IMAD.HI.U32 R0, R8, R65, RZ ;  /* 0x0000004108002227 */ /* 0x004fe200078e00ff */
[----:B------:R-:W-:Y:S01]  /*a7a0*/  ULDC.64 UR8, c[0x0][0xaf0] ;  /* 0x0002bc0000087ab9 */ /* 0x000fe20000000a00 */
[----:B------:R-:W-:Y:S01]  /*a7b0*/  UIADD3 UR5, UR5, UR6, URZ ;  /* 0x0000000605057290 */ /* 0x000fe2000fffe03f */
[----:B------:R-:W5:Y:S01]  /*a7c0*/  LD.E.128 R44, desc[UR48][R24.64] ;  /* 0x00000030182c7980 */ /* 0x000f62000c101d00 */
[----:B------:R-:W-:Y:S01]  /*a7d0*/  UIMAD UR7, UR14, UR8, URZ ;  /* 0x000000080e0772a4 */ /* 0x000fe2000f8e023f */
[----:B------:R-:W-:Y:S01]  /*a7e0*/  IMAD.MOV.U32 R3, RZ, RZ, R8 ;  /* 0x000000ffff037224 */ /* 0x000fe200078e0008 */
[----:B------:R-:W-:Y:S01]  /*a7f0*/  UIMAD.WIDE.U32 UR4, UR40, UR8, UR4 ;  /* 0x00000008280472a5 */ /* 0x000fe2000f8e0004 */
[----:B------:R-:W5:Y:S01]  /*a800*/  LD.E.128 R32, desc[UR48][R20.64] ;  /* 0x0000003014207980 */ /* 0x000f62000c101d00 */
[----:B------:R-:W-:-:S03]  /*a810*/  UIMAD UR6, UR40, UR9, UR7 ;  /* 0x00000009280672a4 */ /* 0x000fc6000f8e0207 */
[----:B------:R-:W-:Y:S01]  /*a820*/  ULDC.64 UR8, c[0x0][0xae0] ;  /* 0x0002b80000087ab9 */ /* 0x000fe20000000a00 */
[----:B0-----:R-:W-:Y:S01]  /*a830*/  @P2 SHF.R.U32.HI R3, RZ, R61, R0 ;  /* 0x0000003dff032219 */ /* 0x001fe20000011600 */
[----:B------:R-:W-:Y:S01]  /*a840*/  UIADD3 UR6, UR5, UR6, URZ ;  /* 0x0000000605067290 */ /* 0x000fe2000fffe03f */
[----:B------:R-:W5:Y:S02]  /*a850*/  LD.E.128 R28, desc[UR48][R14.64] ;  /* 0x000000300e1c7980 */ /* 0x000f64000c101d00 */
[--C-:B------:R-:W-:Y:S01]  /*a860*/  SHF.R.S32.HI R0, RZ, 0x1f, R3.reuse ;  /* 0x0000001fff007819 */ /* 0x100fe20000011403 */
[----:B------:R-:W-:Y:S01]  /*a870*/  IMAD.MOV R4, RZ, RZ, -R3 ;  /* 0x000000ffff047224 */ /* 0x000fe200078e0a03 */
[----:B------:R-:W5:Y:S01]  /*a880*/  LD.E.128 R56, desc[UR48][R12.64] ;  /* 0x000000300c387980 */ /* 0x000f62000c101d00 */
[----:B-1----:R-:W-:Y:S02]  /*a890*/  IMAD.U32 R7, RZ, RZ, UR5 ;  /* 0x00000005ff077e24 */ /* 0x002fe4000f8e00ff */
[----:B------:R-:W-:Y:S01]  /*a8a0*/  IMAD R0, R0, UR8, RZ ;  /* 0x0000000800007c24 */ /* 0x000fe2000f8e02ff */
[----:B------:R0:W5:Y:S01]  /*a8b0*/  LD.E.128 R52, desc[UR48][R10.64] ;  /* 0x000000300a347980 */ /* 0x000162000c101d00 */
[----:B------:R-:W-:-:S02]  /*a8c0*/  IMAD R5, R5, R4, R8 ;  /* 0x0000000405057224 */ /* 0x000fc400078e0208 */
[----:B------:R-:W-:Y:S01]  /*a8d0*/  IMAD.U32 R6, RZ, RZ, UR4 ;  /* 0x00000004ff067e24 */ /* 0x000fe2000f8e00ff */
[----:B------:R-:W-:Y:S01]  /*a8e0*/  @!PT LDS RZ, [RZ] ;  /* 0x00000000fffff984 */ /* 0x000fe20000000800 */
[----:B------:R-:W-:Y:S01]  /*a8f0*/  @!PT LDS RZ, [RZ] ;  /* 0x00000000fffff984 */ /* 0x000fe20000000800 */
[----:B------:R-:W-:Y:S01]  /*a900*/  @!PT LDS RZ, [RZ] ;  /* 0x00000000fffff984 */ /* 0x000fe20000000800 */
[----:B------:R-:W-:Y:S01]  /*a910*/  @!PT LDS RZ, [RZ] ;  /* 0x00000000fffff984 */ /* 0x000fe20000000800 */
[----:B------:R1:W-:Y:S06]  /*a920*/  MEMBAR.ALL.CTA ;  /* 0x0000000000007992 */ /* 0x0003ec0000008000 */
[----:B-1----:R-:W1:Y:S01]  /*a930*/  FENCE.VIEW.ASYNC.S ;  /* 0x00000000000073c6 */ /* 0x002e620000000000 */
[----:B------:R-:W-:Y:S01]  /*a940*/  IMAD.U32 R7, RZ, RZ, UR6 ;  /* 0x00000006ff077e24 */ /* 0x000fe2000f8e00ff */
[----:B------:R-:W-:Y:S01]  /*a950*/  ULDC.64 UR6, c[0x0][0xad8] ;  /* 0x0002b60000067ab9 */ /* 0x000fe20000000a00 */
[C---:B------:R-:W-:Y:S01]  /*a960*/  IMAD R9, R3.reuse, UR9, R0 ;  /* 0x0000000903097c24 */ /* 0x040fe2000f8e0200 */
[----:B------:R-:W-:Y:S01]  /*a970*/  SHF.R.S32.HI R0, RZ, 0x1f, R5 ;  /* 0x0000001fff007819 */ /* 0x000fe20000011405 */
[----:B------:R-:W-:Y:S01]  /*a980*/  IMAD.WIDE.U32 R6, R3, UR8, R6 ;  /* 0x0000000803067c25 */ /* 0x000fe2000f8e0006 */
[----:B------:R-:W-:-:S03]  /*a990*/  UIADD3 UR39, UR39, 0x29820, URZ ;  /* 0x0002982027277890 */ /* 0x000fc6000fffe03f */
[----:B------:R-:W-:Y:S01]  /*a9a0*/  IMAD R85, R85, 0x80, R22 ;  /* 0x0000008055557824 */ /* 0x000fe200078e0216 */
[----:B------:R-:W-:Y:S01]  /*a9b0*/  ULDC UR4, c[0x0][0xc] ;  /* 0x0000030000047ab9 */ /* 0x000fe20000000800 */
[----:B------:R-:W-:Y:S01]  /*a9c0*/  IMAD R0, R0, UR6, RZ ;  /* 0x0000000600007c24 */ /* 0x000fe2000f8e02ff */
[----:B------:R-:W-:Y:S01]  /*a9d0*/  UIADD3 UR51, UR51, 0x1, URZ ;  /* 0x0000000133337890 */ /* 0x000fe2000fffe03f */
[----:B------:R-:W-:Y:S01]  /*a9e0*/  IMAD.IADD R7, R7, 0x1, R9 ;  /* 0x0000000107077824 */ /* 0x000fe200078e0209 */
[----:B------:R-:W-:Y:S01]  /*a9f0*/  UMOV UR5, 0x1 ;  /* 0x0000000100057882 */ /* 0x000fe20000000000 */
[C---:B------:R-:W-:Y:S01]  /*aa00*/  IMAD R9, R5.reuse, UR7, R0 ;  /* 0x0000000705097c24 */ /* 0x040fe2000f8e0200 */
[----:B------:R-:W-:Y:S01]  /*aa10*/  ULDC.64 UR8, c[0x0][0xa80] ;  /* 0x0002a00000087ab9 */ /* 0x000fe20000000a00 */
[----:B------:R-:W-:Y:S01]  /*aa20*/  IMAD.WIDE.U32 R4, R5, UR6, R6 ;  /* 0x0000000605047c25 */ /* 0x000fe2000f8e0006 */
[----:B------:R-:W-:Y:S01]  /*aa30*/  ISETP.GE.AND P1, PT, R85, R68, PT ;  /* 0x000000445500720c */ /* 0x000fe20003f26270 */
[----:B------:R-:W-:-:S02]  /*aa40*/  UIADD3 UR41, UR4, UR41, URZ ;  /* 0x0000002904297290 */ /* 0x000fc4000fffe03f */
[----:B------:R-:W-:Y:S01]  /*aa50*/  UPRMT UR4, URZ, 0x654, UR39 ;  /* 0x000006543f047896 */ /* 0x000fe20008000027 */
[----:B------:R-:W-:Y:S01]  /*aa60*/  IMAD.IADD R5, R5, 0x1, R9 ;  /* 0x0000000105057824 */ /* 0x000fe200078e0209 */
[C---:B------:R-:W-:Y:S01]  /*aa70*/  LEA R0, P0, R4.reuse, UR8, 0x1 ;  /* 0x0000000804007c11 */ /* 0x040fe2000f8008ff */
[----:B------:R-:W-:Y:S01]  /*aa80*/  UPRMT UR39, UR5, 0x654, UR39 ;  /* 0x0000065405277896 */ /* 0x000fe20008000027 */
[----:B------:R-:W-:Y:S01]  /*aa90*/  VIADD R3, R85, 0x20 ;  /* 0x0000002055037836 */ /* 0x000fe20000000000 */
[----:B------:R-:W-:Y:S01]  /*aaa0*/  UISETP.NE.AND UP0, UPT, UR51, 0x2, UPT ;  /* 0x000000023300788c */ /* 0x000fe2000bf05270 */
[----:B0-----:R-:W-:-:S03]  /*aab0*/  LEA.HI.X R10, R4, UR9, R5, 0x1, P0 ;  /* 0x00000009040a7c11 */ /* 0x001fc600080f0c05 */
[----:B------:R-:W-:Y:S01]  /*aac0*/  USEL UR5, URZ, 0x1, UP0 ;  /* 0x000000013f057887 */ /* 0x000fe20008000000 */
[-C--:B------:R-:W-:Y:S01]  /*aad0*/  ISETP.GE.AND P3, PT, R3, R68.reuse, PT ;  /* 0x000000440300720c */ /* 0x080fe20003f66270 */
[----:B------:R-:W-:Y:S01]  /*aae0*/  VIADD R3, R85, 0x40 ;  /* 0x0000004055037836 */ /* 0x000fe20000000000 */
[----:B-1----:R-:W-:Y:S01]  /*aaf0*/  SYNCS.ARRIVE.TRANS64.RED.A1T0 RZ, [UR4], RZ ;  /* 0x000000ffffff79a7 */ /* 0x002fe20008100404 */
[----:B------:R-:W-:Y:S01]  /*ab00*/  USEL UR51, UR51, URZ, UP0 ;  /* 0x0000003f33337287 */ /* 0x000fe20008000000 */
[----:B------:R0:W1:Y:S01]  /*ab10*/  SHFL.IDX PT, R8, R0, RZ, 0x181f ;  /* 0x00181fff00087589 */ /* 0x00006200000e0000 */
[----:B------:R-:W-:Y:S01]  /*ab20*/  ULOP3.LUT UR43, UR43, UR5, URZ, 0x3c, !UPT ;  /* 0x000000052b2b7292 */ /* 0x000fe2000f8e3c3f */
[----:B------:R-:W-:Y:S02]  /*ab30*/  BSSY B0, `(.L_x_168) ;  /* 0x000000d000007945 */ /* 0x000fe40003800000 */
[----:B------:R0:W2:Y:S01]  /*ab40*/  SHFL.IDX PT, R9, R10, RZ, 0x181f ;  /* 0x00181fff0a097589 */ /* 0x0000a200000e0000 */
[----:B------:R-:W-:Y:S01]  /*ab50*/  SYNCS.ARRIVE.TRANS64.RED.A1T0 RZ, [UR39], RZ ;  /* 0x000000ffffff79a7 */ /* 0x000fe20008100427 */
[----:B------:R-:W-:Y:S01]  /*ab60*/  ISETP.GE.AND P0, PT, R3, R68, PT ;  /* 0x000000440300720c */ /* 0x000fe20003f06270 */
[----:B------:R-:W-:-:S12]  /*ab70*/  @P1 BRA `(.L_x_169) ;  /* 0x0000000000201947 */ /* 0x000fd80003800000 */
[----:B------:R-:W-:Y:S02]  /*ab80*/  ULDC UR4, c[0x0][0xac8] ;  /* 0x0002b20000047ab9 */ /* 0x000fe40000000800 */
[----:B------:R-:W-:Y:S02]  /*ab90*/  ISETP.GE.AND P2, PT, R18, UR4, PT ;  /* 0x0000000412007c0c */ /* 0x000fe4000bf46270 */
[----:B------:R-:W-:-:S11]  /*aba0*/  ISETP.GE.AND P1, PT, R17, UR4, PT ;  /* 0x0000000411007c0c */ /* 0x000fd6000bf26270 */
[C---:B-1----:R-:W-:Y:S02]  /*abb0*/  @!P2 LEA R6, P4, R18.reuse, R8, 0x1 ;  /* 0x000000081206a211 */ /* 0x042fe400078808ff */
[----:B--2---:R-:W-:Y:S02]  /*abc0*/  @!P1 IMAD.WIDE R4, R17, 0x2, R8 ;  /* 0x0000000211049825 */ /* 0x004fe400078e0208 */
[----:B------:R-:W-:-:S03]  /*abd0*/  @!P2 LEA.HI.X R7, R18, R9, R193, 0x1, P4 ;  /* 0x000000091207a211 */ /* 0x000fc600020f0cc1 */
[----:B-----5:R3:W-:Y:S04]  /*abe0*/  @!P1 ST.E.128 desc[UR48][R4.64], R48 ;  /* 0x0000003004009985 */ /* 0x0207e8000c101d30 */
[----:B------:R3:W-:Y:S02]  /*abf0*/  @!P2 ST.E.128 desc[UR48][R6.64], R56 ;  /* 0x000000380600a985 */ /* 0x0007e4000c101d30 */
.L_x_169:
[----:B------:R-:W-:Y:S05]  /*ac00*/  BSYNC B0 ;  /* 0x0000000000007941 */ /* 0x000fea0003800000 */
.L_x_168:
[----:B--2---:R2:W4:Y:S01]  /*ac10*/  SHFL.IDX PT, R9, R10, 0x1, 0x181f ;  /* 0x00381f000a097f89 */ /* 0x00452200000e0000 */
[----:B------:R-:W-:Y:S03]  /*ac20*/  BSSY B0, `(.L_x_170) ;  /* 0x000000b000007945 */ /* 0x000fe60003800000 */
[----:B-1----:R2:W1:Y:S01]  /*ac30*/  SHFL.IDX PT, R8, R0, 0x1, 0x181f ;  /* 0x00381f0000087f89 */ /* 0x00246200000e0000 */
[----:B------:R-:W-:Y:S05]  /*ac40*/  @P3 BRA `(.L_x_171) ;  /* 0x0000000000203947 */ /* 0x000fea0003800000 */
[----:B------:R-:W-:Y:S02]  /*ac50*/  ULDC UR4, c[0x0][0xac8] ;  /* 0x0002b20000047ab9 */ /* 0x000fe40000000800 */
[----:B------:R-:W-:Y:S02]  /*ac60*/  ISETP.GE.AND P3, PT, R18, UR4, PT ;  /* 0x0000000412007c0c */ /* 0x000fe4000bf66270 */
[----:B------:R-:W-:-:S11]  /*ac70*/  ISETP.GE.AND P2, PT, R17, UR4, PT ;  /* 0x0000000411007c0c */ /* 0x000fd6000bf46270 */
[C---:B-1-3--:R-:W-:Y:S02]  /*ac80*/  @!P3 LEA R6, P1, R18.reuse, R8, 0x1 ;  /* 0x000000081206b211 */ /* 0x04afe400078208ff */
[----:B----4-:R-:W-:Y:S02]  /*ac90*/  @!P2 IMAD.WIDE R4, R17, 0x2, R8 ;  /* 0x000000021104a825 */ /* 0x010fe400078e0208 */
[----:B------:R-:W-:-:S03]  /*aca0*/  @!P3 LEA.HI.X R7, R18, R9, R193, 0x1, P1 ;  /* 0x000000091207b211 */ /* 0x000fc600008f0cc1 */
[----:B-----5:R1:W-:Y:S04]  /*acb0*/  @!P2 ST.E.128 desc[UR48][R4.64], R44 ;  /* 0x0000002c0400a985 */ /* 0x0203e8000c101d30 */
[----:B------:R1:W-:Y:S02]  /*acc0*/  @!P3 ST.E.128 desc[UR48][R6.64], R52 ;  /* 0x000000340600b985 */ /* 0x0003e4000c101d30 */
.L_x_171:
[----:B------:R-:W-:Y:S05]  /*acd0*/  BSYNC B0 ;  /* 0x0000000000007941 */ /* 0x000fea0003800000 */
.L_x_170:
[----:B----4-:R4:W0:Y:S01]  /*ace0*/  SHFL.IDX PT, R9, R10, 0x2, 0x181f ;  /* 0x00581f000a097f89 */ /* 0x01082200000e0000 */
[----:B------:R-:W-:Y:S03]  /*acf0*/  BSSY B0, `(.L_x_172) ;  /* 0x000000b000007945 */ /* 0x000fe60003800000 */
[----:B-1----:R4:W1:Y:S01]  /*ad00*/  SHFL.IDX PT, R8, R0, 0x2, 0x181f ;  /* 0x00581f0000087f89 */ /* 0x00286200000e0000 */
[----:B------:R-:W-:Y:S05]  /*ad10*/  @P0 BRA `(.L_x_173) ;  /* 0x0000000000200947 */ /* 0x000fea0003800000 */
[----:B------:R-:W-:Y:S02]  /*ad20*/  ULDC UR4, c[0x0][0xac8] ;  /* 0x0002b20000047ab9 */ /* 0x000fe40000000800 */
[----:B------:R-:W-:Y:S02]  /*ad30*/  ISETP.GE.AND P2, PT, R18, UR4, PT ;  /* 0x0000000412007c0c */ /* 0x000fe4000bf46270 */
[----:B------:R-:W-:-:S11]  /*ad40*/  ISETP.GE.AND P1, PT, R17, UR4, PT ;  /* 0x0000000411007c0c */ /* 0x000fd6000bf26270 */
[C---:B-1-3--:R-:W-:Y:S02]  /*ad50*/  @!P2 LEA R6, P0, R18.reuse, R8, 0x1 ;  /* 0x000000081206a211 */ /* 0x04afe400078008ff */
[----:B0-----:R-:W-:Y:S02]  /*ad60*/  @!P1 IMAD.WIDE R4, R17, 0x2, R8 ;  /* 0x0000000211049825 */ /* 0x001fe400078e0208 */
[----:B------:R-:W-:-:S03]  /*ad70*/  @!P2 LEA.HI.X R7, R18, R9, R193, 0x1, P0 ;  /* 0x000000091207a211 */ /* 0x000fc600000f0cc1 */
[----:B-----5:R0:W-:Y:S04]  /*ad80*/  @!P1 ST.E.128 desc[UR48][R4.64], R32 ;  /* 0x0000002004009985 */ /* 0x0201e8000c101d30 */
[----:B------:R0:W-:Y:S02]  /*ad90*/  @!P2 ST.E.128 desc[UR48][R6.64], R40 ;  /* 0x000000280600a985 */ /* 0x0001e4000c101d30 */
.L_x_173:
[----:B------:R-:W-:Y:S05]  /*ada0*/  BSYNC B0 ;  /* 0x0000000000007941 */ /* 0x000fea0003800000 */
.L_x_172:
        /* <DEDUP_REMOVED lines=10> */
[C---:B0--3--:R-:W-:Y:S02]  /*ae50*/  @!P2 LEA R6, P0, R18.reuse, R8, 0x1 ;  /* 0x000000081206a211 */ /* 0x049fe400078008ff */
[----:B------:R-:W-:Y:S02]  /*ae60*/  @!P1 IMAD.WIDE R4, R17, 0x2, R8 ;  /* 0x0000000211049825 */ /* 0x000fe400078e0208 */
[----:B------:R-:W-:-:S03]  /*ae70*/  @!P2 LEA.HI.X R7, R18, R9, R193, 0x1, P0 ;  /* 0x000000091207a211 */ /* 0x000fc600000f0cc1 */
[----:B-----5:R1:W-:Y:S04]  /*ae80*/  @!P1 ST.E.128 desc[UR48][R4.64], R28 ;  /* 0x0000001c04009985 */ /* 0x0203e8000c101d30 */
[----:B------:R1:W-:Y:S02]  /*ae90*/  @!P2 ST.E.128 desc[UR48][R6.64], R36 ;  /* 0x000000240600a985 */ /* 0x0003e4000c101d30 */
.L_x_175:
[----:B------:R-:W-:Y:S05]  /*aea0*/  BSYNC B0 ;  /* 0x0000000000007941 */ /* 0x000fea0003800000 */
.L_x_174:
[----:B--2-4-:R-:W2:Y:S02]  /*aeb0*/  LDC R0, c[0x0][0xc34] ;  /* 0x00030d00ff007b82 */ /* 0x014ea40000000800 */
[----:B--2---:R-:W-:-:S13]  /*aec0*/  ISETP.LE.AND P0, PT, R0, UR41, PT ;  /* 0x0000002900007c0c */ /* 0x004fda000bf03270 */
[----:B------:R-:W-:Y:S05]  /*aed0*/  @!P0 BRA `(.L_x_176) ;  /* 0xffffff6000f88947 */ /* 0x000fea000383ffff */
[----:B------:R-:W-:Y:S05]  /*aee0*/  EXIT ;  /* 0x000000000000794d */ /* 0x000fea0003800000 */
.L_x_142:
[----:B------:R-:W-:-:S08]  /*aef0*/  NOP ;  /* 0x0000000000007918 */ /* 0x000fd00000000000 */
[----:B-1----:R-:W0:-:S00]  /*af00*/  USETMAXREG.DEALLOC.CTAPOOL 0x18 ;  /* 0x00000018000079c8 */ /* 0x002e0000080e0500 */
[----:B0-----:R-:W0:Y:S01]  /*af10*/  LDC R2, c[0x0][0xc34] ;  /* 0x00030d00ff027b82 */ /* 0x001e220000000800 */
[----:B------:R-:W-:Y:S01]  /*af20*/  IMAD.MOV.U32 R0, RZ, RZ, 0x1 ;  /* 0x00000001ff007424 */ /* 0x000fe200078e00ff */
[----:B------:R-:W-:Y:S01]  /*af30*/  UMOV UR46, 0x1 ;  /* 0x00000001002e7882 */ /* 0x000fe20000000000 */
[----:B------:R-:W-:-:S03]  /*af40*/  IMAD.MOV.U32 R17, RZ, RZ, RZ ;  /* 0x000000ffff117224 */ /* 0x000fc600078e00ff */
[----:B------:R1:W-:Y:S01]  /*af50*/  STL [R1], R0 ;  /* 0x0000000001007387 */ /* 0x0003e20000100800 */
[----:B0-----:R-:W-:-:S13]  /*af60*/  ISETP.LE.AND P0, PT, R2, UR50, PT ;  /* 0x0000003202007c0c */ /* 0x001fda000bf03270 */
[----:B-1----:R-:W-:Y:S05]  /*af70*/  @P0 BRA `(.L_x_177) ;  /* 0x0000003400300947 */ /* 0x002fea0003800000 */
[----:B------:R-:W0:Y:S01]  /*af80*/  S2R R4, SR_TID.X ;  /* 0x0000000000047919 */ /* 0x000e220000002100 */
[----:B------:R-:W1:Y:S01]  /*af90*/  S2UR UR4, SR_CgaCtaId ;  /* 0x00000000000479c3 */ /* 0x000e620000008800 */
[----:B------:R-:W-:Y:S01]  /*afa0*/  UMOV UR41, 0x400 ;  /* 0x0000040000297882 */ /* 0x000fe20000000000 */
[----:B------:R-:W-:Y:S01]  /*afb0*/  LOP3.LUT R19, R19, 0xfffffffe, RZ, 0xc0, !PT ;  /* 0xfffffffe13137812 */ /* 0x000fe200078ec0ff */
        /* <DEDUP_REMOVED lines=12> */
[----:B------:R-:W-:-:S02]  /*b080*/  LOP3.LUT R0, R2, 0x1b0, RZ, 0xc0, !PT ;  /* 0x000001b002007812 */ /* 0x000fc400078ec0ff */
[----:B------:R-:W-:Y:S02]  /*b090*/  LOP3.LUT P0, RZ, R4, 0x1f, RZ, 0xc0, !PT ;  /* 0x0000001f04ff7812 */ /* 0x000fe4000780c0ff */
[----:B------:R-:W-:Y:S01]  /*b0a0*/  LOP3.LUT R9, R0, 0x30, R3, 0x78, !PT ;  /* 0x0000003000097812 */ /* 0x000fe200078e7803 */
[----:B------:R-:W-:Y:S01]  /*b0b0*/  IMAD.SHL.U32 R0, R4, 0x20, RZ ;  /* 0x0000002004007824 */ /* 0x000fe200078e00ff */
[----:B------:R-:W-:Y:S02]  /*b0c0*/  SHF.R.U32.HI R6, RZ, 0x5, R10 ;  /* 0x00000005ff067819 */ /* 0x000fe4000001160a */
[----:B------:R-:W-:Y:S02]  /*b0d0*/  ISETP.NE.AND P2, PT, R10, RZ, PT ;  /* 0x000000ff0a00720c */ /* 0x000fe40003f45270 */
[----:B------:R-:W-:Y:S01]  /*b0e0*/  LOP3.LUT R3, R0, 0x80, RZ, 0xc0, !PT ;  /* 0x0000008000037812 */ /* 0x000fe200078ec0ff */
[----:B------:R-:W-:Y:S01]  /*b0f0*/  IMAD.SHL.U32 R7, R6, 0x200, RZ ;  /* 0x0000020006077824 */ /* 0x000fe200078e00ff */
[----:B------:R-:W-:-:S02]  /*b100*/  ISETP.NE.OR P0, PT, R10, RZ, !P0 ;  /* 0x000000ff0a00720c */ /* 0x000fc40004705670 */
[----:B------:R-:W-:Y:S01]  /*b110*/  LOP3.LUT R3, R3, 0x10, R4, 0xf8, !PT ;  /* 0x0000001003037812 */ /* 0x000fe200078ef804 */
[----:B------:R-:W-:-:S03]  /*b120*/  IMAD.SHL.U32 R4, R4, 0x80, RZ ;  /* 0x0000008004047824 */ /* 0x000fc600078e00ff */
[----:B------:R-:W-:Y:S02]  /*b130*/  LOP3.LUT R8, R3, 0x10, R8, 0x78, !PT ;  /* 0x0000001003087812 */ /* 0x000fe400078e7808 */
[----:B------:R-:W-:Y:S02]  /*b140*/  LOP3.LUT R3, R4, 0x380, RZ, 0xc0, !PT ;  /* 0x0000038004037812 */ /* 0x000fe400078ec0ff */
[----:B------:R-:W-:-:S03]  /*b150*/  @P2 LOP3.LUT R19, R19, 0x1, RZ, 0xfc, !PT ;  /* 0x0000000113132812 */ /* 0x000fc600078efcff */
[----:B------:R-:W-:Y:S01]  /*b160*/  IMAD R5, R6, 0x10, R3 ;  /* 0x0000001006057824 */ /* 0x000fe200078e0203 */
[C---:B------:R-:W-:Y:S02]  /*b170*/  LOP3.LUT R6, R7.reuse, 0x40, R2, 0xf8, !PT ;  /* 0x0000004007067812 */ /* 0x040fe400078ef802 */
[----:B------:R-:W-:Y:S02]  /*b180*/  LOP3.LUT R7, R7, 0x60, R0, 0xf8, !PT ;  /* 0x0000006007077812 */ /* 0x000fe400078ef800 */
[----:B------:R-:W-:Y:S02]  /*b190*/  LOP3.LUT R5, R5, 0x70, R2, 0x78, !PT ;  /* 0x0000007005057812 */ /* 0x000fe400078e7802 */
[----:B------:R-:W-:Y:S02]  /*b1a0*/  LOP3.LUT R7, R7, 0x100, R0, 0xf8, !PT ;  /* 0x0000010007077812 */ /* 0x000fe400078ef800 */
[----:B------:R-:W-:Y:S02]  /*b1b0*/  LOP3.LUT R5, R5, 0xc00, R4, 0xf8, !PT ;  /* 0x00000c0005057812 */ /* 0x000fe400078ef804 */
[----:B------:R-:W-:-:S02]  /*b1c0*/  LOP3.LUT R4, R7, R8, RZ, 0xfc, !PT ;  /* 0x0000000807047212 */ /* 0x000fc400078efcff */
[----:B------:R-:W-:Y:S01]  /*b1d0*/  LOP3.LUT R3, R6, R9, RZ, 0xfc, !PT ;  /* 0x0000000906037212 */ /* 0x000fe200078efcff */
[----:B------:R0:W-:Y:S01]  /*b1e0*/  STL [R1+0x18], R5 ;  /* 0x0000180501007387 */ /* 0x0001e20000100800 */
[----:B------:R-:W-:Y:S02]  /*b1f0*/  LOP3.LUT R19, R19, 0xfffffffd, RZ, 0xc0, !PT ;  /* 0xfffffffd13137812 */ /* 0x000fe400078ec0ff */
[----:B------:R-:W-:Y:S01]  /*b200*/  LOP3.LUT R2, R2, 0x30, RZ, 0xc0, !PT ;  /* 0x0000003002027812 */ /* 0x000fe200078ec0ff */
[----:B------:R1:W-:Y:S01]  /*b210*/  STL [R1+0x14], R4 ;  /* 0x0000140401007387 */ /* 0x0003e20000100800 */
[----:B------:R-:W-:Y:S02]  /*b220*/  @P0 LOP3.LUT R19, R19, 0x2, RZ, 0xfc, !PT ;  /* 0x0000000213130812 */ /* 0x000fe400078efcff */
[----:B0-----:R-:W-:Y:S01]  /*b230*/  SHF.R.U32.HI R5, RZ, 0x2, R10 ;  /* 0x00000002ff057819 */ /* 0x001fe2000001160a */
[----:B-1----:R-:W-:-:S03]  /*b240*/  IMAD.MOV.U32 R4, RZ, RZ, 0x40 ;  /* 0x00000040ff047424 */ /* 0x002fc600078e00ff */
[----:B------:R-:W-:Y:S01]  /*b250*/  LOP3.LUT R5, R5, 0x60, R0, 0xf8, !PT ;  /* 0x0000006005057812 */ /* 0x000fe200078ef800 */
[----:B------:R-:W-:Y:S01]  /*b260*/  VIADD R0, R3, UR41 ;  /* 0x0000002903007c36 */ /* 0x000fe20008000000 */
[----:B------:R-:W-:Y:S02]  /*b270*/  LOP3.LUT R3, R2, 0x40, RZ, 0xfc, !PT ;  /* 0x0000004002037812 */ /* 0x000fe400078efcff */
[----:B------:R-:W-:-:S05]  /*b280*/  SEL R4, R4, 0xffffffc0, !P1 ;  /* 0xffffffc004047807 */ /* 0x000fca0004800000 */
[----:B------:R0:W-:Y:S04]  /*b290*/  STL [R1+0x1c], R4 ;  /* 0x00001c0401007387 */ /* 0x0001e80000100800 */
[----:B------:R1:W-:Y:S01]  /*b2a0*/  STL [R1+0x20], R0 ;  /* 0x0000200001007387 */ /* 0x0003e20000100800 */
[----:B0-----:R-:W-:Y:S01]  /*b2b0*/  IMAD.MOV.U32 R4, RZ, RZ, 0x1 ;  /* 0x00000001ff047424 */ /* 0x001fe200078e00ff */
[----:B-1----:R-:W-:-:S04]  /*b2c0*/  LOP3.LUT R0, R2, 0x80, RZ, 0xfc, !PT ;  /* 0x0000008002007812 */ /* 0x002fc800078efcff */
[----:B------:R0:W-:Y:S03]  /*b2d0*/  STL [R1], R4 ;  /* 0x0000000401007387 */ /* 0x0001e60000100800 */
.L_x_230:
        /* <DEDUP_REMOVED lines=29> */
[----:B-12---:R-:W-:Y:S11]  /*b4b0*/  @!P0 BRA `(.L_x_178) ;  /* 0x0000000000408947 */ /* 0x006ff60003800000 */
        /* <DEDUP_REMOVED lines=16> */
.L_x_178:
[----:B------:R-:W-:Y:S01]  /*b5c0*/  UIADD3 UR4, UR41, 0xa400, URZ ;  /* 0x0000a40029047890 */ /* 0x000fe2000fffe03f */
[----:B------:R-:W-:-:S05]  /*b5d0*/  LOP3.LUT R19, R19, 0xfffffffb, RZ, 0xc0, !PT ;  /* 0xfffffffb13137812 */ /* 0x000fca00078ec0ff */
[----:B------:R-:W-:-:S05]  /*b5e0*/  IMAD.U32 R16, RZ, RZ, UR4 ;  /* 0x00000004ff107e24 */ /* 0x000fca000f8e00ff */
[----:B------:R-:W-:-:S13]  /*b5f0*/  LOP3.LUT P0, RZ, R16, 0x3ff, RZ, 0xc0, !PT ;  /* 0x000003ff10ff7812 */ /* 0x000fda000780c0ff */
[----:B------:R-:W-:Y:S01]  /*b600*/  @P0 LOP3.LUT R19, R19, 0x4, RZ, 0xfc, !PT ;  /* 0x0000000413130812 */ /* 0x000fe200078efcff */
[----:B------:R-:W-:Y:S06]  /*b610*/  @!P0 BRA `(.L_x_179) ;  /* 0x0000000000408947 */ /* 0x000fec0003800000 */
        /* <DEDUP_REMOVED lines=16> */
.L_x_179:
        /* <DEDUP_REMOVED lines=20> */
.L_x_180:
        /* <DEDUP_REMOVED lines=18> */
.L_x_181:
[----:B------:R-:W-:Y:S01]  /*b980*/  ULDC.64 UR4, c[0x0][0x9f8] ;  /* 0x00027e0000047ab9 */ /* 0x000fe20000000a00 */
[----:B------:R-:W-:Y:S01]  /*b990*/  IMAD.U32 R0, RZ, RZ, UR44 ;  /* 0x0000002cff007e24 */ /* 0x000fe2000f8e00ff */
[----:B------:R-:W-:-:S04]  /*b9a0*/  UISETP.NE.U32.AND UP0, UPT, UR4, URZ, UPT ;  /* 0x0000003f0400728c */ /* 0x000fc8000bf05070 */
[----:B------:R-:W-:-:S06]  /*b9b0*/  UISETP.NE.AND.EX UP0, UPT, UR5, URZ, UPT, UP0 ;  /* 0x0000003f0500728c */ /* 0x000fcc000bf05300 */
[----:B------:R-:W-:-:S05]  /*b9c0*/  PLOP3.LUT P0, PT, PT, PT, UP0, 0x80, 0x0 ;  /* 0x000000000000781c */ /* 0x000fca0003f0f008 */
[----:B------:R-:W-:Y:S02]  /*b9d0*/  @UP0 ULDC.64 UR4, c[0x0][0x9f8] ;  /* 0x00027e0000040ab9 */ /* 0x000fe40000000a00 */
[----:B------:R-:W-:-:S06]  /*b9e0*/  @UP0 UIMAD.WIDE UR4, UR44, 0x4, UR4 ;  /* 0x000000042c0408a5 */ /* 0x000fcc000f8e0204 */
[----:B------:R-:W-:Y:S02]  /*b9f0*/  IMAD.U32 R2, RZ, RZ, UR4 ;  /* 0x00000004ff027e24 */ /* 0x000fe4000f8e00ff */
[----:B------:R-:W-:-:S05]  /*ba00*/  IMAD.U32 R3, RZ, RZ, UR5 ;  /* 0x00000005ff037e24 */ /* 0x000fca000f8e00ff */
[----:B------:R1:W2:Y:S01]  /*ba10*/  @P0 LDG.E R0, desc[UR48][R2.64] ;  /* 0x0000003002000981 */ /* 0x0002a2000c1e1900 */
[----:B------:R-:W-:Y:S01]  /*ba20*/  UMOV UR4, 0xffffffff ;  /* 0xffffffff00047882 */ /* 0x000fe20000000000 */
[----:B------:R-:W-:Y:S01]  /*ba30*/  LOP3.LUT R19, R19, 0xfffffffb, RZ, 0xc0, !PT ;  /* 0xfffffffb13137812 */ /* 0x000fe200078ec0ff */
[----:B------:R-:W3:Y:S01]  /*ba40*/  S2R R18, SR_TID.X ;  /* 0x0000000000127919 */ /* 0x000ee20000002100 */
[----:B-1----:R-:W1:Y:S02]  /*ba50*/  LDC.64 R2, c[0x0][0x418] ;  /* 0x00010600ff027b82 */ /* 0x002e640000000a00 */
[----:B-1----:R-:W-:Y:S02]  /*ba60*/  ISETP.NE.U32.AND P0, PT, R2, RZ, PT ;  /* 0x000000ff0200720c */ /* 0x002fe40003f05070 */
[----:B---3--:R-:W-:Y:S02]  /*ba70*/  SHF.R.U32.HI R18, RZ, 0x5, R18 ;  /* 0x00000005ff127819 */ /* 0x008fe40000011612 */
[----:B------:R-:W-:-:S02]  /*ba80*/  ISETP.NE.AND.EX P1, PT, R3, RZ, PT, P0 ;  /* 0x000000ff0300720c */ /* 0x000fc40003f25300 */
[----:B------:R-:W-:-:S11]  /*ba90*/  LOP3.LUT R18, R18, 0x3, RZ, 0xc0, !PT ;  /* 0x0000000312127812 */ /* 0x000fd600078ec0ff */
[----:B------:R-:W-:Y:S02]  /*baa0*/  @P1 LOP3.LUT R19, R19, 0x4, RZ, 0xfc, !PT ;  /* 0x0000000413131812 */ /* 0x000fe400078efcff */
[----:B--2---:R-:W-:Y:S01]  /*bab0*/  SHF.R.S32.HI R9, RZ, 0x1f, R0 ;  /* 0x0000001fff097819 */ /* 0x004fe20000011400 */
[----:B------:R1:W-:Y:S01]  /*bac0*/  STL [R1+0x4], R0 ;  /* 0x0000040001007387 */ /* 0x0003e20000100800 */
[----:B------:R-:W-:-:S03]  /*bad0*/  SEL R16, R0, RZ, !P1 ;  /* 0x000000ff00107207 */ /* 0x000fc60004800000 */
[----:B------:R1:W-:Y:S01]  /*bae0*/  STL [R1+0x8], R9 ;  /* 0x0000080901007387 */ /* 0x0003e20000100800 */
[----:B------:R-:W-:Y:S05]  /*baf0*/  BRA.DIV UR4, `(.L_x_182) ;  /* 0x0000002e04a47947 */ /* 0x000fea000b800000 */
[----:B------:R2:W3:Y:S02]  /*bb00*/  SHFL.IDX PT, R14, R18, RZ, 0x1f ;  /* 0x00001fff120e7589 */ /* 0x0004e400000e0000 */
.L_x_246:
[----:B---3--:R-:W-:Y:S02]  /*bb10*/  ISETP.NE.AND P0, PT, R14, RZ, PT ;  /* 0x000000ff0e00720c */ /* 0x008fe40003f05270 */
[----:B------:R-:W-:Y:S02]  /*bb20*/  PLOP3.LUT P2, PT, PT, PT, PT, 0x8, 0x0 ;  /* 0x000000000000781c */ /* 0x000fe40003f4e170 */
[----:B------:R-:W-:-:S11]  /*bb30*/  LOP3.LUT R19, R19, 0xfffffff7, RZ, 0xc0, !PT ;  /* 0xfffffff713137812 */ /* 0x000fd600078ec0ff */
[----:B------:R-:W-:Y:S01]  /*bb40*/  @P2 LOP3.LUT R19, R19, 0x8, RZ, 0xfc, !PT ;  /* 0x0000000813132812 */ /* 0x000fe200078efcff */
[----:B------:R-:W-:Y:S06]  /*bb50*/  @P0 BRA `(.L_x_183) ;  /* 0x0000000400c40947 */ /* 0x000fec0003800000 */
[----:B------:R-:W-:-:S06]  /*bb60*/  UIADD3 UR4, UR39, -0x1, URZ ;  /* 0xffffffff27047890 */ /* 0x000fcc000fffe03f */
[----:B------:R-:W-:Y:S01]  /*bb70*/  IMAD.U32 R6, RZ, RZ, UR4 ;  /* 0x00000004ff067e24 */ /* 0x000fe2000f8e00ff */
[----:B------:R-:W-:-:S03]  /*bb80*/  UMOV UR4, 0xffffffff ;  /* 0xffffffff00047882 */ /* 0x000fc60000000000 */
[----:B------:R-:W-:Y:S05]  /*bb90*/  BRA.DIV UR4, `(.L_x_184) ;  /* 0x0000002e049c7947 */ /* 0x000fea000b800000 */
[----:B------:R-:W-:-:S13]  /*bba0*/  ELECT P6, URZ, PT ;  /* 0x00000000003f782f */ /* 0x000fda00038c0000 */
.L_x_249:
[----:B------:R-:W-:Y:S05]  /*bbb0*/  @!P6 BRA `(.L_x_183) ;  /* 0x0000000400ace947 */ /* 0x000fea0003800000 */
[----:B------:R-:W-:Y:S05]  /*bbc0*/  @!P1 BRA `(.L_x_185) ;  /* 0x0000000000449947 */ /* 0x000fea0003800000 */
        /* <DEDUP_REMOVED lines=16> */
[----:B-1----:R3:W5:Y:S04]  /*bcd0*/  LDG.E R0, desc[UR48][R2.64] ;  /* 0x0000003002007981 */ /* 0x002768000c1e1900 */
.L_x_185:
[----:B---3--:R-:W3:Y:S01]  /*bce0*/  LDL R3, [R1] ;  /* 0x0000000001037983 */ /* 0x008ee20000100800 */
[----:B------:R-:W-:Y:S02]  /*bcf0*/  LEA R2, R17, UR41, 0x3 ;  /* 0x0000002911027c11 */ /* 0x000fe4000f8e18ff */
[----:B---3--:R-:W-:-:S04]  /*bd00*/  SHF.L.U32 R3, R3, 0x1f, RZ ;  /* 0x0000001f03037819 */ /* 0x008fc800000006ff */
[----:B------:R-:W3:Y:S02]  /*bd10*/  SYNCS.PHASECHK.TRANS64.TRYWAIT P0, [R2+URZ+0x29880], R3 ;  /* 0x02988003020075a7 */ /* 0x000ee4000800017f */
[----:B---3--:R-:W-:Y:S05]  /*bd20*/  @!P0 BRA `(.L_x_186) ;  /* 0x0000002c00588947 */ /* 0x008fea0003800000 */
.L_x_250:
[----:B0-----:R-:W0:Y:S01]  /*bd30*/  S2R R4, SR_TID.X ;  /* 0x0000000000047919 */ /* 0x001e220000002100 */
[----:B------:R-:W-:Y:S01]  /*bd40*/  UPRMT UR4, UR47, 0x9910, URZ ;  /* 0x000099102f047896 */ /* 0x000fe2000800003f */
[----:B0-----:R-:W-:-:S04]  /*bd50*/  LOP3.LUT R4, R4, 0x7f, RZ, 0xc0, !PT ;  /* 0x0000007f04047812 */ /* 0x001fc800078ec0ff */
[----:B------:R-:W-:-:S13]  /*bd60*/  ISETP.NE.AND P0, PT, R4, RZ, PT ;  /* 0x000000ff0400720c */ /* 0x000fda0003f05270 */
[----:B------:R-:W-:-:S04]  /*bd70*/  @!P0 IMAD.MOV.U32 R4, RZ, RZ, 0x5000 ;  /* 0x00005000ff048424 */ /* 0x000fc800078e00ff */
[----:B------:R0:W-:Y:S02]  /*bd80*/  @!P0 SYNCS.ARRIVE.TRANS64 RZ, [R2+URZ+0x29870], R4 ;  /* 0x0298700402ff89a7 */ /* 0x0001e4000800003f */
[----:B0-----:R-:W-:-:S05]  /*bd90*/  IMAD.U32 R4, RZ, RZ, UR4 ;  /* 0x00000004ff047e24 */ /* 0x001fca000f8e00ff */
[----:B------:R-:W-:-:S13]  /*bda0*/  ISETP.NE.AND P1, PT, R4, 0x2, PT ;  /* 0x000000020400780c */ /* 0x000fda0003f25270 */
[----:B------:R-:W-:Y:S05]  /*bdb0*/  @P1 BRA `(.L_x_187) ;  /* 0x0000000000041947 */ /* 0x000fea0003800000 */
[----:B------:R-:W-:Y:S01]  /*bdc0*/  BPT.TRAP 0x1 ;  /* 0x000000040000795c */ /* 0x000fe20000300000 */
.L_x_187:
[----:B------:R-:W-:-:S13]  /*bdd0*/  LOP3.LUT P0, RZ, R19, 0x2, RZ, 0xc0, !PT ;  /* 0x0000000213ff7812 */ /* 0x000fda000780c0ff */
[----:B------:R-:W-:Y:S05]  /*bde0*/  @P0 BRA `(.L_x_188) ;  /* 0x0000000000040947 */ /* 0x000fea0003800000 */
[----:B------:R-:W-:Y:S01]  /*bdf0*/  BPT.TRAP 0x1 ;  /* 0x000000040000795c */ /* 0x000fe20000300000 */
.L_x_188:
[----:B------:R-:W0:Y:S01]  /*be00*/  S2R R4, SR_CgaCtaId ;  /* 0x0000000000047919 */ /* 0x000e220000008800 */
[----:B------:R-:W-:Y:S01]  /*be10*/  R2UR UR33, R2 ;  /* 0x00000000022172ca */ /* 0x000fe200000e0000 */
[----:B------:R-:W-:Y:S01]  /*be20*/  UIADD3 UR4, UP0, UR52, 0x470, URZ ;  /* 0x0000047034047890 */ /* 0x000fe2000ff1e03f */
[----:B-----5:R-:W-:Y:S01]  /*be30*/  R2UR UR37, R0 ;  /* 0x00000000002572ca */ /* 0x020fe200000e0000 */
[----:B------:R-:W4:Y:S01]  /*be40*/  S2R R5, SR_CgaCtaId ;  /* 0x0000000000057919 */ /* 0x000f220000008800 */
[----:B------:R-:W-:Y:S01]  /*be50*/  UMOV UR6, 0x30000 ;  /* 0x0003000000067882 */ /* 0x000fe20000000000 */
[----:B------:R-:W-:Y:S01]  /*be60*/  UIADD3.X UR5, URZ, UR53, URZ, UP0, !UPT ;  /* 0x000000353f057290 */ /* 0x000fe200087fe43f */
[----:B------:R-:W-:Y:S01]  /*be70*/  UMOV UR8, 0x0 ;  /* 0x0000000000087882 */ /* 0x000fe20000000000 */
[----:B------:R-:W-:Y:S01]  /*be80*/  UMOV UR9, 0x14f00000 ;  /* 0x14f0000000097882 */ /* 0x000fe20000000000 */
[----:B------:R-:W-:-:S05]  /*be90*/  UMOV UR34, URZ ;  /* 0x0000003f00227c82 */ /* 0x000fca0008000000 */
[----:B------:R-:W-:Y:S01]  /*bea0*/  UIADD3 UR33, UR33, 0x29870, URZ ;  /* 0x0002987021217890 */ /* 0x000fe2000fffe03f */
[----:B0-----:R-:W-:Y:S02]  /*beb0*/  LOP3.LUT R4, R4, 0x1, RZ, 0xc0, !PT ;  /* 0x0000000104047812 */ /* 0x001fe400078ec0ff */
[----:B----4-:R-:W-:-:S03]  /*bec0*/  LOP3.LUT R5, R5, 0x1, RZ, 0xc0, !PT ;  /* 0x0000000105057812 */ /* 0x010fc600078ec0ff */
[----:B------:R-:W-:-:S04]  /*bed0*/  IMAD R4, R4, 0x2800, RZ ;  /* 0x0000280004047824 */ /* 0x000fc800078e02ff */
[----:B------:R-:W-:Y:S02]  /*bee0*/  IMAD R4, R17, 0x5000, R4 ;  /* 0x0000500011047824 */ /* 0x000fe400078e0204 */
[----:B------:R-:W-:-:S03]  /*bef0*/  IMAD R5, R5, 0x50, RZ ;  /* 0x0000005005057824 */ /* 0x000fc600078e02ff */
[----:B------:R-:W-:Y:S01]  /*bf00*/  R2UR UR32, R4 ;  /* 0x00000000042072ca */ /* 0x000fe200000e0000 */
[----:B------:R-:W-:-:S05]  /*bf10*/  IMAD R6, R6, 0xa0, R5 ;  /* 0x000000a006067824 */ /* 0x000fca00078e0205 */
[----:B------:R-:W-:-:S07]  /*bf20*/  R2UR UR35, R6 ;  /* 0x00000000062372ca */ /* 0x000fce00000e0000 */
[----:B------:R-:W-:-:S09]  /*bf30*/  UIADD3 UR32, UR41, 0xa400, UR32 ;  /* 0x0000a40029207890 */ /* 0x000fd2000fffe020 */
[----:B------:R0:W-:Y:S01]  /*bf40*/  UTMALDG.4D.MULTICAST [UR32], [UR4], UR6, desc[UR8] ;  /* 0x00000820040073b4 */ /* 0x0001e20008019806 */
[----:B------:R-:W4:Y:S02]  /*bf50*/  SYNCS.PHASECHK.TRANS64.TRYWAIT P0, [R2+URZ+0x29840], R3 ;  /* 0x02984003020075a7 */ /* 0x000f24000800017f */
[----:B0---4-:R-:W-:Y:S05]  /*bf60*/  @!P0 BRA `(.L_x_189) ;  /* 0x0000002800dc8947 */ /* 0x011fea0003800000 */
.L_x_251:
[----:B------:R-:W4:Y:S02]  /*bf70*/  S2R R4, SR_TID.X ;  /* 0x0000000000047919 */ /* 0x000f240000002100 */
[----:B----4-:R-:W-:-:S04]  /*bf80*/  LOP3.LUT R4, R4, 0x7f, RZ, 0xc0, !PT ;  /* 0x0000007f04047812 */ /* 0x010fc800078ec0ff */
[----:B------:R-:W-:-:S13]  /*bf90*/  ISETP.NE.AND P0, PT, R4, RZ, PT ;  /* 0x000000ff0400720c */ /* 0x000fda0003f05270 */
[----:B0--3--:R-:W-:-:S04]  /*bfa0*/  @!P0 IMAD.MOV.U32 R3, RZ, RZ, 0x7800 ;  /* 0x00007800ff038424 */ /* 0x009fc800078e00ff */
[----:B------:R0:W-:Y:S01]  /*bfb0*/  @!P0 SYNCS.ARRIVE.TRANS64 RZ, [R2+URZ+0x29830], R3 ;  /* 0x0298300302ff89a7 */ /* 0x0001e2000800003f */
[----:B------:R-:W-:Y:S05]  /*bfc0*/  @P1 BRA `(.L_x_190) ;  /* 0x0000000000041947 */ /* 0x000fea0003800000 */
[----:B------:R-:W-:Y:S01]  /*bfd0*/  BPT.TRAP 0x1 ;  /* 0x000000040000795c */ /* 0x000fe20000300000 */
.L_x_190:
[----:B------:R-:W-:-:S13]  /*bfe0*/  LOP3.LUT P0, RZ, R19, 0x2, RZ, 0xc0, !PT ;  /* 0x0000000213ff7812 */ /* 0x000fda000780c0ff */
[----:B------:R-:W-:Y:S05]  /*bff0*/  @P0 BRA `(.L_x_191) ;  /* 0x0000000000040947 */ /* 0x000fea0003800000 */
[----:B------:R-:W-:Y:S01]  /*c000*/  BPT.TRAP 0x1 ;  /* 0x000000040000795c */ /* 0x000fe20000300000 */
.L_x_191:
[----:B0-----:R-:W0:Y:S01]  /*c010*/  S2R R3, SR_CgaCtaId ;  /* 0x0000000000037919 */ /* 0x001e220000008800 */
[----:B------:R-:W-:Y:S01]  /*c020*/  R2UR UR25, R2 ;  /* 0x00000000021972ca */ /* 0x000fe200000e0000 */
[----:B------:R-:W-:Y:S01]  /*c030*/  UIADD3 UR4, UP0, UR52, 0x370, URZ ;  /* 0x0000037034047890 */ /* 0x000fe2000ff1e03f */
[----:B------:R-:W-:Y:S01]  /*c040*/  R2UR UR27, R6 ;  /* 0x00000000061b72ca */ /* 0x000fe200000e0000 */
[----:B------:R-:W-:Y:S01]  /*c050*/  UMOV UR14, 0x30000 ;  /* 0x00030000000e7882 */ /* 0x000fe20000000000 */
[----:B------:R-:W-:Y:S01]  /*c060*/  R2UR UR29, R0 ;  /* 0x00000000001d72ca */ /* 0x000fe200000e0000 */
[----:B------:R-:W-:Y:S01]  /*c070*/  UIADD3.X UR5, URZ, UR53, URZ, UP0, !UPT ;  /* 0x000000353f057290 */ /* 0x000fe200087fe43f */
[----:B------:R-:W-:Y:S01]  /*c080*/  PLOP3.LUT P0, PT, PT, PT, PT, 0x80, 0x0 ;  /* 0x000000000000781c */ /* 0x000fe20003f0f070 */
[----:B------:R-:W-:Y:S01]  /*c090*/  UMOV UR6, 0x0 ;  /* 0x0000000000067882 */ /* 0x000fe20000000000 */
[----:B------:R-:W-:Y:S01]  /*c0a0*/  UMOV UR7, 0x14f00000 ;  /* 0x14f0000000077882 */ /* 0x000fe20000000000 */
[----:B------:R-:W-:Y:S01]  /*c0b0*/  UMOV UR26, URZ ;  /* 0x0000003f001a7c82 */ /* 0x000fe20008000000 */
[----:B------:R-:W-:Y:S01]  /*c0c0*/  UMOV UR28, UR36 ;  /* 0x00000024001c7c82 */ /* 0x000fe20008000000 */
[----:B------:R-:W-:Y:S01]  /*c0d0*/  UMOV UR18, 0x40 ;  /* 0x0000004000127882 */ /* 0x000fe20000000000 */
[----:B------:R-:W-:Y:S01]  /*c0e0*/  UMOV UR20, UR36 ;  /* 0x0000002400147c82 */ /* 0x000fe20008000000 */
[----:B------:R-:W-:Y:S01]  /*c0f0*/  UIADD3 UR25, UR25, 0x29830, URZ ;  /* 0x0002983019197890 */ /* 0x000fe2000fffe03f */
[----:B------:R-:W-:Y:S01]  /*c100*/  LOP3.LUT R19, R19, 0xfffffff7, RZ, 0xc0, !PT ;  /* 0xfffffff713137812 */ /* 0x000fe200078ec0ff */
[----:B------:R-:W-:Y:S01]  /*c110*/  UMOV UR19, UR27 ;  /* 0x0000001b00137c82 */ /* 0x000fe20008000000 */
[----:B------:R-:W-:Y:S01]  /*c120*/  UMOV UR10, 0x80 ;  /* 0x00000080000a7882 */ /* 0x000fe20000000000 */
[----:B------:R-:W-:Y:S01]  /*c130*/  UMOV UR21, UR29 ;  /* 0x0000001d00157c82 */ /* 0x000fe20008000000 */
[----:B------:R-:W-:Y:S01]  /*c140*/  UMOV UR12, UR36 ;  /* 0x00000024000c7c82 */ /* 0x000fe20008000000 */
[----:B------:R-:W-:Y:S01]  /*c150*/  UMOV UR11, UR27 ;  /* 0x0000001b000b7c82 */ /* 0x000fe20008000000 */
[----:B------:R-:W-:Y:S01]  /*c160*/  UMOV UR17, UR25 ;  /* 0x0000001900117c82 */ /* 0x000fe20008000000 */
[----:B------:R-:W-:Y:S01]  /*c170*/  UMOV UR13, UR29 ;  /* 0x0000001d000d7c82 */ /* 0x000fe20008000000 */
[----:B------:R-:W-:Y:S01]  /*c180*/  UMOV UR9, UR25 ;  /* 0x0000001900097c82 */ /* 0x000fe20008000000 */
[----:B------:R-:W-:Y:S01]  /*c190*/  IMAD.MOV.U32 R16, RZ, RZ, R0 ;  /* 0x000000ffff107224 */ /* 0x000fe200078e0000 */
[----:B------:R-:W-:-:S02]  /*c1a0*/  @P0 LOP3.LUT R19, R19, 0x8, RZ, 0xfc, !PT ;  /* 0x0000000813130812 */ /* 0x000fc400078efcff */
[----:B0-----:R-:W-:-:S05]  /*c1b0*/  LOP3.LUT R3, R3, 0x1, RZ, 0xc0, !PT ;  /* 0x0000000103037812 */ /* 0x001fca00078ec0ff */
[----:B------:R-:W-:-:S04]  /*c1c0*/  IMAD R3, R3, 0x1400, RZ ;  /* 0x0000140003037824 */ /* 0x000fc800078e02ff */
[----:B------:R-:W-:-:S05]  /*c1d0*/  IMAD R2, R17, 0x7800, R3 ;  /* 0x0000780011027824 */ /* 0x000fca00078e0203 */
[----:B------:R-:W-:-:S13]  /*c1e0*/  R2UR UR8, R2 ;  /* 0x00000000020872ca */ /* 0x000fda00000e0000 */
[----:B------:R-:W-:-:S04]  /*c1f0*/  UIADD3 UR8, UR41, UR8, URZ ;  /* 0x0000000829087290 */ /* 0x000fc8000fffe03f */
[----:B------:R-:W-:Y:S02]  /*c200*/  UIADD3 UR24, UR8, 0x1a400, URZ ;  /* 0x0001a40008187890 */ /* 0x000fe4000fffe03f */
[----:B------:R-:W-:Y:S02]  /*c210*/  UIADD3 UR16, UR8, 0x1cc00, URZ ;  /* 0x0001cc0008107890 */ /* 0x000fe4000fffe03f */
[----:B------:R-:W-:-:S05]  /*c220*/  UIADD3 UR8, UR8, 0x1f400, URZ ;  /* 0x0001f40008087890 */ /* 0x000fca000fffe03f */
[----:B------:R3:W-:Y:S02]  /*c230*/  UTMALDG.4D.MULTICAST [UR24], [UR4], UR14, desc[UR6] ;  /* 0x00000618040073b4 */ /* 0x0007e4000801980e */
[----:B------:R3:W-:Y:S02]  /*c240*/  UTMALDG.4D.MULTICAST [UR16], [UR4], UR14, desc[UR6] ;  /* 0x00000610040073b4 */ /* 0x0007e4000801980e */
[----:B------:R3:W-:Y:S02]  /*c250*/  UTMALDG.4D.MULTICAST [UR8], [UR4], UR14, desc[UR6] ;  /* 0x00000608040073b4 */ /* 0x0007e4000801980e */
[----:B---3--:R-:W-:Y:S01]  /*c260*/  NOP ;  /* 0x0000000000007918 */ /* 0x008fe20000000000 */
.L_x_183:
[----:B------:R-:W-:Y:S05]  /*c270*/  WARPSYNC.ALL ;  /* 0x0000000000007948 */ /* 0x000fea0003800000 */
[----:B------:R-:W-:Y:S01]  /*c280*/  UIADD3 UR4, UR41, 0x14400, URZ ;  /* 0x0001440029047890 */ /* 0x000fe2000fffe03f */
        /* <DEDUP_REMOVED lines=19> */
[----:B012---:R-:W-:Y:S05]  /*c3c0*/  CALL.ABS.NOINC R2 ;  /* 0x0000000002007343 */ /* 0x007fea0003c00000 */
.L_x_192:
[----:B------:R-:W3:Y:S01]  /*c3d0*/  S2R R2, SR_TID.X ;  /* 0x0000000000027919 */ /* 0x000ee20000002100 */
[----:B------:R-:W4:Y:S01]  /*c3e0*/  LDC R8, c[0x0][0x448] ;  /* 0x00011200ff087b82 */ /* 0x000f220000000800 */
[----:B------:R-:W-:Y:S01]  /*c3f0*/  USHF.R.S32.HI UR4, URZ, 0x1f, UR36 ;  /* 0x0000001f3f047899 */ /* 0x000fe20008011424 */
[----:B--2---:R-:W2:Y:S01]  /*c400*/  S2R R18, SR_TID.X ;  /* 0x0000000000127919 */ /* 0x004ea20000002100 */
[----:B------:R-:W-:Y:S01]  /*c410*/  ULDC.64 UR8, c[0x0][0x2d8] ;  /* 0x0000b60000087ab9 */ /* 0x000fe20000000a00 */
[----:B------:R-:W-:Y:S01]  /*c420*/  USHF.R.S32.HI UR7, URZ, 0x1f, UR44 ;  /* 0x0000001f3f077899 */ /* 0x000fe2000801142c */
[----:B------:R-:W2:Y:S03]  /*c430*/  S2R R7, SR_TID.X ;  /* 0x0000000000077919 */ /* 0x000ea60000002100 */
[----:B0-----:R-:W0:Y:S01]  /*c440*/  LDC R4, c[0x0][0xc38] ;  /* 0x00030e00ff047b82 */ /* 0x001e220000000800 */
[----:B------:R-:W-:-:S02]  /*c450*/  UIMAD UR6, UR4, UR8, URZ ;  /* 0x00000008040672a4 */ /* 0x000fc4000f8e023f */
[----:B------:R-:W-:Y:S02]  /*c460*/  UIMAD.WIDE.U32 UR4, UR36, UR8, URZ ;  /* 0x00000008240472a5 */ /* 0x000fe4000f8e003f */
[----:B------:R-:W-:-:S03]  /*c470*/  UIMAD UR6, UR36, UR9, UR6 ;  /* 0x00000009240672a4 */ /* 0x000fc6000f8e0206 */
[----:B------:R-:W-:Y:S01]  /*c480*/  ULDC.64 UR8, c[0x0][0x2e0] ;  /* 0x0000b80000087ab9 */ /* 0x000fe20000000a00 */
[----:B------:R-:W-:Y:S02]  /*c490*/  UIADD3 UR5, UR5, UR6, URZ ;  /* 0x0000000605057290 */ /* 0x000fe4000fffe03f */
[----:B------:R-:W-:Y:S02]  /*c4a0*/  UIMAD UR6, UR7, UR8, URZ ;  /* 0x00000008070672a4 */ /* 0x000fe4000f8e023f */
[----:B------:R-:W-:Y:S02]  /*c4b0*/  UIMAD.WIDE.U32 UR4, UR44, UR8, UR4 ;  /* 0x000000082c0472a5 */ /* 0x000fe4000f8e0004 */
[----:B------:R-:W-:Y:S01]  /*c4c0*/  UIMAD UR6, UR44, UR9, UR6 ;  /* 0x000000092c0672a4 */ /* 0x000fe2000f8e0206 */
[----:B----4-:R-:W-:-:S03]  /*c4d0*/  ISETP.NE.AND P0, PT, R8, 0x1, PT ;  /* 0x000000010800780c */ /* 0x010fc60003f05270 */
[----:B------:R-:W-:Y:S01]  /*c4e0*/  UIADD3 UR5, UR5, UR6, URZ ;  /* 0x0000000605057290 */ /* 0x000fe2000fffe03f */
[----:B---3--:R-:W-:-:S04]  /*c4f0*/  LOP3.LUT R2, R2, 0x7f, RZ, 0xc0, !PT ;  /* 0x0000007f02027812 */ /* 0x008fc800078ec0ff */
[----:B-1----:R-:W-:Y:S01]  /*c500*/  SHF.R.U32.HI R0, RZ, 0x2, R2 ;  /* 0x00000002ff007819 */ /* 0x002fe20000011602 */
[----:B--2---:R-:W-:-:S04]  /*c510*/  IMAD.SHL.U32 R18, R18, 0x20, RZ ;  /* 0x0000002012127824 */ /* 0x004fc800078e00ff */
[----:B------:R-:W1:Y:S01]  /*c520*/  @P0 LDC R3, c[0x0][0x44c] ;  /* 0x00011300ff030b82 */ /* 0x000e620000000800 */
[----:B------:R-:W-:Y:S02]  /*c530*/  IMAD R2, RZ, RZ, -UR45 ;  /* 0x8000002dff027e24 */ /* 0x000fe4000f8e02ff */
[----:B------:R-:W-:Y:S01]  /*c540*/  IMAD.SHL.U32 R7, R7, 0x10, RZ ;  /* 0x0000001007077824 */ /* 0x000fe200078e00ff */
[----:B------:R-:W-:Y:S01]  /*c550*/  LOP3.LUT R18, R0, 0x60, R18, 0xf8, !PT ;  /* 0x0000006000127812 */ /* 0x000fe200078ef812 */
[----:B0-----:R-:W-:-:S03]  /*c560*/  IMAD R2, R4, R2, UR50 ;  /* 0x0000003204027e24 */ /* 0x001fc6000f8e0202 */
[----:B------:R-:W0:Y:S01]  /*c570*/  @P0 LDC R0, c[0x0][0x450] ;  /* 0x00011400ff000b82 */ /* 0x000e220000000800 */
[----:B------:R-:W-:Y:S01]  /*c580*/  IMAD.SHL.U32 R5, R2, 0x80, RZ ;  /* 0x0000008002057824 */ /* 0x000fe200078e00ff */
[----:B------:R-:W-:-:S04]  /*c590*/  LOP3.LUT R7, R7, 0x30, RZ, 0xc0, !PT ;  /* 0x0000003007077812 */ /* 0x000fc800078ec0ff */
[----:B------:R-:W-:Y:S02]  /*c5a0*/  LOP3.LUT R2, R18, R5, RZ, 0xfc, !PT ;  /* 0x0000000512027212 */ /* 0x000fe400078efcff */
[C---:B------:R-:W-:Y:S01]  /*c5b0*/  LOP3.LUT R9, R7.reuse, 0x40, RZ, 0xfc, !PT ;  /* 0x0000004007097812 */ /* 0x040fe200078efcff */
[----:B------:R-:W2:Y:S01]  /*c5c0*/  S2R R18, SR_TID.X ;  /* 0x0000000000127919 */ /* 0x000ea20000002100 */
[----:B------:R-:W-:Y:S01]  /*c5d0*/  LOP3.LUT R7, R7, 0x80, RZ, 0xfc, !PT ;  /* 0x0000008007077812 */ /* 0x000fe200078efcff */
[----:B------:R-:W-:Y:S02]  /*c5e0*/  IMAD.MOV.U32 R6, RZ, RZ, R2 ;  /* 0x000000ffff067224 */ /* 0x000fe400078e0002 */
[----:B-1----:R-:W-:-:S05]  /*c5f0*/  @P0 IMAD.HI.U32 R3, R2, R3, RZ ;  /* 0x0000000302030227 */ /* 0x002fca00078e00ff */
[----:B0-----:R-:W-:-:S04]  /*c600*/  @P0 SHF.R.U32.HI R6, RZ, R0, R3 ;  /* 0x00000000ff060219 */ /* 0x001fc80000011603 */
[--C-:B------:R-:W-:Y:S01]  /*c610*/  SHF.R.S32.HI R4, RZ, 0x1f, R6.reuse ;  /* 0x0000001fff047819 */ /* 0x100fe20000011406 */
[----:B------:R-:W-:-:S04]  /*c620*/  IMAD.MOV R0, RZ, RZ, -R6 ;  /* 0x000000ffff007224 */ /* 0x000fc800078e0a06 */
[----:B------:R-:W-:Y:S02]  /*c630*/  IMAD R0, R8, R0, R2 ;  /* 0x0000000008007224 */ /* 0x000fe400078e0202 */
[----:B------:R-:W0:Y:S01]  /*c640*/  LDC.64 R2, c[0x0][0x2d0] ;  /* 0x0000b400ff027b82 */ /* 0x000e220000000a00 */
[C---:B--2---:R-:W-:Y:S01]  /*c650*/  IMAD.SHL.U32 R10, R18.reuse, 0x10, RZ ;  /* 0x00000010120a7824 */ /* 0x044fe200078e00ff */
[----:B------:R-:W-:-:S04]  /*c660*/  LOP3.LUT R18, R18, 0x7f, RZ, 0xc0, !PT ;  /* 0x0000007f12127812 */ /* 0x000fc800078ec0ff */
[----:B------:R-:W-:Y:S01]  /*c670*/  LOP3.LUT R10, R10, 0x30, RZ, 0xc0, !PT ;  /* 0x000000300a0a7812 */ /* 0x000fe200078ec0ff */
[----:B0-----:R-:W-:-:S04]  /*c680*/  IMAD R4, R4, R2, RZ ;  /* 0x0000000204047224 */ /* 0x001fc800078e02ff */
[C---:B------:R-:W-:Y:S02]  /*c690*/  IMAD R4, R6.reuse, R3, R4 ;  /* 0x0000000306047224 */ /* 0x040fe400078e0204 */
[----:B------:R-:W-:Y:S01]  /*c6a0*/  IMAD.WIDE.U32 R2, R6, R2, UR4 ;  /* 0x0000000406027e25 */ /* 0x000fe2000f8e0002 */
[----:B------:R-:W-:-:S03]  /*c6b0*/  ULDC.64 UR4, c[0x0][0x2c8] ;  /* 0x0000b20000047ab9 */ /* 0x000fc60000000a00 */
[----:B------:R-:W-:Y:S01]  /*c6c0*/  IMAD.IADD R3, R3, 0x1, R4 ;  /* 0x0000000103037824 */ /* 0x000fe200078e0204 */
[----:B------:R-:W-:Y:S01]  /*c6d0*/  SHF.R.S32.HI R4, RZ, 0x1f, R0 ;  /* 0x0000001fff047819 */ /* 0x000fe20000011400 */
[----:B------:R-:W-:-:S04]  /*c6e0*/  IMAD.WIDE.U32 R2, R0, UR4, R2 ;  /* 0x0000000400027c25 */ /* 0x000fc8000f8e0002 */
[----:B------:R-:W-:-:S04]  /*c6f0*/  IMAD R4, R4, UR4, RZ ;  /* 0x0000000404047c24 */ /* 0x000fc8000f8e02ff */
[----:B------:R-:W-:Y:S01]  /*c700*/  IMAD R0, R0, UR5, R4 ;  /* 0x0000000500007c24 */ /* 0x000fe2000f8e0204 */
[----:B------:R-:W-:Y:S02]  /*c710*/  ULDC.64 UR4, c[0x0][0x280] ;  /* 0x0000a00000047ab9 */ /* 0x000fe40000000a00 */
[----:B------:R-:W-:Y:S01]  /*c720*/  IADD3 R4, P0, R2, UR4, RZ ;  /* 0x0000000402047c10 */ /* 0x000fe2000ff1e0ff */
[----:B------:R-:W-:Y:S02]  /*c730*/  ULDC UR4, c[0x0][0x2b8] ;  /* 0x0000ae0000047ab9 */ /* 0x000fe40000000800 */
[----:B------:R-:W-:Y:S02]  /*c740*/  ISETP.GE.AND P3, PT, R10, UR4, PT ;  /* 0x000000040a007c0c */ /* 0x000fe4000bf66270 */
[----:B------:R-:W-:Y:S02]  /*c750*/  IADD3.X R3, R3, UR5, R0, P0, !PT ;  /* 0x0000000503037c10 */ /* 0x000fe400087fe400 */
[----:B------:R-:W-:-:S02]  /*c760*/  ISETP.GE.AND P0, PT, R9, UR4, PT ;  /* 0x0000000409007c0c */ /* 0x000fc4000bf06270 */
[----:B------:R0:W5:Y:S01]  /*c770*/  LDL R9, [R1+0x20] ;  /* 0x0000200001097983 */ /* 0x0001620000100800 */
[----:B------:R-:W-:Y:S01]  /*c780*/  ISETP.GE.AND P1, PT, R7, UR4, PT ;  /* 0x0000000407007c0c */ /* 0x000fe2000bf26270 */
[----:B------:R-:W-:Y:S01]  /*c790*/  UMOV UR4, 0xffffffff ;  /* 0xffffffff00047882 */ /* 0x000fe20000000000 */
[----:B------:R-:W-:Y:S02]  /*c7a0*/  SHF.R.U32.HI R18, RZ, 0x2, R18 ;  /* 0x00000002ff127819 */ /* 0x000fe40000011612 */
[----:B------:R-:W-:Y:S09]  /*c7b0*/  BRA.DIV UR4, `(.L_x_193) ;  /* 0x0000002204dc7947 */ /* 0x000ff2000b800000 */
[----:B------:R-:W1:Y:S01]  /*c7c0*/  SHFL.IDX PT, R7, R4, RZ, 0x1c1f ;  /* 0x001c1fff04077589 */ /* 0x000e6200000e0000 */
[----:B------:R-:W-:Y:S01]  /*c7d0*/  ULDC UR4, c[0x0][0x288] ;  /* 0x0000a20000047ab9 */ /* 0x000fe20000000800 */
[----:B------:R-:W-:Y:S02]  /*c7e0*/  IMAD.IADD R0, R18, 0x1, R5 ;  /* 0x0000000112007824 */ /* 0x000fe400078e0205 */
[----:B------:R-:W2:Y:S01]  /*c7f0*/  SHFL.IDX PT, R6, R3, RZ, 0x1c1f ;  /* 0x001c1fff03067589 */ /* 0x000ea200000e0000 */
[----:B------:R-:W-:Y:S02]  /*c800*/  IMAD R2, R8, UR4, RZ ;  /* 0x0000000408027c24 */ /* 0x000fe4000f8e02ff */
[----:B------:R-:W-:-:S03]  /*c810*/  VIADD R5, R0, 0x20 ;  /* 0x0000002000057836 */ /* 0x000fc60000000000 */
[----:B------:R-:W-:-:S13]  /*c820*/  ISETP.GE.AND P2, PT, R0, R2, PT ;  /* 0x000000020000720c */ /* 0x000fda0003f46270 */
[----:B-1----:R-:W-:-:S05]  /*c830*/  @!P2 IADD3 R7, P4, R10, R7, RZ ;  /* 0x000000070a07a210 */ /* 0x002fca0007f9e0ff */
[----:B--2---:R-:W-:-:S05]  /*c840*/  @!P2 IMAD.X R6, RZ, RZ, R6, P4 ;  /* 0x000000ffff06a224 */ /* 0x004fca00020e0606 */
[----:B------:R-:W-:-:S04]  /*c850*/  @!P2 LOP3.LUT R7, R7, R6, RZ, 0x3c, !PT ;  /* 0x000000060707a212 */ /* 0x000fc800078e3cff */
[----:B------:R-:W-:-:S04]  /*c860*/  @!P2 LOP3.LUT R6, R7, R6, RZ, 0x3c, !PT ;  /* 0x000000060706a212 */ /* 0x000fc800078e3cff */
[----:B------:R-:W-:-:S05]  /*c870*/  @!P2 LOP3.LUT R7, R7, R6, RZ, 0x3c, !PT ;  /* 0x000000060707a212 */ /* 0x000fca00078e3cff */
[----:B------:R-:W-:Y:S01]  /*c880*/  @!PT LDS RZ, [RZ] ;  /* 0x00000000fffff984 */ /* 0x000fe20000000800 */
[----:B-----5:R-:W-:Y:S04]  /*c890*/  @!P2 LDGSTS.E.BYPASS.LTC128B.128 [R9+0x14400], desc[UR48][R6.64], !P3 ;  /* 0x144000000609afae */ /* 0x020fe8000d901d70 */
[----:B------:R-:W-:Y:S04]  /*c8a0*/  @!P2 LDGSTS.E.BYPASS.LTC128B.128 [R9+0x16400], desc[UR48][R6.64+0x40], !P0 ;  /* 0x164000400609afae */ /* 0x000fe8000c101d70 */
[----:B------:R1:W-:Y:S01]  /*c8b0*/  @!P2 LDGSTS.E.BYPASS.LTC128B.128 [R9+0x18400], desc[UR48][R6.64+0x80], !P1 ;  /* 0x184000800609afae */ /* 0x0003e2000c901d70 */
[----:B------:R-:W-:-:S03]  /*c8c0*/  ISETP.GE.AND P2, PT, R5, R2, PT ;  /* 0x000000020500720c */ /* 0x000fc60003f46270 */
[----:B------:R-:W-:Y:S04]  /*c8d0*/  SHFL.IDX PT, R5, R3, 0x1, 0x1c1f ;  /* 0x003c1f0003057f89 */ /* 0x000fe800000e0000 */
[----:B-1----:R-:W1:Y:S06]  /*c8e0*/  SHFL.IDX PT, R6, R4, 0x1, 0x1c1f ;  /* 0x003c1f0004067f89 */ /* 0x002e6c00000e0000 */
[----:B-1----:R-:W-:-:S05]  /*c8f0*/  @!P2 IADD3 R6, P4, R10, R6, RZ ;  /* 0x000000060a06a210 */ /* 0x002fca0007f9e0ff */
[----:B------:R-:W-:-:S04]  /*c900*/  @!P2 IMAD.X R5, RZ, RZ, R5, P4 ;  /* 0x000000ffff05a224 */ /* 0x000fc800020e0605 */
[----:B------:R-:W-:Y:S02]  /*c910*/  @!P2 IMAD.MOV.U32 R7, RZ, RZ, R5 ;  /* 0x000000ffff07a224 */ /* 0x000fe400078e0005 */
[----:B------:R-:W-:-:S03]  /*c920*/  VIADD R5, R0, 0x40 ;  /* 0x0000004000057836 */ /* 0x000fc60000000000 */
[----:B------:R-:W-:Y:S04]  /*c930*/  @!P2 LDGSTS.E.BYPASS.LTC128B.128 [R9+0x14c00], desc[UR48][R6.64], !P3 ;  /* 0x14c000000609afae */ /* 0x000fe8000d901d70 */
[----:B------:R-:W-:Y:S04]  /*c940*/  @!P2 LDGSTS.E.BYPASS.LTC128B.128 [R9+0x16c00], desc[UR48][R6.64+0x40], !P0 ;  /* 0x16c000400609afae */ /* 0x000fe8000c101d70 */
[----:B------:R1:W-:Y:S01]  /*c950*/  @!P2 LDGSTS.E.BYPASS.LTC128B.128 [R9+0x18c00], desc[UR48][R6.64+0x80], !P1 ;  /* 0x18c000800609afae */ /* 0x0003e2000c901d70 */
[----:B------:R-:W-:-:S03]  /*c960*/  ISETP.GE.AND P2, PT, R5, R2, PT ;  /* 0x000000020500720c */ /* 0x000fc60003f46270 */
[----:B------:R-:W-:Y:S04]  /*c970*/  SHFL.IDX PT, R5, R3, 0x2, 0x1c1f ;  /* 0x005c1f0003057f89 */ /* 0x000fe800000e0000 */
[----:B------:R-:W-:Y:S04]  /*c980*/  SHFL.IDX PT, R3, R3, 0x3, 0x1c1f ;  /* 0x007c1f0003037f89 */ /* 0x000fe800000e0000 */
[----:B-1----:R-:W1:Y:S04]  /*c990*/  SHFL.IDX PT, R6, R4, 0x2, 0x1c1f ;  /* 0x005c1f0004067f89 */ /* 0x002e6800000e0000 */
[----:B------:R-:W2:Y:S01]  /*c9a0*/  SHFL.IDX PT, R4, R4, 0x3, 0x1c1f ;  /* 0x007c1f0004047f89 */ /* 0x000ea200000e0000 */
[----:B-1----:R-:W-:-:S05]  /*c9b0*/  @!P2 IADD3 R6, P4, R10, R6, RZ ;  /* 0x000000060a06a210 */ /* 0x002fca0007f9e0ff */
[----:B------:R-:W-:-:S04]  /*c9c0*/  @!P2 IMAD.X R5, RZ, RZ, R5, P4 ;  /* 0x000000ffff05a224 */ /* 0x000fc800020e0605 */
[----:B------:R-:W-:-:S05]  /*c9d0*/  @!P2 IMAD.MOV.U32 R7, RZ, RZ, R5 ;  /* 0x000000ffff07a224 */ /* 0x000fca00078e0005 */
[----:B------:R1:W-:Y:S04]  /*c9e0*/  @!P2 LDGSTS.E.BYPASS.LTC128B.128 [R9+0x15400], desc[UR48][R6.64], !P3 ;  /* 0x154000000609afae */ /* 0x0003e8000d901d70 */
[----:B------:R1:W-:Y:S04]  /*c9f0*/  @!P2 LDGSTS.E.BYPASS.LTC128B.128 [R9+0x17400], desc[UR48][R6.64+0x40], !P0 ;  /* 0x174000400609afae */ /* 0x0003e8000c101d70 */
[----:B--2---:R1:W-:Y:S02]  /*ca00*/  @!P2 LDGSTS.E.BYPASS.LTC128B.128 [R9+0x19400], desc[UR48][R6.64+0x80], !P1 ;  /* 0x194000800609afae */ /* 0x0043e4000c901d70 */
.L_x_260:
[----:B------:R-:W-:Y:S01]  /*ca10*/  VIADD R0, R0, 0x60 ;  /* 0x0000006000007836 */ /* 0x000fe20000000000 */
[----:B------:R-:W-:Y:S04]  /*ca20*/  BSSY B0, `(.L_x_194) ;  /* 0x000000b000007945 */ /* 0x000fe80003800000 */
[----:B------:R-:W-:-:S13]  /*ca30*/  ISETP.GE.AND P2, PT, R0, R2, PT ;  /* 0x000000020000720c */ /* 0x000fda0003f46270 */
[----:B------:R-:W-:Y:S05]  /*ca40*/  @P2 BRA `(.L_x_195) ;  /* 0x0000000000202947 */ /* 0x000fea0003800000 */
[----:B------:R-:W-:-:S05]  /*ca50*/  IADD3 R2, P2, R10, R4, RZ ;  /* 0x000000040a027210 */ /* 0x000fca0007f5e0ff */
[----:B------:R-:W-:-:S05]  /*ca60*/  IMAD.X R3, RZ, RZ, R3, P2 ;  /* 0x000000ffff037224 */ /* 0x000fca00010e0603 */
[----:B------:R-:W-:Y:S01]  /*ca70*/  @!PT LDS RZ, [RZ] ;  /* 0x00000000fffff984 */ /* 0x000fe20000000800 */
[----:B------:R-:W-:Y:S01]  /*ca80*/  @!PT LDS RZ, [RZ] ;  /* 0x00000000fffff984 */ /* 0x000fe20000000800 */
[----:B------:R-:W-:Y:S01]  /*ca90*/  @!PT LDS RZ, [RZ] ;  /* 0x00000000fffff984 */ /* 0x000fe20000000800 */
[----:B------:R2:W-:Y:S04]  /*caa0*/  LDGSTS.E.BYPASS.LTC128B.128 [R9+0x15c00], desc[UR48][R2.64], !P3 ;  /* 0x15c0000002097fae */ /* 0x0005e8000d901d70 */
[----:B------:R2:W-:Y:S04]  /*cab0*/  LDGSTS.E.BYPASS.LTC128B.128 [R9+0x17c00], desc[UR48][R2.64+0x40], !P0 ;  /* 0x17c0004002097fae */ /* 0x0005e8000c101d70 */
[----:B------:R2:W-:Y:S02]  /*cac0*/  LDGSTS.E.BYPASS.LTC128B.128 [R9+0x19c00], desc[UR48][R2.64+0x80], !P1 ;  /* 0x19c0008002097fae */ /* 0x0005e4000c901d70 */
.L_x_195:
[----:B------:R-:W-:Y:S05]  /*cad0*/  BSYNC B0 ;  /* 0x0000000000007941 */ /* 0x000fea0003800000 */
.L_x_194:
        /* <DEDUP_REMOVED lines=10> */
.L_x_261:
[----:B------:R-:W-:-:S06]  /*cb80*/  UISETP.GE.AND UP0, UPT, UR40, 0xa1, UPT ;  /* 0x000000a12800788c */ /* 0x000fcc000bf06270 */
[----:B------:R-:W-:-:S13]  /*cb90*/  PLOP3.LUT P0, PT, PT, PT, UP0, 0x80, 0x0 ;  /* 0x000000000000781c */ /* 0x000fda0003f0f008 */
[----:B------:R-:W-:Y:S05]  /*cba0*/  @!P0 BRA `(.L_x_197) ;  /* 0x00000010003c8947 */ /* 0x000fea0003800000 */
[----:B--2---:R2:W5:Y:S01]  /*cbb0*/  LDL.LU R0, [R1] ;  /* 0x0000000001007983 */ /* 0x0045620000300800 */
[----:B------:R-:W-:Y:S01]  /*cbc0*/  UIADD3 UR4, UR39, -0x2, URZ ;  /* 0xfffffffe27047890 */ /* 0x000fe2000fffe03f */
[----:B------:R-:W-:-:S05]  /*cbd0*/  IMAD.MOV.U32 R3, RZ, RZ, R17 ;  /* 0x000000ffff037224 */ /* 0x000fca00078e0011 */
[----:B------:R-:W-:-:S07]  /*cbe0*/  IMAD.U32 R2, RZ, RZ, UR4 ;  /* 0x00000004ff027e24 */ /* 0x000fce000f8e00ff */
.L_x_222:
[----:B------:R-:W-:Y:S01]  /*cbf0*/  VIADD R17, R3, 0x1 ;  /* 0x0000000103117836 */ /* 0x000fe20000000000 */
[----:B------:R-:W-:Y:S01]  /*cc00*/  LOP3.LUT P1, RZ, R19, 0x8, RZ, 0xc0, !PT ;  /* 0x0000000813ff7812 */ /* 0x000fe2000782c0ff */
[----:B------:R-:W-:Y:S03]  /*cc10*/  BSSY B0, `(.L_x_198) ;  /* 0x0000098000007945 */ /* 0x000fe60003800000 */
[----:B------:R-:W-:-:S04]  /*cc20*/  ISETP.NE.AND P0, PT, R17, 0x2, PT ;  /* 0x000000021100780c */ /* 0x000fc80003f05270 */
[----:B------:R-:W-:Y:S02]  /*cc30*/  SEL R4, RZ, 0x1, P0 ;  /* 0x00000001ff047807 */ /* 0x000fe40000000000 */
[----:B------:R-:W-:Y:S02]  /*cc40*/  SEL R17, R17, RZ, P0 ;  /* 0x000000ff11117207 */ /* 0x000fe40000000000 */
[----:B-1---5:R-:W-:-:S05]  /*cc50*/  LOP3.LUT R9, R0, R4, RZ, 0x3c, !PT ;  /* 0x0000000400097212 */ /* 0x022fca00078e3cff */
[----:B------:R1:W-:Y:S01]  /*cc60*/  STL [R1], R9 ;  /* 0x0000000901007387 */ /* 0x0003e20000100800 */
[----:B--2---:R-:W-:Y:S05]  /*cc70*/  @!P1 BRA `(.L_x_199) ;  /* 0x0000000800449947 */ /* 0x004fea0003800000 */
[----:B------:R-:W-:Y:S01]  /*cc80*/  LOP3.LUT P1, RZ, R19, 0x4, RZ, 0xc0, !PT ;  /* 0x0000000413ff7812 */ /* 0x000fe2000782c0ff */
[----:B------:R-:W-:-:S12]  /*cc90*/  IMAD.MOV.U32 R8, RZ, RZ, R2 ;  /* 0x000000ffff087224 */ /* 0x000fd800078e0002 */
[----:B------:R-:W-:Y:S05]  /*cca0*/  @!P1 BRA `(.L_x_200) ;  /* 0x0000000000509947 */ /* 0x000fea0003800000 */
[----:B------:R-:W3:Y:S01]  /*ccb0*/  LDL R10, [R1+0x8] ;  /* 0x00000800010a7983 */ /* 0x000ee20000100800 */
[----:B------:R-:W4:Y:S01]  /*ccc0*/  LDC R8, c[0x0][0x43c] ;  /* 0x00010f00ff087b82 */ /* 0x000f220000000800 */
[----:B------:R-:W-:Y:S02]  /*ccd0*/  ULDC.64 UR4, c[0x0][0x428] ;  /* 0x00010a0000047ab9 */ /* 0x000fe40000000a00 */
[----:B------:R-:W2:Y:S01]  /*cce0*/  LDL R7, [R1+0x4] ;  /* 0x0000040001077983 */ /* 0x000ea20000100800 */
[----:B----4-:R-:W-:-:S13]  /*ccf0*/  ISETP.NE.AND P0, PT, R8, 0x1, PT ;  /* 0x000000010800780c */ /* 0x010fda0003f05270 */
[----:B------:R-:W4:Y:S02]  /*cd00*/  @P0 LDC.64 R4, c[0x0][0x440] ;  /* 0x00011000ff040b82 */ /* 0x000f240000000a00 */
[----:B----4-:R-:W-:-:S04]  /*cd10*/  @P0 IMAD.HI.U32 R6, R2, R4, RZ ;  /* 0x0000000402060227 */ /* 0x010fc800078e00ff */
[----:B------:R-:W-:Y:S01]  /*cd20*/  IMAD.MOV.U32 R4, RZ, RZ, R2 ;  /* 0x000000ffff047224 */ /* 0x000fe200078e0002 */
[----:B------:R-:W-:-:S05]  /*cd30*/  @P0 SHF.R.U32.HI R4, RZ, R5, R6 ;  /* 0x00000005ff040219 */ /* 0x000fca0000011606 */
[----:B------:R-:W-:-:S04]  /*cd40*/  IMAD.MOV R5, RZ, RZ, -R4 ;  /* 0x000000ffff057224 */ /* 0x000fc800078e0a04 */
[----:B------:R-:W-:Y:S01]  /*cd50*/  IMAD R8, R8, R5, R2 ;  /* 0x0000000508087224 */ /* 0x000fe200078e0202 */
[----:B------:R-:W-:Y:S01]  /*cd60*/  SHF.R.S32.HI R5, RZ, 0x1f, R4 ;  /* 0x0000001fff057819 */ /* 0x000fe20000011404 */
[----:B---3--:R-:W-:-:S04]  /*cd70*/  IMAD R6, R10, UR4, RZ ;  /* 0x000000040a067c24 */ /* 0x008fc8000f8e02ff */
[C---:B--2---:R-:W-:Y:S02]  /*cd80*/  IMAD R6, R7.reuse, UR5, R6 ;  /* 0x0000000507067c24 */ /* 0x044fe4000f8e0206 */
[----:B------:R-:W-:Y:S01]  /*cd90*/  IMAD.WIDE.U32 R4, R7, UR4, R4 ;  /* 0x0000000407047c25 */ /* 0x000fe2000f8e0004 */
[----:B------:R-:W-:-:S03]  /*cda0*/  ULDC.64 UR4, c[0x0][0x418] ;  /* 0x0001060000047ab9 */ /* 0x000fc60000000a00 */
[----:B------:R-:W-:Y:S01]  /*cdb0*/  IMAD.IADD R5, R6, 0x1, R5 ;  /* 0x0000000106057824 */ /* 0x000fe200078e0205 */
[----:B------:R-:W-:-:S04]  /*cdc0*/  LEA R6, P0, R4, UR4, 0x2 ;  /* 0x0000000404067c11 */ /* 0x000fc8000f8010ff */
[----:B------:R-:W-:-:S05]  /*cdd0*/  LEA.HI.X R7, R4, UR5, R5, 0x2, P0 ;  /* 0x0000000504077c11 */ /* 0x000fca00080f1405 */
[----:B------:R3:W5:Y:S04]  /*cde0*/  LDG.E R16, desc[UR48][R6.64] ;  /* 0x0000003006107981 */ /* 0x000768000c1e1900 */
.L_x_200:
[----:B---3--:R-:W-:Y:S01]  /*cdf0*/  LEA R6, R17, UR41, 0x3 ;  /* 0x0000002911067c11 */ /* 0x008fe2000f8e18ff */
[----:B------:R-:W-:Y:S01]  /*ce00*/  BSSY B1, `(.L_x_201) ;  /* 0x0000004000017945 */ /* 0x000fe20003800000 */
[----:B------:R-:W-:-:S04]  /*ce10*/  SHF.L.U32 R5, R9, 0x1f, RZ ;  /* 0x0000001f09057819 */ /* 0x000fc800000006ff */
[----:B------:R-:W3:Y:S02]  /*ce20*/  SYNCS.PHASECHK.TRANS64.TRYWAIT P0, [R6+URZ+0x29880], R5 ;  /* 0x02988005060075a7 */ /* 0x000ee4000800017f */
[----:B---3--:R-:W-:Y:S05]  /*ce30*/  @!P0 BRA `(.L_x_202) ;  /* 0x0000002000a48947 */ /* 0x008fea0003800000 */
.L_x_262:
[----:B------:R-:W-:Y:S05]  /*ce40*/  BSYNC B1 ;  /* 0x0000000000017941 */ /* 0x000fea0003800000 */
.L_x_201:
[----:B------:R-:W4:Y:S01]  /*ce50*/  S2R R4, SR_TID.X ;  /* 0x0000000000047919 */ /* 0x000f220000002100 */
[----:B------:R-:W-:Y:S01]  /*ce60*/  UPRMT UR4, UR47, 0x9910, URZ ;  /* 0x000099102f047896 */ /* 0x000fe2000800003f */
[----:B----4-:R-:W-:-:S04]  /*ce70*/  LOP3.LUT R4, R4, 0x7f, RZ, 0xc0, !PT ;  /* 0x0000007f04047812 */ /* 0x010fc800078ec0ff */
[----:B------:R-:W-:-:S13]  /*ce80*/  ISETP.NE.AND P0, PT, R4, RZ, PT ;  /* 0x000000ff0400720c */ /* 0x000fda0003f05270 */
[----:B------:R-:W-:-:S04]  /*ce90*/  @!P0 IMAD.MOV.U32 R4, RZ, RZ, 0x5000 ;  /* 0x00005000ff048424 */ /* 0x000fc800078e00ff */
[----:B------:R4:W-:Y:S02]  /*cea0*/  @!P0 SYNCS.ARRIVE.TRANS64 RZ, [R6+URZ+0x29870], R4 ;  /* 0x0298700406ff89a7 */ /* 0x0009e4000800003f */
[----:B----4-:R-:W-:-:S05]  /*ceb0*/  IMAD.U32 R4, RZ, RZ, UR4 ;  /* 0x00000004ff047e24 */ /* 0x010fca000f8e00ff */
[----:B------:R-:W-:-:S13]  /*cec0*/  ISETP.NE.AND P1, PT, R4, 0x2, PT ;  /* 0x000000020400780c */ /* 0x000fda0003f25270 */
[----:B------:R-:W-:Y:S05]  /*ced0*/  @P1 BRA `(.L_x_203) ;  /* 0x0000000000041947 */ /* 0x000fea0003800000 */
[----:B------:R-:W-:Y:S01]  /*cee0*/  BPT.TRAP 0x1 ;  /* 0x000000040000795c */ /* 0x000fe20000300000 */
.L_x_203:
[----:B------:R-:W-:Y:S01]  /*cef0*/  LOP3.LUT P0, RZ, R19, 0x2, RZ, 0xc0, !PT ;  /* 0x0000000213ff7812 */ /* 0x000fe2000780c0ff */
[----:B------:R-:W-:-:S12]  /*cf00*/  BSSY B1, `(.L_x_204) ;  /* 0x0000003000017945 */ /* 0x000fd80003800000 */
[----:B------:R-:W-:Y:S05]  /*cf10*/  @P0 BRA `(.L_x_205) ;  /* 0x0000000000040947 */ /* 0x000fea0003800000 */
[----:B------:R-:W-:Y:S01]  /*cf20*/  BPT.TRAP 0x1 ;  /* 0x000000040000795c */ /* 0x000fe20000300000 */
.L_x_205:
[----:B------:R-:W-:Y:S05]  /*cf30*/  BSYNC B1 ;  /* 0x0000000000017941 */ /* 0x000fea0003800000 */
.L_x_204:
[----:B------:R-:W4:Y:S01]  /*cf40*/  S2R R4, SR_CgaCtaId ;  /* 0x0000000000047919 */ /* 0x000f220000008800 */
[----:B-1----:R-:W-:Y:S01]  /*cf50*/  IMAD.MOV.U32 R9, RZ, RZ, RZ ;  /* 0x000000ffff097224 */ /* 0x002fe200078e00ff */
[----:B------:R-:W-:Y:S01]  /*cf60*/  UIADD3 UR4, UP0, UR52, 0x470, URZ ;  /* 0x0000047034047890 */ /* 0x000fe2000ff1e03f */
[----:B------:R-:W-:Y:S01]  /*cf70*/  IMAD.U32 R7, RZ, RZ, UR41 ;  /* 0x00000029ff077e24 */ /* 0x000fe2000f8e00ff */
[----:B------:R-:W1:Y:S01]  /*cf80*/  S2R R10, SR_CgaCtaId ;  /* 0x00000000000a7919 */ /* 0x000e620000008800 */
[----:B------:R-:W-:Y:S01]  /*cf90*/  PLOP3.LUT P0, PT, PT, PT, PT, 0x80, 0x0 ;  /* 0x000000000000781c */ /* 0x000fe20003f0f070 */
[----:B------:R-:W-:Y:S01]  /*cfa0*/  UIADD3.X UR5, URZ, UR53, URZ, UP0, !UPT ;  /* 0x000000353f057290 */ /* 0x000fe200087fe43f */
[----:B------:R-:W-:Y:S01]  /*cfb0*/  R2UR UR10, R9 ;  /* 0x00000000090a72ca */ /* 0x000fe200000e0000 */
[----:B------:R-:W-:Y:S01]  /*cfc0*/  UMOV UR6, 0x30000 ;  /* 0x0003000000067882 */ /* 0x000fe20000000000 */
[----:B------:R-:W-:Y:S01]  /*cfd0*/  UMOV UR14, 0x0 ;  /* 0x00000000000e7882 */ /* 0x000fe20000000000 */
[----:B------:R-:W-:Y:S01]  /*cfe0*/  UMOV UR15, 0x14f00000 ;  /* 0x14f00000000f7882 */ /* 0x000fe20000000000 */
[----:B----4-:R-:W-:-:S02]  /*cff0*/  LOP3.LUT R4, R4, 0x1, RZ, 0xc0, !PT ;  /* 0x0000000104047812 */ /* 0x010fc400078ec0ff */
[----:B-1----:R-:W-:-:S03]  /*d000*/  LOP3.LUT R10, R10, 0x1, RZ, 0xc0, !PT ;  /* 0x000000010a0a7812 */ /* 0x002fc600078ec0ff */
[----:B------:R-:W-:-:S04]  /*d010*/  IMAD R4, R4, 0x2800, RZ ;  /* 0x0000280004047824 */ /* 0x000fc800078e02ff */
[----:B------:R-:W-:Y:S02]  /*d020*/  IMAD R4, R17, 0x5000, R4 ;  /* 0x0000500011047824 */ /* 0x000fe400078e0204 */
[----:B------:R-:W-:-:S03]  /*d030*/  IMAD R10, R10, 0x50, RZ ;  /* 0x000000500a0a7824 */ /* 0x000fc600078e02ff */
[----:B------:R-:W-:Y:S01]  /*d040*/  IADD3 R4, R7, 0xa400, R4 ;  /* 0x0000a40007047810 */ /* 0x000fe20007ffe004 */
[----:B------:R-:W-:Y:S02]  /*d050*/  IMAD R7, R8, 0xa0, R10 ;  /* 0x000000a008077824 */ /* 0x000fe400078e020a */
[----:B------:R-:W-:-:S07]  /*d060*/  VIADD R8, R6, 0x29870 ;  /* 0x0002987006087836 */ /* 0x000fce0000000000 */
.L_x_206:
        /* <DEDUP_REMOVED lines=8> */
[----:B------:R1:W-:Y:S02]  /*d0f0*/  UTMALDG.4D.MULTICAST [UR8], [UR4], UR6, desc[UR14] ;  /* 0x00000e08040073b4 */ /* 0x0003e40008019806 */
[----:B-1----:R-:W-:Y:S05]  /*d100*/  @P0 BRA.U.ANY `(.L_x_206) ;  /* 0xfffffffd00d80947 */ /* 0x002fea000393ffff */
[----:B------:R-:W1:Y:S01]  /*d110*/  SYNCS.PHASECHK.TRANS64.TRYWAIT P0, [R6+URZ+0x29840], R5 ;  /* 0x02984005060075a7 */ /* 0x000e62000800017f */
[----:B------:R-:W-:Y:S04]  /*d120*/  BSSY B1, `(.L_x_207) ;  /* 0x0000002000017945 */ /* 0x000fe80003800000 */
[----:B-1----:R-:W-:Y:S05]  /*d130*/  @!P0 BRA `(.L_x_208) ;  /* 0x0000001c00f88947 */ /* 0x002fea0003800000 */
.L_x_263:
[----:B------:R-:W-:Y:S05]  /*d140*/  BSYNC B1 ;  /* 0x0000000000017941 */ /* 0x000fea0003800000 */
.L_x_207:
[----:B------:R-:W4:Y:S02]  /*d150*/  S2R R4, SR_TID.X ;  /* 0x0000000000047919 */ /* 0x000f240000002100 */
[----:B----4-:R-:W-:-:S04]  /*d160*/  LOP3.LUT R4, R4, 0x7f, RZ, 0xc0, !PT ;  /* 0x0000007f04047812 */ /* 0x010fc800078ec0ff */
[----:B------:R-:W-:-:S13]  /*d170*/  ISETP.NE.AND P0, PT, R4, RZ, PT ;  /* 0x000000ff0400720c */ /* 0x000fda0003f05270 */
[----:B------:R-:W-:-:S04]  /*d180*/  @!P0 IMAD.MOV.U32 R4, RZ, RZ, 0x7800 ;  /* 0x00007800ff048424 */ /* 0x000fc800078e00ff */
[----:B------:R4:W-:Y:S01]  /*d190*/  @!P0 SYNCS.ARRIVE.TRANS64 RZ, [R6+URZ+0x29830], R4 ;  /* 0x0298300406ff89a7 */ /* 0x0009e2000800003f */
[----:B------:R-:W-:Y:S05]  /*d1a0*/  @P1 BRA `(.L_x_209) ;  /* 0x0000000000041947 */ /* 0x000fea0003800000 */
[----:B------:R-:W-:Y:S01]  /*d1b0*/  BPT.TRAP 0x1 ;  /* 0x000000040000795c */ /* 0x000fe20000300000 */
.L_x_209:
[----:B------:R-:W-:Y:S01]  /*d1c0*/  LOP3.LUT P0, RZ, R19, 0x2, RZ, 0xc0, !PT ;  /* 0x0000000213ff7812 */ /* 0x000fe2000780c0ff */
[----:B------:R-:W-:-:S12]  /*d1d0*/  BSSY B1, `(.L_x_210) ;  /* 0x0000003000017945 */ /* 0x000fd80003800000 */
[----:B------:R-:W-:Y:S05]  /*d1e0*/  @P0 BRA `(.L_x_211) ;  /* 0x0000000000040947 */ /* 0x000fea0003800000 */
[----:B------:R-:W-:Y:S01]  /*d1f0*/  BPT.TRAP 0x1 ;  /* 0x000000040000795c */ /* 0x000fe20000300000 */
.L_x_211:
[----:B------:R-:W-:Y:S05]  /*d200*/  BSYNC B1 ;  /* 0x0000000000017941 */ /* 0x000fea0003800000 */
.L_x_210:
[----:B----4-:R-:W4:Y:S01]  /*d210*/  S2R R4, SR_CgaCtaId ;  /* 0x0000000000047919 */ /* 0x010f220000008800 */
[----:B------:R-:W-:Y:S01]  /*d220*/  R2UR UR10, R9 ;  /* 0x00000000090a72ca */ /* 0x000fe200000e0000 */
[----:B------:R-:W-:Y:S01]  /*d230*/  UIADD3 UR4, UP0, UR52, 0x370, URZ ;  /* 0x0000037034047890 */ /* 0x000fe2000ff1e03f */
[----:B------:R-:W-:Y:S01]  /*d240*/  PLOP3.LUT P0, PT, PT, PT, PT, 0x80, 0x0 ;  /* 0x000000000000781c */ /* 0x000fe20003f0f070 */
[----:B-1-3--:R-:W-:Y:S01]  /*d250*/  VIADD R6, R6, 0x29830 ;  /* 0x0002983006067836 */ /* 0x00afe20000000000 */
[----:B------:R-:W-:Y:S01]  /*d260*/  UMOV UR6, 0x30000 ;  /* 0x0003000000067882 */ /* 0x000fe20000000000 */
[----:B------:R-:W-:Y:S01]  /*d270*/  UIADD3.X UR5, URZ, UR53, URZ, UP0, !UPT ;  /* 0x000000353f057290 */ /* 0x000fe200087fe43f */
[----:B------:R-:W-:Y:S01]  /*d280*/  UMOV UR14, 0x0 ;  /* 0x00000000000e7882 */ /* 0x000fe20000000000 */
[----:B------:R-:W-:Y:S01]  /*d290*/  UMOV UR15, 0x14f00000 ;  /* 0x14f00000000f7882 */ /* 0x000fe20000000000 */
[----:B----4-:R-:W-:-:S05]  /*d2a0*/  LOP3.LUT R4, R4, 0x1, RZ, 0xc0, !PT ;  /* 0x0000000104047812 */ /* 0x010fca00078ec0ff */
[----:B------:R-:W-:-:S04]  /*d2b0*/  IMAD R4, R4, 0x1400, RZ ;  /* 0x0000140004047824 */ /* 0x000fc800078e02ff */
[----:B------:R-:W-:-:S04]  /*d2c0*/  IMAD R4, R17, 0x7800, R4 ;  /* 0x0000780011047824 */ /* 0x000fc800078e0204 */
[----:B------:R-:W-:-:S04]  /*d2d0*/  VIADD R4, R4, UR41 ;  /* 0x0000002904047c36 */ /* 0x000fc80008000000 */
[----:B------:R-:W-:-:S07]  /*d2e0*/  VIADD R5, R4, 0x1a400 ;  /* 0x0001a40004057836 */ /* 0x000fce0000000000 */
.L_x_212:
        /* <DEDUP_REMOVED lines=10> */
[----:B------:R-:W-:Y:S01]  /*d390*/  PLOP3.LUT P0, PT, PT, PT, PT, 0x80, 0x0 ;  /* 0x000000000000781c */ /* 0x000fe20003f0f070 */
[----:B------:R-:W-:Y:S01]  /*d3a0*/  VIADD R5, R4, 0x1cc00 ;  /* 0x0001cc0004057836 */ /* 0x000fe20000000000 */
[----:B------:R-:W-:Y:S01]  /*d3b0*/  UMOV UR6, 0x30000 ;  /* 0x0003000000067882 */ /* 0x000fe20000000000 */
[----:B------:R-:W-:Y:S01]  /*d3c0*/  UMOV UR14, 0x0 ;  /* 0x00000000000e7882 */ /* 0x000fe20000000000 */
[----:B------:R-:W-:Y:S01]  /*d3d0*/  UMOV UR15, 0x14f00000 ;  /* 0x14f00000000f7882 */ /* 0x000fe20000000000 */
[----:B------:R-:W-:-:S08]  /*d3e0*/  UMOV UR10, 0x40 ;  /* 0x00000040000a7882 */ /* 0x000fd00000000000 */
.L_x_213:
        /* <DEDUP_REMOVED lines=16> */
.L_x_214:
        /* <DEDUP_REMOVED lines=9> */
[----:B---3--:R-:W-:Y:S05]  /*d580*/  @P0 BRA.U.ANY `(.L_x_214) ;  /* 0xfffffffd00d80947 */ /* 0x008fea000393ffff */
.L_x_199:
[----:B------:R-:W-:Y:S05]  /*d590*/  BSYNC B0 ;  /* 0x0000000000007941 */ /* 0x000fea0003800000 */
.L_x_198:
[----:B------:R-:W-:-:S05]  /*d5a0*/  IMAD.U32 R4, RZ, RZ, UR42 ;  /* 0x0000002aff047e24 */ /* 0x000fca000f8e00ff */
[----:B------:R-:W-:-:S13]  /*d5b0*/  ISETP.NE.AND P0, PT, R4, 0x3, PT ;  /* 0x000000030400780c */ /* 0x000fda0003f05270 */
[----:B------:R-:W-:Y:S05]  /*d5c0*/  @!P0 BRA `(.L_x_215) ;  /* 0x0000000000048947 */ /* 0x000fea0003800000 */
[----:B------:R-:W-:Y:S01]  /*d5d0*/  BPT.TRAP 0x1 ;  /* 0x000000040000795c */ /* 0x000fe20000300000 */
.L_x_215:
[----:B------:R-:W-:Y:S01]  /*d5e0*/  IMAD.U32 R4, RZ, RZ, UR47 ;  /* 0x0000002fff047e24 */ /* 0x000fe2000f8e00ff */
[----:B------:R-:W-:Y:S01]  /*d5f0*/  LEA R18, R3, UR41, 0x3 ;  /* 0x0000002903127c11 */ /* 0x000fe2000f8e18ff */
[----:B------:R-:W-:Y:S03]  /*d600*/  BSSY B0, `(.L_x_216) ;  /* 0x0000006000007945 */ /* 0x000fe60003800000 */
[----:B------:R-:W-:Y:S02]  /*d610*/  ISETP.NE.AND P1, PT, R4, 0x3, PT ;  /* 0x000000030400780c */ /* 0x000fe40003f25270 */
[----:B------:R-:W-:-:S04]  /*d620*/  LOP3.LUT R4, R0, 0x1, RZ, 0x3c, !PT ;  /* 0x0000000100047812 */ /* 0x000fc800078e3cff */
[----:B------:R-:W-:-:S04]  /*d630*/  SHF.L.U32 R4, R4, 0x1f, RZ ;  /* 0x0000001f04047819 */ /* 0x000fc800000006ff */
[----:B------:R-:W3:Y:S02]  /*d640*/  SYNCS.PHASECHK.TRANS64.TRYWAIT P2, [R18+URZ+0x29870], R4 ;  /* 0x02987004120075a7 */ /* 0x000ee4000804017f */
[----:B---3--:R-:W-:Y:S05]  /*d650*/  @!P2 BRA `(.L_x_217) ;  /* 0x0000001800c4a947 */ /* 0x008fea0003800000 */
.L_x_264:
[----:B------:R-:W-:Y:S05]  /*d660*/  BSYNC B0 ;  /* 0x0000000000007941 */ /* 0x000fea0003800000 */
.L_x_216:
[----:B------:R-:W-:Y:S05]  /*d670*/  @!P1 BRA `(.L_x_218) ;  /* 0x0000000000049947 */ /* 0x000fea0003800000 */
[----:B------:R-:W-:Y:S01]  /*d680*/  BPT.TRAP 0x1 ;  /* 0x000000040000795c */ /* 0x000fe20000300000 */
.L_x_218:
[----:B------:R-:W-:Y:S01]  /*d690*/  SHF.L.U32 R0, R0, 0x1f, RZ ;  /* 0x0000001f00007819 */ /* 0x000fe200000006ff */
[----:B------:R-:W-:-:S03]  /*d6a0*/  IMAD R12, R3, 0x5000, RZ ;  /* 0x00005000030c7824 */ /* 0x000fc600078e02ff */
[----:B------:R-:W4:Y:S02]  /*d6b0*/  SYNCS.PHASECHK.TRANS64.TRYWAIT P2, [R18+URZ+0x29860], R0 ;  /* 0x02986000120075a7 */ /* 0x000f24000804017f */
[----:B----4-:R-:W-:Y:S05]  /*d6c0*/  @!P2 BRA `(.L_x_219) ;  /* 0x0000001800bca947 */ /* 0x010fea0003800000 */
.L_x_265:
[----:B------:R-:W4:Y:S04]  /*d6d0*/  LDL R3, [R1+0x18] ;  /* 0x0000180001037983 */ /* 0x000f280000100800 */
[----:B------:R-:W5:Y:S04]  /*d6e0*/  LDL R6, [R1+0x1c] ;  /* 0x00001c0001067983 */ /* 0x000f680000100800 */
[----:B------:R-:W2:Y:S01]  /*d6f0*/  LDL R13, [R1+0x14] ;  /* 0x00001400010d7983 */ /* 0x000ea20000100800 */
[----:B------:R-:W-:Y:S05]  /*d700*/  WARPSYNC.ALL ;  /* 0x0000000000007948 */ /* 0x000fea0003800000 */
[----:B----4-:R-:W-:-:S05]  /*d710*/  LOP3.LUT R0, R12, R3, RZ, 0xfc, !PT ;  /* 0x000000030c007212 */ /* 0x010fca00078efcff */
[----:B-1----:R-:W3:Y:S01]  /*d720*/  LDSM.16.MT88.4 R8, [R0+UR41+0xa400] ;  /* 0x00a400290008783b */ /* 0x002ee20008004200 */
[----:B------:R-:W-:Y:S01]  /*d730*/  VIADD R3, R0, UR41 ;  /* 0x0000002900037c36 */ /* 0x000fe20008000000 */
[----:B--2---:R-:W-:-:S03]  /*d740*/  LOP3.LUT R20, R12, R13, RZ, 0xfc, !PT ;  /* 0x0000000d0c147212 */ /* 0x004fc600078efcff */
[----:B-----5:R-:W-:Y:S02]  /*d750*/  IMAD.IADD R3, R6, 0x1, R3 ;  /* 0x0000000106037824 */ /* 0x020fe400078e0203 */
[----:B------:R-:W-:Y:S01]  /*d760*/  VIADD R20, R20, UR41 ;  /* 0x0000002914147c36 */ /* 0x000fe20008000000 */
[C-C-:B---3--:R-:W-:Y:S02]  /*d770*/  PRMT R4, R8.reuse, 0x6420, R9.reuse ;  /* 0x0000642008047816 */ /* 0x148fe40000000009 */
[----:B------:R-:W-:Y:S02]  /*d780*/  PRMT R5, R8, 0x7531, R9 ;  /* 0x0000753108057816 */ /* 0x000fe40000000009 */
[C-C-:B------:R-:W-:Y:S02]  /*d790*/  PRMT R6, R10.reuse, 0x6420, R11.reuse ;  /* 0x000064200a067816 */ /* 0x140fe4000000000b */
[----:B------:R-:W-:Y:S02]  /*d7a0*/  PRMT R7, R10, 0x7531, R11 ;  /* 0x000075310a077816 */ /* 0x000fe4000000000b */
[----:B------:R-:W1:Y:S04]  /*d7b0*/  LDSM.16.MT88.4 R8, [R3+0xa400] ;  /* 0x00a400000308783b */ /* 0x000e680000004200 */
[----:B------:R-:W-:Y:S01]  /*d7c0*/  STSM.16.M88.4 [R20+0x400], R4 ;  /* 0x0004000414007844 */ /* 0x000fe20000000200 */
[----:B-1----:R-:W-:-:S02]  /*d7d0*/  PRMT R12, R8, 0x6420, R9 ;  /* 0x00006420080c7816 */ /* 0x002fc40000000009 */
[----:B------:R-:W-:Y:S02]  /*d7e0*/  PRMT R13, R8, 0x7531, R9 ;  /* 0x00007531080d7816 */ /* 0x000fe40000000009 */
[C-C-:B------:R-:W-:Y:S02]  /*d7f0*/  PRMT R14, R10.reuse, 0x6420, R11.reuse ;  /* 0x000064200a0e7816 */ /* 0x140fe4000000000b */
[----:B------:R-:W-:-:S05]  /*d800*/  PRMT R15, R10, 0x7531, R11 ;  /* 0x000075310a0f7816 */ /* 0x000fca000000000b */
[----:B------:R-:W-:Y:S04]  /*d810*/  STSM.16.M88.4 [R20+0xc00], R12 ;  /* 0x000c000c14007844 */ /* 0x000fe80000000200 */
[----:B------:R-:W1:Y:S02]  /*d820*/  LDSM.16.MT88.4 R8, [R0+UR41+0xb400] ;  /* 0x00b400290008783b */ /* 0x000e640008004200 */
[C-C-:B-1----:R-:W-:Y:S02]  /*d830*/  PRMT R4, R8.reuse, 0x6420, R9.reuse ;  /* 0x0000642008047816 */ /* 0x142fe40000000009 */
[----:B------:R-:W-:Y:S02]  /*d840*/  PRMT R5, R8, 0x7531, R9 ;  /* 0x0000753108057816 */ /* 0x000fe40000000009 */
[----:B------:R-:W-:-:S02]  /*d850*/  PRMT R6, R10, 0x6420, R11 ;  /* 0x000064200a067816 */ /* 0x000fc4000000000b */
[----:B------:R-:W-:Y:S02]  /*d860*/  PRMT R7, R10, 0x7531, R11 ;  /* 0x000075310a077816 */ /* 0x000fe4000000000b */
[----:B------:R-:W1:Y:S04]  /*d870*/  LDSM.16.MT88.4 R8, [R3+0xb400] ;  /* 0x00b400000308783b */ /* 0x000e680000004200 */
[----:B------:R-:W-:Y:S01]  /*d880*/  STSM.16.M88.4 [R20+0x1400], R4 ;  /* 0x0014000414007844 */ /* 0x000fe20000000200 */
[C-C-:B-1----:R-:W-:Y:S02]  /*d890*/  PRMT R12, R8.reuse, 0x6420, R9.reuse ;  /* 0x00006420080c7816 */ /* 0x142fe40000000009 */
[----:B------:R-:W-:Y:S02]  /*d8a0*/  PRMT R13, R8, 0x7531, R9 ;  /* 0x00007531080d7816 */ /* 0x000fe40000000009 */
[----:B------:R-:W-:-:S02]  /*d8b0*/  PRMT R14, R10, 0x6420, R11 ;  /* 0x000064200a0e7816 */ /* 0x000fc4000000000b */
        /* <DEDUP_REMOVED lines=20> */
[----:B------:R1:W-:Y:S02]  /*da00*/  STSM.16.M88.4 [R20+0x3400], R4 ;  /* 0x0034000414007844 */ /* 0x0003e40000000200 */
[C-C-:B-1----:R-:W-:Y:S02]  /*da10*/  PRMT R4, R8.reuse, 0x6420, R9.reuse ;  /* 0x0000642008047816 */ /* 0x142fe40000000009 */
[----:B------:R-:W-:-:S02]  /*da20*/  PRMT R5, R8, 0x7531, R9 ;  /* 0x0000753108057816 */ /* 0x000fc40000000009 */
[C-C-:B------:R-:W-:Y:S02]  /*da30*/  PRMT R6, R10.reuse, 0x6420, R11.reuse ;  /* 0x000064200a067816 */ /* 0x140fe4000000000b */
[----:B------:R-:W-:-:S05]  /*da40*/  PRMT R7, R10, 0x7531, R11 ;  /* 0x000075310a077816 */ /* 0x000fca000000000b */
[----:B------:R-:W-:Y:S04]  /*da50*/  STSM.16.M88.4 [R20+0x3c00], R4 ;  /* 0x003c000414007844 */ /* 0x000fe80000000200 */
[----:B------:R-:W1:Y:S04]  /*da60*/  LDSM.16.MT88.4 R12, [R0+UR41+0xe400] ;  /* 0x00e40029000c783b */ /* 0x000e680008004200 */
[----:B------:R-:W2:Y:S01]  /*da70*/  LDSM.16.MT88.4 R4, [R3+0xe400] ;  /* 0x00e400000304783b */ /* 0x000ea20000004200 */
[C-C-:B-1----:R-:W-:Y:S02]  /*da80*/  PRMT R8, R12.reuse, 0x6420, R13.reuse ;  /* 0x000064200c087816 */ /* 0x142fe4000000000d */
[----:B------:R-:W-:-:S02]  /*da90*/  PRMT R9, R12, 0x7531, R13 ;  /* 0x000075310c097816 */ /* 0x000fc4000000000d */
[C-C-:B------:R-:W-:Y:S02]  /*daa0*/  PRMT R10, R14.reuse, 0x6420, R15.reuse ;  /* 0x000064200e0a7816 */ /* 0x140fe4000000000f */
[----:B------:R-:W-:-:S05]  /*dab0*/  PRMT R11, R14, 0x7531, R15 ;  /* 0x000075310e0b7816 */ /* 0x000fca000000000f */
[----:B------:R2:W-:Y:S02]  /*dac0*/  STSM.16.M88.4 [R20+0x4400], R8 ;  /* 0x0044000814007844 */ /* 0x0005e40000000200 */
[C-C-:B--2---:R-:W-:Y:S02]  /*dad0*/  PRMT R8, R4.reuse, 0x6420, R5.reuse ;  /* 0x0000642004087816 */ /* 0x144fe40000000005 */
        /* <DEDUP_REMOVED lines=9> */
[----:B--2---:R-:W2:Y:S01]  /*db70*/  FENCE.VIEW.ASYNC.S ;  /* 0x00000000000073c6 */ /* 0x004ea20000000000 */
[----:B------:R-:W-:Y:S05]  /*db80*/  @!P1 BRA `(.L_x_220) ;  /* 0x0000000000049947 */ /* 0x000fea0003800000 */
[----:B------:R-:W-:Y:S01]  /*db90*/  BPT.TRAP 0x1 ;  /* 0x000000040000795c */ /* 0x000fe20000300000 */
.L_x_220:
[----:B--2---:R2:W-:Y:S01]  /*dba0*/  SYNCS.ARRIVE.TRANS64.A1T0 RZ, [R18+URZ+0x29850], RZ ;  /* 0x029850ff12ff79a7 */ /* 0x0045e2000810003f */
[----:B------:R-:W-:Y:S06]  /*dbb0*/  BAR.SYNC.DEFER_BLOCKING 0x2, 0x80 ;  /* 0x0082000000007b1d */ /* 0x000fec0000010000 */
[----:B------:R-:W-:Y:S05]  /*dbc0*/  @!P0 BRA `(.L_x_221) ;  /* 0x0000000000048947 */ /* 0x000fea0003800000 */
[----:B------:R-:W-:Y:S01]  /*dbd0*/  BPT.TRAP 0x1 ;  /* 0x000000040000795c */ /* 0x000fe20000300000 */
.L_x_221:
[----:B------:R-:W3:Y:S04]  /*dbe0*/  LDL R3, [R1+0xc] ;  /* 0x00000c0001037983 */ /* 0x000ee80000100800 */
[----:B------:R-:W4:Y:S01]  /*dbf0*/  LDL R0, [R1+0x10] ;  /* 0x0000100001007983 */ /* 0x000f220000100800 */
[----:B---3--:R-:W-:-:S13]  /*dc00*/  ISETP.NE.AND P0, PT, R3, RZ, PT ;  /* 0x000000ff0300720c */ /* 0x008fda0003f05270 */
[----:B--2---:R-:W-:-:S05]  /*dc10*/  @P0 VIADD R18, R18, 0x29880 ;  /* 0x0002988012120836 */ /* 0x004fca0000000000 */
[----:B----4-:R-:W-:-:S04]  /*dc20*/  @P0 PRMT R18, R0, 0x654, R18 ;  /* 0x0000065400120816 */ /* 0x010fc80000000012 */
[----:B------:R2:W-:Y:S01]  /*dc30*/  @P0 SYNCS.ARRIVE.TRANS64.RED.A1T0 RZ, [R18+URZ], RZ ;  /* 0x000000ff12ff09a7 */ /* 0x0005e2000810043f */
[----:B------:R-:W-:Y:S02]  /*dc40*/  BPT.TRAP 0x1 ;  /* 0x000000040000795c */ /* 0x000fe40000300000 */
[----:B------:R3:W5:Y:S01]  /*dc50*/  LDL R0, [R1] ;  /* 0x0000000001007983 */ /* 0x0007620000100800 */
[C---:B------:R-:W-:Y:S01]  /*dc60*/  ISETP.GT.AND P0, PT, R2.reuse, RZ, PT ;  /* 0x000000ff0200720c */ /* 0x040fe20003f04270 */
[----:B------:R-:W-:Y:S02]  /*dc70*/  VIADD R2, R2, 0xffffffff ;  /* 0xffffffff02027836 */ /* 0x000fe40000000000 */
[----:B------:R-:W-:-:S10]  /*dc80*/  IMAD.MOV.U32 R3, RZ, RZ, R17 ;  /* 0x000000ffff037224 */ /* 0x000fd400078e0011 */
[----:B---3--:R-:W-:Y:S05]  /*dc90*/  @P0 BRA `(.L_x_222) ;  /* 0xffffffec00d40947 */ /* 0x008fea000383ffff */
.L_x_197:
[----:B--2--5:R-:W-:-:S05]  /*dca0*/  IMAD.U32 R0, RZ, RZ, UR42 ;  /* 0x0000002aff007e24 */ /* 0x024fca000f8e00ff */
[----:B------:R-:W-:-:S13]  /*dcb0*/  ISETP.NE.AND P0, PT, R0, 0x3, PT ;  /* 0x000000030000780c */ /* 0x000fda0003f05270 */
[----:B------:R-:W-:Y:S05]  /*dcc0*/  @!P0 BRA `(.L_x_223) ;  /* 0x0000000000048947 */ /* 0x000fea0003800000 */
[----:B------:R-:W-:Y:S01]  /*dcd0*/  BPT.TRAP 0x1 ;  /* 0x000000040000795c */ /* 0x000fe20000300000 */
.L_x_223:
[----:B------:R-:W2:Y:S01]  /*dce0*/  LDL R0, [R1] ;  /* 0x0000000001007983 */ /* 0x000ea20000100800 */
        /* <DEDUP_REMOVED lines=8> */
.L_x_266:
[----:B------:R-:W-:Y:S05]  /*dd70*/  BSYNC B0 ;  /* 0x0000000000007941 */ /* 0x000fea0003800000 */
.L_x_224:
[----:B------:R-:W-:Y:S05]  /*dd80*/  @!P1 BRA `(.L_x_226) ;  /* 0x0000000000049947 */ /* 0x000fea0003800000 */
[----:B------:R-:W-:Y:S01]  /*dd90*/  BPT.TRAP 0x1 ;  /* 0x000000040000795c */ /* 0x000fe20000300000 */
.L_x_226:
[----:B------:R-:W2:Y:S02]  /*dda0*/  LDL R0, [R1] ;  /* 0x0000000001007983 */ /* 0x000ea40000100800 */
[----:B--2---:R-:W-:-:S04]  /*ddb0*/  SHF.L.U32 R3, R0, 0x1f, RZ ;  /* 0x0000001f00037819 */ /* 0x004fc800000006ff */
[----:B------:R-:W2:Y:S02]  /*ddc0*/  SYNCS.PHASECHK.TRANS64.TRYWAIT P2, [R16+URZ+0x29860], R3 ;  /* 0x02986003100075a7 */ /* 0x000ea4000804017f */
[----:B--2---:R-:W-:Y:S05]  /*ddd0*/  @!P2 BRA `(.L_x_227) ;  /* 0x000000140020a947 */ /* 0x004fea0003800000 */
.L_x_267:
[----:B------:R-:W3:Y:S04]  /*dde0*/  LDL R2, [R1+0x18] ;  /* 0x0000180001027983 */ /* 0x000ee80000100800 */
[----:B-1----:R-:W4:Y:S04]  /*ddf0*/  LDL R10, [R1+0x1c] ;  /* 0x00001c00010a7983 */ /* 0x002f280000100800 */
[----:B------:R-:W5:Y:S01]  /*de00*/  LDL R12, [R1+0x14] ;  /* 0x00001400010c7983 */ /* 0x000f620000100800 */
[----:B------:R-:W-:Y:S01]  /*de10*/  IMAD R0, R17, 0x5000, RZ ;  /* 0x0000500011007824 */ /* 0x000fe200078e02ff */
[----:B------:R-:W-:Y:S05]  /*de20*/  WARPSYNC.ALL ;  /* 0x0000000000007948 */ /* 0x000fea0003800000 */
[----:B---3--:R-:W-:-:S05]  /*de30*/  LOP3.LUT R2, R0, R2, RZ, 0xfc, !PT ;  /* 0x0000000200027212 */ /* 0x008fca00078efcff */
[----:B------:R-:W1:Y:S01]  /*de40*/  LDSM.16.MT88.4 R4, [R2+UR41+0xa400] ;  /* 0x00a400290204783b */ /* 0x000e620008004200 */
[----:B--2---:R-:W-:Y:S01]  /*de50*/  VIADD R3, R2, UR41 ;  /* 0x0000002902037c36 */ /* 0x004fe20008000000 */
[----:B-----5:R-:W-:-:S03]  /*de60*/  LOP3.LUT R0, R0, R12, RZ, 0xfc, !PT ;  /* 0x0000000c00007212 */ /* 0x020fc600078efcff */
[----:B----4-:R-:W-:Y:S02]  /*de70*/  IMAD.IADD R3, R10, 0x1, R3 ;  /* 0x000000010a037824 */ /* 0x010fe400078e0203 */
[----:B------:R-:W-:Y:S01]  /*de80*/  VIADD R0, R0, UR41 ;  /* 0x0000002900007c36 */ /* 0x000fe20008000000 */
[C-C-:B-1----:R-:W-:Y:S02]  /*de90*/  PRMT R8, R4.reuse, 0x6420, R5.reuse ;  /* 0x0000642004087816 */ /* 0x142fe40000000005 */
[----:B------:R-:W-:Y:S02]  /*dea0*/  PRMT R9, R4, 0x7531, R5 ;  /* 0x0000753104097816 */ /* 0x000fe40000000005 */
[C-C-:B------:R-:W-:Y:S02]  /*deb0*/  PRMT R10, R6.reuse, 0x6420, R7.reuse ;  /* 0x00006420060a7816 */ /* 0x140fe40000000007 */
[----:B------:R-:W-:Y:S02]  /*dec0*/  PRMT R11, R6, 0x7531, R7 ;  /* 0x00007531060b7816 */ /* 0x000fe40000000007 */
[----:B------:R-:W1:Y:S04]  /*ded0*/  LDSM.16.MT88.4 R4, [R3+0xa400] ;  /* 0x00a400000304783b */ /* 0x000e680000004200 */
[----:B------:R1:W-:Y:S02]  /*dee0*/  STSM.16.M88.4 [R0+0x400], R8 ;  /* 0x0004000800007844 */ /* 0x0003e40000000200 */
        /* <DEDUP_REMOVED lines=47> */
[----:B------:R2:W-:Y:S01]  /*e1e0*/  STSM.16.M88.4 [R0+0x4400], R12 ;  /* 0x0044000c00007844 */ /* 0x0005e20000000200 */
[C-C-:B-1----:R-:W-:Y:S02]  /*e1f0*/  PRMT R8, R4.reuse, 0x6420, R5.reuse ;  /* 0x0000642004087816 */ /* 0x142fe40000000005 */
        /* <DEDUP_REMOVED lines=12> */
.L_x_228:
[----:B-1----:R1:W-:Y:S01]  /*e2c0*/  SYNCS.ARRIVE.TRANS64.A1T0 RZ, [R16+URZ+0x29850], RZ ;  /* 0x029850ff10ff79a7 */ /* 0x0023e2000810003f */
[----:B------:R-:W-:Y:S06]  /*e2d0*/  BAR.SYNC.DEFER_BLOCKING 0x2, 0x80 ;  /* 0x0082000000007b1d */ /* 0x000fec0000010000 */
[----:B------:R-:W-:Y:S05]  /*e2e0*/  @!P0 BRA `(.L_x_229) ;  /* 0x0000000000048947 */ /* 0x000fea0003800000 */
[----:B------:R-:W-:Y:S01]  /*e2f0*/  BPT.TRAP 0x1 ;  /* 0x000000040000795c */ /* 0x000fe20000300000 */
.L_x_229:
[----:B------:R-:W3:Y:S04]  /*e300*/  LDL R2, [R1+0xc] ;  /* 0x00000c0001027983 */ /* 0x000ee80000100800 */
[----:B--2---:R-:W2:Y:S01]  /*e310*/  LDL R0, [R1+0x10] ;  /* 0x0000100001007983 */ /* 0x004ea20000100800 */
[----:B---3--:R-:W-:-:S13]  /*e320*/  ISETP.NE.AND P0, PT, R2, RZ, PT ;  /* 0x000000ff0200720c */ /* 0x008fda0003f05270 */
[----:B-1----:R-:W-:-:S05]  /*e330*/  @P0 VIADD R16, R16, 0x29880 ;  /* 0x0002988010100836 */ /* 0x002fca0000000000 */
[----:B--2---:R-:W-:-:S04]  /*e340*/  @P0 PRMT R16, R0, 0x654, R16 ;  /* 0x0000065400100816 */ /* 0x004fc80000000010 */
[----:B------:R1:W-:Y:S01]  /*e350*/  @P0 SYNCS.ARRIVE.TRANS64.RED.A1T0 RZ, [R16+URZ], RZ ;  /* 0x000000ff10ff09a7 */ /* 0x0003e2000810043f */
[----:B------:R-:W-:Y:S02]  /*e360*/  BPT.TRAP 0x1 ;  /* 0x000000040000795c */ /* 0x000fe40000300000 */
[----:B------:R-:W2:Y:S01]  /*e370*/  LDL.LU R2, [R1] ;  /* 0x0000000001027983 */ /* 0x000ea20000300800 */
[----:B------:R-:W3:Y:S01]  /*e380*/  LDC R0, c[0x0][0xc34] ;  /* 0x00030d00ff007b82 */ /* 0x000ee20000000800 */
[----:B------:R-:W-:Y:S01]  /*e390*/  VIADD R17, R17, 0x1 ;  /* 0x0000000111117836 */ /* 0x000fe20000000000 */
[----:B------:R-:W-:Y:S02]  /*e3a0*/  UIADD3 UR50, UR43, UR50, URZ ;  /* 0x000000322b327290 */ /* 0x000fe4000fffe03f */
[----:B------:R-:W-:Y:S02]  /*e3b0*/  UIADD3 UR46, UR46, 0x1, URZ ;  /* 0x000000012e2e7890 */ /* 0x000fe4000fffe03f */
[----:B------:R-:W-:-:S04]  /*e3c0*/  ISETP.NE.AND P0, PT, R17, 0x2, PT ;  /* 0x000000021100780c */ /* 0x000fc80003f05270 */
[----:B------:R-:W-:Y:S02]  /*e3d0*/  SEL R17, R17, RZ, P0 ;  /* 0x000000ff11117207 */ /* 0x000fe40000000000 */
[----:B---3--:R-:W-:Y:S02]  /*e3e0*/  ISETP.LE.AND P1, PT, R0, UR50, PT ;  /* 0x0000003200007c0c */ /* 0x008fe4000bf23270 */
[----:B------:R-:W-:-:S04]  /*e3f0*/  SEL R0, RZ, 0x1, P0 ;  /* 0x00000001ff007807 */ /* 0x000fc80000000000 */
[----:B--2---:R-:W-:-:S05]  /*e400*/  LOP3.LUT R2, R2, R0, RZ, 0x3c, !PT ;  /* 0x0000000002027212 */ /* 0x004fca00078e3cff */
[----:B------:R2:W-:Y:S02]  /*e410*/  STL [R1], R2 ;  /* 0x0000000201007387 */ /* 0x0005e40000100800 */
[----:B------:R-:W-:Y:S05]  /*e420*/  @!P1 BRA `(.L_x_230) ;  /* 0xffffffcc00ac9947 */ /* 0x000fea000383ffff */
[----:B------:R-:W-:-:S12]  /*e430*/  ULOP3.LUT UR46, UR46, 0x1, URZ, 0xc, !UPT ;  /* 0x000000012e2e7892 */ /* 0x000fd8000f8e0c3f */
.L_x_177:
[----:B------:R-:W3:Y:S01]  /*e440*/  S2R R3, SR_CgaCtaId ;  /* 0x0000000000037919 */ /* 0x000ee20000008800 */
[----:B------:R-:W-:-:S04]  /*e450*/  MOV R0, 0x400 ;  /* 0x0000040000007802 */ /* 0x000fc80000000f00 */
[----:B---3--:R-:W-:Y:S01]  /*e460*/  LEA R8, R3, R0, 0x18 ;  /* 0x0000000003087211 */ /* 0x008fe200078ec0ff */
[----:B------:R-:W-:-:S05]  /*e470*/  IMAD.U32 R0, RZ, RZ, UR46 ;  /* 0x0000002eff007e24 */ /* 0x000fca000f8e00ff */
[----:B------:R-:W-:-:S04]  /*e480*/  SHF.L.U32 R0, R0, 0x1f, RZ ;  /* 0x0000001f00007819 */ /* 0x000fc800000006ff */
[----:B------:R-:W3:Y:S02]  /*e490*/  SYNCS.PHASECHK.TRANS64.TRYWAIT P0, [R8+URZ+0x29820], R0 ;  /* 0x02982000080075a7 */ /* 0x000ee4000800017f */
[----:B---3--:R-:W-:Y:S05]  /*e4a0*/  @!P0 BRA `(.L_x_231) ;  /* 0x0000000c00808947 */ /* 0x008fea0003800000 */
.L_x_268:
[----:B--2---:R-:W2:Y:S02]  /*e4b0*/  S2R R2, SR_TID.X ;  /* 0x0000000000027919 */ /* 0x004ea40000002100 */
[----:B--2---:R-:W-:-:S04]  /*e4c0*/  SHF.R.U32.HI R2, RZ, 0x5, R2 ;  /* 0x00000005ff027819 */ /* 0x004fc80000011602 */
[----:B------:R-:W-:-:S05]  /*e4d0*/  LOP3.LUT R2, R2, 0x3, RZ, 0xc0, !PT ;  /* 0x0000000302027812 */ /* 0x000fca00078ec0ff */
[----:B---3--:R-:W2:Y:S02]  /*e4e0*/  SHFL.IDX PT, R0, R2, RZ, 0x1f ;  /* 0x00001fff02007589 */ /* 0x008ea400000e0000 */
[----:B--2---:R-:W-:-:S13]  /*e4f0*/  ISETP.NE.AND P0, PT, R0, RZ, PT ;  /* 0x000000ff0000720c */ /* 0x004fda0003f05270 */
[----:B------:R-:W-:Y:S05]  /*e500*/  @P0 EXIT ;  /* 0x000000000000094d */ /* 0x000fea0003800000 */
[----:B------:R-:W-:Y:S01]  /*e510*/  ELECT P0, URZ, PT ;  /* 0x00000000003f782f */ /* 0x000fe20003800000 */
[----:B------:R-:W-:-:S12]  /*e520*/  BSSY B0, `(.L_x_232) ;  /* 0x0000028000007945 */ /* 0x000fd80003800000 */
[----:B------:R-:W-:Y:S05]  /*e530*/  @!P0 BRA `(.L_x_233) ;  /* 0x0000000000988947 */ /* 0x000fea0003800000 */
[----:B------:R-:W-:-:S06]  /*e540*/  ULOP3.LUT UR4, UR38, 0x2, URZ, 0xfc, !UPT ;  /* 0x0000000226047892 */ /* 0x000fcc000f8efc3f */
[----:B------:R-:W-:-:S05]  /*e550*/  IMAD.U32 R0, RZ, RZ, UR4 ;  /* 0x00000004ff007e24 */ /* 0x000fca000f8e00ff */
[----:B------:R-:W-:-:S13]  /*e560*/  ISETP.NE.AND P0, PT, R0, 0x3, PT ;  /* 0x000000030000780c */ /* 0x000fda0003f05270 */
[----:B------:R-:W-:Y:S05]  /*e570*/  @!P0 BRA `(.L_x_234) ;  /* 0x0000000000048947 */ /* 0x000fea0003800000 */
[----:B------:R-:W-:Y:S01]  /*e580*/  BPT.TRAP 0x1 ;  /* 0x000000040000795c */ /* 0x000fe20000300000 */
.L_x_234:
        /* <DEDUP_REMOVED lines=8> */
[----:B------:R-:W2:Y:S01]  /*e610*/  SYNCS.PHASECHK.TRANS64.TRYWAIT P1, [R5+URZ], R4 ;  /* 0x00000004050075a7 */ /* 0x000ea2000802017f */
[----:B------:R-:W-:-:S05]  /*e620*/  SEL R3, R2, RZ, P2 ;  /* 0x000000ff02037207 */ /* 0x000fca0001000000 */
[----:B------:R-:W-:Y:S01]  /*e630*/  IMAD R7, R3, 0x8, R0 ;  /* 0x0000000803077824 */ /* 0x000fe200078e0200 */
[----:B------:R-:W-:Y:S01]  /*e640*/  SHF.L.U32 R0, R6, 0x1f, RZ ;  /* 0x0000001f06007819 */ /* 0x000fe200000006ff */
[----:B--2---:R-:W-:Y:S06]  /*e650*/  @!P1 BRA `(.L_x_235) ;  /* 0x0000000c00289947 */ /* 0x004fec0003800000 */
.L_x_269:
[----:B------:R-:W3:Y:S02]  /*e660*/  SYNCS.PHASECHK.TRANS64.TRYWAIT P1, [R7+URZ], R0 ;  /* 0x00000000070075a7 */ /* 0x000ee4000802017f */
[----:B---3--:R-:W-:Y:S05]  /*e670*/  @!P1 BRA `(.L_x_236) ;  /* 0x0000000c00349947 */ /* 0x008fea0003800000 */
.L_x_270:
[----:B------:R-:W-:Y:S05]  /*e680*/  @!P0 BRA `(.L_x_237) ;  /* 0x0000000000048947 */ /* 0x000fea0003800000 */
[----:B------:R-:W-:Y:S01]  /*e690*/  BPT.TRAP 0x1 ;  /* 0x000000040000795c */ /* 0x000fe20000300000 */
.L_x_237:
[----:B------:R-:W-:-:S04]  /*e6a0*/  IMAD R17, R17, 0x8, R8 ;  /* 0x0000000811117824 */ /* 0x000fc800078e0208 */
[----:B------:R-:W4:Y:S02]  /*e6b0*/  SYNCS.PHASECHK.TRANS64.TRYWAIT P1, [R17+URZ+0x29860], R4 ;  /* 0x02986004110075a7 */ /* 0x000f24000802017f */
[----:B----4-:R-:W-:Y:S05]  /*e6c0*/  @!P1 BRA `(.L_x_238) ;  /* 0x0000000c00349947 */ /* 0x010fea0003800000 */
.L_x_271:
[----:B------:R-:W-:Y:S05]  /*e6d0*/  @!P0 BRA `(.L_x_239) ;  /* 0x0000000000048947 */ /* 0x000fea0003800000 */
[----:B------:R-:W-:Y:S01]  /*e6e0*/  BPT.TRAP 0x1 ;  /* 0x000000040000795c */ /* 0x000fe20000300000 */
.L_x_239:
[----:B------:R-:W-:-:S04]  /*e6f0*/  IMAD R3, R3, 0x8, R8 ;  /* 0x0000000803037824 */ /* 0x000fc800078e0208 */
[----:B------:R-:W5:Y:S02]  /*e700*/  SYNCS.PHASECHK.TRANS64.TRYWAIT P1, [R3+URZ+0x29860], R0 ;  /* 0x02986000030075a7 */ /* 0x000f64000802017f */
[----:B-----5:R-:W-:Y:S05]  /*e710*/  @!P1 BRA `(.L_x_240) ;  /* 0x0000000c00349947 */ /* 0x020fea0003800000 */
.L_x_272:
[----:B------:R-:W-:Y:S05]  /*e720*/  @!P0 BRA `(.L_x_241) ;  /* 0x0000000000048947 */ /* 0x000fea0003800000 */
[----:B------:R-:W-:Y:S01]  /*e730*/  BPT.TRAP 0x1 ;  /* 0x000000040000795c */ /* 0x000fe20000300000 */
.L_x_241:
[----:B------:R-:W5:Y:S02]  /*e740*/  SYNCS.PHASECHK.TRANS64.TRYWAIT P0, [R17+URZ+0x29880], R4 ;  /* 0x02988004110075a7 */ /* 0x000f64000800017f */
[----:B-----5:R-:W-:Y:S05]  /*e750*/  @!P0 BRA `(.L_x_242) ;  /* 0x0000000c00388947 */ /* 0x020fea0003800000 */
.L_x_243:
[----:B------:R0:W0:Y:S02]  /*e760*/  SYNCS.PHASECHK.TRANS64.TRYWAIT P0, [R3+URZ+0x29880], R0 ;  /* 0x02988000030075a7 */ /* 0x000024000800017f */
[----:B0-----:R-:W-:Y:S05]  /*e770*/  @!P0 NANOSLEEP.SYNCS 0x989680 ;  /* 0x009896800000895d */ /* 0x001fea0003900000 */
[----:B------:R-:W0:Y:S02]  /*e780*/  @!P0 SYNCS.PHASECHK.TRANS64 P0, [R3+URZ+0x29880], R0 ;  /* 0x02988000030085a7 */ /* 0x000e24000800007f */
[----:B0-----:R-:W-:Y:S05]  /*e790*/  @!P0 BRA `(.L_x_243) ;  /* 0xfffffffc00f08947 */ /* 0x001fea000383ffff */
.L_x_233:
[----:B------:R-:W-:Y:S05]  /*e7a0*/  BSYNC B0 ;  /* 0x0000000000007941 */ /* 0x000fea0003800000 */
.L_x_232:
[----:B------:R-:W-:Y:S05]  /*e7b0*/  EXIT ;  /* 0x000000000000794d */ /* 0x000fea0003800000 */
.L_x_145:
[----:B0-----:R-:W-:-:S04]  /*e7c0*/  IMAD.U32 R3, RZ, RZ, UR39 ;  /* 0x00000027ff037e24 */ /* 0x001fc8000f8e00ff */
[----:B------:R0:W1:Y:S03]  /*e7d0*/  SYNCS.PHASECHK.TRANS64.TRYWAIT P1, [R3+URZ+0x29800], R8 ;  /* 0x02980008030075a7 */ /* 0x000066000802017f */
[----:B-1----:R-:W-:Y:S05]  /*e7e0*/  @!P1 NANOSLEEP.SYNCS 0x989680 ;  /* 0x009896800000995d */ /* 0x002fea0003900000 */
[----:B------:R-:W1:Y:S02]  /*e7f0*/  @!P1 SYNCS.PHASECHK.TRANS64 P1, [R3+URZ+0x29800], R8 ;  /* 0x02980008030095a7 */ /* 0x000e64000802007f */
[----:B-1----:R-:W-:Y:S05]  /*e800*/  @!P1 BRA `(.L_x_145) ;  /* 0xfffffffc00ec9947 */ /* 0x002fea000383ffff */
[----:B------:R-:W-:Y:S05]  /*e810*/  BRA `(.L_x_244) ;  /* 0xffffff3000747947 */ /* 0x000fea000383ffff */
.L_x_149:
[----:B-1----:R1:W2:Y:S02]  /*e820*/  SYNCS.PHASECHK.TRANS64.TRYWAIT P1, [R3+URZ+0x29830], R4 ;  /* 0x02983004030075a7 */ /* 0x0022a4000802017f */
[----:B--2---:R-:W-:Y:S05]  /*e830*/  @!P1 NANOSLEEP.SYNCS 0x989680 ;  /* 0x009896800000995d */ /* 0x004fea0003900000 */
[----:B------:R-:W2:Y:S02]  /*e840*/  @!P1 SYNCS.PHASECHK.TRANS64 P1, [R3+URZ+0x29830], R4 ;  /* 0x02983004030095a7 */ /* 0x000ea4000802007f */
[----:B--2---:R-:W-:Y:S05]  /*e850*/  @!P1 BRA `(.L_x_149) ;  /* 0xfffffffc00f09947 */ /* 0x004fea000383ffff */
[----:B------:R-:W-:Y:S05]  /*e860*/  BRA `(.L_x_148) ;  /* 0xffffff3000907947 */ /* 0x000fea000383ffff */
.L_x_155:
[----:B-1----:R-:W-:-:S04]  /*e870*/  IMAD.U32 R8, RZ, RZ, UR6 ;  /* 0x00000006ff087e24 */ /* 0x002fc8000f8e00ff */
[----:B------:R1:W2:Y:S03]  /*e880*/  SYNCS.PHASECHK.TRANS64.TRYWAIT P1, [R8+URZ+0x29830], R7 ;  /* 0x02983007080075a7 */ /* 0x0002a6000802017f */
[----:B--2---:R-:W-:Y:S05]  /*e890*/  @!P1 NANOSLEEP.SYNCS 0x989680 ;  /* 0x009896800000995d */ /* 0x004fea0003900000 */
[----:B------:R-:W2:Y:S02]  /*e8a0*/  @!P1 SYNCS.PHASECHK.TRANS64 P1, [R8+URZ+0x29830], R7 ;  /* 0x02983007080095a7 */ /* 0x000ea4000802007f */
[----:B--2---:R-:W-:Y:S05]  /*e8b0*/  @!P1 BRA `(.L_x_155) ;  /* 0xfffffffc00ec9947 */ /* 0x004fea000383ffff */
[----:B------:R-:W-:Y:S05]  /*e8c0*/  BRA `(.L_x_152) ;  /* 0xffffff6800ec7947 */ /* 0x000fea000383ffff */
.L_x_159:
[----:B-1----:R-:W-:-:S04]  /*e8d0*/  IMAD.U32 R8, RZ, RZ, UR6 ;  /* 0x00000006ff087e24 */ /* 0x002fc8000f8e00ff */
[----:B------:R1:W2:Y:S03]  /*e8e0*/  SYNCS.PHASECHK.TRANS64.TRYWAIT P1, [R8+URZ+0x29850], R7 ;  /* 0x02985007080075a7 */ /* 0x0002a6000802017f */
[----:B--2---:R-:W-:Y:S05]  /*e8f0*/  @!P1 NANOSLEEP.SYNCS 0x989680 ;  /* 0x009896800000995d */ /* 0x004fea0003900000 */
[----:B------:R-:W2:Y:S02]  /*e900*/  @!P1 SYNCS.PHASECHK.TRANS64 P1, [R8+URZ+0x29850], R7 ;  /* 0x02985007080095a7 */ /* 0x000ea4000802007f */
[----:B--2---:R-:W-:Y:S05]  /*e910*/  @!P1 BRA `(.L_x_159) ;  /* 0xfffffffc00ec9947 */ /* 0x004fea000383ffff */
[----:B------:R-:W-:Y:S05]  /*e920*/  BRA `(.L_x_156) ;  /* 0xffffff7400f47947 */ /* 0x000fea000383ffff */
.L_x_166:
[----:B-1----:R-:W-:-:S04]  /*e930*/  IMAD.U32 R3, RZ, RZ, UR4 ;  /* 0x00000004ff037e24 */ /* 0x002fc8000f8e00ff */
[----:B------:R1:W2:Y:S03]  /*e940*/  SYNCS.PHASECHK.TRANS64.TRYWAIT P1, [R3+URZ+0x29850], R0 ;  /* 0x02985000030075a7 */ /* 0x0002a6000802017f */
[----:B--2---:R-:W-:Y:S05]  /*e950*/  @!P1 NANOSLEEP.SYNCS 0x989680 ;  /* 0x009896800000995d */ /* 0x004fea0003900000 */
[----:B------:R-:W2:Y:S02]  /*e960*/  @!P1 SYNCS.PHASECHK.TRANS64 P1, [R3+URZ+0x29850], R0 ;  /* 0x02985000030095a7 */ /* 0x000ea4000802007f */
[----:B--2---:R-:W-:Y:S05]  /*e970*/  @!P1 BRA `(.L_x_166) ;  /* 0xfffffffc00ec9947 */ /* 0x004fea000383ffff */
[----:B------:R-:W-:Y:S05]  /*e980*/  BRA `(.L_x_165) ;  /* 0xffffffa000547947 */ /* 0x000fea000383ffff */
.L_x_182:
[----:B------:R-:W-:Y:S02]  /*e990*/  IMAD.MOV.U32 R13, RZ, RZ, R18 ;  /* 0x000000ffff0d7224 */ /* 0x000fe400078e0012 */
[----:B------:R-:W-:Y:S02]  /*e9a0*/  IMAD.MOV.U32 R12, RZ, RZ, RZ ;  /* 0x000000ffff0c7224 */ /* 0x000fe400078e00ff */
[----:B------:R-:W-:Y:S02]  /*e9b0*/  IMAD.MOV.U32 R11, RZ, RZ, 0x1f ;  /* 0x0000001fff0b7424 */ /* 0x000fe400078e00ff */
[----:B------:R-:W-:-:S07]  /*e9c0*/  IMAD.MOV.U32 R15, RZ, RZ, -0x1 ;  /* 0xffffffffff0f7424 */ /* 0x000fce00078e00ff */
[----:B01----:R-:W-:Y:S05]  /*e9d0*/  WARPSYNC.COLLECTIVE R15, `(.L_x_245) ;  /* 0x000000000f087348 */ /* 0x003fea0003c00000 */
[----:B------:R2:W3:Y:S02]  /*e9e0*/  SHFL.IDX P6, R14, R13, R12, R11 ;  /* 0x0000000c0d0e7389 */ /* 0x0004e400000c000b */
[----:B0123--:R-:W-:Y:S01]  /*e9f0*/  ENDCOLLECTIVE ;  /* 0x000000000000791b */ /* 0x00ffe20003800000 */
.L_x_245:
[----:B------:R-:W-:Y:S05]  /*ea00*/  BRA `(.L_x_246) ;  /* 0xffffffd000407947 */ /* 0x000fea000383ffff */
.L_x_184:
[----:B------:R-:W-:Y:S01]  /*ea10*/  BSSY B0, `(.L_x_247) ;  /* 0x0000006000007945 */ /* 0x000fe20003800000 */
[----:B------:R-:W-:-:S07]  /*ea20*/  IMAD.MOV.U32 R15, RZ, RZ, -0x1 ;  /* 0xffffffffff0f7424 */ /* 0x000fce00078e00ff */
[----:B012---:R-:W-:Y:S05]  /*ea30*/  WARPSYNC.COLLECTIVE R15, `(.L_x_248) ;  /* 0x000000000f0c7348 */ /* 0x007fea0003c00000 */
[----:B------:R-:W-:Y:S02]  /*ea40*/  ELECT P6, UR62, PT ;  /* 0x00000000003e782f */ /* 0x000fe400038c0000 */
[----:B------:R-:W-:Y:S01]  /*ea50*/  MOV R14, UR62 ;  /* 0x0000003e000e7c02 */ /* 0x000fe20008000f00 */
[----:B012---:R-:W-:Y:S10]  /*ea60*/  ENDCOLLECTIVE ;  /* 0x000000000000791b */ /* 0x007ff40003800000 */
.L_x_248:
[----:B------:R-:W-:Y:S05]  /*ea70*/  BSYNC B0 ;  /* 0x0000000000007941 */ /* 0x000fea0003800000 */
.L_x_247:
[----:B------:R-:W-:Y:S05]  /*ea80*/  BRA `(.L_x_249) ;  /* 0xffffffd000487947 */ /* 0x000fea000383ffff */
.L_x_186:
[----:B---3--:R3:W4:Y:S02]  /*ea90*/  SYNCS.PHASECHK.TRANS64.TRYWAIT P0, [R2+URZ+0x29880], R3 ;  /* 0x02988003020075a7 */ /* 0x008724000800017f */
[----:B----4-:R-:W-:Y:S05]  /*eaa0*/  @!P0 NANOSLEEP.SYNCS 0x989680 ;  /* 0x009896800000895d */ /* 0x010fea0003900000 */
[----:B------:R-:W4:Y:S02]  /*eab0*/  @!P0 SYNCS.PHASECHK.TRANS64 P0, [R2+URZ+0x29880], R3 ;  /* 0x02988003020085a7 */ /* 0x000f24000800007f */
[----:B----4-:R-:W-:Y:S05]  /*eac0*/  @!P0 BRA `(.L_x_186) ;  /* 0xfffffffc00f08947 */ /* 0x010fea000383ffff */
[----:B------:R-:W-:Y:S05]  /*ead0*/  BRA `(.L_x_250) ;  /* 0xffffffd000947947 */ /* 0x000fea000383ffff */
.L_x_189:
[----:B0-----:R0:W4:Y:S02]  /*eae0*/  SYNCS.PHASECHK.TRANS64.TRYWAIT P0, [R2+URZ+0x29840], R3 ;  /* 0x02984003020075a7 */ /* 0x001124000800017f */
[----:B----4-:R-:W-:Y:S05]  /*eaf0*/  @!P0 NANOSLEEP.SYNCS 0x989680 ;  /* 0x009896800000895d */ /* 0x010fea0003900000 */
[----:B------:R-:W4:Y:S02]  /*eb00*/  @!P0 SYNCS.PHASECHK.TRANS64 P0, [R2+URZ+0x29840], R3 ;  /* 0x02984003020085a7 */ /* 0x000f24000800007f */
[----:B----4-:R-:W-:Y:S05]  /*eb10*/  @!P0 BRA `(.L_x_189) ;  /* 0xfffffffc00f08947 */ /* 0x010fea000383ffff */
[----:B------:R-:W-:Y:S05]  /*eb20*/  BRA `(.L_x_251) ;  /* 0xffffffd400107947 */ /* 0x000fea000383ffff */
.L_x_193:
[----:B------:R-:W-:Y:S02]  /*eb30*/  IMAD.MOV.U32 R13, RZ, RZ, R3 ;  /* 0x000000ffff0d7224 */ /* 0x000fe400078e0003 */
[----:B------:R-:W-:Y:S02]  /*eb40*/  IMAD.MOV.U32 R12, RZ, RZ, RZ ;  /* 0x000000ffff0c7224 */ /* 0x000fe400078e00ff */
[----:B------:R-:W-:Y:S02]  /*eb50*/  IMAD.MOV.U32 R11, RZ, RZ, 0x1c1f ;  /* 0x00001c1fff0b7424 */ /* 0x000fe400078e00ff */
[----:B------:R-:W-:Y:S02]  /*eb60*/  IMAD.MOV.U32 R15, RZ, RZ, -0x1 ;  /* 0xffffffffff0f7424 */ /* 0x000fe400078e00ff */
[----:B------:R-:W-:-:S07]  /*eb70*/  IMAD.IADD R0, R18, 0x1, R5 ;  /* 0x0000000112007824 */ /* 0x000fce00078e0205 */
[----:B0----5:R-:W-:Y:S05]  /*eb80*/  WARPSYNC.COLLECTIVE R15, `(.L_x_252) ;  /* 0x000000000f087348 */ /* 0x021fea0003c00000 */
[----:B------:R1:W2:Y:S02]  /*eb90*/  SHFL.IDX P6, R14, R13, R12, R11 ;  /* 0x0000000c0d0e7389 */ /* 0x0002a400000c000b */
[----:B012--5:R-:W-:Y:S01]  /*eba0*/  ENDCOLLECTIVE ;  /* 0x000000000000791b */ /* 0x027fe20003800000 */
.L_x_252:
[----:B------:R-:W-:Y:S02]  /*ebb0*/  VIADD R5, R0, 0x20 ;  /* 0x0000002000057836 */ /* 0x000fe40000000000 */
[----:B------:R-:W-:Y:S02]  /*ebc0*/  IMAD.MOV.U32 R13, RZ, RZ, R4 ;  /* 0x000000ffff0d7224 */ /* 0x000fe400078e0004 */
[----:B------:R-:W-:-:S07]  /*ebd0*/  IMAD.MOV.U32 R6, RZ, RZ, R14 ;  /* 0x000000ffff067224 */ /* 0x000fce00078e000e */
[----:B------:R-:W-:Y:S05]  /*ebe0*/  WARPSYNC.COLLECTIVE R15, `(.L_x_253) ;  /* 0x000000000f087348 */ /* 0x000fea0003c00000 */
[----:B------:R0:W1:Y:S02]  /*ebf0*/  SHFL.IDX P6, R14, R13, R12, R11 ;  /* 0x0000000c0d0e7389 */ /* 0x00006400000c000b */
[----:B01----:R-:W-:Y:S01]  /*ec00*/  ENDCOLLECTIVE ;  /* 0x000000000000791b */ /* 0x003fe20003800000 */
.L_x_253:
[----:B------:R-:W-:Y:S02]  /*ec10*/  ULDC UR4, c[0x0][0x288] ;  /* 0x0000a20000047ab9 */ /* 0x000fe40000000800 */
[----:B------:R-:W-:-:S05]  /*ec20*/  IMAD R2, R8, UR4, RZ ;  /* 0x0000000408027c24 */ /* 0x000fca000f8e02ff */
[----:B------:R-:W-:Y:S01]  /*ec30*/  ISETP.GE.AND P2, PT, R0, R2, PT ;  /* 0x000000020000720c */ /* 0x000fe20003f46270 */
[----:B------:R-:W-:Y:S02]  /*ec40*/  IMAD.MOV.U32 R13, RZ, RZ, R3 ;  /* 0x000000ffff0d7224 */ /* 0x000fe400078e0003 */
[----:B------:R-:W-:Y:S02]  /*ec50*/  IMAD.MOV.U32 R12, RZ, RZ, 0x1 ;  /* 0x00000001ff0c7424 */ /* 0x000fe400078e00ff */
[----:B------:R-:W-:-:S08]  /*ec60*/  IMAD.MOV.U32 R7, RZ, RZ, R14 ;  /* 0x000000ffff077224 */ /* 0x000fd000078e000e */
[----:B------:R-:W-:Y:S05]  /*ec70*/  WARPSYNC.COLLECTIVE R15, `(.L_x_254) ;  /* 0x000000000f087348 */ /* 0x000fea0003c00000 */
[----:B------:R0:W1:Y:S02]  /*ec80*/  SHFL.IDX P6, R14, R13, R12, R11 ;  /* 0x0000000c0d0e7389 */ /* 0x00006400000c000b */
[----:B01----:R-:W-:Y:S01]  /*ec90*/  ENDCOLLECTIVE ;  /* 0x000000000000791b */ /* 0x003fe20003800000 */
.L_x_254:
        /* <DEDUP_REMOVED lines=9> */
[----:B------:R0:W-:Y:S04]  /*ed30*/  @!P2 LDGSTS.E.BYPASS.LTC128B.128 [R9+0x14400], desc[UR48][R6.64], !P3 ;  /* 0x144000000609afae */ /* 0x0001e8000d901d70 */
[----:B------:R0:W-:Y:S04]  /*ed40*/  @!P2 LDGSTS.E.BYPASS.LTC128B.128 [R9+0x16400], desc[UR48][R6.64+0x40], !P0 ;  /* 0x164000400609afae */ /* 0x0001e8000c101d70 */
[----:B------:R0:W-:Y:S01]  /*ed50*/  @!P2 LDGSTS.E.BYPASS.LTC128B.128 [R9+0x18400], desc[UR48][R6.64+0x80], !P1 ;  /* 0x184000800609afae */ /* 0x0001e2000c901d70 */
[----:B------:R-:W-:Y:S01]  /*ed60*/  ISETP.GE.AND P2, PT, R5, R2, PT ;  /* 0x000000020500720c */ /* 0x000fe20003f46270 */
[----:B------:R-:W-:-:S12]  /*ed70*/  IMAD.MOV.U32 R5, RZ, RZ, R14 ;  /* 0x000000ffff057224 */ /* 0x000fd800078e000e */
[----:B0-----:R-:W-:Y:S05]  /*ed80*/  WARPSYNC.COLLECTIVE R15, `(.L_x_255) ;  /* 0x000000000f087348 */ /* 0x001fea0003c00000 */
[----:B------:R1:W2:Y:S02]  /*ed90*/  SHFL.IDX P6, R14, R13, R12, R11 ;  /* 0x0000000c0d0e7389 */ /* 0x0002a400000c000b */
[----:B012---:R-:W-:Y:S01]  /*eda0*/  ENDCOLLECTIVE ;  /* 0x000000000000791b */ /* 0x007fe20003800000 */
.L_x_255:
[----:B------:R-:W-:Y:S02]  /*edb0*/  IMAD.MOV.U32 R13, RZ, RZ, R3 ;  /* 0x000000ffff0d7224 */ /* 0x000fe400078e0003 */
[----:B------:R-:W-:Y:S02]  /*edc0*/  IMAD.MOV.U32 R12, RZ, RZ, 0x2 ;  /* 0x00000002ff0c7424 */ /* 0x000fe400078e00ff */
[----:B------:R-:W-:-:S07]  /*edd0*/  IMAD.MOV.U32 R6, RZ, RZ, R14 ;  /* 0x000000ffff067224 */ /* 0x000fce00078e000e */
[----:B------:R-:W-:Y:S05]  /*ede0*/  WARPSYNC.COLLECTIVE R15, `(.L_x_256) ;  /* 0x000000000f087348 */ /* 0x000fea0003c00000 */
[----:B------:R0:W1:Y:S02]  /*edf0*/  SHFL.IDX P6, R14, R13, R12, R11 ;  /* 0x0000000c0d0e7389 */ /* 0x00006400000c000b */
[----:B01----:R-:W-:Y:S01]  /*ee00*/  ENDCOLLECTIVE ;  /* 0x000000000000791b */ /* 0x003fe20003800000 */
.L_x_256:
[----:B------:R-:W-:-:S05]  /*ee10*/  @!P2 IADD3 R6, P4, R10, R6, RZ ;  /* 0x000000060a06a210 */ /* 0x000fca0007f9e0ff */
[----:B------:R-:W-:-:S04]  /*ee20*/  @!P2 IMAD.X R5, RZ, RZ, R5, P4 ;  /* 0x000000ffff05a224 */ /* 0x000fc800020e0605 */
[----:B------:R-:W-:Y:S02]  /*ee30*/  @!P2 IMAD.MOV.U32 R7, RZ, RZ, R5 ;  /* 0x000000ffff07a224 */ /* 0x000fe400078e0005 */
[----:B------:R-:W-:Y:S02]  /*ee40*/  VIADD R5, R0, 0x40 ;  /* 0x0000004000057836 */ /* 0x000fe40000000000 */
[----:B------:R-:W-:Y:S01]  /*ee50*/  IMAD.MOV.U32 R13, RZ, RZ, R4 ;  /* 0x000000ffff0d7224 */ /* 0x000fe200078e0004 */
        /* <DEDUP_REMOVED lines=11> */
.L_x_257:
[----:B------:R-:W-:Y:S02]  /*ef10*/  IMAD.MOV.U32 R13, RZ, RZ, R3 ;  /* 0x000000ffff0d7224 */ /* 0x000fe400078e0003 */
[----:B------:R-:W-:Y:S02]  /*ef20*/  IMAD.MOV.U32 R12, RZ, RZ, 0x3 ;  /* 0x00000003ff0c7424 */ /* 0x000fe400078e00ff */
[----:B------:R-:W-:-:S07]  /*ef30*/  IMAD.MOV.U32 R6, RZ, RZ, R14 ;  /* 0x000000ffff067224 */ /* 0x000fce00078e000e */
[----:B------:R-:W-:Y:S05]  /*ef40*/  WARPSYNC.COLLECTIVE R15, `(.L_x_258) ;  /* 0x000000000f087348 */ /* 0x000fea0003c00000 */
[----:B------:R0:W1:Y:S02]  /*ef50*/  SHFL.IDX P6, R14, R13, R12, R11 ;  /* 0x0000000c0d0e7389 */ /* 0x00006400000c000b */
[----:B01----:R-:W-:Y:S01]  /*ef60*/  ENDCOLLECTIVE ;  /* 0x000000000000791b */ /* 0x003fe20003800000 */
.L_x_258:
[----:B------:R-:W-:-:S05]  /*ef70*/  @!P2 IADD3 R6, P4, R10, R6, RZ ;  /* 0x000000060a06a210 */ /* 0x000fca0007f9e0ff */
[----:B------:R-:W-:-:S04]  /*ef80*/  @!P2 IMAD.X R5, RZ, RZ, R5, P4 ;  /* 0x000000ffff05a224 */ /* 0x000fc800020e0605 */
[----:B------:R-:W-:Y:S02]  /*ef90*/  @!P2 IMAD.MOV.U32 R7, RZ, RZ, R5 ;  /* 0x000000ffff07a224 */ /* 0x000fe400078e0005 */
[----:B------:R-:W-:-:S03]  /*efa0*/  IMAD.MOV.U32 R13, RZ, RZ, R4 ;  /* 0x000000ffff0d7224 */ /* 0x000fc600078e0004 */
[----:B------:R-:W-:Y:S01]  /*efb0*/  @!PT LDS RZ, [RZ] ;  /* 0x00000000fffff984 */ /* 0x000fe20000000800 */
[----:B------:R-:W-:Y:S01]  /*efc0*/  @!PT LDS RZ, [RZ] ;  /* 0x00000000fffff984 */ /* 0x000fe20000000800 */
[----:B------:R-:W-:Y:S01]  /*efd0*/  @!PT LDS RZ, [RZ] ;  /* 0x00000000fffff984 */ /* 0x000fe20000000800 */
[----:B------:R0:W-:Y:S04]  /*efe0*/  @!P2 LDGSTS.E.BYPASS.LTC128B.128 [R9+0x15400], desc[UR48][R6.64], !P3 ;  /* 0x154000000609afae */ /* 0x0001e8000d901d70 */
[----:B------:R0:W-:Y:S01]  /*eff0*/  @!P2 LDGSTS.E.BYPASS.LTC128B.128 [R9+0x17400], desc[UR48][R6.64+0x40], !P0 ;  /* 0x174000400609afae */ /* 0x0001e2000c101d70 */
[----:B------:R-:W-:-:S03]  /*f000*/  IMAD.MOV.U32 R3, RZ, RZ, R14 ;  /* 0x000000ffff037224 */ /* 0x000fc600078e000e */
[----:B------:R0:W-:Y:S04]  /*f010*/  @!P2 LDGSTS.E.BYPASS.LTC128B.128 [R9+0x19400], desc[UR48][R6.64+0x80], !P1 ;  /* 0x194000800609afae */ /* 0x0001e8000c901d70 */
[----:B0-----:R-:W-:Y:S05]  /*f020*/  WARPSYNC.COLLECTIVE R15, `(.L_x_259) ;  /* 0x000000000f087348 */ /* 0x001fea0003c00000 */
[----:B------:R1:W2:Y:S02]  /*f030*/  SHFL.IDX P6, R14, R13, R12, R11 ;  /* 0x0000000c0d0e7389 */ /* 0x0002a400000c000b */
[----:B012---:R-:W-:Y:S01]  /*f040*/  ENDCOLLECTIVE ;  /* 0x000000000000791b */ /* 0x007fe20003800000 */
.L_x_259:
[----:B------:R-:W-:Y:S01]  /*f050*/  IMAD.MOV.U32 R4, RZ, RZ, R14 ;  /* 0x000000ffff047224 */ /* 0x000fe200078e000e */
[----:B------:R-:W-:Y:S06]  /*f060*/  BRA `(.L_x_260) ;  /* 0xffffffd800687947 */ /* 0x000fec000383ffff */
.L_x_196:
[----:B--2---:R-:W-:-:S04]  /*f070*/  IMAD.U32 R2, RZ, RZ, UR41 ;  /* 0x00000029ff027e24 */ /* 0x004fc8000f8e00ff */
[----:B------:R2:W3:Y:S03]  /*f080*/  SYNCS.PHASECHK.TRANS64.TRYWAIT P0, [R2+URZ+0x29820], R0 ;  /* 0x02982000020075a7 */ /* 0x0004e6000800017f */
[----:B---3--:R-:W-:Y:S05]  /*f090*/  @!P0 NANOSLEEP.SYNCS 0x989680 ;  /* 0x009896800000895d */ /* 0x008fea0003900000 */
[----:B------:R-:W3:Y:S02]  /*f0a0*/  @!P0 SYNCS.PHASECHK.TRANS64 P0, [R2+URZ+0x29820], R0 ;  /* 0x02982000020085a7 */ /* 0x000ee4000800007f */
[----:B---3--:R-:W-:Y:S05]  /*f0b0*/  @!P0 BRA `(.L_x_196) ;  /* 0xfffffffc00ec8947 */ /* 0x008fea000383ffff */
[----:B------:R-:W-:Y:S05]  /*f0c0*/  BRA `(.L_x_261) ;  /* 0xffffffd800ac7947 */ /* 0x000fea000383ffff */
.L_x_202:
[----:B---3--:R3:W4:Y:S02]  /*f0d0*/  SYNCS.PHASECHK.TRANS64.TRYWAIT P0, [R6+URZ+0x29880], R5 ;  /* 0x02988005060075a7 */ /* 0x008724000800017f */
[----:B----4-:R-:W-:Y:S05]  /*f0e0*/  @!P0 NANOSLEEP.SYNCS 0x989680 ;  /* 0x009896800000895d */ /* 0x010fea0003900000 */
[----:B------:R-:W4:Y:S02]  /*f0f0*/  @!P0 SYNCS.PHASECHK.TRANS64 P0, [R6+URZ+0x29880], R5 ;  /* 0x02988005060085a7 */ /* 0x000f24000800007f */
[----:B----4-:R-:W-:Y:S05]  /*f100*/  @!P0 BRA `(.L_x_202) ;  /* 0xfffffffc00f08947 */ /* 0x010fea000383ffff */
[----:B------:R-:W-:Y:S05]  /*f110*/  BRA `(.L_x_262) ;  /* 0xffffffdc00487947 */ /* 0x000fea000383ffff */
.L_x_208:
[----:B-1----:R1:W4:Y:S02]  /*f120*/  SYNCS.PHASECHK.TRANS64.TRYWAIT P0, [R6+URZ+0x29840], R5 ;  /* 0x02984005060075a7 */ /* 0x002324000800017f */
[----:B----4-:R-:W-:Y:S05]  /*f130*/  @!P0 NANOSLEEP.SYNCS 0x989680 ;  /* 0x009896800000895d */ /* 0x010fea0003900000 */
[----:B------:R-:W4:Y:S02]  /*f140*/  @!P0 SYNCS.PHASECHK.TRANS64 P0, [R6+URZ+0x29840], R5 ;  /* 0x02984005060085a7 */ /* 0x000f24000800007f */
[----:B----4-:R-:W-:Y:S05]  /*f150*/  @!P0 BRA `(.L_x_208) ;  /* 0xfffffffc00f08947 */ /* 0x010fea000383ffff */
[----:B------:R-:W-:Y:S05]  /*f160*/  BRA `(.L_x_263) ;  /* 0xffffffdc00f47947 */ /* 0x000fea000383ffff */
.L_x_217:
[----:B---3--:R3:W4:Y:S02]  /*f170*/  SYNCS.PHASECHK.TRANS64.TRYWAIT P2, [R18+URZ+0x29870], R4 ;  /* 0x02987004120075a7 */ /* 0x008724000804017f */
[----:B----4-:R-:W-:Y:S05]  /*f180*/  @!P2 NANOSLEEP.SYNCS 0x989680 ;  /* 0x009896800000a95d */ /* 0x010fea0003900000 */
[----:B------:R-:W4:Y:S02]  /*f190*/  @!P2 SYNCS.PHASECHK.TRANS64 P2, [R18+URZ+0x29870], R4 ;  /* 0x029870041200a5a7 */ /* 0x000f24000804007f */
[----:B----4-:R-:W-:Y:S05]  /*f1a0*/  @!P2 BRA `(.L_x_217) ;  /* 0xfffffffc00f0a947 */ /* 0x010fea000383ffff */
[----:B------:R-:W-:Y:S05]  /*f1b0*/  BRA `(.L_x_264) ;  /* 0xffffffe400287947 */ /* 0x000fea000383ffff */
.L_x_219:
[----:B----4-:R4:W0:Y:S02]  /*f1c0*/  SYNCS.PHASECHK.TRANS64.TRYWAIT P2, [R18+URZ+0x29860], R0 ;  /* 0x02986000120075a7 */ /* 0x010824000804017f */
[----:B0-----:R-:W-:Y:S05]  /*f1d0*/  @!P2 NANOSLEEP.SYNCS 0x989680 ;  /* 0x009896800000a95d */ /* 0x001fea0003900000 */
[----:B------:R-:W0:Y:S02]  /*f1e0*/  @!P2 SYNCS.PHASECHK.TRANS64 P2, [R18+URZ+0x29860], R0 ;  /* 0x029860001200a5a7 */ /* 0x000e24000804007f */
[----:B0-----:R-:W-:Y:S05]  /*f1f0*/  @!P2 BRA `(.L_x_219) ;  /* 0xfffffffc00f0a947 */ /* 0x001fea000383ffff */
[----:B------:R-:W-:Y:S05]  /*f200*/  BRA `(.L_x_265) ;  /* 0xffffffe400307947 */ /* 0x000fea000383ffff */
.L_x_225:
[----:B--2---:R2:W3:Y:S02]  /*f210*/  SYNCS.PHASECHK.TRANS64.TRYWAIT P2, [R16+URZ+0x29870], R3 ;  /* 0x02987003100075a7 */ /* 0x0044e4000804017f */
[----:B---3--:R-:W-:Y:S05]  /*f220*/  @!P2 NANOSLEEP.SYNCS 0x989680 ;  /* 0x009896800000a95d */ /* 0x008fea0003900000 */
[----:B------:R-:W3:Y:S02]  /*f230*/  @!P2 SYNCS.PHASECHK.TRANS64 P2, [R16+URZ+0x29870], R3 ;  /* 0x029870031000a5a7 */ /* 0x000ee4000804007f */
[----:B---3--:R-:W-:Y:S05]  /*f240*/  @!P2 BRA `(.L_x_225) ;  /* 0xfffffffc00f0a947 */ /* 0x008fea000383ffff */
[----:B------:R-:W-:Y:S05]  /*f250*/  BRA `(.L_x_266) ;  /* 0xffffffe800c47947 */ /* 0x000fea000383ffff */
.L_x_227:
[----:B--2---:R2:W3:Y:S02]  /*f260*/  SYNCS.PHASECHK.TRANS64.TRYWAIT P2, [R16+URZ+0x29860], R3 ;  /* 0x02986003100075a7 */ /* 0x0044e4000804017f */
[----:B---3--:R-:W-:Y:S05]  /*f270*/  @!P2 NANOSLEEP.SYNCS 0x989680 ;  /* 0x009896800000a95d */ /* 0x008fea0003900000 */
[----:B------:R-:W3:Y:S02]  /*f280*/  @!P2 SYNCS.PHASECHK.TRANS64 P2, [R16+URZ+0x29860], R3 ;  /* 0x029860031000a5a7 */ /* 0x000ee4000804007f */
[----:B---3--:R-:W-:Y:S05]  /*f290*/  @!P2 BRA `(.L_x_227) ;  /* 0xfffffffc00f0a947 */ /* 0x008fea000383ffff */
[----:B------:R-:W-:Y:S05]  /*f2a0*/  BRA `(.L_x_267) ;  /* 0xffffffe800cc7947 */ /* 0x000fea000383ffff */
.L_x_231:
[----:B---3--:R3:W4:Y:S02]  /*f2b0*/  SYNCS.PHASECHK.TRANS64.TRYWAIT P0, [R8+URZ+0x29820], R0 ;  /* 0x02982000080075a7 */ /* 0x008724000800017f */
[----:B----4-:R-:W-:Y:S05]  /*f2c0*/  @!P0 NANOSLEEP.SYNCS 0x989680 ;  /* 0x009896800000895d */ /* 0x010fea0003900000 */
[----:B------:R-:W4:Y:S02]  /*f2d0*/  @!P0 SYNCS.PHASECHK.TRANS64 P0, [R8+URZ+0x29820], R0 ;  /* 0x02982000080085a7 */ /* 0x000f24000800007f */
[----:B----4-:R-:W-:Y:S05]  /*f2e0*/  @!P0 BRA `(.L_x_231) ;  /* 0xfffffffc00f08947 */ /* 0x010fea000383ffff */
[----:B------:R-:W-:Y:S05]  /*f2f0*/  BRA `(.L_x_268) ;  /* 0xfffffff0006c7947 */ /* 0x000fea000383ffff */
.L_x_235:
[----:B--2---:R2:W3:Y:S02]  /*f300*/  SYNCS.PHASECHK.TRANS64.TRYWAIT P1, [R5+URZ], R4 ;  /* 0x00000004050075a7 */ /* 0x0044e4000802017f */
[----:B---3--:R-:W-:Y:S05]  /*f310*/  @!P1 NANOSLEEP.SYNCS 0x989680 ;  /* 0x009896800000995d */ /* 0x008fea0003900000 */
[----:B------:R-:W3:Y:S02]  /*f320*/  @!P1 SYNCS.PHASECHK.TRANS64 P1, [R5+URZ], R4 ;  /* 0x00000004050095a7 */ /* 0x000ee4000802007f */
[----:B---3--:R-:W-:Y:S05]  /*f330*/  @!P1 BRA `(.L_x_235) ;  /* 0xfffffffc00f09947 */ /* 0x008fea000383ffff */
[----:B------:R-:W-:Y:S05]  /*f340*/  BRA `(.L_x_269) ;  /* 0xfffffff000c47947 */ /* 0x000fea000383ffff */
.L_x_236:
[----:B---3--:R3:W4:Y:S02]  /*f350*/  SYNCS.PHASECHK.TRANS64.TRYWAIT P1, [R7+URZ], R0 ;  /* 0x00000000070075a7 */ /* 0x008724000802017f */
[----:B----4-:R-:W-:Y:S05]  /*f360*/  @!P1 NANOSLEEP.SYNCS 0x989680 ;  /* 0x009896800000995d */ /* 0x010fea0003900000 */
[----:B------:R-:W4:Y:S02]  /*f370*/  @!P1 SYNCS.PHASECHK.TRANS64 P1, [R7+URZ], R0 ;  /* 0x00000000070095a7 */ /* 0x000f24000802007f */
[----:B----4-:R-:W-:Y:S05]  /*f380*/  @!P1 BRA `(.L_x_236) ;  /* 0xfffffffc00f09947 */ /* 0x010fea000383ffff */
[----:B------:R-:W-:Y:S05]  /*f390*/  BRA `(.L_x_270) ;  /* 0xfffffff000b87947 */ /* 0x000fea000383ffff */
.L_x_238:
[----:B----4-:R4:W0:Y:S02]  /*f3a0*/  SYNCS.PHASECHK.TRANS64.TRYWAIT P1, [R17+URZ+0x29860], R4 ;  /* 0x02986004110075a7 */ /* 0x010824000802017f */
[----:B0-----:R-:W-:Y:S05]  /*f3b0*/  @!P1 NANOSLEEP.SYNCS 0x989680 ;  /* 0x009896800000995d */ /* 0x001fea0003900000 */
[----:B------:R-:W0:Y:S02]  /*f3c0*/  @!P1 SYNCS.PHASECHK.TRANS64 P1, [R17+URZ+0x29860], R4 ;  /* 0x02986004110095a7 */ /* 0x000e24000802007f */
[----:B0-----:R-:W-:Y:S05]  /*f3d0*/  @!P1 BRA `(.L_x_238) ;  /* 0xfffffffc00f09947 */ /* 0x001fea000383ffff */
[----:B------:R-:W-:Y:S05]  /*f3e0*/  BRA `(.L_x_271) ;  /* 0xfffffff000b87947 */ /* 0x000fea000383ffff */
.L_x_240:
[----:B------:R0:W0:Y:S02]  /*f3f0*/  SYNCS.PHASECHK.TRANS64.TRYWAIT P1, [R3+URZ+0x29860], R0 ;  /* 0x02986000030075a7 */ /* 0x000024000802017f */
[----:B0-----:R-:W-:Y:S05]  /*f400*/  @!P1 NANOSLEEP.SYNCS 0x989680 ;  /* 0x009896800000995d */ /* 0x001fea0003900000 */
[----:B------:R-:W0:Y:S02]  /*f410*/  @!P1 SYNCS.PHASECHK.TRANS64 P1, [R3+URZ+0x29860], R0 ;  /* 0x02986000030095a7 */ /* 0x000e24000802007f */
[----:B0-----:R-:W-:Y:S05]  /*f420*/  @!P1 BRA `(.L_x_240) ;  /* 0xfffffffc00f09947 */ /* 0x001fea000383ffff */
[----:B------:R-:W-:Y:S05]  /*f430*/  BRA `(.L_x_272) ;  /* 0xfffffff000b87947 */ /* 0x000fea000383ffff */
.L_x_242:
[----:B------:R0:W0:Y:S02]  /*f440*/  SYNCS.PHASECHK.TRANS64.TRYWAIT P0, [R17+URZ+0x29880], R4 ;  /* 0x02988004110075a7 */ /* 0x000024000800017f */
[----:B0-----:R-:W-:Y:S05]  /*f450*/  @!P0 NANOSLEEP.SYNCS 0x989680 ;  /* 0x009896800000895d */ /* 0x001fea0003900000 */
[----:B------:R-:W0:Y:S02]  /*f460*/  @!P0 SYNCS.PHASECHK.TRANS64 P0, [R17+URZ+0x29880], R4 ;  /* 0x02988004110085a7 */ /* 0x000e24000800007f */
[----:B0-----:R-:W-:Y:S05]  /*f470*/  @!P0 BRA `(.L_x_242) ;  /* 0xfffffffc00f08947 */ /* 0x001fea000383ffff */
[----:B------:R-:W-:Y:S05]  /*f480*/  BRA `(.L_x_243) ;  /* 0xfffffff000b47947 */ /* 0x000fea000383ffff */
.L_x_273:
        /* <DEDUP_REMOVED lines=15> */
.L_x_2806:


//--------------------- .text._ZN7cutlass13device_kernelIN5flash11enable_sm90INS1_16FlashAttnFwdSm90INS1_25CollectiveMainloopFwdSm90ILi2EN4cute5tupleIJNS5_1CILi1EEES8_S8_EEENS6_IJNS7_ILi128EEENS7_ILi160EEENS7_ILi192EEEEEELi128ENS_12float_e4m3_tEfNS_4arch4Sm90ELb0ELb0ELb1ELb1ELb0ELb0ELb0ELb1ELb1ELb1ELb0ELb0EEENS1_21CollectiveEpilogueFwdINS6_IJSA_SA_SB_EEES9_NS_10bfloat16_tESG_Li256ELb1ELb1ELb0ELb1EEENS1_36VarlenDynamicPersistentTileSchedulerILi128ELi160ELi256ELi128ELb0ELb1ELb1ELb0ELb1ELb1EEEEEEEEEvNT_6ParamsE --------------------------
	.section	.text._ZN7cutlass13device_kernelIN5flash11enable_sm90INS1_16FlashAttnFwdSm90INS1_25CollectiveMainloopFwdSm90ILi2EN4cute5tupleIJNS5_1CILi1EEES8_S8_EEENS6_IJNS7_ILi128EEENS7_ILi160EEENS7_ILi192EEEEEELi128ENS_12float_e4m3_tEfNS_4arch4Sm90ELb0ELb0ELb1ELb1ELb0ELb0ELb0ELb1ELb1ELb1ELb0ELb0EEENS1_21CollectiveEpilogueFwdINS6_IJSA_SA_SB_EEES9_NS_10bfloat16_tESG_Li256ELb1ELb1ELb0ELb1EEENS1_36VarlenDynamicPersistentTileSchedulerILi128ELi160ELi256ELi128ELb0ELb1ELb1ELb0ELb1ELb1EEEEEEEEEvNT_6ParamsE,"ax",@progbits
	.align	128
.text._ZN7cutlass13device_kernelIN5flash11enable_sm90INS1_16FlashAttnFwdSm90INS1_25CollectiveMainloopFwdSm90ILi2EN4cute5tupleIJNS5_1CILi1EEES8_S8_EEENS6_IJNS7_ILi128EEENS7_ILi160EEENS7_ILi192EEEEEELi128ENS_12float_e4m3_tEfNS_4arch4Sm90ELb0ELb0ELb1ELb1ELb0ELb0ELb0ELb1ELb1ELb1ELb0ELb0EEENS1_21CollectiveEpilogueFwdINS6_IJSA_SA_SB_EEES9_NS_10bfloat16_tESG_Li256ELb1ELb1ELb0ELb1EEENS1_36VarlenDynamicPersistentTileSchedulerILi128ELi160ELi256ELi128ELb0ELb1ELb1ELb0ELb1ELb1EEEEEEEEEvNT_6ParamsE:
        .type           _ZN7cutlass13device_kernelIN5flash11enable_sm90INS1_16FlashAttnFwdSm90INS1_25CollectiveMainloopFwdSm90ILi2EN4cute5tupleIJNS5_1CILi1EEES8_S8_EEENS6_IJNS7_ILi128EEENS7_ILi160EEENS7_ILi192EEEEEELi128ENS_12float_e4m3_tEfNS_4arch4Sm90ELb0ELb0ELb1ELb1ELb0ELb0ELb0ELb1ELb1ELb1ELb0ELb0EEENS1_21CollectiveEpilogueFwdINS6_IJSA_SA_SB_EEES9_NS_10bfloat16_tESG_Li256ELb1ELb1ELb0ELb1EEENS1_36VarlenDynamicPersistentTileSchedulerILi128ELi160ELi256ELi128ELb0ELb1ELb1ELb0ELb1ELb1EEEEEEEEEvNT_6ParamsE,@function
        .size           _ZN7cutlass13device_kernelIN5flash11enable_sm90INS1_16FlashAttnFwdSm90INS1_25CollectiveMainloopFwdSm90ILi2EN4cute5tupleIJNS5_1CILi1EEES8_S8_EEENS6_IJNS7_ILi128EEENS7_ILi160EEENS7_ILi192EEEEEELi128ENS_12float_e4m3_tEfNS_4arch4Sm90ELb0ELb0ELb1ELb1ELb0ELb0ELb0ELb1ELb1ELb1ELb0ELb0EEENS1_21CollectiveEpilogueFwdINS6_IJSA_SA_SB_EEES9_NS_10bfloat16_tESG_Li256ELb1ELb1ELb0ELb1EEENS1_36VarlenDynamicPersistentTileSchedulerILi128ELi160ELi256ELi128ELb0ELb1ELb1ELb0ELb1ELb1EEEEEEEEEvNT_6ParamsE,(.L_x_2807 - _ZN7cutlass13device_kernelIN5flash11enable_sm90INS1_16FlashAttnFwdSm90INS1_25CollectiveMainloopFwdSm90ILi2EN4cute5tupleIJNS5_1CILi1EEES8_S8_EEENS6_IJNS7_ILi128EEENS7_ILi160EEENS7_ILi192EEEEEELi128ENS_12float_e4m3_tEfNS_4arch4Sm90ELb0ELb0ELb1ELb1ELb0ELb0ELb0ELb1ELb1ELb1ELb0ELb0EEENS1_21CollectiveEpilogueFwdINS6_IJSA_SA_SB_EEES9_NS_10bfloat16_tESG_Li256ELb1ELb1ELb0ELb1EEENS1_36VarlenDynamicPersistentTileSchedulerILi128ELi160ELi256ELi128ELb0ELb1ELb1ELb0ELb1ELb1EEEEEEEEEvNT_6ParamsE)
        .other          _ZN7cutlass13device_kernelIN5flash11enable_sm90INS1_16FlashAttnFwdSm90INS1_25CollectiveMainloopFwdSm90ILi2EN4cute5tupleIJNS5_1CILi1EEES8_S8_EEENS6_IJNS7_ILi128EEENS7_ILi160EEENS7_ILi192EEEEEELi128ENS_12float_e4m3_tEfNS_4arch4Sm90ELb0ELb0ELb1ELb1ELb0ELb0ELb0ELb1ELb1ELb1ELb0ELb0EEENS1_21CollectiveEpilogueFwdINS6_IJSA_SA_SB_EEES9_NS_10bfloat16_tESG_Li256ELb1ELb1ELb0ELb1EEENS1_36VarlenDynamicPersistentTileSchedulerILi128ELi160ELi256ELi128ELb0ELb1ELb1ELb0ELb1ELb1EEEEEEEEEvNT_6ParamsE,@"STO_CUDA_ENTRY STV_DEFAULT"
_ZN7cutlass13device_kernelIN5flash11enable_sm90INS1_16FlashAttnFwdSm90INS1_25CollectiveMainloopFwdSm90ILi2EN4cute5tupleIJNS5_1CILi1EEES8_S8_EEENS6_IJNS7_ILi128EEENS7_ILi160EEENS7_ILi192EEEEEELi128ENS_12float_e4m3_tEfNS_4arch4Sm90ELb0ELb0ELb1ELb1ELb0ELb0ELb0ELb1ELb1ELb1ELb0ELb0EEENS1_21CollectiveEpilogueFwdINS6_IJSA_SA_SB_EEES9_NS_10bfloat16_tESG_Li256ELb1ELb1ELb0ELb1EEENS1_36VarlenDynamicPersistentTileSchedulerILi128ELi160ELi256ELi128ELb0ELb1ELb1ELb0ELb1ELb1EEEEEEEEEvNT_6ParamsE:
        /* <DEDUP_REMOVED lines=18> */
.L_x_275:
[----:B------:R-:W-:Y:S05]  /*0120*/  BSYNC B0 ;  /* 0x0000000000007941 */ /* 0x000fea0003800000 */
.L_x_274:
        /* <DEDUP_REMOVED lines=41> */
.L_x_276:
        /* <DEDUP_REMOVED lines=22> */
.L_x_277:
        /* <DEDUP_REMOVED lines=18> */
.L_x_278:
        /* <DEDUP_REMOVED lines=22> */
.L_x_279:
        /* <DEDUP_REMOVED lines=22> */
.L_x_280:
[----:B------:R-:W-:Y:S01]  /*0900*/  PLOP3.LUT P0, PT, PT, PT, UP0, 0x80, 0x0 ;  /* 0x000000000000781c */ /* 0x000fe20003f0f008 */
[----:B------:R-:W-:Y:S01]  /*0910*/  UMOV UR38, 0x1 ;  /* 0x0000000100267882 */ /* 0x000fe20000000000 */
[----:B------:R-:W-:Y:S01]  /*0920*/  NOP ;  /* 0x0000000000007918 */ /* 0x000fe20000000000 */
[----:B------:R-:W-:Y:S01]  /*0930*/  USEL UR38, UR38, 0x2, !UP0 ;  /* 0x0000000226267887 */ /* 0x000fe2000c000000 */
[----:B------:R-:W-:Y:S01]  /*0940*/  ULDC.64 UR48, c[0x0][0x208] ;  /* 0x0000820000307ab9 */ /* 0x000fe20000000a00 */
[----:B012-4-:R-:W-:Y:S08]  /*0950*/  BAR.SYNC.DEFER_BLOCKING 0x0 ;  /* 0x0000000000007b1d */ /* 0x017ff00000010000 */
[----:B------:R-:W-:Y:S05]  /*0960*/  @!P0 BRA `(.L_x_281) ;  /* 0x000000b400f88947 */ /* 0x000fea0003800000 */
.L_x_282:
[----:B------:R-:W-:-:S08]  /*0970*/  NOP ;  /* 0x0000000000007918 */ /* 0x000fd00000000000 */
[----:B------:R-:W0:Y:S02]  /*0980*/  USETMAXREG.TRY_ALLOC.CTAPOOL UP0, 0xf0 ;  /* 0x000000f0000079c8 */ /* 0x000e240008000600 */
[----:B0-----:R-:W-:-:S13]  /*0990*/  PLOP3.LUT P0, PT, PT, PT, UP0, 0x80, 0x0 ;  /* 0x000000000000781c */ /* 0x001fda0003f0f008 */
[----:B------:R-:W-:Y:S05]  /*09a0*/  @!P0 BRA `(.L_x_282) ;  /* 0xfffffffc00f08947 */ /* 0x000fea000383ffff */
[----:B------:R-:W0:Y:S01]  /*09b0*/  S2R R2, SR_TID.X ;  /* 0x0000000000027919 */ /* 0x000e220000002100 */
[----:B------:R-:W1:Y:S01]  /*09c0*/  S2UR UR5, SR_CgaCtaId ;  /* 0x00000000000579c3 */ /* 0x000e620000008800 */
[----:B------:R-:W-:-:S07]  /*09d0*/  UMOV UR4, 0x400 ;  /* 0x0000040000047882 */ /* 0x000fce0000000000 */
[----:B------:R-:W-:Y:S06]  /*09e0*/  BAR.ARV 0x8, 0x180 ;  /* 0x0206000000007b1d */ /* 0x000fec0000002000 */
[----:B-1----:R-:W-:Y:S01]  /*09f0*/  ULEA UR4, UR5, UR4, 0x18 ;  /* 0x0000000405047291 */ /* 0x002fe2000f8ec03f */
[----:B0-----:R-:W-:-:S04]  /*0a00*/  LOP3.LUT R0, R2, 0xffffff80, RZ, 0xc0, !PT ;  /* 0xffffff8002007812 */ /* 0x001fc800078ec0ff */
[----:B------:R-:W-:-:S13]  /*0a10*/  ISETP.NE.AND P0, PT, R0, 0x80, PT ;  /* 0x000000800000780c */ /* 0x000fda0003f05270 */
[----:B------:R-:W-:Y:S08]  /*0a20*/  @!P0 BAR.ARV 0x9, 0x100 ;  /* 0x0244000000008b1d */ /* 0x000ff00000002000 */
[----:B------:R-:W-:Y:S06]  /*0a30*/  BAR.SYNC.DEFER_BLOCKING 0x5, 0x180 ;  /* 0x0146000000007b1d */ /* 0x000fec0000010000 */
[----:B------:R-:W0:Y:S01]  /*0a40*/  LDS.128 R48, [UR4+0x298d0] ;  /* 0x0298d004ff307984 */ /* 0x000e220008000c00 */
[----:B------:R-:W-:Y:S01]  /*0a50*/  ULDC UR4, c[0x0][0xc3c] ;  /* 0x00030f0000047ab9 */ /* 0x000fe20000000800 */
[----:B------:R-:W-:Y:S06]  /*0a60*/  BAR.ARV 0x4, 0x180 ;  /* 0x0106000000007b1d */ /* 0x000fec0000002000 */
[----:B0-----:R-:W-:-:S13]  /*0a70*/  ISETP.GE.AND P0, PT, R51, UR4, PT ;  /* 0x0000000433007c0c */ /* 0x001fda000bf06270 */
[----:B------:R-:W-:Y:S05]  /*0a80*/  @P0 EXIT ;  /* 0x000000000000094d */ /* 0x000fea0003800000 */
[----:B------:R-:W-:Y:S01]  /*0a90*/  VIADD R194, R2, 0xffffff80 ;  /* 0xffffff8002c27836 */ /* 0x000fe20000000000 */
[----:B------:R-:W-:Y:S01]  /*0aa0*/  R2UR UR5, R49 ;  /* 0x00000000310572ca */ /* 0x000fe200000e0000 */
[----:B------:R-:W-:Y:S01]  /*0ab0*/  IMAD.MOV.U32 R169, RZ, RZ, -0x2 ;  /* 0xfffffffeffa97424 */ /* 0x000fe200078e00ff */
[----:B------:R-:W-:Y:S01]  /*0ac0*/  R2UR UR45, R50 ;  /* 0x00000000322d72ca */ /* 0x000fe200000e0000 */
[----:B------:R-:W-:Y:S01]  /*0ad0*/  ULOP3.LUT UR44, UR38, 0x1, URZ, 0xfc, !UPT ;  /* 0x00000001262c7892 */ /* 0x000fe2000f8efc3f */
[----:B------:R-:W-:Y:S01]  /*0ae0*/  SHF.R.S32.HI R3, RZ, 0x1f, R194 ;  /* 0x0000001fff037819 */ /* 0x000fe200000114c2 */
[----:B------:R-:W-:Y:S01]  /*0af0*/  UMOV UR43, URZ ;  /* 0x0000003f002b7c82 */ /* 0x000fe20008000000 */
[----:B------:R-:W-:Y:S01]  /*0b00*/  UMOV UR42, URZ ;  /* 0x0000003f002a7c82 */ /* 0x000fe20008000000 */
[----:B------:R-:W-:Y:S01]  /*0b10*/  UMOV UR51, URZ ;  /* 0x0000003f00337c82 */ /* 0x000fe20008000000 */
[CC--:B------:R-:W-:Y:S02]  /*0b20*/  LEA.HI R2, R3.reuse, R194.reuse, RZ, 0x4 ;  /* 0x000000c203027211 */ /* 0x0c0fe400078f20ff */
[----:B------:R-:W-:-:S02]  /*0b30*/  LEA.HI R4, R3, R194, RZ, 0x5 ;  /* 0x000000c203047211 */ /* 0x000fc400078f28ff */
[----:B------:R-:W-:Y:S02]  /*0b40*/  LEA.HI R0, R3, R194, RZ, 0x7 ;  /* 0x000000c203007211 */ /* 0x000fe400078f38ff */
[----:B------:R-:W-:Y:S01]  /*0b50*/  SHF.R.S32.HI R7, RZ, 0x4, R2 ;  /* 0x00000004ff077819 */ /* 0x000fe20000011402 */
[----:B------:R-:W-:Y:S01]  /*0b60*/  IMAD.SHL.U32 R4, R4, 0x20, RZ ;  /* 0x0000002004047824 */ /* 0x000fe200078e00ff */
[----:B------:R-:W-:Y:S02]  /*0b70*/  LOP3.LUT R5, R2, 0x3fffff0, RZ, 0xc0, !PT ;  /* 0x03fffff002057812 */ /* 0x000fe400078ec0ff */
[----:B------:R-:W-:Y:S02]  /*0b80*/  LOP3.LUT R19, R0, 0xffffff80, RZ, 0xc0, !PT ;  /* 0xffffff8000137812 */ /* 0x000fe400078ec0ff */
[----:B------:R-:W-:Y:S01]  /*0b90*/  LEA.HI R2, R2, R7, RZ, 0x1 ;  /* 0x0000000702027211 */ /* 0x000fe200078f08ff */
[----:B------:R-:W-:Y:S01]  /*0ba0*/  IMAD.IADD R5, R194, 0x1, -R5 ;  /* 0x00000001c2057824 */ /* 0x000fe200078e0a05 */
[----:B------:R-:W-:Y:S01]  /*0bb0*/  LOP3.LUT R4, R4, 0xfffffc00, RZ, 0xc0, !PT ;  /* 0xfffffc0004047812 */ /* 0x000fe200078ec0ff */
[----:B------:R-:W-:Y:S01]  /*0bc0*/  IMAD.IADD R19, R194, 0x1, -R19 ;  /* 0x00000001c2137824 */ /* 0x000fe200078e0a13 */
[----:B------:R-:W-:-:S02]  /*0bd0*/  LOP3.LUT R2, R2, 0x1ffffffe, RZ, 0xc0, !PT ;  /* 0x1ffffffe02027812 */ /* 0x000fc400078ec0ff */
[----:B------:R-:W-:Y:S01]  /*0be0*/  SHF.R.S32.HI R23, RZ, 0x7, R0 ;  /* 0x00000007ff177819 */ /* 0x000fe20000011400 */
[----:B------:R-:W-:Y:S01]  /*0bf0*/  IMAD R5, R5, 0x40, R4 ;  /* 0x0000004005057824 */ /* 0x000fe200078e0204 */
[----:B------:R-:W-:Y:S01]  /*0c00*/  SHF.R.S32.HI R6, RZ, 0x1f, R19 ;  /* 0x0000001fff067819 */ /* 0x000fe20000011413 */
[----:B------:R-:W-:Y:S01]  /*0c10*/  IMAD.IADD R2, R7, 0x1, -R2 ;  /* 0x0000000107027824 */ /* 0x000fe200078e0a02 */
[----:B------:R-:W-:Y:S02]  /*0c20*/  LEA.HI R4, R3, R194, RZ, 0x2 ;  /* 0x000000c203047211 */ /* 0x000fe400078f10ff */
[----:B------:R-:W-:Y:S01]  /*0c30*/  LEA.HI R8, R6, R19, RZ, 0x2 ;  /* 0x0000001306087211 */ /* 0x000fe200078f10ff */
[----:B------:R-:W-:Y:S01]  /*0c40*/  IMAD R171, R2, 0x8, R5 ;  /* 0x0000000802ab7824 */ /* 0x000fe200078e0205 */
[----:B------:R-:W-:Y:S02]  /*0c50*/  LOP3.LUT R5, R4, 0xfffffffc, RZ, 0xc0, !PT ;  /* 0xfffffffc04057812 */ /* 0x000fe400078ec0ff */
[----:B------:R-:W-:-:S02]  /*0c60*/  SHF.R.S32.HI R9, RZ, 0x2, R8 ;  /* 0x00000002ff097819 */ /* 0x000fc40000011408 */
[----:B------:R-:W-:Y:S01]  /*0c70*/  SHF.R.S32.HI R10, RZ, 0x1f, R8 ;  /* 0x0000001fff0a7819 */ /* 0x000fe20000011408 */
[----:B------:R-:W-:Y:S01]  /*0c80*/  IMAD.IADD R5, R194, 0x1, -R5 ;  /* 0x00000001c2057824 */ /* 0x000fe200078e0a05 */
[----:B------:R-:W-:Y:S02]  /*0c90*/  LEA.HI R3, R3, R194, RZ, 0x3 ;  /* 0x000000c203037211 */ /* 0x000fe400078f18ff */
[----:B------:R-:W-:Y:S02]  /*0ca0*/  LEA.HI R10, R10, R9, RZ, 0x3 ;  /* 0x000000090a0a7211 */ /* 0x000fe400078f18ff */
[----:B------:R-:W-:Y:S02]  /*0cb0*/  LEA.HI R2, R5, R5, RZ, 0x1 ;  /* 0x0000000505027211 */ /* 0x000fe400078f08ff */
[----:B------:R-:W-:Y:S02]  /*0cc0*/  LOP3.LUT R17, R3, 0xfffffff8, RZ, 0xc0, !PT ;  /* 0xfffffff803117812 */ /* 0x000fe400078ec0ff */
[----:B------:R-:W-:-:S02]  /*0cd0*/  LOP3.LUT R10, R10, 0xfffffff8, RZ, 0xc0, !PT ;  /* 0xfffffff80a0a7812 */ /* 0x000fc400078ec0ff */
[----:B------:R-:W-:Y:S01]  /*0ce0*/  LEA.HI R6, R6, R19, RZ, 0x5 ;  /* 0x0000001306067211 */ /* 0x000fe200078f28ff */
[----:B------:R-:W-:Y:S01]  /*0cf0*/  IMAD.IADD R17, R194, 0x1, -R17 ;  /* 0x00000001c2117824 */ /* 0x000fe200078e0a11 */
[----:B------:R-:W-:Y:S01]  /*0d00*/  LEA.HI R0, R0, R23, RZ, 0x1 ;  /* 0x0000001700007211 */ /* 0x000fe200078f08ff */
[----:B------:R-:W-:Y:S01]  /*0d10*/  IMAD.IADD R9, R9, 0x1, -R10 ;  /* 0x0000000109097824 */ /* 0x000fe200078e0a0a */
[----:B------:R-:W-:Y:S02]  /*0d20*/  LOP3.LUT R2, R2, 0x1ffffffe, RZ, 0xc0, !PT ;  /* 0x1ffffffe02027812 */ /* 0x000fe400078ec0ff */
[----:B------:R-:W-:Y:S02]  /*0d30*/  SHF.R.S32.HI R6, RZ, 0x5, R6 ;  /* 0x00000005ff067819 */ /* 0x000fe40000011406 */
[----:B------:R-:W-:Y:S01]  /*0d40*/  LOP3.LUT R0, R0, 0x3fffffe, RZ, 0xc0, !PT ;  /* 0x03fffffe00007812 */ /* 0x000fe200078ec0ff */
[----:B------:R-:W-:Y:S01]  /*0d50*/  IMAD.IADD R5, R5, 0x1, -R2 ;  /* 0x0000000105057824 */ /* 0x000fe200078e0a02 */
[----:B------:R-:W-:Y:S01]  /*0d60*/  LOP3.LUT R8, R8, 0x7ffffffc, RZ, 0xc0, !PT ;  /* 0x7ffffffc08087812 */ /* 0x000fe200078ec0ff */
[----:B------:R-:W-:Y:S01]  /*0d70*/  IMAD.SHL.U32 R2, R17, 0x8, RZ ;  /* 0x0000000811027824 */ /* 0x000fe200078e00ff */
[----:B------:R-:W-:Y:S01]  /*0d80*/  SHF.R.S32.HI R18, RZ, 0x3, R3 ;  /* 0x00000003ff127819 */ /* 0x000fe20000011403 */
[----:B------:R-:W-:-:S02]  /*0d90*/  IMAD R9, R6, 0x10, R9 ;  /* 0x0000001006097824 */ /* 0x000fc400078e0209 */
[----:B------:R-:W-:Y:S01]  /*0da0*/  IMAD.IADD R0, R23, 0x1, -R0 ;  /* 0x0000000117007824 */ /* 0x000fe200078e0a00 */
[----:B------:R-:W-:Y:S01]  /*0db0*/  SHF.R.S32.HI R193, RZ, 0x1f, R2 ;  /* 0x0000001fffc17819 */ /* 0x000fe20000011402 */
[----:B------:R-:W-:Y:S02]  /*0dc0*/  VIADD R16, R2, 0x40 ;  /* 0x0000004002107836 */ /* 0x000fe40000000000 */
[----:B------:R-:W-:Y:S02]  /*0dd0*/  IMAD.IADD R8, R19, 0x1, -R8 ;  /* 0x0000000113087824 */ /* 0x000fe400078e0a08 */
[----:B------:R-:W-:Y:S01]  /*0de0*/  IMAD R168, R0, 0x40, R9 ;  /* 0x0000004000a87824 */ /* 0x000fe200078e0209 */
[----:B------:R-:W-:Y:S01]  /*0df0*/  SHF.R.S32.HI R192, RZ, 0x1f, R16 ;  /* 0x0000001fffc07819 */ /* 0x000fe20000011410 */
[----:B------:R-:W-:Y:S02]  /*0e00*/  IMAD R169, R8, R169, 0xa0 ;  /* 0x000000a008a97424 */ /* 0x000fe400078e02a9 */
[----:B------:R-:W-:-:S07]  /*0e10*/  IMAD R170, R5, 0x8, R168 ;  /* 0x0000000805aa7824 */ /* 0x000fce00078e02a8 */
.L_x_326:
[----:B012-4-:R-:W0:Y:S01]  /*0e20*/  LDC.64 R4, c[0x0][0xc88] ;  /* 0x00032200ff047b82 */ /* 0x017e220000000a00 */
[----:B------:R-:W-:Y:S01]  /*0e30*/  ULDC.64 UR6, c[0x0][0xa28] ;  /* 0x00028a0000067ab9 */ /* 0x000fe20000000a00 */
[----:B------:R-:W-:Y:S01]  /*0e40*/  ULDC.64 UR8, c[0x0][0xa20] ;  /* 0x0002880000087ab9 */ /* 0x000fe20000000a00 */
[----:B------:R-:W-:Y:S01]  /*0e50*/  ULDC UR4, c[0x0][0x424] ;  /* 0x0001090000047ab9 */ /* 0x000fe20000000800 */
[----:B0-----:R-:W-:-:S06]  /*0e60*/  IMAD.WIDE R4, R51, 0x4, R4 ;  /* 0x0000000433047825 */ /* 0x001fcc00078e0204 */
[----:B------:R-:W2:Y:S01]  /*0e70*/  LDG.E R4, desc[UR48][R4.64] ;  /* 0x0000003004047981 */ /* 0x000ea2000c1e1900 */
[----:B------:R-:W-:Y:S02]  /*0e80*/  UISETP.NE.U32.AND UP0, UPT, UR6, URZ, UPT ;  /* 0x0000003f0600728c */ /* 0x000fe4000bf05070 */
[----:B------:R-:W-:Y:S02]  /*0e90*/  UISETP.NE.U32.AND UP1, UPT, UR8, URZ, UPT ;  /* 0x0000003f0800728c */ /* 0x000fe4000bf25070 */
[----:B------:R-:W-:Y:S02]  /*0ea0*/  UISETP.NE.AND.EX UP0, UPT, UR7, URZ, UPT, UP0 ;  /* 0x0000003f0700728c */ /* 0x000fe4000bf05300 */
[----:B------:R-:W-:-:S04]  /*0eb0*/  UISETP.NE.AND.EX UP1, UPT, UR9, URZ, UPT, UP1 ;  /* 0x0000003f0900728c */ /* 0x000fc8000bf25310 */
[----:B------:R-:W-:Y:S02]  /*0ec0*/  PLOP3.LUT P0, PT, PT, PT, UP0, 0x80, 0x0 ;  /* 0x000000000000781c */ /* 0x000fe40003f0f008 */
[----:B------:R-:W-:Y:S02]  /*0ed0*/  PLOP3.LUT P1, PT, PT, PT, UP1, 0x80, 0x0 ;  /* 0x000000000000781c */ /* 0x000fe40003f2f018 */
[----:B--2---:R-:W-:-:S13]  /*0ee0*/  R2UR UR36, R4 ;  /* 0x00000000042472ca */ /* 0x004fda00000e0000 */
[----:B------:R-:W-:Y:S02]  /*0ef0*/  USHF.R.S32.HI UR37, URZ, 0x1f, UR36 ;  /* 0x0000001f3f257899 */ /* 0x000fe40008011424 */
[----:B------:R-:W-:Y:S02]  /*0f00*/  @UP0 ULEA UR6, UP2, UR36, UR6, 0x2 ;  /* 0x0000000624060291 */ /* 0x000fe4000f84103f */
[----:B------:R-:W-:Y:S02]  /*0f10*/  @UP1 ULEA UR8, UP3, UR36, UR8, 0x2 ;  /* 0x0000000824081291 */ /* 0x000fe4000f86103f */
[----:B------:R-:W-:Y:S02]  /*0f20*/  @UP0 ULEA.HI.X UR7, UR36, UR7, UR37, 0x2, UP2 ;  /* 0x0000000724070291 */ /* 0x000fe400090f1425 */
[----:B------:R-:W-:Y:S01]  /*0f30*/  @UP1 ULEA.HI.X UR9, UR36, UR9, UR37, 0x2, UP3 ;  /* 0x0000000924091291 */ /* 0x000fe200098f1425 */
[----:B------:R-:W-:Y:S02]  /*0f40*/  IMAD.U32 R4, RZ, RZ, UR6 ;  /* 0x00000006ff047e24 */ /* 0x000fe4000f8e00ff */
[----:B------:R-:W-:-:S02]  /*0f50*/  IMAD.U32 R6, RZ, RZ, UR8 ;  /* 0x00000008ff067e24 */ /* 0x000fc4000f8e00ff */
[----:B------:R-:W-:Y:S01]  /*0f60*/  IMAD.U32 R5, RZ, RZ, UR7 ;  /* 0x00000007ff057e24 */ /* 0x000fe2000f8e00ff */
[----:B------:R-:W-:Y:S01]  /*0f70*/  ULDC.64 UR6, c[0x0][0x418] ;  /* 0x0001060000067ab9 */ /* 0x000fe20000000a00 */
[----:B------:R-:W-:-:S03]  /*0f80*/  IMAD.U32 R7, RZ, RZ, UR9 ;  /* 0x00000009ff077e24 */ /* 0x000fc6000f8e00ff */
[----:B------:R-:W2:Y:S04]  /*0f90*/  @P0 LDG.E R4, desc[UR48][R4.64] ;  /* 0x0000003004040981 */ /* 0x000ea8000c1e1900 */
[----:B---3--:R-:W3:Y:S01]  /*0fa0*/  @P1 LDG.E R6, desc[UR48][R6.64] ;  /* 0x0000003006061981 */ /* 0x008ee2000c1e1900 */
[----:B------:R-:W-:Y:S01]  /*0fb0*/  UISETP.NE.U32.AND UP0, UPT, UR6, URZ, UPT ;  /* 0x0000003f0600728c */ /* 0x000fe2000bf05070 */
[----:B------:R-:W-:Y:S01]  /*0fc0*/  IMAD.MOV.U32 R0, RZ, RZ, RZ ;  /* 0x000000ffff007224 */ /* 0x000fe200078e00ff */
[----:B------:R-:W-:Y:S01]  /*0fd0*/  UMOV UR50, URZ ;  /* 0x0000003f00327c82 */ /* 0x000fe20008000000 */
[----:B------:R-:W-:Y:S01]  /*0fe0*/  ULDC UR6, c[0x0][0x2f0] ;  /* 0x0000bc0000067ab9 */ /* 0x000fe20000000800 */
[----:B------:R-:W-:Y:S01]  /*0ff0*/  UISETP.NE.AND.EX UP0, UPT, UR7, URZ, UPT, UP0 ;  /* 0x0000003f0700728c */ /* 0x000fe2000bf05300 */
[----:B------:R-:W-:Y:S01]  /*1000*/  IMAD.MOV.U32 R3, RZ, RZ, RZ ;  /* 0x000000ffff037224 */ /* 0x000fe200078e00ff */
[----:B------:R-:W-:Y:S01]  /*1010*/  UMOV UR39, UR5 ;  /* 0x0000000500277c82 */ /* 0x000fe20008000000 */
[----:B------:R-:W-:Y:S01]  /*1020*/  IMAD.MOV.U32 R87, RZ, RZ, RZ ;  /* 0x000000ffff577224 */ /* 0x000fe200078e00ff */
[----:B------:R-:W-:Y:S01]  /*1030*/  USEL UR4, UR4, 0x1, UP0 ;  /* 0x0000000104047887 */ /* 0x000fe20008000000 */
[----:B-----5:R-:W-:-:S02]  /*1040*/  CS2R R8, SRZ ;  /* 0x0000000000087805 */ /* 0x020fc4000001ff00 */
[----:B------:R-:W-:Y:S02]  /*1050*/  CS2R R10, SRZ ;  /* 0x00000000000a7805 */ /* 0x000fe4000001ff00 */
[----:B------:R-:W-:Y:S01]  /*1060*/  CS2R R12, SRZ ;  /* 0x00000000000c7805 */ /* 0x000fe2000001ff00 */
[----:B------:R-:W-:Y:S01]  /*1070*/  UIMAD UR4, UR4, UR6, URZ ;  /* 0x00000006040472a4 */ /* 0x000fe2000f8e023f */
        /* <DEDUP_REMOVED lines=18> */
[----:B------:R-:W-:Y:S01]  /*11a0*/  IMAD.MOV.U32 R60, RZ, RZ, RZ ;  /* 0x000000ffff3c7224 */ /* 0x000fe200078e00ff */
[----:B------:R-:W-:Y:S01]  /*11b0*/  CS2R R92, SRZ ;  /* 0x00000000005c7805 */ /* 0x000fe2000001ff00 */
[----:B------:R-:W-:Y:S01]  /*11c0*/  IMAD.MOV.U32 R64, RZ, RZ, RZ ;  /* 0x000000ffff407224 */ /* 0x000fe200078e00ff */
[----:B--2---:R-:W-:Y:S02]  /*11d0*/  @P0 R2UR UR50, R4 ;  /* 0x00000000043202ca */ /* 0x004fe400000e0000 */
[----:B------:R-:W-:Y:S02]  /*11e0*/  PLOP3.LUT P0, PT, PT, PT, PT, 0x80, 0x0 ;  /* 0x000000000000781c */ /* 0x000fe40003f0f070 */
[----:B---3--:R-:W-:Y:S01]  /*11f0*/  @P1 R2UR UR4, R6 ;  /* 0x00000000060412ca */ /* 0x008fe200000e0000 */
[----:B------:R-:W-:-:S14]  /*1200*/  @P1 BRA `(.L_x_283) ;  /* 0x0000000000341947 */ /* 0x000fdc0003800000 */
[----:B------:R-:W-:Y:S02]  /*1210*/  ULDC.64 UR6, c[0x0][0xa08] ;  /* 0x0002820000067ab9 */ /* 0x000fe40000000a00 */
[----:B------:R-:W-:-:S04]  /*1220*/  ISETP.NE.U32.AND P1, PT, RZ, UR6, PT ;  /* 0x00000006ff007c0c */ /* 0x000fc8000bf25070 */
[----:B------:R-:W-:-:S13]  /*1230*/  ISETP.NE.AND.EX P1, PT, RZ, UR7, PT, P1 ;  /* 0x00000007ff007c0c */ /* 0x000fda000bf25310 */
[----:B------:R-:W-:Y:S05]  /*1240*/  @!P1 BRA `(.L_x_283) ;  /* 0x0000000000249947 */ /* 0x000fea0003800000 */
[----:B------:R-:W-:Y:S02]  /*1250*/  ULDC.64 UR4, c[0x0][0xa08] ;  /* 0x0002820000047ab9 */ /* 0x000fe40000000a00 */
[----:B------:R-:W-:-:S06]  /*1260*/  UIMAD.WIDE UR4, UR36, 0x4, UR4 ;  /* 0x00000004240478a5 */ /* 0x000fcc000f8e0204 */
[----:B------:R-:W-:Y:S02]  /*1270*/  IMAD.U32 R4, RZ, RZ, UR4 ;  /* 0x00000004ff047e24 */ /* 0x000fe4000f8e00ff */
[----:B------:R-:W-:-:S05]  /*1280*/  IMAD.U32 R5, RZ, RZ, UR5 ;  /* 0x00000005ff057e24 */ /* 0x000fca000f8e00ff */
[----:B------:R-:W2:Y:S04]  /*1290*/  LDG.E R7, desc[UR48][R4.64] ;  /* 0x0000003004077981 */ /* 0x000ea8000c1e1900 */
[----:B------:R-:W3:Y:S01]  /*12a0*/  LDG.E R6, desc[UR48][R4.64+0x4] ;  /* 0x0000043004067981 */ /* 0x000ee2000c1e1900 */
[----:B--2---:R-:W-:Y:S02]  /*12b0*/  R2UR UR4, R7 ;  /* 0x00000000070472ca */ /* 0x004fe400000e0000 */
[----:B---3--:R-:W-:-:S13]  /*12c0*/  R2UR UR5, R6 ;  /* 0x00000000060572ca */ /* 0x008fda00000e0000 */
[----:B------:R-:W-:-:S12]  /*12d0*/  UIADD3 UR4, -UR4, UR5, URZ ;  /* 0x0000000504047290 */ /* 0x000fd8000fffe13f */
.L_x_283:
[----:B------:R-:W-:Y:S01]  /*12e0*/  UIADD3 UR50, -UR50, UR4, URZ ;  /* 0x0000000432327290 */ /* 0x000fe2000fffe13f */
[----:B------:R-:W-:Y:S01]  /*12f0*/  IMAD.MOV.U32 R5, RZ, RZ, RZ ;  /* 0x000000ffff057224 */ /* 0x000fe200078e00ff */
[----:B------:R-:W-:Y:S01]  /*1300*/  UMOV UR40, UR45 ;  /* 0x0000002d00287c82 */ /* 0x000fe20008000000 */
[----:B------:R-:W-:Y:S01]  /*1310*/  IMAD.MOV.U32 R61, RZ, RZ, RZ ;  /* 0x000000ffff3d7224 */ /* 0x000fe200078e00ff */
[----:B------:R-:W-:Y:S01]  /*1320*/  UISETP.GE.AND UP0, UPT, UR50, 0x1, UPT ;  /* 0x000000013200788c */ /* 0x000fe2000bf06270 */
[----:B------:R-:W-:Y:S01]  /*1330*/  CS2R R68, SRZ ;  /* 0x0000000000447805 */ /* 0x000fe2000001ff00 */
[----:B------:R-:W-:Y:S01]  /*1340*/  UIADD3 UR4, UR50, 0x9f, URZ ;  /* 0x0000009f32047890 */ /* 0x000fe2000fffe03f */
[----:B------:R-:W-:Y:S01]  /*1350*/  CS2R R94, SRZ ;  /* 0x00000000005e7805 */ /* 0x000fe2000001ff00 */
[----:B------:R-:W-:Y:S01]  /*1360*/  IMAD.MOV.U32 R65, RZ, RZ, RZ ;  /* 0x000000ffff417224 */ /* 0x000fe200078e00ff */
[----:B------:R-:W-:Y:S02]  /*1370*/  CS2R R72, SRZ ;  /* 0x0000000000487805 */ /* 0x000fe4000001ff00 */
[----:B------:R-:W-:Y:S01]  /*1380*/  PLOP3.LUT P1, PT, PT, PT, UP0, 0x80, 0x0 ;  /* 0x000000000000781c */ /* 0x000fe20003f2f008 */
[----:B------:R-:W-:Y:S01]  /*1390*/  UIMAD.WIDE UR4, UR4, 0x66666667, URZ ;  /* 0x66666667040478a5 */ /* 0x000fe2000f8e023f */
[----:B------:R-:W-:Y:S01]  /*13a0*/  CS2R R96, SRZ ;  /* 0x0000000000607805 */ /* 0x000fe2000001ff00 */
[----:B------:R-:W-:Y:S01]  /*13b0*/  IMAD.MOV.U32 R76, RZ, RZ, RZ ;  /* 0x000000ffff4c7224 */ /* 0x000fe200078e00ff */
[----:B------:R-:W-:Y:S01]  /*13c0*/  CS2R R98, SRZ ;  /* 0x0000000000627805 */ /* 0x000fe2000001ff00 */
[----:B------:R-:W-:Y:S01]  /*13d0*/  USHF.R.U32.HI UR47, URZ, 0x1f, UR5 ;  /* 0x0000001f3f2f7899 */ /* 0x000fe20008011605 */
[----:B------:R-:W-:Y:S01]  /*13e0*/  IMAD.MOV.U32 R80, RZ, RZ, RZ ;  /* 0x000000ffff507224 */ /* 0x000fe200078e00ff */
[----:B------:R-:W-:-:S02]  /*13f0*/  CS2R R100, SRZ ;  /* 0x0000000000647805 */ /* 0x000fc4000001ff00 */
[----:B------:R-:W-:-:S04]  /*1400*/  ULEA.HI.SX32 UR47, UR5, UR47, 0x1a ;  /* 0x0000002f052f7291 */ /* 0x000fc8000f8fd23f */
[----:B------:R-:W-:Y:S08]  /*1410*/  @!P1 BRA `(.L_x_284) ;  /* 0x00000084003c9947 */ /* 0x000ff00003800000 */
[----:B------:R-:W0:Y:S01]  /*1420*/  SHFL.IDX PT, R0, R23, RZ, 0x1f ;  /* 0x00001fff17007589 */ /* 0x000e2200000e0000 */
[----:B------:R-:W1:Y:S01]  /*1430*/  S2UR UR6, SR_CgaCtaId ;  /* 0x00000000000679c3 */ /* 0x000e620000008800 */
[----:B------:R-:W-:Y:S01]  /*1440*/  UMOV UR5, 0x400 ;  /* 0x0000040000057882 */ /* 0x000fe20000000000 */
[----:B0-----:R-:W-:Y:S01]  /*1450*/  R2UR UR41, R0 ;  /* 0x00000000002972ca */ /* 0x001fe200000e0000 */
[----:B-1----:R-:W-:-:S04]  /*1460*/  ULEA UR5, UR6, UR5, 0x18 ;  /* 0x0000000506057291 */ /* 0x002fc8000f8ec03f */
[----:B------:R-:W-:-:S04]  /*1470*/  UIADD3 UR5, UR5, 0x14400, URZ ;  /* 0x0001440005057890 */ /* 0x000fc8000fffe03f */
[----:B------:R-:W-:-:S04]  /*1480*/  ULOP3.LUT UP0, URZ, UR5, 0x9f, URZ, 0xc0, !UPT ;  /* 0x0000009f053f7892 */ /* 0x000fc8000f80c03f */
[----:B------:R-:W-:Y:S02]  /*1490*/  ULEA.HI UR4, UR41, UR41, URZ, 0x1 ;  /* 0x0000002929047291 */ /* 0x000fe4000f8f083f */
[----:B------:R-:W-:Y:S02]  /*14a0*/  PLOP3.LUT P0, PT, PT, PT, UP0, 0x80, 0x0 ;  /* 0x000000000000781c */ /* 0x000fe40003f0f008 */
[----:B------:R-:W-:-:S04]  /*14b0*/  ULOP3.LUT UR4, UR4, 0x3e, URZ, 0xc0, !UPT ;  /* 0x0000003e04047892 */ /* 0x000fc8000f8ec03f */
[----:B------:R-:W-:-:S04]  /*14c0*/  UIADD3 UR4, UR41, -UR4, URZ ;  /* 0x8000000429047290 */ /* 0x000fc8000fffe03f */
[----:B------:R-:W-:-:S04]  /*14d0*/  ULEA UR4, UR4, UR5, 0xc ;  /* 0x0000000504047291 */ /* 0x000fc8000f8e603f */
[----:B------:R-:W-:-:S04]  /*14e0*/  USHF.R.U32.HI UR4, URZ, 0x4, UR4 ;  /* 0x000000043f047899 */ /* 0x000fc80008011604 */
[----:B------:R-:W-:Y:S01]  /*14f0*/  ULOP3.LUT UR52, UR4, 0x3fff, URZ, 0xc0, !UPT ;  /* 0x00003fff04347892 */ /* 0x000fe2000f8ec03f */
[----:B------:R-:W-:Y:S11]  /*1500*/  @!P0 BRA `(.L_x_285) ;  /* 0x0000000000408947 */ /* 0x000ff60003800000 */
        /* <DEDUP_REMOVED lines=16> */
.L_x_285:
        /* <DEDUP_REMOVED lines=10> */
[----:B------:R-:W-:Y:S02]  /*16b0*/  @UP0 ULDC.64 UR16, c[0x0][0x9a8] ;  /* 0x00026a0000100ab9 */ /* 0x000fe40000000a00 */
[----:B------:R-:W-:Y:S01]  /*16c0*/  @UP1 ULDC.64 UR14, c[0x0][0x9b8] ;  /* 0x00026e00000e1ab9 */ /* 0x000fe20000000a00 */
[----:B------:R-:W-:Y:S02]  /*16d0*/  @UP0 UIMAD UR8, UR37, UR16, URZ ;  /* 0x00000010250802a4 */ /* 0x000fe4000f8e023f */
[----:B------:R-:W-:Y:S02]  /*16e0*/  @UP1 UIMAD UR10, UR37, UR14, URZ ;  /* 0x0000000e250a12a4 */ /* 0x000fe4000f8e023f */
        /* <DEDUP_REMOVED lines=26> */
[----:B------:R0:W2:Y:S04]  /*1890*/  @P0 LDG.E R5, desc[UR48][R6.64] ;  /* 0x0000003006050981 */ /* 0x0000a8000c1e1900 */
[----:B------:R-:W2:Y:S01]  /*18a0*/  @P1 LDG.E R0, desc[UR48][R8.64] ;  /* 0x0000003008001981 */ /* 0x000ea2000c1e1900 */
[----:B------:R-:W1:Y:S01]  /*18b0*/  S2UR UR5, SR_CgaCtaId ;  /* 0x00000000000579c3 */ /* 0x000e620000008800 */
[----:B------:R-:W-:Y:S01]  /*18c0*/  ULEA.HI UR4, UR43, UR43, URZ, 0x1 ;  /* 0x0000002b2b047291 */ /* 0x000fe2000f8f083f */
[----:B------:R-:W-:-:S03]  /*18d0*/  MOV R3, 0x400 ;  /* 0x0000040000037802 */ /* 0x000fc60000000f00 */
[----:B------:R-:W-:Y:S01]  /*18e0*/  ULOP3.LUT UR4, UR4, 0xfffffffe, URZ, 0xc0, !UPT ;  /* 0xfffffffe04047892 */ /* 0x000fe2000f8ec03f */
[----:B0-----:R-:W-:-:S03]  /*18f0*/  IMAD.U32 R6, RZ, RZ, UR44 ;  /* 0x0000002cff067e24 */ /* 0x001fc6000f8e00ff */
[----:B------:R-:W-:Y:S02]  /*1900*/  UIADD3 UR4, UR43, -UR4, URZ ;  /* 0x800000042b047290 */ /* 0x000fe4000fffe03f */
[----:B------:R-:W-:-:S04]  /*1910*/  ISETP.NE.AND P0, PT, R6, 0x3, PT ;  /* 0x000000030600780c */ /* 0x000fc80003f05270 */
[----:B------:R-:W-:Y:S01]  /*1920*/  IMAD.U32 R10, RZ, RZ, UR4 ;  /* 0x00000004ff0a7e24 */ /* 0x000fe2000f8e00ff */
[----:B------:R-:W-:-:S04]  /*1930*/  ULDC UR4, c[0x0][0x9d8] ;  /* 0x0002760000047ab9 */ /* 0x000fc80000000800 */
[----:B------:R-:W-:Y:S01]  /*1940*/  SHF.L.U32 R10, R10, 0x1f, RZ ;  /* 0x0000001f0a0a7819 */ /* 0x000fe200000006ff */
[----:B-1----:R-:W-:-:S05]  /*1950*/  IMAD.U32 R4, RZ, RZ, UR5 ;  /* 0x00000005ff047e24 */ /* 0x002fca000f8e00ff */
[----:B------:R-:W-:-:S04]  /*1960*/  LEA R3, R4, R3, 0x18 ;  /* 0x0000000304037211 */ /* 0x000fc800078ec0ff */
[----:B------:R-:W0:Y:S01]  /*1970*/  SYNCS.PHASECHK.TRANS64.TRYWAIT P1, [R3+URZ+0x29800], R10 ;  /* 0x0298000a030075a7 */ /* 0x000e22000802017f */
[----:B--2---:R-:W-:-:S04]  /*1980*/  FMUL.FTZ R0, R5, R0 ;  /* 0x0000000005007220 */ /* 0x004fc80000410000 */
[----:B------:R-:W-:Y:S01]  /*1990*/  FMUL.FTZ R0, R0, UR4 ;  /* 0x0000000400007c20 */ /* 0x000fe20008410000 */
[----:B0-----:R-:W-:Y:S06]  /*19a0*/  @!P1 BRA `(.L_x_286) ;  /* 0x000000f800ac9947 */ /* 0x001fec0003800000 */
.L_x_424:
[----:B------:R-:W-:Y:S05]  /*19b0*/  @!P0 BRA `(.L_x_287) ;  /* 0x0000000000048947 */ /* 0x000fea0003800000 */
[----:B------:R-:W-:Y:S01]  /*19c0*/  BPT.TRAP 0x1 ;  /* 0x000000040000795c */ /* 0x000fe20000300000 */
.L_x_287:
[----:B------:R-:W-:Y:S02]  /*19d0*/  IMAD.U32 R6, RZ, RZ, UR51 ;  /* 0x00000033ff067e24 */ /* 0x000fe4000f8e00ff */
[----:B------:R-:W-:Y:S02]  /*19e0*/  IMAD.U32 R7, RZ, RZ, UR42 ;  /* 0x0000002aff077e24 */ /* 0x000fe4000f8e00ff */
[----:B------:R-:W-:-:S03]  /*19f0*/  IMAD R5, R6, 0x8, R3 ;  /* 0x0000000806057824 */ /* 0x000fc600078e0203 */
[----:B------:R-:W-:-:S04]  /*1a00*/  SHF.L.U32 R6, R7, 0x1f, RZ ;  /* 0x0000001f07067819 */ /* 0x000fc800000006ff */
[----:B------:R1:W2:Y:S01]  /*1a10*/  SYNCS.PHASECHK.TRANS64.TRYWAIT P1, [R5+URZ+0x29830], R6 ;  /* 0x02983006050075a7 */ /* 0x0002a2000802017f */
[----:B------:R-:W-:Y:S05]  /*1a20*/  @!P0 BRA `(.L_x_288) ;  /* 0x0000000000048947 */ /* 0x000fea0003800000 */
[----:B------:R-:W-:Y:S01]  /*1a30*/  BPT.TRAP 0x1 ;  /* 0x000000040000795c */ /* 0x000fe20000300000 */
.L_x_288:
[----:B------:R-:W3:Y:S01]  /*1a40*/  S2R R7, SR_TID.X ;  /* 0x0000000000077919 */ /* 0x000ee20000002100 */
[----:B------:R-:W-:Y:S01]  /*1a50*/  IMAD.MOV.U32 R87, RZ, RZ, RZ ;  /* 0x000000ffff577224 */ /* 0x000fe200078e00ff */
[----:B---3--:R-:W-:Y:S01]  /*1a60*/  LOP3.LUT P2, RZ, R7, 0x7f, RZ, 0xc0, !PT ;  /* 0x0000007f07ff7812 */ /* 0x008fe2000784c0ff */
[----:B--2---:R-:W-:-:S12]  /*1a70*/  @P1 BRA `(.L_x_289) ;  /* 0x0000000000081947 */ /* 0x004fd80003800000 */
[----:B------:R-:W2:Y:S02]  /*1a80*/  SYNCS.PHASECHK.TRANS64.TRYWAIT P1, [R5+URZ+0x29830], R6 ;  /* 0x02983006050075a7 */ /* 0x000ea4000802017f */
[----:B--2---:R-:W-:Y:S05]  /*1a90*/  @!P1 BRA `(.L_x_290) ;  /* 0x000000f800849947 */ /* 0x004fea0003800000 */
.L_x_289:
[----:B------:R-:W-:Y:S05]  /*1aa0*/  WARPSYNC.ALL ;  /* 0x0000000000007948 */ /* 0x000fea0003800000 */
[----:B------:R-:W-:Y:S01]  /*1ab0*/  R2UR UR4, R3 ;  /* 0x00000000030472ca */ /* 0x000fe200000e0000 */
[----:B------:R-:W-:Y:S01]  /*1ac0*/  ULOP3.LUT UR28, UR52, 0x10000, URZ, 0xfc, !UPT ;  /* 0x00010000341c7892 */ /* 0x000fe2000f8efc3f */
[----:B------:R-:W-:Y:S01]  /*1ad0*/  WARPGROUP.ARRIVE ;  /* 0x00000000000079c5 */ /* 0x000fe20000000000 */
[----:B------:R-:W-:Y:S01]  /*1ae0*/  UMOV UR25, 0x80000020 ;  /* 0x8000002000197882 */ /* 0x000fe20000000000 */
[----:B------:R-:W-:Y:S01]  /*1af0*/  UMOV UR27, 0x80000020 ;  /* 0x80000020001b7882 */ /* 0x000fe20000000000 */
[----:B------:R-:W-:Y:S01]  /*1b00*/  UMOV UR5, UR25 ;  /* 0x0000001900057c82 */ /* 0x000fe20008000000 */
[----:B------:R-:W-:Y:S01]  /*1b10*/  UMOV UR7, 0x80000020 ;  /* 0x8000002000077882 */ /* 0x000fe20000000000 */
[----:B------:R-:W-:Y:S01]  /*1b20*/  UMOV UR9, UR25 ;  /* 0x0000001900097c82 */ /* 0x000fe20008000000 */
[----:B------:R-:W-:Y:S01]  /*1b30*/  UMOV UR24, UR28 ;  /* 0x0000001c00187c82 */ /* 0x000fe20008000000 */
[----:B------:R-:W-:Y:S01]  /*1b40*/  UMOV UR11, 0x80000020 ;  /* 0x80000020000b7882 */ /* 0x000fe20000000000 */
[----:B------:R-:W-:Y:S01]  /*1b50*/  UMOV UR8, UR24 ;  /* 0x0000001800087c82 */ /* 0x000fe20008000000 */
[----:B------:R-:W-:Y:S01]  /*1b60*/  UIADD3 UR12, UR28, 0x2, URZ ;  /* 0x000000021c0c7890 */ /* 0x000fe2000fffe03f */
[----:B------:R-:W-:Y:S01]  /*1b70*/  VIADD R8, R169, UR50 ;  /* 0x00000032a9087c36 */ /* 0x000fe20008000000 */
[----:B------:R-:W-:Y:S01]  /*1b80*/  UIADD3 UR4, UR4, 0x1a400, URZ ;  /* 0x0001a40004047890 */ /* 0x000fe2000fffe03f */
[----:B------:R-:W3:Y:S01]  /*1b90*/  S2R R84, SR_TID.X ;  /* 0x0000000000547919 */ /* 0x000ee20000002100 */
[----:B------:R-:W-:Y:S01]  /*1ba0*/  UMOV UR15, 0x80000020 ;  /* 0x80000020000f7882 */ /* 0x000fe20000000000 */
[----:B------:R-:W-:-:S02]  /*1bb0*/  UIADD3 UR16, UR28, 0x200, URZ ;  /* 0x000002001c107890 */ /* 0x000fc4000fffe03f */
[----:B------:R-:W-:Y:S01]  /*1bc0*/  USHF.R.U32.HI UR4, URZ, 0x4, UR4 ;  /* 0x000000043f047899 */ /* 0x000fe20008011604 */
[----:B------:R-:W-:Y:S01]  /*1bd0*/  UMOV UR19, 0x80000020 ;  /* 0x8000002000137882 */ /* 0x000fe20000000000 */
[----:B------:R-:W-:Y:S02]  /*1be0*/  UMOV UR23, 0x80000020 ;  /* 0x8000002000177882 */ /* 0x000fe40000000000 */
[----:B------:R-:W-:Y:S01]  /*1bf0*/  ULOP3.LUT UR4, UR4, 0x3fff, URZ, 0xc0, !UPT ;  /* 0x00003fff04047892 */ /* 0x000fe2000f8ec03f */
[----:B------:R-:W-:Y:S01]  /*1c00*/  UMOV UR31, 0x80000020 ;  /* 0x80000020001f7882 */ /* 0x000fe20000000000 */
[----:B------:R-:W-:Y:S02]  /*1c10*/  UISETP.GE.AND UP0, UPT, UR50, 0xa1, UPT ;  /* 0x000000a13200788c */ /* 0x000fe4000bf06270 */
[----:B------:R-:W-:-:S03]  /*1c20*/  ULOP3.LUT UR46, UR4, 0x10000, URZ, 0xfc, !UPT ;  /* 0x00010000042e7892 */ /* 0x000fc6000f8efc3f */
[----:B------:R-:W-:Y:S01]  /*1c30*/  UMOV UR4, UR24 ;  /* 0x0000001800047c82 */ /* 0x000fe20008000000 */
[----:B------:R-:W-:-:S04]  /*1c40*/  UIMAD UR32, UR51, 0x780, UR46 ;  /* 0x00000780332078a4 */ /* 0x000fc8000f8e022e */
[----:B------:R-:W-:Y:S02]  /*1c50*/  UIADD3 UR6, UR32, 0x100, URZ ;  /* 0x0000010020067890 */ /* 0x000fe4000fffe03f */
[----:B------:R-:W-:Y:S02]  /*1c60*/  UIADD3 UR10, UR32, 0x180, URZ ;  /* 0x00000180200a7890 */ /* 0x000fe4000fffe03f */
[----:B------:R-:W-:Y:S01]  /*1c70*/  UMOV UR26, UR32 ;  /* 0x00000020001a7c82 */ /* 0x000fe20008000000 */
[----:B------:R-:W-:Y:S01]  /*1c80*/  UIADD3 UR14, UR32, 0x182, URZ ;  /* 0x00000182200e7890 */ /* 0x000fe2000fffe03f */
[----:B------:R-:W-:Y:S01]  /*1c90*/  QGMMA.64x32x32.F32.E4M3.E4M3 R104, gdesc[UR24], RZ, !UPT, gsb0 ;  /* 0x00600000186879f3 */ /* 0x000fe2000c0008ff */
[----:B------:R-:W-:Y:S01]  /*1ca0*/  UIADD3 UR26, UR32, 0x80, URZ ;  /* 0x00000080201a7890 */ /* 0x000fe2000fffe03f */
[----:B------:R-:W-:Y:S01]  /*1cb0*/  UMOV UR27, 0x80000020 ;  /* 0x80000020001b7882 */ /* 0x000fe20000000000 */
[----:B------:R-:W-:Y:S02]  /*1cc0*/  UIADD3 UR18, UR32, 0x400, URZ ;  /* 0x0000040020127890 */ /* 0x000fe4000fffe03f */
[----:B------:R-:W-:-:S02]  /*1cd0*/  UIADD3 UR22, UR32, 0x402, URZ ;  /* 0x0000040220167890 */ /* 0x000fc4000fffe03f */
[----:B------:R-:W-:Y:S01]  /*1ce0*/  UIADD3 UR30, UR32, 0x680, URZ ;  /* 0x00000680201e7890 */ /* 0x000fe2000fffe03f */
        /* <DEDUP_REMOVED lines=162> */
[----:B------:R-:W4:Y:S01]  /*2710*/  MUFU.TANH R13, R114 ;  /* 0x00000072000d7308 */ /* 0x000f220000002400 */
[C---:B------:R-:W-:Y:S01]  /*2720*/  FMUL.FTZ R115, R0.reuse, R115 ;  /* 0x0000007300737220 */ /* 0x040fe20000410000 */
[C---:B------:R-:W-:Y:S01]  /*2730*/  FMUL.FTZ R118, R0.reuse, R118 ;  /* 0x0000007600767220 */ /* 0x040fe20000410000 */
[----:B------:R-:W-:-:S05]  /*2740*/  FMUL.FTZ R119, R0, R119 ;  /* 0x0000007700777220 */ /* 0x000fca0000410000 */
[----:B------:R-:W5:Y:S08]  /*2750*/  MUFU.TANH R104, R104 ;  /* 0x0000006800687308 */ /* 0x000f700000002400 */
[----:B0-----:R-:W0:Y:S08]  /*2760*/  MUFU.TANH R10, R105 ;  /* 0x00000069000a7308 */ /* 0x001e300000002400 */
[----:B------:R-:W-:Y:S08]  /*2770*/  MUFU.TANH R77, R113 ;  /* 0x00000071004d7308 */ /* 0x000ff00000002400 */
[----:B------:R-:W3:Y:S08]  /*2780*/  MUFU.TANH R108, R108 ;  /* 0x0000006c006c7308 */ /* 0x000ef00000002400 */
[----:B------:R-:W3:Y:S01]  /*2790*/  MUFU.TANH R109, R109 ;  /* 0x0000006d006d7308 */ /* 0x000ee20000002400 */
[----:B------:R-:W-:-:S02]  /*27a0*/  WARPGROUP.DEPBAR.LE gsb0, 0x0 ;  /* 0x00008000000079c5 */ /* 0x000fc40000010000 */
[----:B------:R-:W-:Y:S01]  /*27b0*/  WARPGROUP.ARRIVE ;  /* 0x00000000000079c5 */ /* 0x000fe20000000000 */
[----:B------:R-:W-:-:S04]  /*27c0*/  FMUL.FTZ R91, R0, R91 ;  /* 0x0000005b005b7220 */ /* 0x000fc80000410000 */
[----:B------:R-:W3:Y:S01]  /*27d0*/  MUFU.TANH R7, R106 ;  /* 0x0000006a00077308 */ /* 0x000ee20000002400 */
        /* <DEDUP_REMOVED lines=15> */
[----:B-12---:R-:W1:Y:S01]  /*28d0*/  MUFU.TANH R6, R107 ;  /* 0x0000006b00067308 */ /* 0x006e620000002400 */
[C---:B------:R-:W-:Y:S01]  /*28e0*/  FMUL.FTZ R98, R0.reuse, R98 ;  /* 0x0000006200627220 */ /* 0x040fe20000410000 */
[C---:B------:R-:W-:Y:S01]  /*28f0*/  FMUL.FTZ R99, R0.reuse, R99 ;  /* 0x0000006300637220 */ /* 0x040fe20000410000 */
[C---:B------:R-:W-:Y:S01]  /*2900*/  FMUL.FTZ R102, R0.reuse, R102 ;  /* 0x0000006600667220 */ /* 0x040fe20000410000 */
[----:B------:R-:W-:-:S04]  /*2910*/  FMUL.FTZ R103, R0, R103 ;  /* 0x0000006700677220 */ /* 0x000fc80000410000 */
[----:B------:R-:W2:Y:S08]  /*2920*/  MUFU.TANH R9, R110 ;  /* 0x0000006e00097308 */ /* 0x000eb00000002400 */
[----:B------:R-:W2:Y:S08]  /*2930*/  MUFU.TANH R116, R116 ;  /* 0x0000007400747308 */ /* 0x000eb00000002400 */
[----:B------:R-:W2:Y:S08]  /*2940*/  MUFU.TANH R11, R111 ;  /* 0x0000006f000b7308 */ /* 0x000eb00000002400 */
[----:B------:R-:W-:Y:S08]  /*2950*/  MUFU.TANH R117, R117 ;  /* 0x0000007500757308 */ /* 0x000ff00000002400 */
[----:B------:R-:W2:Y:S01]  /*2960*/  MUFU.TANH R85, R88 ;  /* 0x0000005800557308 */ /* 0x000ea20000002400 */
        /* <DEDUP_REMOVED lines=15> */
[----:B----4-:R-:W-:-:S02]  /*2a60*/  IMAD.U32 R57, RZ, RZ, UR47 ;  /* 0x0000002fff397e24 */ /* 0x010fc4000f8e00ff */
        /* <DEDUP_REMOVED lines=19> */
[----:B-----5:R-:W-:Y:S01]  /*2ba0*/  FSEL R65, R104, -INF , P1 ;  /* 0xff80000068417808 */ /* 0x020fe20000800000 */
[----:B------:R-:W5:Y:S01]  /*2bb0*/  MUFU.TANH R15, R115 ;  /* 0x00000073000f7308 */ /* 0x000f620000002400 */
[----:B0-----:R-:W-:Y:S02]  /*2bc0*/  FSEL R10, R10, -INF , P2 ;  /* 0xff8000000a0a7808 */ /* 0x001fe40001000000 */
[----:B------:R-:W-:Y:S02]  /*2bd0*/  ISETP.GT.AND P4, PT, R8, 0x9, PT ;  /* 0x000000090800780c */ /* 0x000fe40003f84270 */
[----:B---3--:R-:W-:-:S02]  /*2be0*/  FSEL R69, R108, -INF , P3 ;  /* 0xff8000006c457808 */ /* 0x008fc40001800000 */
[----:B----4-:R-:W-:Y:S01]  /*2bf0*/  FSEL R71, R109, -INF , P4 ;  /* 0xff8000006d477808 */ /* 0x010fe20002000000 */
[----:B------:R-:W0:Y:S01]  /*2c00*/  MUFU.TANH R83, R89 ;  /* 0x0000005900537308 */ /* 0x000e220000002400 */
[----:B------:R-:W-:Y:S02]  /*2c10*/  FSEL R7, R7, -INF , P1 ;  /* 0xff80000007077808 */ /* 0x000fe40000800000 */
[----:B------:R-:W-:Y:S02]  /*2c20*/  ISETP.GT.AND P1, PT, R8, 0x11, PT ;  /* 0x000000110800780c */ /* 0x000fe40003f24270 */
[----:B-1----:R-:W-:Y:S02]  /*2c30*/  FSEL R6, R6, -INF , P2 ;  /* 0xff80000006067808 */ /* 0x002fe40001000000 */
[----:B------:R-:W-:Y:S01]  /*2c40*/  ISETP.GT.AND P2, PT, R8, 0x18, PT ;  /* 0x000000180800780c */ /* 0x000fe20003f44270 */
[----:B------:R-:W1:Y:S01]  /*2c50*/  MUFU.TANH R21, R118 ;  /* 0x0000007600157308 */ /* 0x000e620000002400 */
[----:B------:R-:W-:-:S02]  /*2c60*/  FSEL R77, R77, -INF , P1 ;  /* 0xff8000004d4d7808 */ /* 0x000fc40000800000 */
[----:B--2---:R-:W-:Y:S02]  /*2c70*/  FSEL R9, R9, -INF , P3 ;  /* 0xff80000009097808 */ /* 0x004fe40001800000 */
[----:B------:R-:W-:Y:S02]  /*2c80*/  ISETP.GT.AND P3, PT, R8, 0x19, PT ;  /* 0x000000190800780c */ /* 0x000fe40003f64270 */
[----:B------:R-:W-:Y:S01]  /*2c90*/  FSEL R91, R116, -INF , P2 ;  /* 0xff800000745b7808 */ /* 0x000fe20001000000 */
[----:B------:R-:W-:Y:S01]  /*2ca0*/  MUFU.TANH R92, R92 ;  /* 0x0000005c005c7308 */ /* 0x000fe20000002400 */
[----:B------:R-:W-:Y:S02]  /*2cb0*/  FSEL R11, R11, -INF , P4 ;  /* 0xff8000000b0b7808 */ /* 0x000fe40002000000 */
[----:B------:R-:W-:Y:S01]  /*2cc0*/  ISETP.GT.AND P4, PT, R8, 0x20, PT ;  /* 0x000000200800780c */ /* 0x000fe20003f84270 */
[----:B------:R-:W-:Y:S02]  /*2cd0*/  WARPGROUP.DEPBAR.LE gsb0, 0x0 ;  /* 0x00008000000079c5 */ /* 0x000fe40000010000 */
[C---:B------:R-:W-:Y:S01]  /*2ce0*/  FMUL.FTZ R45, R0.reuse, R45 ;  /* 0x0000002d002d7220 */ /* 0x040fe20000410000 */
[----:B------:R-:W-:Y:S01]  /*2cf0*/  WARPGROUP.ARRIVE ;  /* 0x00000000000079c5 */ /* 0x000fe20000000000 */
[----:B------:R-:W-:Y:S01]  /*2d00*/  MUFU.TANH R119, R119 ;  /* 0x0000007700777308 */ /* 0x000fe20000002400 */
[----:B------:R-:W-:Y:S01]  /*2d10*/  FSEL R85, R85, -INF , P4 ;  /* 0xff80000055557808 */ /* 0x000fe20002000000 */
[C---:B------:R-:W-:Y:S01]  /*2d20*/  FMUL.FTZ R41, R0.reuse, R41 ;  /* 0x0000002900297220 */ /* 0x040fe20000410000 */
[----:B-----5:R-:W-:Y:S01]  /*2d30*/  FSEL R15, R15, -INF , P1 ;  /* 0xff8000000f0f7808 */ /* 0x020fe20000800000 */
[----:B------:R-:W-:Y:S01]  /*2d40*/  FMUL.FTZ R43, R0, R43 ;  /* 0x0000002b002b7220 */ /* 0x000fe20000410000 */
[----:B------:R-:W-:Y:S01]  /*2d50*/  QGMMA.64x32x32.F32.E4M3.E4M3 R24, gdesc[UR20], R24, gsb0 ;  /* 0x00600000141879f3 */ /* 0x000fe20008000818 */
[----:B------:R-:W-:Y:S01]  /*2d60*/  ISETP.GT.AND P1, PT, R8, 0x28, PT ;  /* 0x000000280800780c */ /* 0x000fe20003f24270 */
[C---:B------:R-:W-:Y:S01]  /*2d70*/  FMUL.FTZ R47, R0.reuse, R47 ;  /* 0x0000002f002f7220 */ /* 0x040fe20000410000 */
[----:B------:R2:W-:Y:S01]  /*2d80*/  MUFU.TANH R137, R45 ;  /* 0x0000002d00897308 */ /* 0x0005e20000002400 */
[----:B0-----:R-:W-:Y:S01]  /*2d90*/  FSEL R83, R83, -INF , P5 ;  /* 0xff80000053537808 */ /* 0x001fe20002800000 */
[C---:B------:R-:W-:Y:S01]  /*2da0*/  FMUL.FTZ R49, R0.reuse, R49 ;  /* 0x0000003100317220 */ /* 0x040fe20000410000 */
[----:B-1----:R-:W-:Y:S01]  /*2db0*/  FSEL R21, R21, -INF , P2 ;  /* 0xff80000015157808 */ /* 0x002fe20001000000 */
[----:B------:R-:W-:Y:S01]  /*2dc0*/  FMUL.FTZ R57, R0, R51 ;  /* 0x0000003300397220 */ /* 0x000fe20000410000 */
[----:B------:R-:W-:Y:S01]  /*2dd0*/  ISETP.GT.AND P2, PT, R8, 0x29, PT ;  /* 0x000000290800780c */ /* 0x000fe20003f44270 */
[C---:B------:R-:W-:Y:S01]  /*2de0*/  FMUL.FTZ R40, R0.reuse, R40 ;  /* 0x0000002800287220 */ /* 0x040fe20000410000 */
[----:B------:R-:W-:Y:S01]  /*2df0*/  FMUL.FTZ R44, R0, R44 ;  /* 0x0000002c002c7220 */ /* 0x000fe20000410000 */
[----:B------:R0:W1:Y:S01]  /*2e00*/  MUFU.TANH R81, R93 ;  /* 0x0000005d00517308 */ /* 0x0000620000002400 */
[----:B--2---:R-:W-:Y:S01]  /*2e10*/  FSEL R45, R12, -INF , P5 ;  /* 0xff8000000c2d7808 */ /* 0x004fe20002800000 */
[C---:B------:R-:W-:Y:S01]  /*2e20*/  FMUL.FTZ R42, R0.reuse, R42 ;  /* 0x0000002a002a7220 */ /* 0x040fe20000410000 */
[----:B------:R-:W-:Y:S01]  /*2e30*/  FMNMX.FTZ R12, R65, R10, !PT ;  /* 0x0000000a410c7209 */ /* 0x000fe20007810000 */
[----:B------:R-:W-:Y:S01]  /*2e40*/  FMUL.FTZ R48, R0, R48 ;  /* 0x0000003000307220 */ /* 0x000fe20000410000 */
[----:B------:R-:W-:Y:S01]  /*2e50*/  ISETP.GT.AND P5, PT, R8, 0x38, PT ;  /* 0x000000380800780c */ /* 0x000fe20003fa4270 */
[C---:B------:R-:W-:Y:S01]  /*2e60*/  FMUL.FTZ R46, R0.reuse, R46 ;  /* 0x0000002e002e7220 */ /* 0x040fe20000410000 */
[----:B------:R-:W-:Y:S01]  /*2e70*/  FMNMX.FTZ R82, R69, R12, !PT ;  /* 0x0000000c45527209 */ /* 0x000fe20007810000 */
[----:B------:R-:W-:Y:S01]  /*2e80*/  MUFU.TANH R90, R90 ;  /* 0x0000005a005a7308 */ /* 0x000fe20000002400 */
[----:B0-----:R-:W-:Y:S01]  /*2e90*/  FSEL R93, R117, -INF , P3 ;  /* 0xff800000755d7808 */ /* 0x001fe20001800000 */
[C---:B------:R-:W-:Y:S01]  /*2ea0*/  FMUL.FTZ R52, R0.reuse, R52 ;  /* 0x0000003400347220 */ /* 0x040fe20000410000 */
[----:B------:R-:W-:Y:S01]  /*2eb0*/  FMNMX.FTZ R82, R71, R82, !PT ;  /* 0x0000005247527209 */ /* 0x000fe20007810000 */
[C---:B------:R-:W-:Y:S01]  /*2ec0*/  FMUL.FTZ R50, R0.reuse, R50 ;  /* 0x0000003200327220 */ /* 0x040fe20000410000 */
[----:B------:R-:W-:-:S02]  /*2ed0*/  FMUL.FTZ R54, R0, R54 ;  /* 0x0000003600367220 */ /* 0x000fc40000410000 */
[----:B------:R-:W-:Y:S01]  /*2ee0*/  FMNMX.FTZ R82, R75, R82, !PT ;  /* 0x000000524b527209 */ /* 0x000fe20007810000 */
[----:B------:R-:W-:Y:S01]  /*2ef0*/  MUFU.TANH R96, R96 ;  /* 0x0000006000607308 */ /* 0x000fe20000002400 */
[----:B-1----:R-:W-:Y:S02]  /*2f00*/  FSEL R81, R81, -INF , P2 ;  /* 0xff80000051517808 */ /* 0x002fe40001000000 */
[----:B------:R-:W-:-:S04]  /*2f10*/  FMNMX.FTZ R82, R77, R82, !PT ;  /* 0x000000524d527209 */ /* 0x000fc80007810000 */
[----:B------:R-:W-:Y:S01]  /*2f20*/  FMNMX.FTZ R82, R91, R82, !PT ;  /* 0x000000525b527209 */ /* 0x000fe20007810000 */
[----:B------:R-:W-:Y:S03]  /*2f30*/  MUFU.TANH R97, R97 ;  /* 0x0000006100617308 */ /* 0x000fe60000002400 */
[----:B------:R-:W-:-:S04]  /*2f40*/  FMNMX.FTZ R82, R93, R82, !PT ;  /* 0x000000525d527209 */ /* 0x000fc80007810000 */
[----:B------:R-:W-:Y:S01]  /*2f50*/  FMNMX.FTZ R82, R85, R82, !PT ;  /* 0x0000005255527209 */ /* 0x000fe20007810000 */
[----:B------:R-:W-:Y:S03]  /*2f60*/  MUFU.TANH R94, R94 ;  /* 0x0000005e005e7308 */ /* 0x000fe60000002400 */
[----:B------:R-:W-:-:S05]  /*2f70*/  FMNMX.FTZ R82, R83, R82, !PT ;  /* 0x0000005253527209 */ /* 0x000fca0007810000 */
[----:B------:R0:W-:Y:S08]  /*2f80*/  MUFU.TANH R14, R95 ;  /* 0x0000005f000e7308 */ /* 0x0001f00000002400 */
[----:B------:R-:W1:Y:S01]  /*2f90*/  MUFU.TANH R100, R100 ;  /* 0x0000006400647308 */ /* 0x000e620000002400 */
[----:B0-----:R-:W-:Y:S01]  /*2fa0*/  FSEL R95, R92, -INF , P1 ;  /* 0xff8000005c5f7808 */ /* 0x001fe20000800000 */
[----:B------:R-:W-:-:S02]  /*2fb0*/  WARPGROUP.DEPBAR.LE gsb0, 0x0 ;  /* 0x00008000000079c5 */ /* 0x000fc40000010000 */
[C---:B------:R-:W-:Y:S01]  /*2fc0*/  FMUL.FTZ R24, R0.reuse, R24 ;  /* 0x0000001800187220 */ /* 0x040fe20000410000 */
[----:B------:R-:W-:Y:S01]  /*2fd0*/  FMNMX.FTZ R82, R95, R82, !PT ;  /* 0x000000525f527209 */ /* 0x000fe20007810000 */
[C---:B------:R-:W-:Y:S01]  /*2fe0*/  FMUL.FTZ R26, R0.reuse, R26 ;  /* 0x0000001a001a7220 */ /* 0x040fe20000410000 */
[C---:B------:R-:W-:Y:S01]  /*2ff0*/  FMUL.FTZ R28, R0.reuse, R28 ;  /* 0x0000001c001c7220 */ /* 0x040fe20000410000 */
[----:B------:R0:W-:Y:S01]  /*3000*/  MUFU.TANH R129, R41 ;  /* 0x0000002900817308 */ /* 0x0001e20000002400 */
[----:B------:R-:W-:Y:S01]  /*3010*/  FMNMX.FTZ R82, R81, R82, !PT ;  /* 0x0000005251527209 */ /* 0x000fe20007810000 */
[C---:B------:R-:W-:Y:S01]  /*3020*/  FMUL.FTZ R30, R0.reuse, R30 ;  /* 0x0000001e001e7220 */ /* 0x040fe20000410000 */
[C---:B------:R-:W-:Y:S01]  /*3030*/  FMUL.FTZ R32, R0.reuse, R32 ;  /* 0x0000002000207220 */ /* 0x040fe20000410000 */
[C---:B------:R-:W-:Y:S01]  /*3040*/  FMUL.FTZ R36, R0.reuse, R36 ;  /* 0x0000002400247220 */ /* 0x040fe20000410000 */
[C---:B------:R-:W-:Y:S01]  /*3050*/  FMUL.FTZ R34, R0.reuse, R34 ;  /* 0x0000002200227220 */ /* 0x040fe20000410000 */
[C---:B------:R-:W-:Y:S01]  /*3060*/  FMUL.FTZ R38, R0.reuse, R38 ;  /* 0x0000002600267220 */ /* 0x040fe20000410000 */
[C---:B------:R-:W-:Y:S01]  /*3070*/  FMUL.FTZ R31, R0.reuse, R31 ;  /* 0x0000001f001f7220 */ /* 0x040fe20000410000 */
[----:B------:R1:W-:Y:S01]  /*3080*/  MUFU.TANH R72, R101 ;  /* 0x0000006500487308 */ /* 0x0003e20000002400 */
[----:B0-----:R-:W-:Y:S01]  /*3090*/  FSEL R41, R119, -INF , P3 ;  /* 0xff80000077297808 */ /* 0x001fe20001800000 */
[----:B------:R-:W-:Y:S01]  /*30a0*/  FMUL.FTZ R35, R0, R35 ;  /* 0x0000002300237220 */ /* 0x000fe20000410000 */
[----:B------:R-:W-:Y:S01]  /*30b0*/  ISETP.GT.AND P3, PT, R8, 0x30, PT ;  /* 0x000000300800780c */ /* 0x000fe20003f64270 */
[----:B------:R-:W-:-:S04]  /*30c0*/  FMUL.FTZ R39, R0, R39 ;  /* 0x0000002700277220 */ /* 0x000fc80000410000 */
[----:B------:R-:W0:Y:S01]  /*30d0*/  MUFU.TANH R98, R98 ;  /* 0x0000006200627308 */ /* 0x000e220000002400 */
[----:B-1----:R-:W-:-:S07]  /*30e0*/  FSEL R101, R100, -INF , P5 ;  /* 0xff80000064657808 */ /* 0x002fce0002800000 */
[----:B------:R1:W-:Y:S08]  /*30f0*/  MUFU.TANH R105, R43 ;  /* 0x0000002b00697308 */ /* 0x0003f00000002400 */
[----:B------:R2:W-:Y:S01]  /*3100*/  MUFU.TANH R20, R99 ;  /* 0x0000006300147308 */ /* 0x0005e20000002400 */
[----:B-1----:R-:W-:Y:S02]  /*3110*/  FSEL R43, R90, -INF , P4 ;  /* 0xff8000005a2b7808 */ /* 0x002fe40002000000 */
[----:B------:R-:W-:-:S02]  /*3120*/  ISETP.GT.AND P4, PT, R8, 0x31, PT ;  /* 0x000000310800780c */ /* 0x000fc40003f84270 */
[----:B0-----:R-:W-:Y:S02]  /*3130*/  FSEL R51, R98, -INF , P3 ;  /* 0xff80000062337808 */ /* 0x001fe40001800000 */
[----:B------:R-:W-:Y:S01]  /*3140*/  FSEL R97, R97, -INF , P4 ;  /* 0xff80000061617808 */ /* 0x000fe20002000000 */
[----:B------:R-:W0:Y:S01]  /*3150*/  MUFU.TANH R56, R56 ;  /* 0x0000003800387308 */ /* 0x000e220000002400 */
[----:B--2---:R-:W-:Y:S02]  /*3160*/  FSEL R99, R96, -INF , P3 ;  /* 0xff80000060637808 */ /* 0x004fe40001800000 */
[----:B------:R-:W-:Y:S02]  /*3170*/  ISETP.GT.AND P3, PT, R8, 0x41, PT ;  /* 0x000000410800780c */ /* 0x000fe40003f64270 */
[----:B------:R-:W-:Y:S02]  /*3180*/  FMNMX.FTZ R82, R99, R82, !PT ;  /* 0x0000005263527209 */ /* 0x000fe40007810000 */
[----:B------:R-:W-:Y:S01]  /*3190*/  FSEL R113, R113, -INF , P3 ;  /* 0xff80000071717808 */ /* 0x000fe20001800000 */
[----:B------:R-:W1:Y:S01]  /*31a0*/  MUFU.TANH R102, R102 ;  /* 0x0000006600667308 */ /* 0x000e620000002400 */
[----:B------:R-:W-:-:S04]  /*31b0*/  FMNMX.FTZ R82, R97, R82, !PT ;  /* 0x0000005261527209 */ /* 0x000fc80007810000 */
[----:B------:R-:W-:-:S03]  /*31c0*/  FMNMX.FTZ R82, R101, R82, !PT ;  /* 0x0000005265527209 */ /* 0x000fc60007810000 */
[----:B------:R2:W-:Y:S08]  /*31d0*/  MUFU.TANH R115, R47 ;  /* 0x0000002f00737308 */ /* 0x0005f00000002400 */
[----:B------:R-:W3:Y:S01]  /*31e0*/  MUFU.TANH R60, R60 ;  /* 0x0000003c003c7308 */ /* 0x000ee20000002400 */
[----:B--2---:R-:W-:Y:S02]  /*31f0*/  FSEL R47, R94, -INF , P1 ;  /* 0xff8000005e2f7808 */ /* 0x004fe40000800000 */
[----:B------:R-:W-:-:S05]  /*3200*/  ISETP.GT.AND P1, PT, R8, 0x39, PT ;  /* 0x000000390800780c */ /* 0x000fca0003f24270 */
[----:B------:R2:W-:Y:S08]  /*3210*/  MUFU.TANH R73, R103 ;  /* 0x0000006700497308 */ /* 0x0005f00000002400 */
[----:B------:R4:W-:Y:S01]  /*3220*/  MUFU.TANH R141, R49 ;  /* 0x00000031008d7308 */ /* 0x0009e20000002400 */
[----:B--2---:R-:W-:-:S04]  /*3230*/  FSEL R103, R72, -INF , P1 ;  /* 0xff80000048677808 */ /* 0x004fc80000800000 */
[----:B------:R-:W-:-:S03]  /*3240*/  FMNMX.FTZ R82, R103, R82, !PT ;  /* 0x0000005267527209 */ /* 0x000fc60007810000 */
[----:B------:R-:W2:Y:S01]  /*3250*/  MUFU.TANH R76, R61 ;  /* 0x0000003d004c7308 */ /* 0x000ea20000002400 */
[----:B----4-:R-:W-:Y:S02]  /*3260*/  FSEL R49, R14, -INF , P2 ;  /* 0xff8000000e317808 */ /* 0x010fe40001000000 */
[----:B------:R-:W-:-:S04]  /*3270*/  ISETP.GT.AND P2, PT, R8, 0x40, PT ;  /* 0x000000400800780c */ /* 0x000fc80003f44270 */
[----:B0-----:R-:W-:Y:S01]  /*3280*/  FSEL R107, R56, -INF , P2 ;  /* 0xff800000386b7808 */ /* 0x001fe20001000000 */
[----:B------:R-:W-:Y:S01]  /*3290*/  MUFU.TANH R58, R58 ;  /* 0x0000003a003a7308 */ /* 0x000fe20000002400 */
[----:B------:R-:W-:Y:S02]  /*32a0*/  FMUL.FTZ R56, R0, R27 ;  /* 0x0000001b00387220 */ /* 0x000fe40000410000 */
[----:B------:R-:W-:-:S04]  /*32b0*/  FMNMX.FTZ R82, R107, R82, !PT ;  /* 0x000000526b527209 */ /* 0x000fc80007810000 */
[----:B------:R-:W-:Y:S01]  /*32c0*/  FMNMX.FTZ R82, R113, R82, !PT ;  /* 0x0000005271527209 */ /* 0x000fe20007810000 */
[----:B------:R-:W-:Y:S08]  /*32d0*/  MUFU.TANH R64, R64 ;  /* 0x0000004000407308 */ /* 0x000ff00000002400 */
[----:B------:R0:W4:Y:S08]  /*32e0*/  MUFU.TANH R74, R59 ;  /* 0x0000003b004a7308 */ /* 0x0001300000002400 */
[----:B------:R5:W-:Y:S01]  /*32f0*/  MUFU.TANH R79, R67 ;  /* 0x00000043004f7308 */ /* 0x000be20000002400 */
[----:B0-----:R-:W-:Y:S01]  /*3300*/  FMUL.FTZ R59, R0, R53 ;  /* 0x00000035003b7220 */ /* 0x001fe20000410000 */
[----:B------:R-:W-:Y:S01]  /*3310*/  FSEL R53, R20, -INF , P4 ;  /* 0xff80000014357808 */ /* 0x000fe20002000000 */
[----:B------:R-:W-:Y:S01]  /*3320*/  FMUL.FTZ R20, R0, R25 ;  /* 0x0000001900147220 */ /* 0x000fe20000410000 */
[----:B------:R-:W-:-:S04]  /*3330*/  ISETP.GT.AND P4, PT, R8, 0x48, PT ;  /* 0x000000480800780c */ /* 0x000fc80003f84270 */
[----:B------:R-:W0:Y:S01]  /*3340*/  MUFU.TANH R62, R62 ;  /* 0x0000003e003e7308 */ /* 0x000e220000002400 */
[----:B-----5:R-:W-:Y:S01]  /*3350*/  FMUL.FTZ R67, R0, R55 ;  /* 0x0000003700437220 */ /* 0x020fe20000410000 */
[----:B-1----:R-:W-:Y:S02]  /*3360*/  FSEL R55, R102, -INF , P5 ;  /* 0xff80000066377808 */ /* 0x002fe40002800000 */
[----:B------:R-:W-:Y:S02]  /*3370*/  ISETP.GT.AND P5, PT, R8, 0x49, PT ;  /* 0x000000490800780c */ /* 0x000fe40003fa4270 */
[----:B---3--:R-:W-:Y:S02]  /*3380*/  FSEL R111, R60, -INF , P4 ;  /* 0xff8000003c6f7808 */ /* 0x008fe40002000000 */
[----:B------:R-:W1:Y:S01]  /*3390*/  MUFU.TANH R68, R68 ;  /* 0x0000004400447308 */ /* 0x000e620000002400 */
[----:B--2---:R-:W-:Y:S02]  /*33a0*/  FSEL R119, R76, -INF , P5 ;  /* 0xff8000004c777808 */ /* 0x004fe40002800000 */
[----:B------:R-:W-:-:S02]  /*33b0*/  FMNMX.FTZ R82, R111, R82, !PT ;  /* 0x000000526f527209 */ /* 0x000fc40007810000 */
[----:B----4-:R-:W-:Y:S02]  /*33c0*/  FSEL R61, R74, -INF , P3 ;  /* 0xff8000004a3d7808 */ /* 0x010fe40001800000 */
[----:B------:R-:W-:Y:S01]  /*33d0*/  FMNMX.FTZ R82, R119, R82, !PT ;  /* 0x0000005277527209 */ /* 0x000fe20007810000 */
[----:B------:R0:W2:Y:S01]  /*33e0*/  MUFU.TANH R78, R63 ;  /* 0x0000003f004e7308 */ /* 0x0000a20000002400 */
[----:B------:R-:W-:-:S07]  /*33f0*/  ISETP.GT.AND P3, PT, R8, 0x58, PT ;  /* 0x000000580800780c */ /* 0x000fce0003f64270 */
[----:B------:R3:W-:Y:S01]  /*3400*/  MUFU.TANH R12, R57 ;  /* 0x00000039000c7308 */ /* 0x0007e20000002400 */
[----:B0-----:R-:W-:Y:S02]  /*3410*/  FSEL R63, R62, -INF , P4 ;  /* 0xff8000003e3f7808 */ /* 0x001fe40002000000 */
[----:B------:R-:W-:Y:S02]  /*3420*/  ISETP.GT.AND P4, PT, R8, 0x59, PT ;  /* 0x000000590800780c */ /* 0x000fe40003f84270 */
[----:B-1----:R-:W-:Y:S02]  /*3430*/  FSEL R123, R68, -INF , P3 ;  /* 0xff800000447b7808 */ /* 0x002fe40001800000 */
[----:B------:R-:W-:Y:S01]  /*3440*/  FSEL R131, R131, -INF , P4 ;  /* 0xff80000083837808 */ /* 0x000fe20002000000 */
[----:B------:R-:W0:Y:S01]  /*3450*/  MUFU.TANH R70, R70 ;  /* 0x0000004600467308 */ /* 0x000e220000002400 */
[----:B---3--:R-:W-:Y:S02]  /*3460*/  FSEL R57, R73, -INF , P1 ;  /* 0xff80000049397808 */ /* 0x008fe40000800000 */
[----:B------:R-:W-:-:S02]  /*3470*/  ISETP.GT.AND P1, PT, R8, 0x50, PT ;  /* 0x000000500800780c */ /* 0x000fc40003f24270 */
[----:B--2---:R-:W-:Y:S02]  /*3480*/  FSEL R25, R78, -INF , P5 ;  /* 0xff8000004e197808 */ /* 0x004fe40002800000 */
[----:B------:R-:W-:Y:S01]  /*3490*/  FSEL R121, R64, -INF , P1 ;  /* 0xff80000040797808 */ /* 0x000fe20000800000 */
[----:B------:R-:W-:Y:S01]  /*34a0*/  MUFU.TANH R66, R66 ;  /* 0x0000004200427308 */ /* 0x000fe20000002400 */
[----:B------:R-:W-:Y:S02]  /*34b0*/  ISETP.GT.AND P5, PT, R8, 0x60, PT ;  /* 0x000000600800780c */ /* 0x000fe40003fa4270 */
[----:B------:R-:W-:-:S05]  /*34c0*/  FMNMX.FTZ R82, R121, R82, !PT ;  /* 0x0000005279527209 */ /* 0x000fca0007810000 */
[----:B------:R1:W-:Y:S01]  /*34d0*/  MUFU.TANH R145, R59 ;  /* 0x0000003b00917308 */ /* 0x0003e20000002400 */
[----:B0-----:R-:W-:Y:S02]  /*34e0*/  FSEL R73, R70, -INF , P3 ;  /* 0xff80000046497808 */ /* 0x001fe40001800000 */
[----:B------:R-:W-:-:S04]  /*34f0*/  ISETP.GT.AND P3, PT, R8, 0x69, PT ;  /* 0x000000690800780c */ /* 0x000fc80003f64270 */
[----:B------:R-:W-:Y:S01]  /*3500*/  FSEL R137, R137, -INF , P3 ;  /* 0xff80000089897808 */ /* 0x000fe20001800000 */
[----:B------:R-:W0:Y:S01]  /*3510*/  MUFU.TANH R40, R40 ;  /* 0x0000002800287308 */ /* 0x000e220000002400 */
[----:B-1----:R-:W-:Y:S01]  /*3520*/  FSEL R59, R58, -INF , P2 ;  /* 0xff8000003a3b7808 */ /* 0x002fe20001000000 */
[----:B------:R-:W-:Y:S01]  /*3530*/  FMUL.FTZ R58, R0, R29 ;  /* 0x0000001d003a7220 */ /* 0x000fe20000410000 */
[C---:B------:R-:W-:Y:S02]  /*3540*/  ISETP.GT.AND P2, PT, R8.reuse, 0x51, PT ;  /* 0x000000510800780c */ /* 0x040fe40003f44270 */
[----:B------:R-:W-:Y:S02]  /*3550*/  FSEL R115, R115, -INF , P3 ;  /* 0xff80000073737808 */ /* 0x000fe40001800000 */
[----:B------:R-:W-:Y:S01]  /*3560*/  FSEL R125, R125, -INF , P2 ;  /* 0xff8000007d7d7808 */ /* 0x000fe20001000000 */
[----:B------:R-:W1:Y:S01]  /*3570*/  MUFU.TANH R24, R24 ;  /* 0x0000001800187308 */ /* 0x000e620000002400 */
[----:B------:R-:W-:-:S02]  /*3580*/  ISETP.GT.AND P3, PT, R8, 0x80, PT ;  /* 0x000000800800780c */ /* 0x000fc40003f64270 */
[----:B------:R-:W-:Y:S02]  /*3590*/  FMNMX.FTZ R82, R125, R82, !PT ;  /* 0x000000527d527209 */ /* 0x000fe40007810000 */
[----:B------:R-:W-:Y:S02]  /*35a0*/  FSEL R27, R79, -INF , P2 ;  /* 0xff8000004f1b7808 */ /* 0x000fe40001000000 */
[----:B------:R-:W-:Y:S01]  /*35b0*/  FMNMX.FTZ R82, R123, R82, !PT ;  /* 0x000000527b527209 */ /* 0x000fe20007810000 */
[----:B------:R-:W2:Y:S01]  /*35c0*/  MUFU.TANH R44, R44 ;  /* 0x0000002c002c7308 */ /* 0x000ea20000002400 */
[----:B0-----:R-:W-:Y:S01]  /*35d0*/  FSEL R135, R40, -INF , P5 ;  /* 0xff80000028877808 */ /* 0x001fe20002800000 */
[----:B------:R-:W-:Y:S01]  /*35e0*/  FMUL.FTZ R40, R0, R33 ;  /* 0x0000002100287220 */ /* 0x000fe20000410000 */
[----:B------:R-:W-:Y:S02]  /*35f0*/  FMNMX.FTZ R82, R131, R82, !PT ;  /* 0x0000005283527209 */ /* 0x000fe40007810000 */
[----:B------:R-:W-:-:S02]  /*3600*/  ISETP.GT.AND P2, PT, R8, 0x68, PT ;  /* 0x000000680800780c */ /* 0x000fc40003f44270 */
[----:B------:R-:W-:Y:S01]  /*3610*/  FMNMX.FTZ R82, R135, R82, !PT ;  /* 0x0000005287527209 */ /* 0x000fe20007810000 */
[----:B------:R-:W0:Y:S01]  /*3620*/  MUFU.TANH R26, R26 ;  /* 0x0000001a001a7308 */ /* 0x000e220000002400 */
[----:B-1----:R-:W-:Y:S02]  /*3630*/  FSEL R149, R24, -INF , P3 ;  /* 0xff80000018957808 */ /* 0x002fe40001800000 */
[----:B------:R-:W-:Y:S02]  /*3640*/  FMNMX.FTZ R24, R7, R6, !PT ;  /* 0x0000000607187209 */ /* 0x000fe40007810000 */
[----:B------:R-:W-:Y:S02]  /*3650*/  FSEL R79, R80, -INF , P4 ;  /* 0xff800000504f7808 */ /* 0x000fe40002000000 */
[----:B------:R-:W-:Y:S01]  /*3660*/  FMNMX.FTZ R24, R9, R24, !PT ;  /* 0x0000001809187209 */ /* 0x000fe20007810000 */
[----:B------:R-:W1:Y:S01]  /*3670*/  MUFU.TANH R42, R42 ;  /* 0x0000002a002a7308 */ /* 0x000e620000002400 */
[----:B--2---:R-:W-:-:S02]  /*3680*/  FSEL R133, R44, -INF , P2 ;  /* 0xff8000002c857808 */ /* 0x004fc40001000000 */
[----:B------:R-:W-:-:S05]  /*3690*/  ISETP.GT.AND P4, PT, R8, 0x70, PT ;  /* 0x000000700800780c */ /* 0x000fca0003f84270 */
[----:B------:R2:W-:Y:S01]  /*36a0*/  MUFU.TANH R14, R67 ;  /* 0x00000043000e7308 */ /* 0x0005e20000002400 */
[----:B0-----:R-:W-:Y:S02]  /*36b0*/  FSEL R147, R26, -INF , P3 ;  /* 0xff8000001a937808 */ /* 0x001fe40001800000 */
[----:B------:R-:W-:Y:S02]  /*36c0*/  FMNMX.FTZ R26, R11, R24, !PT ;  /* 0x000000180b1a7209 */ /* 0x000fe40007810000 */
[----:B------:R-:W-:Y:S02]  /*36d0*/  ISETP.GT.AND P3, PT, R8, 0x91, PT ;  /* 0x000000910800780c */ /* 0x000fe40003f64270 */
[----:B------:R-:W-:Y:S01]  /*36e0*/  FMNMX.FTZ R26, R13, R26, !PT ;  /* 0x0000001a0d1a7209 */ /* 0x000fe20007810000 */
[----:B------:R-:W0:Y:S01]  /*36f0*/  MUFU.TANH R48, R48 ;  /* 0x0000003000307308 */ /* 0x000e220000002400 */
[----:B--2---:R-:W-:Y:S02]  /*3700*/  FSEL R67, R66, -INF , P1 ;  /* 0xff80000042437808 */ /* 0x004fe40000800000 */
[----:B------:R-:W-:-:S02]  /*3710*/  ISETP.GT.AND P1, PT, R8, 0x61, PT ;  /* 0x000000610800780c */ /* 0x000fc40003f24270 */
[----:B-1----:R-:W-:Y:S02]  /*3720*/  FSEL R29, R42, -INF , P5 ;  /* 0xff8000002a1d7808 */ /* 0x002fe40002800000 */
[----:B------:R-:W-:Y:S01]  /*3730*/  FSEL R129, R129, -INF , P1 ;  /* 0xff80000081817808 */ /* 0x000fe20000800000 */
[----:B------:R-:W1:Y:S01]  /*3740*/  MUFU.TANH R46, R46 ;  /* 0x0000002e002e7308 */ /* 0x000e620000002400 */
[----:B------:R-:W-:Y:S02]  /*3750*/  ISETP.GT.AND P5, PT, R8, 0x71, PT ;  /* 0x000000710800780c */ /* 0x000fe40003fa4270 */
[----:B------:R-:W-:Y:S02]  /*3760*/  FMNMX.FTZ R82, R129, R82, !PT ;  /* 0x0000005281527209 */ /* 0x000fe40007810000 */
[----:B------:R-:W-:Y:S02]  /*3770*/  FSEL R105, R105, -INF , P1 ;  /* 0xff80000069697808 */ /* 0x000fe40000800000 */
[----:B------:R-:W-:Y:S01]  /*3780*/  FMNMX.FTZ R82, R133, R82, !PT ;  /* 0x0000005285527209 */ /* 0x000fe20007810000 */
[----:B------:R-:W2:Y:S01]  /*3790*/  MUFU.TANH R52, R52 ;  /* 0x0000003400347308 */ /* 0x000ea20000002400 */
[----:B0-----:R-:W-:-:S02]  /*37a0*/  FSEL R139, R48, -INF , P4 ;  /* 0xff800000308b7808 */ /* 0x001fc40002000000 */
[----:B------:R-:W-:Y:S02]  /*37b0*/  FMNMX.FTZ R82, R137, R82, !PT ;  /* 0x0000005289527209 */ /* 0x000fe40007810000 */
[----:B------:R-:W-:Y:S02]  /*37c0*/  ISETP.GT.AND P1, PT, R8, 0x78, PT ;  /* 0x000000780800780c */ /* 0x000fe40003f24270 */
[----:B------:R-:W-:Y:S01]  /*37d0*/  FSEL R141, R141, -INF , P5 ;  /* 0xff8000008d8d7808 */ /* 0x000fe20002800000 */
[----:B------:R-:W0:Y:S01]  /*37e0*/  MUFU.TANH R28, R28 ;  /* 0x0000001c001c7308 */ /* 0x000e220000002400 */
[----:B------:R-:W-:Y:S02]  /*37f0*/  FMNMX.FTZ R82, R139, R82, !PT ;  /* 0x000000528b527209 */ /* 0x000fe40007810000 */
[----:B-1----:R-:W-:Y:S02]  /*3800*/  FSEL R109, R46, -INF , P2 ;  /* 0xff8000002e6d7808 */ /* 0x002fe40001000000 */
[----:B------:R-:W-:-:S02]  /*3810*/  FMNMX.FTZ R26, R15, R26, !PT ;  /* 0x0000001a0f1a7209 */ /* 0x000fc40007810000 */
[----:B------:R-:W-:Y:S01]  /*3820*/  ISETP.GT.AND P2, PT, R8, 0x79, PT ;  /* 0x000000790800780c */ /* 0x000fe20003f44270 */
[----:B------:R-:W1:Y:S01]  /*3830*/  MUFU.TANH R50, R50 ;  /* 0x0000003200327308 */ /* 0x000e620000002400 */
[----:B--2---:R-:W-:Y:S02]  /*3840*/  FSEL R143, R52, -INF , P1 ;  /* 0xff800000348f7808 */ /* 0x004fe40000800000 */
[----:B------:R-:W-:Y:S02]  /*3850*/  FMNMX.FTZ R82, R141, R82, !PT ;  /* 0x000000528d527209 */ /* 0x000fe40007810000 */
[----:B------:R-:W-:Y:S01]  /*3860*/  FSEL R33, R12, -INF , P5 ;  /* 0xff8000000c217808 */ /* 0x000fe20002800000 */
[----:B------:R-:W-:Y:S01]  /*3870*/  FMUL.FTZ R12, R0, R37 ;  /* 0x00000025000c7220 */ /* 0x000fe20000410000 */
[----:B------:R-:W-:Y:S01]  /*3880*/  ISETP.GT.AND P5, PT, R8, 0x88, PT ;  /* 0x000000880800780c */ /* 0x000fe20003fa4270 */
[----:B------:R-:W2:Y:S01]  /*3890*/  MUFU.TANH R20, R20 ;  /* 0x0000001400147308 */ /* 0x000ea20000002400 */
[----:B------:R-:W-:-:S02]  /*38a0*/  FMNMX.FTZ R26, R21, R26, !PT ;  /* 0x0000001a151a7209 */ /* 0x000fc40007810000 */
[----:B------:R-:W-:Y:S02]  /*38b0*/  FSEL R145, R145, -INF , P2 ;  /* 0xff80000091917808 */ /* 0x000fe40001000000 */
[----:B------:R-:W-:Y:S02]  /*38c0*/  FMNMX.FTZ R82, R143, R82, !PT ;  /* 0x000000528f527209 */ /* 0x000fe40007810000 */
[----:B0-----:R-:W-:Y:S01]  /*38d0*/  FSEL R157, R28, -INF , P5 ;  /* 0xff8000001c9d7808 */ /* 0x001fe20002800000 */
[----:B------:R-:W0:Y:S01]  /*38e0*/  MUFU.TANH R54, R54 ;  /* 0x0000003600367308 */ /* 0x000e220000002400 */
[----:B-1----:R-:W-:Y:S02]  /*38f0*/  FSEL R117, R50, -INF , P4 ;  /* 0xff80000032757808 */ /* 0x002fe40002000000 */
[----:B------:R-:W-:Y:S02]  /*3900*/  FMNMX.FTZ R28, R41, R26, !PT ;  /* 0x0000001a291c7209 */ /* 0x000fe40007810000 */
[----:B------:R-:W-:-:S02]  /*3910*/  ISETP.GT.AND P4, PT, R8, 0x81, PT ;  /* 0x000000810800780c */ /* 0x000fc40003f84270 */
[----:B------:R-:W-:Y:S01]  /*3920*/  FMNMX.FTZ R82, R145, R82, !PT ;  /* 0x0000005291527209 */ /* 0x000fe20007810000 */
[----:B------:R-:W1:Y:S01]  /*3930*/  MUFU.TANH R58, R58 ;  /* 0x0000003a003a7308 */ /* 0x000e620000002400 */
[----:B------:R-:W-:Y:S02]  /*3940*/  FMNMX.FTZ R28, R43, R28, !PT ;  /* 0x0000001c2b1c7209 */ /* 0x000fe40007810000 */
[----:B--2---:R-:W-:Y:S02]  /*3950*/  FSEL R151, R20, -INF , P4 ;  /* 0xff80000014977808 */ /* 0x004fe40002000000 */
[----:B------:R-:W-:Y:S02]  /*3960*/  FMNMX.FTZ R82, R149, R82, !PT ;  /* 0x0000005295527209 */ /* 0x000fe40007810000 */
[----:B------:R-:W-:Y:S01]  /*3970*/  FMNMX.FTZ R28, R45, R28, !PT ;  /* 0x0000001c2d1c7209 */ /* 0x000fe20007810000 */
[----:B------:R-:W2:Y:S01]  /*3980*/  MUFU.TANH R30, R30 ;  /* 0x0000001e001e7308 */ /* 0x000ea20000002400 */
[----:B0-----:R-:W-:-:S02]  /*3990*/  FSEL R127, R54, -INF , P1 ;  /* 0xff800000367f7808 */ /* 0x001fc40000800000 */
[----:B------:R-:W-:Y:S02]  /*39a0*/  ISETP.GT.AND P1, PT, R8, 0x89, PT ;  /* 0x000000890800780c */ /* 0x000fe40003f24270 */
[----:B------:R-:W-:Y:S02]  /*39b0*/  FMNMX.FTZ R82, R151, R82, !PT ;  /* 0x0000005297527209 */ /* 0x000fe40007810000 */
[----:B------:R-:W-:Y:S01]  /*39c0*/  FSEL R37, R14, -INF , P2 ;  /* 0xff8000000e257808 */ /* 0x000fe20001000000 */
[----:B------:R-:W0:Y:S01]  /*39d0*/  MUFU.TANH R32, R32 ;  /* 0x0000002000207308 */ /* 0x000e220000002400 */
[----:B------:R-:W-:Y:S02]  /*39e0*/  FMNMX.FTZ R28, R47, R28, !PT ;  /* 0x0000001c2f1c7209 */ /* 0x000fe40007810000 */
[----:B------:R-:W-:Y:S02]  /*39f0*/  ISETP.GT.AND P2, PT, R8, 0x90, PT ;  /* 0x000000900800780c */ /* 0x000fe40003f44270 */
[----:B-1----:R-:W-:-:S02]  /*3a00*/  FSEL R159, R58, -INF , P1 ;  /* 0xff8000003a9f7808 */ /* 0x002fc40000800000 */
[----:B------:R-:W-:Y:S01]  /*3a10*/  FMNMX.FTZ R82, R157, R82, !PT ;  /* 0x000000529d527209 */ /* 0x000fe20007810000 */
[----:B------:R-:W1:Y:S01]  /*3a20*/  MUFU.TANH R56, R56 ;  /* 0x0000003800387308 */ /* 0x000e620000002400 */
[----:B--2---:R-:W-:Y:S02]  /*3a30*/  FSEL R155, R30, -INF , P5 ;  /* 0xff8000001e9b7808 */ /* 0x004fe40002800000 */
[----:B------:R-:W-:Y:S02]  /*3a40*/  FMNMX.FTZ R30, R49, R28, !PT ;  /* 0x0000001c311e7209 */ /* 0x000fe40007810000 */
[----:B------:R-:W-:Y:S02]  /*3a50*/  FMNMX.FTZ R82, R159, R82, !PT ;  /* 0x000000529f527209 */ /* 0x000fe40007810000 */
[----:B------:R-:W-:Y:S01]  /*3a60*/  FMNMX.FTZ R30, R51, R30, !PT ;  /* 0x0000001e331e7209 */ /* 0x000fe20007810000 */
[----:B------:R-:W2:Y:S01]  /*3a70*/  MUFU.TANH R40, R40 ;  /* 0x0000002800287308 */ /* 0x000ea20000002400 */
[----:B0-----:R-:W-:-:S02]  /*3a80*/  FSEL R161, R32, -INF , P2 ;  /* 0xff80000020a17808 */ /* 0x001fc40001000000 */
[----:B------:R-:W-:Y:S02]  /*3a90*/  FMNMX.FTZ R30, R53, R30, !PT ;  /* 0x0000001e351e7209 */ /* 0x000fe40007810000 */
[----:B------:R-:W-:Y:S02]  /*3aa0*/  FMNMX.FTZ R82, R161, R82, !PT ;  /* 0x00000052a1527209 */ /* 0x000fe40007810000 */
[----:B------:R-:W-:Y:S01]  /*3ab0*/  ISETP.GT.AND P5, PT, R8, 0x99, PT ;  /* 0x000000990800780c */ /* 0x000fe20003fa4270 */
[----:B------:R-:W0:Y:S01]  /*3ac0*/  MUFU.TANH R36, R36 ;  /* 0x0000002400247308 */ /* 0x000e220000002400 */
[----:B-1----:R-:W-:Y:S02]  /*3ad0*/  FSEL R153, R56, -INF , P4 ;  /* 0xff80000038997808 */ /* 0x002fe40002000000 */
[----:B------:R-:W-:Y:S02]  /*3ae0*/  ISETP.GT.AND P4, PT, R8, 0x98, PT ;  /* 0x000000980800780c */ /* 0x000fe40003f84270 */
[----:B------:R-:W-:-:S03]  /*3af0*/  FMNMX.FTZ R30, R55, R30, !PT ;  /* 0x0000001e371e7209 */ /* 0x000fc60007810000 */
[----:B------:R-:W1:Y:S01]  /*3b00*/  MUFU.TANH R12, R12 ;  /* 0x0000000c000c7308 */ /* 0x000e620000002400 */
[----:B--2---:R-:W-:Y:S02]  /*3b10*/  FSEL R163, R40, -INF , P3 ;  /* 0xff80000028a37808 */ /* 0x004fe40001800000 */
[----:B------:R-:W-:Y:S02]  /*3b20*/  FMNMX.FTZ R32, R57, R30, !PT ;  /* 0x0000001e39207209 */ /* 0x000fe40007810000 */
[----:B------:R-:W-:Y:S02]  /*3b30*/  FMNMX.FTZ R82, R163, R82, !PT ;  /* 0x00000052a3527209 */ /* 0x000fe40007810000 */
[----:B------:R-:W-:Y:S01]  /*3b40*/  FMNMX.FTZ R32, R59, R32, !PT ;  /* 0x000000203b207209 */ /* 0x000fe20007810000 */
[----:B------:R2:W-:Y:S01]  /*3b50*/  MUFU.TANH R42, R34 ;  /* 0x00000022002a7308 */ /* 0x0005e20000002400 */
[----:B0-----:R-:W-:Y:S02]  /*3b60*/  FSEL R165, R36, -INF , P4 ;  /* 0xff80000024a57808 */ /* 0x001fe40002000000 */
[----:B------:R-:W-:-:S02]  /*3b70*/  FMNMX.FTZ R32, R61, R32, !PT ;  /* 0x000000203d207209 */ /* 0x000fc40007810000 */
[----:B------:R-:W-:Y:S02]  /*3b80*/  FMNMX.FTZ R82, R165, R82, !PT ;  /* 0x00000052a5527209 */ /* 0x000fe40007810000 */
[----:B------:R-:W-:Y:S01]  /*3b90*/  FMNMX.FTZ R32, R63, R32, !PT ;  /* 0x000000203f207209 */ /* 0x000fe20007810000 */
[----:B------:R0:W-:Y:S01]  /*3ba0*/  MUFU.TANH R46, R38 ;  /* 0x00000026002e7308 */ /* 0x0001e20000002400 */
[----:B-1----:R-:W-:Y:S02]  /*3bb0*/  FSEL R167, R12, -INF , P5 ;  /* 0xff8000000ca77808 */ /* 0x002fe40002800000 */
[----:B--2---:R-:W-:Y:S02]  /*3bc0*/  FMNMX.FTZ R34, R25, R32, !PT ;  /* 0x0000002019227209 */ /* 0x004fe40007810000 */
[----:B------:R-:W-:Y:S02]  /*3bd0*/  FMNMX.FTZ R82, R167, R82, !PT ;  /* 0x00000052a7527209 */ /* 0x000fe40007810000 */
[----:B------:R-:W-:Y:S01]  /*3be0*/  FMNMX.FTZ R34, R67, R34, !PT ;  /* 0x0000002243227209 */ /* 0x000fe20007810000 */
[----:B------:R-:W1:Y:S02]  /*3bf0*/  MUFU.TANH R40, R31 ;  /* 0x0000001f00287308 */ /* 0x000e640000002400 */
[----:B------:R-:W2:Y:S01]  /*3c00*/  SHFL.BFLY PT, R89, R82, 0x2, 0x1f ;  /* 0x0c401f0052597f89 */ /* 0x000ea200000e0000 */
[----:B------:R-:W-:-:S04]  /*3c10*/  FMNMX.FTZ R34, R27, R34, !PT ;  /* 0x000000221b227209 */ /* 0x000fc80007810000 */
[----:B------:R-:W-:Y:S01]  /*3c20*/  FMNMX.FTZ R34, R73, R34, !PT ;  /* 0x0000002249227209 */ /* 0x000fe20007810000 */
[----:B------:R-:W-:Y:S03]  /*3c30*/  MUFU.TANH R44, R35 ;  /* 0x00000023002c7308 */ /* 0x000fe60000002400 */
[----:B------:R-:W-:-:S04]  /*3c40*/  FMNMX.FTZ R36, R79, R34, !PT ;  /* 0x000000224f247209 */ /* 0x000fc80007810000 */
[----:B------:R-:W-:Y:S01]  /*3c50*/  FMNMX.FTZ R36, R29, R36, !PT ;  /* 0x000000241d247209 */ /* 0x000fe20007810000 */
[----:B------:R3:W4:Y:S03]  /*3c60*/  MUFU.TANH R48, R39 ;  /* 0x0000002700307308 */ /* 0x0007260000002400 */
[----:B------:R-:W-:-:S04]  /*3c70*/  FMNMX.FTZ R36, R105, R36, !PT ;  /* 0x0000002469247209 */ /* 0x000fc80007810000 */
[----:B------:R-:W-:Y:S02]  /*3c80*/  FMNMX.FTZ R36, R109, R36, !PT ;  /* 0x000000246d247209 */ /* 0x000fe40007810000 */
[----:B--2---:R-:W-:Y:S02]  /*3c90*/  FMNMX.FTZ R12, R82, R89, !PT ;  /* 0x00000059520c7209 */ /* 0x004fe40007810000 */
[----:B0-----:R-:W-:-:S03]  /*3ca0*/  FMNMX.FTZ R38, R115, R36, !PT ;  /* 0x0000002473267209 */ /* 0x001fc60007810000 */
[----:B------:R-:W0:Y:S01]  /*3cb0*/  SHFL.BFLY PT, R89, R12, 0x1, 0x1f ;  /* 0x0c201f000c597f89 */ /* 0x000e2200000e0000 */
[----:B------:R-:W-:-:S04]  /*3cc0*/  FMNMX.FTZ R38, R117, R38, !PT ;  /* 0x0000002675267209 */ /* 0x000fc80007810000 */
[----:B------:R-:W-:-:S04]  /*3cd0*/  FMNMX.FTZ R38, R33, R38, !PT ;  /* 0x0000002621267209 */ /* 0x000fc80007810000 */
[----:B------:R-:W-:-:S04]  /*3ce0*/  FMNMX.FTZ R38, R127, R38, !PT ;  /* 0x000000267f267209 */ /* 0x000fc80007810000 */
[----:B------:R-:W-:-:S04]  /*3cf0*/  FMNMX.FTZ R50, R37, R38, !PT ;  /* 0x0000002625327209 */ /* 0x000fc80007810000 */
[----:B------:R-:W-:-:S04]  /*3d00*/  FMNMX.FTZ R50, R147, R50, !PT ;  /* 0x0000003293327209 */ /* 0x000fc80007810000 */
[----:B------:R-:W-:Y:S02]  /*3d10*/  FMNMX.FTZ R50, R153, R50, !PT ;  /* 0x0000003299327209 */ /* 0x000fe40007810000 */
[----:B0-----:R-:W-:Y:S02]  /*3d20*/  FMNMX.FTZ R89, R12, R89, !PT ;  /* 0x000000590c597209 */ /* 0x001fe40007810000 */
[----:B------:R-:W-:Y:S02]  /*3d30*/  FMNMX.FTZ R50, R155, R50, !PT ;  /* 0x000000329b327209 */ /* 0x000fe40007810000 */
[C---:B------:R-:W-:Y:S01]  /*3d40*/  FSETP.NEU.FTZ.AND P6, PT, R89.reuse, -INF , PT ;  /* 0xff8000005900780b */ /* 0x040fe20003fdd000 */
[----:B------:R-:W-:-:S05]  /*3d50*/  FFMA.FTZ R8, R89, R88, -8 ;  /* 0xc100000059087423 */ /* 0x000fca0000010058 */
[----:B------:R-:W-:Y:S02]  /*3d60*/  FSEL R8, R8, RZ, P6 ;  /* 0x000000ff08087208 */ /* 0x000fe40003000000 */
[----:B------:R-:W-:-:S03]  /*3d70*/  LOP3.LUT P6, RZ, R84, 0x7f, RZ, 0xc0, !PT ;  /* 0x0000007f54ff7812 */ /* 0x000fc600078cc0ff */
[-CC-:B------:R-:W-:Y:S01]  /*3d80*/  FFMA.FTZ R14, R75, R88.reuse, -R8.reuse ;  /* 0x000000584b0e7223 */ /* 0x180fe20000010808 */
[----:B------:R-:W-:-:S01]  /*3d90*/  FFMA.FTZ R99, R99, R88, -R8 ;  /* 0x0000005863637223 */ /* 0x000fc20000010808 */
[-CC-:B------:R-:W-:Y:S01]  /*3da0*/  FFMA.FTZ R75, R97, R88.reuse, -R8.reuse ;  /* 0x00000058614b7223 */ /* 0x180fe20000010808 */
[----:B-1----:R-:W-:Y:S01]  /*3db0*/  FSEL R97, R40, -INF , P1 ;  /* 0xff80000028617808 */ /* 0x002fe20000800000 */
[-CC-:B------:R-:W-:Y:S01]  /*3dc0*/  FFMA.FTZ R101, R101, R88.reuse, -R8.reuse ;  /* 0x0000005865657223 */ /* 0x180fe20000010808 */
[----:B------:R0:W-:Y:S01]  /*3dd0*/  MUFU.EX2 R28, R99 ;  /* 0x00000063001c7308 */ /* 0x0001e20000000800 */
[----:B---3--:R-:W-:-:S01]  /*3de0*/  FFMA.FTZ R39, R77, R88, -R8 ;  /* 0x000000584d277223 */ /* 0x008fc20000010808 */
[----:B------:R-:W-:Y:S01]  /*3df0*/  FMNMX.FTZ R50, R97, R50, !PT ;  /* 0x0000003261327209 */ /* 0x000fe20007810000 */
[----:B------:R-:W-:-:S01]  /*3e00*/  FFMA.FTZ R77, R103, R88, -R8 ;  /* 0x00000058674d7223 */ /* 0x000fc20000010808 */
[----:B------:R-:W-:Y:S01]  /*3e10*/  FSEL R103, R46, -INF , P4 ;  /* 0xff8000002e677808 */ /* 0x000fe20002000000 */
[----:B------:R-:W-:-:S01]  /*3e20*/  FFMA.FTZ R35, R71, R88, -R8 ;  /* 0x0000005847237223 */ /* 0x000fc20000010808 */
[-CC-:B------:R-:W-:Y:S01]  /*3e30*/  FFMA.FTZ R71, R81, R88.reuse, -R8.reuse ;  /* 0x0000005851477223 */ /* 0x180fe20000010808 */
[----:B------:R-:W-:-:S01]  /*3e40*/  FFMA.FTZ R81, R113, R88, -R8 ;  /* 0x0000005871517223 */ /* 0x000fc20000010808 */
[----:B------:R1:W-:Y:S01]  /*3e50*/  MUFU.EX2 R30, R101 ;  /* 0x00000065001e7308 */ /* 0x0003e20000000800 */
[----:B0-----:R-:W-:Y:S01]  /*3e60*/  FSEL R99, R42, -INF , P2 ;  /* 0xff8000002a637808 */ /* 0x001fe20001000000 */
[-CC-:B------:R-:W-:Y:S01]  /*3e70*/  FFMA.FTZ R20, R91, R88.reuse, -R8.reuse ;  /* 0x000000585b147223 */ /* 0x180fe20000010808 */
[----:B----4-:R-:W-:Y:S01]  /*3e80*/  FSEL R113, R48, -INF , P5 ;  /* 0xff80000030717808 */ /* 0x010fe20002800000 */
[--C-:B------:R-:W-:Y:S01]  /*3e90*/  FFMA.FTZ R12, R65, R88, -R8.reuse ;  /* 0x00000058410c7223 */ /* 0x100fe20000010808 */
[----:B------:R-:W-:Y:S01]  /*3ea0*/  FMNMX.FTZ R50, R99, R50, !PT ;  /* 0x0000003263327209 */ /* 0x000fe20007810000 */
[-CC-:B------:R-:W-:Y:S01]  /*3eb0*/  FFMA.FTZ R31, R10, R88.reuse, -R8.reuse ;  /* 0x000000580a1f7223 */ /* 0x180fe20000010808 */
[----:B------:R-:W-:-:S01]  /*3ec0*/  FFMA.FTZ R10, R69, R88, -R8 ;  /* 0x00000058450a7223 */ /* 0x000fc20000010808 */
[-CC-:B------:R-:W-:Y:S01]  /*3ed0*/  FFMA.FTZ R85, R85, R88.reuse, -R8.reuse ;  /* 0x0000005855557223 */ /* 0x180fe20000010808 */
[----:B-1----:R-:W-:Y:S01]  /*3ee0*/  FSEL R101, R44, -INF , P3 ;  /* 0xff8000002c657808 */ /* 0x002fe20001800000 */
        /* <DEDUP_REMOVED lines=24> */
[----:B------:R1:W-:Y:S03]  /*4070*/  MUFU.EX2 R24, R85 ;  /* 0x0000005500187308 */ /* 0x0003e60000000800 */
[----:B------:R-:W-:-:S04]  /*4080*/  @!P6 PRMT R5, RZ, 0x654, R5 ;  /* 0x00000654ff05e816 */ /* 0x000fc80000000005 */
[----:B------:R2:W-:Y:S01]  /*4090*/  @!P6 SYNCS.ARRIVE.TRANS64.RED.A1T0 RZ, [R5+URZ], RZ ;  /* 0x000000ff05ffe9a7 */ /* 0x0005e2000810043f */
[----:B------:R3:W-:Y:S01]  /*40a0*/  MUFU.EX2 R26, R95 ;  /* 0x0000005f001a7308 */ /* 0x0007e20000000800 */
[----:B-1----:R-:W-:-:S01]  /*40b0*/  FFMA.FTZ R85, R125, R88, -R8 ;  /* 0x000000587d557223 */ /* 0x002fc20000010808 */
[----:B------:R-:W-:Y:S01]  /*40c0*/  FFMA.FTZ R125, R163, R88, -R8 ;  /* 0x00000058a37d7223 */ /* 0x000fe20000010808 */
[----:B0-----:R-:W-:-:S05]  /*40d0*/  FMNMX.FTZ R54, R50, R91, !PT ;  /* 0x0000005b32367209 */ /* 0x001fca0007810000 */
[----:B------:R0:W-:Y:S01]  /*40e0*/  MUFU.EX2 R32, R107 ;  /* 0x0000006b00207308 */ /* 0x0001e20000000800 */
[----:B---3--:R-:W-:-:S01]  /*40f0*/  FFMA.FTZ R95, R129, R88, -R8 ;  /* 0x00000058815f7223 */ /* 0x008fc20000010808 */
[-CC-:B------:R-:W-:Y:S01]  /*4100*/  FFMA.FTZ R50, R157, R88.reuse, -R8.reuse ;  /* 0x000000589d327223 */ /* 0x180fe20000010808 */
[----:B------:R-:W-:-:S01]  /*4110*/  FFMA.FTZ R129, R167, R88, -R8 ;  /* 0x00000058a7817223 */ /* 0x000fc20000010808 */
[----:B------:R-:W1:Y:S04]  /*4120*/  SHFL.BFLY PT, R91, R54, 0x1, 0x1f ;  /* 0x0c201f00365b7f89 */ /* 0x000e6800000e0000 */
[----:B------:R3:W-:Y:S01]  /*4130*/  MUFU.EX2 R34, R111 ;  /* 0x0000006f00227308 */ /* 0x0007e20000000800 */
[----:B0-----:R-:W-:-:S07]  /*4140*/  FFMA.FTZ R107, R141, R88, -R8 ;  /* 0x000000588d6b7223 */ /* 0x001fce0000010808 */
[----:B------:R0:W-:Y:S01]  /*4150*/  MUFU.EX2 R36, R121 ;  /* 0x0000007900247308 */ /* 0x0001e20000000800 */
[----:B---3--:R-:W-:-:S07]  /*4160*/  FFMA.FTZ R111, R137, R88, -R8 ;  /* 0x00000058896f7223 */ /* 0x008fce0000010808 */
[----:B------:R3:W-:Y:S01]  /*4170*/  MUFU.EX2 R38, R123 ;  /* 0x0000007b00267308 */ /* 0x0007e20000000800 */
[----:B0-----:R-:W-:-:S01]  /*4180*/  FFMA.FTZ R121, R151, R88, -R8 ;  /* 0x0000005897797223 */ /* 0x001fc20000010808 */
[----:B-1----:R-:W-:Y:S01]  /*4190*/  FMNMX.FTZ R91, R54, R91, !PT ;  /* 0x0000005b365b7209 */ /* 0x002fe20007810000 */
        /* <DEDUP_REMOVED lines=47> */
[----:B------:R-:W2:Y:S01]  /*4490*/  MUFU.EX2 R13, R13 ;  /* 0x0000000d000d7308 */ /* 0x000ea20000000800 */
[----:B---3--:R-:W-:-:S01]  /*44a0*/  FADD.FTZ R11, R12, R31 ;  /* 0x0000001f0c0b7221 */ /* 0x008fc20000010000 */
[-CC-:B------:R-:W-:Y:S01]  /*44b0*/  FFMA.FTZ R155, R155, R88.reuse, -R56.reuse ;  /* 0x000000589b9b7223 */ /* 0x180fe20000010838 */
[----:B------:R-:W-:-:S01]  /*44c0*/  FFMA.FTZ R97, R97, R88, -R56 ;  /* 0x0000005861617223 */ /* 0x000fc20000010838 */
[----:B------:R-:W-:Y:S01]  /*44d0*/  FFMA.FTZ R99, R99, R88, -R56 ;  /* 0x0000005863637223 */ /* 0x000fe20000010838 */
[----:B------:R-:W-:-:S01]  /*44e0*/  FADD.FTZ R80, R10, R11 ;  /* 0x0000000b0a507221 */ /* 0x000fc20000010000 */
[----:B-1----:R-:W-:Y:S01]  /*44f0*/  FADD.FTZ R11, R9, R78 ;  /* 0x0000004e090b7221 */ /* 0x002fe20000010000 */
[----:B------:R-:W-:-:S01]  /*4500*/  FFMA.FTZ R101, R101, R88, -R56 ;  /* 0x0000005865657223 */ /* 0x000fc20000010838 */
[----:B------:R-:W0:Y:S01]  /*4510*/  MUFU.EX2 R39, R39 ;  /* 0x0000002700277308 */ /* 0x000e220000000800 */
[----:B------:R-:W-:-:S01]  /*4520*/  FFMA.FTZ R103, R103, R88, -R56 ;  /* 0x0000005867677223 */ /* 0x000fc20000010838 */
[----:B----4-:R-:W-:Y:S01]  /*4530*/  FADD.FTZ R78, R8, R11 ;  /* 0x0000000b084e7221 */ /* 0x010fe20000010000 */
[----:B------:R-:W-:-:S05]  /*4540*/  FFMA.FTZ R56, R113, R88, -R56 ;  /* 0x0000005871387223 */ /* 0x000fca0000010838 */
[----:B------:R1:W3:Y:S01]  /*4550*/  MUFU.EX2 R58, R15 ;  /* 0x0000000f003a7308 */ /* 0x0002e20000000800 */
[----:B--2---:R-:W-:-:S07]  /*4560*/  FADD.FTZ R5, R13, R78 ;  /* 0x0000004e0d057221 */ /* 0x004fce0000010000 */
[----:B------:R-:W2:Y:S01]  /*4570*/  MUFU.EX2 R20, R20 ;  /* 0x0000001400147308 */ /* 0x000ea20000000800 */
[----:B-1----:R-:W-:-:S01]  /*4580*/  FADD.FTZ R15, R35, R80 ;  /* 0x00000050230f7221 */ /* 0x002fc20000010000 */
[----:B------:R-:W-:-:S03]  /*4590*/  F2FP.SATFINITE.E4M3.F32.PACK_AB_MERGE_C R35, R35, R10, RZ ;  /* 0x0000000a2323723e */ /* 0x000fc600048070ff */
[----:B------:R-:W-:Y:S01]  /*45a0*/  FADD.FTZ R80, R14, R15 ;  /* 0x0000000f0e507221 */ /* 0x000fe20000010000 */
[----:B------:R-:W-:Y:S01]  /*45b0*/  F2FP.SATFINITE.E4M3.F32.PACK_AB_MERGE_C R172, R31, R12, R35 ;  /* 0x0000000c1fac723e */ /* 0x000fe20004807023 */
[----:B------:R-:W-:Y:S01]  /*45c0*/  IMAD.MOV.U32 R35, RZ, RZ, R87 ;  /* 0x000000ffff237224 */ /* 0x000fe200078e0057 */
[----:B------:R-:W1:Y:S01]  /*45d0*/  MUFU.EX2 R21, R21 ;  /* 0x0000001500157308 */ /* 0x000e620000000800 */
[----:B0-----:R-:W-:-:S01]  /*45e0*/  FADD.FTZ R11, R39, R80 ;  /* 0x00000050270b7221 */ /* 0x001fc20000010000 */
[----:B---3--:R-:W-:Y:S01]  /*45f0*/  FADD.FTZ R80, R58, R5 ;  /* 0x000000053a507221 */ /* 0x008fe20000010000 */
[----:B------:R-:W-:-:S05]  /*4600*/  IMAD.MOV.U32 R31, RZ, RZ, R87 ;  /* 0x000000ffff1f7224 */ /* 0x000fca00078e0057 */
[----:B------:R-:W0:Y:S01]  /*4610*/  MUFU.EX2 R65, R65 ;  /* 0x0000004100417308 */ /* 0x000e220000000800 */
[----:B--2---:R-:W-:-:S07]  /*4620*/  FADD.FTZ R82, R20, R11 ;  /* 0x0000000b14527221 */ /* 0x004fce0000010000 */
[----:B------:R2:W3:Y:S01]  /*4630*/  MUFU.EX2 R60, R41 ;  /* 0x00000029003c7308 */ /* 0x0004e20000000800 */
[----:B-1----:R-:W-:-:S07]  /*4640*/  FADD.FTZ R5, R21, R80 ;  /* 0x0000005015057221 */ /* 0x002fce0000010000 */
[----:B------:R-:W1:Y:S01]  /*4650*/  MUFU.EX2 R43, R43 ;  /* 0x0000002b002b7308 */ /* 0x000e620000000800 */
[----:B0-----:R-:W-:-:S01]  /*4660*/  FADD.FTZ R11, R65, R82 ;  /* 0x00000052410b7221 */ /* 0x001fc20000010000 */
[----:B------:R-:W-:Y:S01]  /*4670*/  F2FP.SATFINITE.E4M3.F32.PACK_AB_MERGE_C R65, R65, R20, RZ ;  /* 0x000000144141723e */ /* 0x000fe200048070ff */
[----:B--2---:R-:W-:Y:S02]  /*4680*/  IMAD.MOV.U32 R41, RZ, RZ, R87 ;  /* 0x000000ffff297224 */ /* 0x004fe400078e0057 */
        /* <DEDUP_REMOVED lines=11> */
[----:B-1----:R-:W-:-:S07]  /*4740*/  FADD.FTZ R5, R43, R80 ;  /* 0x000000502b057221 */ /* 0x002fce0000010000 */
[----:B------:R-:W1:Y:S01]  /*4750*/  MUFU.EX2 R47, R47 ;  /* 0x0000002f002f7308 */ /* 0x000e620000000800 */
[----:B0-----:R-:W-:-:S01]  /*4760*/  FADD.FTZ R11, R69, R82 ;  /* 0x00000052450b7221 */ /* 0x001fc20000010000 */
[----:B--2---:R-:W-:-:S03]  /*4770*/  IMAD.MOV.U32 R45, RZ, RZ, R87 ;  /* 0x000000ffff2d7224 */ /* 0x004fc600078e0057 */
[----:B------:R-:W-:-:S03]  /*4780*/  FADD.FTZ R84, R26, R11 ;  /* 0x0000000b1a547221 */ /* 0x000fc60000010000 */
[----:B------:R-:W0:Y:S01]  /*4790*/  MUFU.EX2 R71, R71 ;  /* 0x0000004700477308 */ /* 0x000e220000000800 */
[----:B---3--:R-:W-:-:S07]  /*47a0*/  FADD.FTZ R82, R62, R5 ;  /* 0x000000053e527221 */ /* 0x008fce0000010000 */
[----:B------:R-:W2:Y:S01]  /*47b0*/  MUFU.EX2 R64, R49 ;  /* 0x0000003100407308 */ /* 0x000ea20000000800 */
[----:B-1----:R-:W-:-:S07]  /*47c0*/  FADD.FTZ R5, R47, R82 ;  /* 0x000000522f057221 */ /* 0x002fce0000010000 */
[----:B------:R-:W1:Y:S01]  /*47d0*/  MUFU.EX2 R51, R51 ;  /* 0x0000003300337308 */ /* 0x000e620000000800 */
[----:B0-----:R-:W-:-:S01]  /*47e0*/  FADD.FTZ R11, R71, R84 ;  /* 0x00000054470b7221 */ /* 0x001fc20000010000 */
[----:B------:R-:W-:Y:S01]  /*47f0*/  F2FP.SATFINITE.E4M3.F32.PACK_AB_MERGE_C R26, R71, R26, RZ ;  /* 0x0000001a471a723e */ /* 0x000fe200048070ff */
[----:B------:R-:W-:Y:S02]  /*4800*/  IMAD.MOV.U32 R71, RZ, RZ, R87 ;  /* 0x000000ffff477224 */ /* 0x000fe400078e0057 */
[----:B------:R-:W-:Y:S01]  /*4810*/  FADD.FTZ R84, R28, R11 ;  /* 0x0000000b1c547221 */ /* 0x000fe20000010000 */
[----:B------:R-:W-:Y:S01]  /*4820*/  F2FP.SATFINITE.E4M3.F32.PACK_AB_MERGE_C R176, R69, R24, R26 ;  /* 0x0000001845b0723e */ /* 0x000fe2000480701a */
[----:B------:R-:W-:Y:S01]  /*4830*/  IMAD.MOV.U32 R69, RZ, RZ, R87 ;  /* 0x000000ffff457224 */ /* 0x000fe200078e0057 */
[----:B------:R-:W0:Y:S01]  /*4840*/  MUFU.EX2 R75, R75 ;  /* 0x0000004b004b7308 */ /* 0x000e220000000800 */
[----:B--2---:R-:W-:-:S01]  /*4850*/  FADD.FTZ R82, R64, R5 ;  /* 0x0000000540527221 */ /* 0x004fc20000010000 */
[----:B------:R-:W-:Y:S01]  /*4860*/  F2FP.SATFINITE.E4M3.F32.PACK_AB_MERGE_C R47, R64, R47, RZ ;  /* 0x0000002f402f723e */ /* 0x000fe200048070ff */
[----:B------:R-:W-:-:S02]  /*4870*/  IMAD.MOV.U32 R64, RZ, RZ, R87 ;  /* 0x000000ffff407224 */ /* 0x000fc400078e0057 */
[----:B------:R-:W-:Y:S01]  /*4880*/  IMAD.MOV.U32 R49, RZ, RZ, R87 ;  /* 0x000000ffff317224 */ /* 0x000fe200078e0057 */
[----:B------:R-:W-:Y:S01]  /*4890*/  F2FP.SATFINITE.E4M3.F32.PACK_AB_MERGE_C R177, R62, R43, R47 ;  /* 0x0000002b3eb1723e */ /* 0x000fe2000480702f */
[----:B------:R-:W-:Y:S01]  /*48a0*/  IMAD.MOV.U32 R62, RZ, RZ, R87 ;  /* 0x000000ffff3e7224 */ /* 0x000fe200078e0057 */
[----:B------:R2:W3:Y:S01]  /*48b0*/  MUFU.EX2 R66, R53 ;  /* 0x0000003500427308 */ /* 0x0004e20000000800 */
[----:B-1----:R-:W-:-:S01]  /*48c0*/  FADD.FTZ R5, R51, R82 ;  /* 0x0000005233057221 */ /* 0x002fc20000010000 */
[--C-:B------:R-:W-:Y:S02]  /*48d0*/  IMAD.MOV.U32 R47, RZ, RZ, R87.reuse ;  /* 0x000000ffff2f7224 */ /* 0x100fe400078e0057 */
[--C-:B------:R-:W-:Y:S02]  /*48e0*/  IMAD.MOV.U32 R43, RZ, RZ, R87.reuse ;  /* 0x000000ffff2b7224 */ /* 0x100fe400078e0057 */
[----:B------:R-:W-:Y:S02]  /*48f0*/  IMAD.MOV.U32 R26, RZ, RZ, R87 ;  /* 0x000000ffff1a7224 */ /* 0x000fe400078e0057 */
[----:B------:R-:W1:Y:S01]  /*4900*/  MUFU.EX2 R55, R55 ;  /* 0x0000003700377308 */ /* 0x000e620000000800 */
[----:B0-----:R-:W-:-:S01]  /*4910*/  FADD.FTZ R11, R75, R84 ;  /* 0x000000544b0b7221 */ /* 0x001fc20000010000 */
[----:B--2---:R-:W-:-:S02]  /*4920*/  IMAD.MOV.U32 R53, RZ, RZ, R87 ;  /* 0x000000ffff357224 */ /* 0x004fc400078e0057 */
[----:B------:R-:W-:Y:S02]  /*4930*/  IMAD.MOV.U32 R24, RZ, RZ, R87 ;  /* 0x000000ffff187224 */ /* 0x000fe400078e0057 */
[----:B------:R-:W-:Y:S02]  /*4940*/  FADD.FTZ R86, R30, R11 ;  /* 0x0000000b1e567221 */ /* 0x000fe40000010000 */
[----:B------:R-:W0:Y:S01]  /*4950*/  MUFU.EX2 R77, R77 ;  /* 0x0000004d004d7308 */ /* 0x000e220000000800 */
[----:B---3--:R-:W-:-:S07]  /*4960*/  FADD.FTZ R84, R66, R5 ;  /* 0x0000000542547221 */ /* 0x008fce0000010000 */
[----:B------:R-:W2:Y:S01]  /*4970*/  MUFU.EX2 R68, R57 ;  /* 0x0000003900447308 */ /* 0x000ea20000000800 */
[----:B-1----:R-:W-:-:S01]  /*4980*/  FADD.FTZ R5, R55, R84 ;  /* 0x0000005437057221 */ /* 0x002fc20000010000 */
[----:B------:R-:W-:-:S06]  /*4990*/  IMAD.MOV.U32 R84, RZ, RZ, R87 ;  /* 0x000000ffff547224 */ /* 0x000fcc00078e0057 */
[----:B------:R-:W1:Y:S01]  /*49a0*/  MUFU.EX2 R59, R59 ;  /* 0x0000003b003b7308 */ /* 0x000e620000000800 */
[----:B0-----:R-:W-:-:S01]  /*49b0*/  FADD.FTZ R11, R77, R86 ;  /* 0x000000564d0b7221 */ /* 0x001fc20000010000 */
[----:B------:R-:W-:Y:S01]  /*49c0*/  F2FP.SATFINITE.E4M3.F32.PACK_AB_MERGE_C R30, R77, R30, RZ ;  /* 0x0000001e4d1e723e */ /* 0x000fe200048070ff */
[----:B------:R-:W-:Y:S02]  /*49d0*/  IMAD.MOV.U32 R86, RZ, RZ, R87 ;  /* 0x000000ffff567224 */ /* 0x000fe400078e0057 */
[----:B------:R-:W-:Y:S01]  /*49e0*/  FADD.FTZ R20, R32, R11 ;  /* 0x0000000b20147221 */ /* 0x000fe20000010000 */
[----:B------:R-:W-:Y:S01]  /*49f0*/  F2FP.SATFINITE.E4M3.F32.PACK_AB_MERGE_C R11, R8, R9, RZ ;  /* 0x00000009080b723e */ /* 0x000fe200048070ff */
[----:B------:R-:W-:Y:S01]  /*4a00*/  IMAD.MOV.U32 R77, RZ, RZ, R87 ;  /* 0x000000ffff4d7224 */ /* 0x000fe200078e0057 */
[----:B------:R-:W0:Y:S01]  /*4a10*/  MUFU.EX2 R81, R81 ;  /* 0x0000005100517308 */ /* 0x000e220000000800 */
[----:B--2---:R-:W-:-:S01]  /*4a20*/  FADD.FTZ R10, R68, R5 ;  /* 0x00000005440a7221 */ /* 0x004fc20000010000 */
[----:B------:R-:W-:Y:S01]  /*4a30*/  F2FP.SATFINITE.E4M3.F32.PACK_AB_MERGE_C R173, R6, R7, R11 ;  /* 0x0000000706ad723e */ /* 0x000fe2000480700b */
[--C-:B------:R-:W-:Y:S01]  /*4a40*/  IMAD.MOV.U32 R57, RZ, RZ, R87.reuse ;  /* 0x000000ffff397224 */ /* 0x100fe200078e0057 */
[----:B------:R-:W-:Y:S01]  /*4a50*/  F2FP.SATFINITE.E4M3.F32.PACK_AB_MERGE_C R55, R68, R55, RZ ;  /* 0x000000374437723e */ /* 0x000fe200048070ff */
[--C-:B------:R-:W-:Y:S01]  /*4a60*/  IMAD.MOV.U32 R68, RZ, RZ, R87.reuse ;  /* 0x000000ffff447224 */ /* 0x100fe200078e0057 */
[----:B------:R-:W-:Y:S01]  /*4a70*/  F2FP.SATFINITE.E4M3.F32.PACK_AB_MERGE_C R178, R75, R28, R30 ;  /* 0x0000001c4bb2723e */ /* 0x000fe2000480701e */
[----:B------:R-:W-:Y:S01]  /*4a80*/  IMAD.MOV.U32 R75, RZ, RZ, R87 ;  /* 0x000000ffff4b7224 */ /* 0x000fe200078e0057 */
[----:B------:R2:W3:Y:S01]  /*4a90*/  MUFU.EX2 R70, R61 ;  /* 0x0000003d00467308 */ /* 0x0004e20000000800 */
[----:B-1----:R-:W-:-:S01]  /*4aa0*/  FADD.FTZ R5, R59, R10 ;  /* 0x0000000a3b057221 */ /* 0x002fc20000010000 */
[----:B------:R-:W-:Y:S01]  /*4ab0*/  F2FP.SATFINITE.E4M3.F32.PACK_AB_MERGE_C R179, R66, R51, R55 ;  /* 0x0000003342b3723e */ /* 0x000fe20004807037 */
[----:B------:R-:W-:-:S02]  /*4ac0*/  IMAD.MOV.U32 R66, RZ, RZ, R87 ;  /* 0x000000ffff427224 */ /* 0x000fc400078e0057 */
[--C-:B------:R-:W-:Y:S02]  /*4ad0*/  IMAD.MOV.U32 R55, RZ, RZ, R87.reuse ;  /* 0x000000ffff377224 */ /* 0x100fe400078e0057 */
[----:B------:R-:W-:Y:S01]  /*4ae0*/  IMAD.MOV.U32 R51, RZ, RZ, R87 ;  /* 0x000000ffff337224 */ /* 0x000fe200078e0057 */
[----:B------:R-:W1:Y:S01]  /*4af0*/  MUFU.EX2 R63, R63 ;  /* 0x0000003f003f7308 */ /* 0x000e620000000800 */
[----:B0-----:R-:W-:-:S01]  /*4b00*/  FADD.FTZ R9, R81, R20 ;  /* 0x0000001451097221 */ /* 0x001fc20000010000 */
[--C-:B--2---:R-:W-:Y:S02]  /*4b10*/  IMAD.MOV.U32 R61, RZ, RZ, R87.reuse ;  /* 0x000000ffff3d7224 */ /* 0x104fe400078e0057 */
[----:B------:R-:W-:Y:S02]  /*4b20*/  IMAD.MOV.U32 R30, RZ, RZ, R87 ;  /* 0x000000ffff1e7224 */ /* 0x000fe400078e0057 */
[----:B------:R-:W-:Y:S01]  /*4b30*/  FADD.FTZ R20, R34, R9 ;  /* 0x0000000922147221 */ /* 0x000fe20000010000 */
[----:B------:R-:W-:Y:S01]  /*4b40*/  IMAD.MOV.U32 R28, RZ, RZ, R87 ;  /* 0x000000ffff1c7224 */ /* 0x000fe200078e0057 */
        /* <DEDUP_REMOVED lines=30> */
[----:B------:R2:W3:Y:S01]  /*4d30*/  MUFU.EX2 R76, R79 ;  /* 0x0000004f004c7308 */ /* 0x0004e20000000800 */
[----:B-1----:R-:W-:-:S07]  /*4d40*/  FADD.FTZ R5, R73, R12 ;  /* 0x0000000c49057221 */ /* 0x002fce0000010000 */
[----:B------:R-:W1:Y:S01]  /*4d50*/  MUFU.EX2 R40, R40 ;  /* 0x0000002800287308 */ /* 0x000e620000000800 */
[C---:B0-----:R-:W-:Y:S01]  /*4d60*/  F2FP.SATFINITE.E4M3.F32.PACK_AB_MERGE_C R38, R93.reuse, R38, RZ ;  /* 0x000000265d26723e */ /* 0x041fe200048070ff */
[----:B------:R-:W-:Y:S01]  /*4d70*/  FADD.FTZ R93, R93, R20 ;  /* 0x000000145d5d7221 */ /* 0x000fe20000010000 */
[--C-:B--2---:R-:W-:Y:S02]  /*4d80*/  IMAD.MOV.U32 R79, RZ, RZ, R87.reuse ;  /* 0x000000ffff4f7224 */ /* 0x104fe400078e0057 */
        /* <DEDUP_REMOVED lines=8> */
[----:B------:R-:W2:Y:S01]  /*4e10*/  MUFU.EX2 R95, R95 ;  /* 0x0000005f005f7308 */ /* 0x000ea20000000800 */
[----:B-1----:R-:W-:-:S01]  /*4e20*/  FADD.FTZ R12, R40, R93 ;  /* 0x0000005d280c7221 */ /* 0x002fc20000010000 */
[--C-:B------:R-:W-:Y:S02]  /*4e30*/  IMAD.MOV.U32 R73, RZ, RZ, R87.reuse ;  /* 0x000000ffff497224 */ /* 0x100fe400078e0057 */
[--C-:B------:R-:W-:Y:S02]  /*4e40*/  IMAD.MOV.U32 R67, RZ, RZ, R87.reuse ;  /* 0x000000ffff437224 */ /* 0x100fe400078e0057 */
[----:B------:R-:W-:Y:S02]  /*4e50*/  IMAD.MOV.U32 R36, RZ, RZ, R87 ;  /* 0x000000ffff247224 */ /* 0x000fe400078e0057 */
[----:B------:R-:W1:Y:S01]  /*4e60*/  MUFU.EX2 R78, R105 ;  /* 0x00000069004e7308 */ /* 0x000e620000000800 */
[----:B0-----:R-:W-:-:S01]  /*4e70*/  FADD.FTZ R5, R29, R76 ;  /* 0x0000004c1d057221 */ /* 0x001fc20000010000 */
[----:B------:R-:W-:-:S06]  /*4e80*/  IMAD.MOV.U32 R76, RZ, RZ, R87 ;  /* 0x000000ffff4c7224 */ /* 0x000fcc00078e0057 */
        /* <DEDUP_REMOVED lines=9> */
[C---:B-1----:R-:W-:Y:S01]  /*4f20*/  F2FP.SATFINITE.E4M3.F32.PACK_AB_MERGE_C R42, R111.reuse, R42, RZ ;  /* 0x0000002a6f2a723e */ /* 0x042fe200048070ff */
[----:B------:R-:W-:-:S03]  /*4f30*/  FADD.FTZ R111, R111, R14 ;  /* 0x0000000e6f6f7221 */ /* 0x000fc60000010000 */
[----:B------:R-:W-:Y:S01]  /*4f40*/  F2FP.SATFINITE.E4M3.F32.PACK_AB_MERGE_C R184, R95, R40, R42 ;  /* 0x000000285fb8723e */ /* 0x000fe2000480702a */
[----:B------:R-:W-:Y:S02]  /*4f50*/  IMAD.MOV.U32 R42, RZ, RZ, R87 ;  /* 0x000000ffff2a7224 */ /* 0x000fe400078e0057 */
[----:B------:R-:W1:Y:S01]  /*4f60*/  MUFU.EX2 R117, R117 ;  /* 0x0000007500757308 */ /* 0x000e620000000800 */
[C---:B0-----:R-:W-:Y:S01]  /*4f70*/  F2FP.SATFINITE.E4M3.F32.PACK_AB_MERGE_C R109, R80.reuse, R109, RZ ;  /* 0x0000006d506d723e */ /* 0x041fe200048070ff */
[----:B------:R-:W-:Y:S01]  /*4f80*/  FADD.FTZ R80, R80, R5 ;  /* 0x0000000550507221 */ /* 0x000fe20000010000 */
[----:B------:R-:W-:Y:S02]  /*4f90*/  IMAD.MOV.U32 R40, RZ, RZ, R87 ;  /* 0x000000ffff287224 */ /* 0x000fe400078e0057 */
[----:B------:R-:W-:Y:S01]  /*4fa0*/  F2FP.SATFINITE.E4M3.F32.PACK_AB_MERGE_C R185, R78, R29, R109 ;  /* 0x0000001d4eb9723e */ /* 0x000fe2000480706d */
[----:B------:R-:W-:Y:S02]  /*4fb0*/  IMAD.MOV.U32 R78, RZ, RZ, R87 ;  /* 0x000000ffff4e7224 */ /* 0x000fe400078e0057 */
[----:B------:R-:W0:Y:S01]  /*4fc0*/  MUFU.EX2 R107, R107 ;  /* 0x0000006b006b7308 */ /* 0x000e220000000800 */
[----:B--2---:R-:W-:-:S01]  /*4fd0*/  FADD.FTZ R12, R44, R111 ;  /* 0x0000006f2c0c7221 */ /* 0x004fc20000010000 */
[----:B------:R-:W-:-:S06]  /*4fe0*/  IMAD.MOV.U32 R29, RZ, RZ, R87 ;  /* 0x000000ffff1d7224 */ /* 0x000fcc00078e0057 */
[----:B------:R2:W3:Y:S01]  /*4ff0*/  MUFU.EX2 R82, R33 ;  /* 0x0000002100527308 */ /* 0x0004e20000000800 */
[----:B-1----:R-:W-:-:S01]  /*5000*/  FADD.FTZ R5, R117, R80 ;  /* 0x0000005075057221 */ /* 0x002fc20000010000 */
[----:B------:R-:W-:-:S06]  /*5010*/  IMAD.MOV.U32 R80, RZ, RZ, R87 ;  /* 0x000000ffff507224 */ /* 0x000fcc00078e0057 */
[----:B------:R-:W1:Y:S01]  /*5020*/  MUFU.EX2 R46, R46 ;  /* 0x0000002e002e7308 */ /* 0x000e620000000800 */
[----:B0-----:R-:W-:-:S01]  /*5030*/  FADD.FTZ R7, R107, R12 ;  /* 0x0000000c6b077221 */ /* 0x001fc20000010000 */
[----:B--2---:R-:W-:-:S06]  /*5040*/  IMAD.MOV.U32 R33, RZ, RZ, R87 ;  /* 0x000000ffff217224 */ /* 0x004fcc00078e0057 */
        /* <DEDUP_REMOVED lines=9> */
[--C-:B-1----:R-:W-:Y:S02]  /*50e0*/  IMAD.MOV.U32 R37, RZ, RZ, R87.reuse ;  /* 0x000000ffff257224 */ /* 0x102fe400078e0057 */
        /* <DEDUP_REMOVED lines=89> */
.L_x_301:
[----:B------:R-:W-:Y:S01]  /*5680*/  ISETP.NE.AND P2, PT, RZ, UR41, PT ;  /* 0x00000029ff007c0c */ /* 0x000fe2000bf45270 */
[----:B------:R-:W-:-:S04]  /*5690*/  UISETP.NE.AND UP0, UPT, UR50, 0x1, UPT ;  /* 0x000000013200788c */ /* 0x000fc8000bf05270 */
[----:B------:R-:W-:-:S04]  /*56a0*/  USEL UR42, URZ, 0x1, UP0 ;  /* 0x000000013f2a7887 */ /* 0x000fc80008000000 */
[----:B------:R-:W-:-:S04]  /*56b0*/  ULOP3.LUT UR42, UR52, UR42, URZ, 0x3c, !UPT ;  /* 0x0000002a342a7292 */ /* 0x000fc8000f8e3c3f */
[----:B------:R-:W-:Y:S08]  /*56c0*/  @P2 BRA `(.L_x_292) ;  /* 0x0000000000442947 */ /* 0x000ff00003800000 */
[----:B------:R-:W-:Y:S05]  /*56d0*/  @!P0 BRA `(.L_x_293) ;  /* 0x0000000000048947 */ /* 0x000fea0003800000 */
[----:B------:R-:W-:Y:S01]  /*56e0*/  BPT.TRAP 0x1 ;  /* 0x000000040000795c */ /* 0x000fe20000300000 */
.L_x_293:
[----:B------:R-:W0:Y:S01]  /*56f0*/  S2UR UR10, SR_CgaCtaId ;  /* 0x00000000000a79c3 */ /* 0x000e220000008800 */
[----:B------:R-:W-:Y:S01]  /*5700*/  UIADD3 UR6, UR50, 0x1, URZ ;  /* 0x0000000132067890 */ /* 0x000fe2000fffe03f */
[----:B------:R-:W-:Y:S01]  /*5710*/  IMAD.U32 R3, RZ, RZ, UR42 ;  /* 0x0000002aff037e24 */ /* 0x000fe2000f8e00ff */
[----:B------:R-:W-:Y:S02]  /*5720*/  UMOV UR7, 0x400 ;  /* 0x0000040000077882 */ /* 0x000fe40000000000 */
[----:B------:R-:W-:Y:S02]  /*5730*/  UISETP.NE.AND UP0, UPT, UR6, 0x2, UPT ;  /* 0x000000020600788c */ /* 0x000fe4000bf05270 */
[----:B------:R-:W-:Y:S02]  /*5740*/  SHF.L.U32 R3, R3, 0x1f, RZ ;  /* 0x0000001f03037819 */ /* 0x000fe400000006ff */
[----:B------:R-:W-:Y:S02]  /*5750*/  USEL UR6, UR6, URZ, UP0 ;  /* 0x0000003f06067287 */ /* 0x000fe40008000000 */
[----:B0-----:R-:W-:-:S04]  /*5760*/  ULEA UR7, UR10, UR7, 0x18 ;  /* 0x000000070a077291 */ /* 0x001fc8000f8ec03f */
[----:B------:R-:W-:-:S09]  /*5770*/  ULEA UR6, UR6, UR7, 0x3 ;  /* 0x0000000706067291 */ /* 0x000fd2000f8e183f */
[----:B------:R0:W1:Y:S01]  /*5780*/  SYNCS.PHASECHK.TRANS64.TRYWAIT P1, [UR6+0x29830], R3 ;  /* 0x02983003ff0075a7 */ /* 0x0000620008020146 */
[----:B------:R-:W-:Y:S05]  /*5790*/  @!P0 BRA `(.L_x_294) ;  /* 0x0000000000048947 */ /* 0x000fea0003800000 */
[----:B------:R-:W-:Y:S01]  /*57a0*/  BPT.TRAP 0x1 ;  /* 0x000000040000795c */ /* 0x000fe20000300000 */
.L_x_294:
[----:B-1----:R-:W-:Y:S05]  /*57b0*/  @P1 BRA `(.L_x_292) ;  /* 0x0000000000081947 */ /* 0x002fea0003800000 */
[----:B------:R-:W1:Y:S02]  /*57c0*/  SYNCS.PHASECHK.TRANS64.TRYWAIT P1, [UR6+0x29830], R3 ;  /* 0x02983003ff0075a7 */ /* 0x000e640008020146 */
[----:B-1----:R-:W-:Y:S05]  /*57d0*/  @!P1 BRA `(.L_x_295) ;  /* 0x000000bc00489947 */ /* 0x002fea0003800000 */
.L_x_292:
        /* <DEDUP_REMOVED lines=189> */
.L_x_297:
[----:B------:R-:W0:Y:S01]  /*63b0*/  S2UR UR7, SR_CgaCtaId ;  /* 0x00000000000779c3 */ /* 0x000e220000008800 */
[----:B------:R-:W-:Y:S01]  /*63c0*/  UMOV UR6, 0x400 ;  /* 0x0000040000067882 */ /* 0x000fe20000000000 */
[----:B------:R-:W-:-:S05]  /*63d0*/  IMAD.U32 R3, RZ, RZ, UR52 ;  /* 0x00000034ff037e24 */ /* 0x000fca000f8e00ff */
[----:B------:R-:W-:Y:S01]  /*63e0*/  SHF.L.U32 R3, R3, 0x1f, RZ ;  /* 0x0000001f03037819 */ /* 0x000fe200000006ff */
[----:B0-----:R-:W-:-:S04]  /*63f0*/  ULEA UR6, UR7, UR6, 0x18 ;  /* 0x0000000607067291 */ /* 0x001fc8000f8ec03f */
[----:B------:R-:W-:-:S09]  /*6400*/  ULEA UR6, UR50, UR6, 0x3 ;  /* 0x0000000632067291 */ /* 0x000fd2000f8e183f */
[----:B------:R0:W1:Y:S01]  /*6410*/  SYNCS.PHASECHK.TRANS64.TRYWAIT P1, [UR6+0x29850], R3 ;  /* 0x02985003ff0075a7 */ /* 0x0000620008020146 */
[----:B------:R-:W-:Y:S05]  /*6420*/  @!P0 BRA `(.L_x_298) ;  /* 0x0000000000048947 */ /* 0x000fea0003800000 */
[----:B------:R-:W-:Y:S01]  /*6430*/  BPT.TRAP 0x1 ;  /* 0x000000040000795c */ /* 0x000fe20000300000 */
.L_x_298:
[----:B-1----:R-:W-:Y:S05]  /*6440*/  @P1 BRA `(.L_x_296) ;  /* 0x0000000000081947 */ /* 0x002fea0003800000 */
[----:B------:R-:W1:Y:S02]  /*6450*/  SYNCS.PHASECHK.TRANS64.TRYWAIT P1, [UR6+0x29850], R3 ;  /* 0x02985003ff0075a7 */ /* 0x000e640008020146 */
[----:B-1----:R-:W-:Y:S05]  /*6460*/  @!P1 BRA `(.L_x_299) ;  /* 0x000000b0003c9947 */ /* 0x002fea0003800000 */
.L_x_296:
        /* <DEDUP_REMOVED lines=95> */
[----:B-1----:R-:W-:Y:S01]  /*6a60*/  FMNMX.FTZ R203, R153, R104, !PT ;  /* 0x0000006899cb7209 */ /* 0x002fe20007810000 */
[C---:B------:R-:W-:Y:S01]  /*6a70*/  FMUL.FTZ R99, R0.reuse, R99 ;  /* 0x0000006300637220 */ /* 0x040fe20000410000 */
[C---:B------:R-:W-:Y:S01]  /*6a80*/  FMUL.FTZ R217, R0.reuse, R100 ;  /* 0x0000006400d97220 */ /* 0x040fe20000410000 */
[C---:B------:R-:W-:Y:S01]  /*6a90*/  FMUL.FTZ R219, R0.reuse, R101 ;  /* 0x0000006500db7220 */ /* 0x040fe20000410000 */
[C---:B------:R-:W-:Y:S01]  /*6aa0*/  FMUL.FTZ R101, R0.reuse, R102 ;  /* 0x0000006600657220 */ /* 0x040fe20000410000 */
[----:B------:R-:W-:Y:S01]  /*6ab0*/  FMUL.FTZ R103, R0, R103 ;  /* 0x0000006700677220 */ /* 0x000fe20000410000 */
[----:B------:R-:W1:Y:S01]  /*6ac0*/  S2UR UR6, SR_CgaCtaId ;  /* 0x00000000000679c3 */ /* 0x000e620000008800 */
[----:B------:R-:W3:Y:S01]  /*6ad0*/  MUFU.TANH R155, R155 ;  /* 0x0000009b009b7308 */ /* 0x000ee20000002400 */
[----:B0-----:R-:W-:Y:S01]  /*6ae0*/  FMNMX.FTZ R4, R152, R3, !PT ;  /* 0x0000000398047209 */ /* 0x001fe20007810000 */
[----:B------:R-:W-:Y:S01]  /*6af0*/  WARPGROUP.ARRIVE ;  /* 0x00000000000079c5 */ /* 0x000fe20000000000 */
[----:B------:R-:W-:-:S05]  /*6b00*/  UMOV UR7, 0xc0000010 ;  /* 0xc000001000077882 */ /* 0x000fca0000000000 */
[----:B------:R-:W0:Y:S01]  /*6b10*/  S2R R196, SR_TID.X ;  /* 0x0000000000c47919 */ /* 0x000e220000002100 */
[----:B------:R-:W4:Y:S01]  /*6b20*/  MUFU.TANH R157, R157 ;  /* 0x0000009d009d7308 */ /* 0x000f220000002400 */
[----:B--2---:R-:W-:Y:S01]  /*6b30*/  FMNMX.FTZ R88, R154, R203, !PT ;  /* 0x000000cb9a587209 */ /* 0x004fe20007810000 */
[----:B------:R-:W-:-:S06]  /*6b40*/  FMUL.FTZ R203, R0, R89 ;  /* 0x0000005900cb7220 */ /* 0x000fcc0000410000 */
[----:B------:R-:W2:Y:S01]  /*6b50*/  MUFU.TANH R156, R156 ;  /* 0x0000009c009c7308 */ /* 0x000ea20000002400 */
[----:B---3--:R-:W-:-:S07]  /*6b60*/  FMNMX.FTZ R3, R155, R4, !PT ;  /* 0x000000049b037209 */ /* 0x008fce0007810000 */
[----:B------:R-:W3:Y:S01]  /*6b70*/  MUFU.TANH R158, R158 ;  /* 0x0000009e009e7308 */ /* 0x000ee20000002400 */
[----:B----4-:R-:W-:-:S07]  /*6b80*/  FMNMX.FTZ R89, R157, R88, !PT ;  /* 0x000000589d597209 */ /* 0x010fce0007810000 */
[----:B------:R-:W4:Y:S01]  /*6b90*/  MUFU.TANH R136, R136 ;  /* 0x0000008800887308 */ /* 0x000f220000002400 */
[----:B--2---:R-:W-:Y:S02]  /*6ba0*/  FMNMX.FTZ R3, R156, R3, !PT ;  /* 0x000000039c037209 */ /* 0x004fe40007810000 */
[----:B0-----:R-:W-:-:S05]  /*6bb0*/  LOP3.LUT P1, RZ, R196, 0x7f, RZ, 0xc0, !PT ;  /* 0x0000007fc4ff7812 */ /* 0x001fca000782c0ff */
[----:B------:R-:W0:Y:S01]  /*6bc0*/  MUFU.TANH R138, R138 ;  /* 0x0000008a008a7308 */ /* 0x000e220000002400 */
[----:B---3--:R-:W-:-:S07]  /*6bd0*/  FMNMX.FTZ R89, R158, R89, !PT ;  /* 0x000000599e597209 */ /* 0x008fce0007810000 */
[----:B------:R-:W2:Y:S01]  /*6be0*/  MUFU.TANH R137, R137 ;  /* 0x0000008900897308 */ /* 0x000ea20000002400 */
[----:B----4-:R-:W-:-:S07]  /*6bf0*/  FMNMX.FTZ R4, R136, R3, !PT ;  /* 0x0000000388047209 */ /* 0x010fce0007810000 */
[----:B------:R-:W3:Y:S01]  /*6c00*/  MUFU.TANH R139, R139 ;  /* 0x0000008b008b7308 */ /* 0x000ee20000002400 */
[----:B0-----:R-:W-:-:S07]  /*6c10*/  FMNMX.FTZ R88, R138, R89, !PT ;  /* 0x000000598a587209 */ /* 0x001fce0007810000 */
[----:B------:R-:W0:Y:S01]  /*6c20*/  MUFU.TANH R140, R140 ;  /* 0x0000008c008c7308 */ /* 0x000e220000002400 */
[----:B--2---:R-:W-:-:S07]  /*6c30*/  FMNMX.FTZ R3, R137, R4, !PT ;  /* 0x0000000489037209 */ /* 0x004fce0007810000 */
[----:B------:R-:W2:Y:S01]  /*6c40*/  MUFU.TANH R142, R142 ;  /* 0x0000008e008e7308 */ /* 0x000ea20000002400 */
[----:B---3--:R-:W-:-:S07]  /*6c50*/  FMNMX.FTZ R89, R139, R88, !PT ;  /* 0x000000588b597209 */ /* 0x008fce0007810000 */
        /* <DEDUP_REMOVED lines=115> */
[----:B0-----:R-:W-:Y:S02]  /*7390*/  FMNMX.FTZ R88, R101, R88, !PT ;  /* 0x0000005865587209 */ /* 0x001fe40007810000 */
[----:B--2---:R-:W-:-:S05]  /*73a0*/  FMNMX.FTZ R89, R219, R4, !PT ;  /* 0x00000004db597209 */ /* 0x004fca0007810000 */
[----:B------:R-:W0:Y:S01]  /*73b0*/  SHFL.BFLY PT, R4, R89, 0x2, 0x1f ;  /* 0x0c401f0059047f89 */ /* 0x000e2200000e0000 */
[----:B---3--:R-:W-:Y:S02]  /*73c0*/  FMNMX.FTZ R90, R103, R88, !PT ;  /* 0x00000058675a7209 */ /* 0x008fe40007810000 */
[----:B------:R-:W2:Y:S03]  /*73d0*/  LDC R88, c[0x0][0x988] ;  /* 0x00026200ff587b82 */ /* 0x000ea60000000800 */
[----:B------:R-:W3:Y:S01]  /*73e0*/  SHFL.BFLY PT, R3, R90, 0x2, 0x1f ;  /* 0x0c401f005a037f89 */ /* 0x000ee200000e0000 */
[----:B0-----:R-:W-:Y:S01]  /*73f0*/  FMNMX.FTZ R92, R89, R4, !PT ;  /* 0x00000004595c7209 */ /* 0x001fe20007810000 */
[----:B-1----:R-:W-:-:S04]  /*7400*/  IMAD.U32 R4, RZ, RZ, UR6 ;  /* 0x00000006ff047e24 */ /* 0x002fc8000f8e00ff */
[----:B------:R-:W0:Y:S01]  /*7410*/  SHFL.BFLY PT, R91, R92, 0x1, 0x1f ;  /* 0x0c201f005c5b7f89 */ /* 0x000e2200000e0000 */
[----:B---3--:R-:W-:Y:S02]  /*7420*/  FMNMX.FTZ R94, R90, R3, !PT ;  /* 0x000000035a5e7209 */ /* 0x008fe40007810000 */
[----:B------:R-:W-:-:S03]  /*7430*/  MOV R3, 0x400 ;  /* 0x0000040000037802 */ /* 0x000fc60000000f00 */
[----:B------:R-:W1:Y:S01]  /*7440*/  SHFL.BFLY PT, R221, R94, 0x1, 0x1f ;  /* 0x0c201f005edd7f89 */ /* 0x000e6200000e0000 */
[----:B------:R-:W-:-:S04]  /*7450*/  LEA R3, R4, R3, 0x18 ;  /* 0x0000000304037211 */ /* 0x000fc800078ec0ff */
[----:B------:R-:W-:Y:S02]  /*7460*/  R2UR UR6, R3 ;  /* 0x00000000030672ca */ /* 0x000fe400000e0000 */
[----:B0-----:R-:W-:-:S11]  /*7470*/  FMNMX.FTZ R89, R92, R91, !PT ;  /* 0x0000005b5c597209 */ /* 0x001fd60007810000 */
[----:B------:R-:W-:Y:S01]  /*7480*/  UIADD3 UR6, UR6, 0x400, URZ ;  /* 0x0000040006067890 */ /* 0x000fe2000fffe03f */
[----:B------:R-:W-:-:S03]  /*7490*/  FADD.FTZ R5, -R89, R5 ;  /* 0x0000000559057221 */ /* 0x000fc60000010100 */
[----:B------:R-:W-:Y:S01]  /*74a0*/  USHF.R.U32.HI UR6, URZ, 0x4, UR6 ;  /* 0x000000043f067899 */ /* 0x000fe20008011606 */
[----:B--2---:R-:W-:-:S01]  /*74b0*/  FFMA.FTZ R110, R89, R88, -8 ;  /* 0xc1000000596e7423 */ /* 0x004fc20000010058 */
[----:B-1----:R-:W-:Y:S01]  /*74c0*/  FMNMX.FTZ R91, R94, R221, !PT ;  /* 0x000000dd5e5b7209 */ /* 0x002fe20007810000 */
[-C--:B------:R-:W-:Y:S01]  /*74d0*/  FMUL.FTZ R90, R5, R88.reuse ;  /* 0x00000058055a7220 */ /* 0x080fe20000410000 */
[----:B------:R-:W-:Y:S01]  /*74e0*/  ULOP3.LUT UR6, UR6, 0x3fff, URZ, 0xc0, !UPT ;  /* 0x00003fff06067892 */ /* 0x000fe2000f8ec03f */
[----:B------:R-:W-:-:S01]  /*74f0*/  FFMA.FTZ R102, R120, R88, -R110 ;  /* 0x0000005878667223 */ /* 0x000fc2000001086e */
[----:B------:R-:W-:Y:S01]  /*7500*/  FFMA.FTZ R104, R124, R88, -R110 ;  /* 0x000000587c687223 */ /* 0x000fe2000001086e */
[----:B------:R-:W-:-:S01]  /*7510*/  FADD.FTZ R5, -R91, R8 ;  /* 0x000000085b057221 */ /* 0x000fc20000010100 */
[----:B------:R-:W-:Y:S01]  /*7520*/  ULOP3.LUT UR6, UR6, 0x10000, URZ, 0xfc, !UPT ;  /* 0x0001000006067892 */ /* 0x000fe2000f8efc3f */
[----:B------:R0:W-:Y:S01]  /*7530*/  MUFU.EX2 R8, R90 ;  /* 0x0000005a00087308 */ /* 0x0001e20000000800 */
[----:B------:R-:W-:-:S01]  /*7540*/  FFMA.FTZ R106, R128, R88, -R110 ;  /* 0x00000058806a7223 */ /* 0x000fc2000001086e */
[-CC-:B------:R-:W-:Y:S01]  /*7550*/  FFMA.FTZ R108, R132, R88.reuse, -R110.reuse ;  /* 0x00000058846c7223 */ /* 0x180fe2000001086e */
[----:B------:R-:W-:Y:S01]  /*7560*/  UIMAD UR10, UR50, 0x500, UR6 ;  /* 0x00000500320a78a4 */ /* 0x000fe2000f8e0206 */
[-CC-:B------:R-:W-:Y:S01]  /*7570*/  FFMA.FTZ R112, R159, R88.reuse, -R110.reuse ;  /* 0x000000589f707223 */ /* 0x180fe2000001086e */
[----:B------:R-:W-:-:S01]  /*7580*/  FFMA.FTZ R114, R163, R88, -R110 ;  /* 0x00000058a3727223 */ /* 0x000fc2000001086e */
[-CC-:B------:R-:W-:Y:S01]  /*7590*/  FFMA.FTZ R116, R167, R88.reuse, -R110.reuse ;  /* 0x00000058a7747223 */ /* 0x180fe2000001086e */
[----:B------:R-:W-:-:S01]  /*75a0*/  FFMA.FTZ R14, R14, R88, -R110 ;  /* 0x000000580e0e7223 */ /* 0x000fc2000001086e */
[-CC-:B------:R-:W-:Y:S01]  /*75b0*/  FFMA.FTZ R92, R156, R88.reuse, -R110.reuse ;  /* 0x000000589c5c7223 */ /* 0x180fe2000001086e */
[----:B0-----:R-:W-:-:S01]  /*75c0*/  FFMA.FTZ R90, R152, R88, -R110 ;  /* 0x00000058985a7223 */ /* 0x001fc2000001086e */
[----:B------:R-:W-:Y:S01]  /*75d0*/  UMOV UR6, UR10 ;  /* 0x0000000a00067c82 */ /* 0x000fe20008000000 */
[----:B------:R-:W-:-:S01]  /*75e0*/  FFMA.FTZ R94, R136, R88, -R110 ;  /* 0x00000058885e7223 */ /* 0x000fc2000001086e */
[----:B------:R-:W-:Y:S01]  /*75f0*/  QGMMA.64x128x32.F32.E4M3.E4M3 R24, R172, gdesc[UR4], R24, gsb0 ;  /* 0x01e00004ac187df3 */ /* 0x000fe20008000818 */
[----:B------:R-:W-:Y:S01]  /*7600*/  UIADD3 UR6, UR10, 0x100, URZ ;  /* 0x000001000a067890 */ /* 0x000fe2000fffe03f */
[-CC-:B------:R-:W-:Y:S01]  /*7610*/  FFMA.FTZ R137, R137, R88.reuse, -R110.reuse ;  /* 0x0000005889897223 */ /* 0x180fe2000001086e */
[----:B------:R-:W-:Y:S01]  /*7620*/  UMOV UR7, 0xc0000010 ;  /* 0xc000001000077882 */ /* 0x000fe20000000000 */
        /* <DEDUP_REMOVED lines=22> */
[----:B------:R-:W-:Y:S01]  /*7790*/  FMUL.FTZ R5, R5, R88 ;  /* 0x0000005805057220 */ /* 0x000fe20000410000 */
[----:B------:R-:W-:Y:S08]  /*77a0*/  MUFU.EX2 R14, R14 ;  /* 0x0000000e000e7308 */ /* 0x000ff00000000800 */
        /* <DEDUP_REMOVED lines=13> */
[----:B------:R-:W-:Y:S01]  /*7880*/  MUFU.EX2 R104, R104 ;  /* 0x0000006800687308 */ /* 0x000fe20000000800 */
[----:B------:R-:W-:-:S02]  /*7890*/  WARPGROUP.DEPBAR.LE gsb0, 0x0 ;  /* 0x00008000000079c5 */ /* 0x000fc40000010000 */
[----:B------:R-:W-:Y:S01]  /*78a0*/  WARPGROUP.ARRIVE ;  /* 0x00000000000079c5 */ /* 0x000fe20000000000 */
[----:B------:R-:W-:-:S01]  /*78b0*/  FFMA.FTZ R173, R10, R88, -R110 ;  /* 0x000000580aad7223 */ /* 0x000fc2000001086e */
[-CC-:B------:R-:W-:Y:S01]  /*78c0*/  FFMA.FTZ R10, R9, R88.reuse, -R110.reuse ;  /* 0x00000058090a7223 */ /* 0x180fe2000001086e */
[----:B------:R-:W-:-:S01]  /*78d0*/  FFMA.FTZ R9, R13, R88, -R110 ;  /* 0x000000580d097223 */ /* 0x000fc2000001086e */
[-CC-:B------:R-:W-:Y:S01]  /*78e0*/  FFMA.FTZ R13, R21, R88.reuse, -R110.reuse ;  /* 0x00000058150d7223 */ /* 0x180fe2000001086e */
[----:B------:R-:W-:-:S01]  /*78f0*/  FFMA.FTZ R21, R155, R88, -R110 ;  /* 0x000000589b157223 */ /* 0x000fc2000001086e */
[----:B------:R-:W-:Y:S01]  /*7900*/  QGMMA.64x128x32.F32.E4M3.E4M3 R24, R176, gdesc[UR4], R24, gsb0 ;  /* 0x01e00004b0187df3 */ /* 0x000fe20008000818 */
[----:B------:R-:W-:Y:S01]  /*7910*/  UIADD3 UR6, UR10, 0x200, URZ ;  /* 0x000002000a067890 */ /* 0x000fe2000fffe03f */
[-C--:B------:R-:W-:Y:S01]  /*7920*/  FFMA.FTZ R155, R203, R88.reuse, -R110 ;  /* 0x00000058cb9b7223 */ /* 0x080fe2000001086e */
[----:B------:R-:W-:Y:S01]  /*7930*/  UMOV UR7, 0xc0000010 ;  /* 0xc000001000077882 */ /* 0x000fe20000000000 */
[----:B------:R-:W-:Y:S01]  /*7940*/  FFMA.FTZ R110, R91, R88, -8 ;  /* 0xc10000005b6e7423 */ /* 0x000fe20000010058 */
[----:B------:R-:W0:Y:S01]  /*7950*/  MUFU.EX2 R173, R173 ;  /* 0x000000ad00ad7308 */ /* 0x000e220000000800 */
[----:B------:R-:W-:-:S02]  /*7960*/  IMAD.U32 R172, RZ, RZ, UR51 ;  /* 0x00000033ffac7e24 */ /* 0x000fc4000f8e00ff */
[-CC-:B------:R-:W-:Y:S01]  /*7970*/  FFMA.FTZ R136, R11, R88.reuse, -R110.reuse ;  /* 0x000000580b887223 */ /* 0x180fe2000001086e */
[----:B------:R-:W-:-:S01]  /*7980*/  FFMA.FTZ R11, R12, R88, -R110 ;  /* 0x000000580c0b7223 */ /* 0x000fc2000001086e */
[-CC-:B------:R-:W-:Y:S01]  /*7990*/  FFMA.FTZ R12, R15, R88.reuse, -R110.reuse ;  /* 0x000000580f0c7223 */ /* 0x180fe2000001086e */
[----:B------:R-:W-:-:S01]  /*79a0*/  FFMA.FTZ R15, R20, R88, -R110 ;  /* 0x00000058140f7223 */ /* 0x000fc2000001086e */
[-CC-:B------:R-:W-:Y:S01]  /*79b0*/  FFMA.FTZ R20, R153, R88.reuse, -R110.reuse ;  /* 0x0000005899147223 */ /* 0x180fe2000001086e */
        /* <DEDUP_REMOVED lines=18> */
[-CC-:B------:R-:W-:Y:S01]  /*7ae0*/  FFMA.FTZ R126, R126, R88.reuse, -R110.reuse ;  /* 0x000000587e7e7223 */ /* 0x180fe2000001086e */
[----:B------:R-:W-:-:S01]  /*7af0*/  FFMA.FTZ R127, R127, R88, -R110 ;  /* 0x000000587f7f7223 */ /* 0x000fc2000001086e */
[-CC-:B------:R-:W-:Y:S01]  /*7b00*/  FFMA.FTZ R130, R130, R88.reuse, -R110.reuse ;  /* 0x0000005882827223 */ /* 0x180fe2000001086e */
[----:B------:R-:W-:-:S01]  /*7b10*/  FFMA.FTZ R131, R131, R88, -R110 ;  /* 0x0000005883837223 */ /* 0x000fc2000001086e */
[-CC-:B------:R-:W-:Y:S01]  /*7b20*/  FFMA.FTZ R134, R134, R88.reuse, -R110.reuse ;  /* 0x0000005886867223 */ /* 0x180fe2000001086e */
[----:B------:R-:W-:-:S01]  /*7b30*/  FFMA.FTZ R135, R135, R88, -R110 ;  /* 0x0000005887877223 */ /* 0x000fc2000001086e */
[----:B------:R-:W1:Y:S01]  /*7b40*/  MUFU.EX2 R9, R9 ;  /* 0x0000000900097308 */ /* 0x000e620000000800 */
[----:B--2---:R-:W-:-:S01]  /*7b50*/  FFMA.FTZ R6, R5, R6, R136 ;  /* 0x0000000605067223 */ /* 0x004fc20000010088 */
        /* <DEDUP_REMOVED lines=9> */
[----:B------:R-:W-:-:S05]  /*7bf0*/  FFMA.FTZ R103, R103, R88, -R110 ;  /* 0x0000005867677223 */ /* 0x000fca000001086e */
[----:B------:R-:W0:Y:S01]  /*7c00*/  MUFU.EX2 R15, R15 ;  /* 0x0000000f000f7308 */ /* 0x000e220000000800 */
[----:B-1----:R-:W-:-:S01]  /*7c10*/  FADD.FTZ R175, R9, R148 ;  /* 0x0000009409af7221 */ /* 0x002fc20000010000 */
[----:B------:R-:W-:-:S03]  /*7c20*/  FFMA.FTZ R148, R161, R88, -R110 ;  /* 0x00000058a1947223 */ /* 0x000fc6000001086e */
[----:B------:R-:W-:-:S03]  /*7c30*/  FADD.FTZ R150, R14, R175 ;  /* 0x000000af0e967221 */ /* 0x000fc60000010000 */
[----:B------:R-:W1:Y:S01]  /*7c40*/  MUFU.EX2 R13, R13 ;  /* 0x0000000d000d7308 */ /* 0x000e620000000800 */
[----:B--2---:R-:W-:-:S07]  /*7c50*/  FADD.FTZ R6, R12, R7 ;  /* 0x000000070c067221 */ /* 0x004fce0000010000 */
[----:B------:R-:W2:Y:S01]  /*7c60*/  MUFU.EX2 R20, R20 ;  /* 0x0000001400147308 */ /* 0x000ea20000000800 */
[----:B0-----:R-:W-:-:S07]  /*7c70*/  FADD.FTZ R7, R15, R6 ;  /* 0x000000060f077221 */ /* 0x001fce0000010000 */
[----:B------:R-:W0:Y:S01]  /*7c80*/  MUFU.EX2 R153, R153 ;  /* 0x0000009900997308 */ /* 0x000e220000000800 */
[----:B-1----:R-:W-:-:S04]  /*7c90*/  FADD.FTZ R161, R13, R150 ;  /* 0x000000960da17221 */ /* 0x002fc80000010000 */
[----:B------:R-:W-:-:S03]  /*7ca0*/  FADD.FTZ R150, R90, R161 ;  /* 0x000000a15a967221 */ /* 0x000fc60000010000 */
[----:B------:R-:W1:Y:S01]  /*7cb0*/  MUFU.EX2 R21, R21 ;  /* 0x0000001500157308 */ /* 0x000e620000000800 */
[----:B--2---:R-:W-:-:S07]  /*7cc0*/  FADD.FTZ R6, R20, R7 ;  /* 0x0000000714067221 */ /* 0x004fce0000010000 */
[----:B------:R-:W2:Y:S01]  /*7cd0*/  MUFU.EX2 R140, R140 ;  /* 0x0000008c008c7308 */ /* 0x000ea20000000800 */
[----:B0-----:R-:W-:-:S07]  /*7ce0*/  FADD.FTZ R7, R153, R6 ;  /* 0x0000000699077221 */ /* 0x001fce0000010000 */
[----:B------:R-:W0:Y:S01]  /*7cf0*/  MUFU.EX2 R157, R157 ;  /* 0x0000009d009d7308 */ /* 0x000e220000000800 */
[----:B-1----:R-:W-:-:S01]  /*7d00*/  FADD.FTZ R161, R21, R150 ;  /* 0x0000009615a17221 */ /* 0x002fc20000010000 */
[----:B------:R-:W-:-:S03]  /*7d10*/  FFMA.FTZ R150, R165, R88, -R110 ;  /* 0x00000058a5967223 */ /* 0x000fc6000001086e */
[----:B------:R-:W-:-:S03]  /*7d20*/  FADD.FTZ R161, R92, R161 ;  /* 0x000000a15ca17221 */ /* 0x000fc60000010000 */
[----:B------:R-:W1:Y:S01]  /*7d30*/  MUFU.EX2 R138, R138 ;  /* 0x0000008a008a7308 */ /* 0x000e620000000800 */
[----:B--2---:R-:W-:-:S07]  /*7d40*/  FADD.FTZ R6, R140, R7 ;  /* 0x000000078c067221 */ /* 0x004fce0000010000 */
[----:B------:R-:W2:Y:S01]  /*7d50*/  MUFU.EX2 R139, R139 ;  /* 0x0000008b008b7308 */ /* 0x000ea20000000800 */
[----:B0-----:R-:W-:-:S01]  /*7d60*/  FADD.FTZ R7, R157, R6 ;  /* 0x000000069d077221 */ /* 0x001fc20000010000 */
[----:B------:R-:W-:-:S06]  /*7d70*/  FADD.FTZ R6, R94, R161 ;  /* 0x000000a15e067221 */ /* 0x000fcc0000010000 */
[----:B------:R-:W0:Y:S01]  /*7d80*/  MUFU.EX2 R142, R142 ;  /* 0x0000008e008e7308 */ /* 0x000e220000000800 */
[----:B-1----:R-:W-:-:S01]  /*7d90*/  FADD.FTZ R152, R138, R7 ;  /* 0x000000078a987221 */ /* 0x002fc20000010000 */
[----:B------:R-:W-:-:S04]  /*7da0*/  FADD.FTZ R7, R137, R6 ;  /* 0x0000000689077221 */ /* 0x000fc80000010000 */
[----:B------:R-:W-:Y:S02]  /*7db0*/  FADD.FTZ R6, R96, R7 ;  /* 0x0000000760067221 */ /* 0x000fe40000010000 */
[----:B------:R-:W1:Y:S01]  /*7dc0*/  MUFU.EX2 R143, R143 ;  /* 0x0000008f008f7308 */ /* 0x000e620000000800 */
[----:B--2---:R-:W-:-:S01]  /*7dd0*/  FADD.FTZ R161, R139, R152 ;  /* 0x000000988ba17221 */ /* 0x004fc20000010000 */
[----:B------:R-:W-:-:S04]  /*7de0*/  FADD.FTZ R7, R141, R6 ;  /* 0x000000068d077221 */ /* 0x000fc80000010000 */
[----:B------:R-:W-:Y:S02]  /*7df0*/  FADD.FTZ R6, R98, R7 ;  /* 0x0000000762067221 */ /* 0x000fe40000010000 */
[----:B------:R-:W2:Y:S01]  /*7e00*/  MUFU.EX2 R144, R144 ;  /* 0x0000009000907308 */ /* 0x000ea20000000800 */
[----:B------:R-:W-:Y:S02]  /*7e10*/  WARPGROUP.DEPBAR.LE gsb0, 0x0 ;  /* 0x00008000000079c5 */ /* 0x000fe40000010000 */
[----:B------:R-:W-:Y:S01]  /*7e20*/  WARPGROUP.ARRIVE ;  /* 0x00000000000079c5 */ /* 0x000fe20000000000 */
[----:B0-----:R-:W-:-:S01]  /*7e30*/  FADD.FTZ R152, R142, R161 ;  /* 0x000000a18e987221 */ /* 0x001fc20000010000 */
[----:B------:R-:W-:-:S03]  /*7e40*/  FADD.FTZ R7, R145, R6 ;  /* 0x0000000691077221 */ /* 0x000fc60000010000 */
[----:B------:R-:W0:Y:S01]  /*7e50*/  MUFU.EX2 R147, R147 ;  /* 0x0000009300937308 */ /* 0x000e220000000800 */
[----:B------:R-:W-:Y:S01]  /*7e60*/  QGMMA.64x128x32.F32.E4M3.E4M3 R24, R180, gdesc[UR4], R24, gsb0 ;  /* 0x01e00004b4187df3 */ /* 0x000fe20008000818 */
[----:B------:R-:W-:Y:S01]  /*7e70*/  UIADD3 UR6, UR10, 0x300, URZ ;  /* 0x000003000a067890 */ /* 0x000fe2000fffe03f */
[----:B-1----:R-:W-:Y:S01]  /*7e80*/  FADD.FTZ R161, R143, R152 ;  /* 0x000000988fa17221 */ /* 0x002fe20000010000 */
[----:B------:R-:W-:Y:S01]  /*7e90*/  UMOV UR7, 0xc0000010 ;  /* 0xc000001000077882 */ /* 0x000fe20000000000 */
[----:B------:R-:W-:Y:S01]  /*7ea0*/  FADD.FTZ R6, R100, R7 ;  /* 0x0000000764067221 */ /* 0x000fe20000010000 */
[----:B------:R-:W-:-:S02]  /*7eb0*/  FFMA.FTZ R152, R195, R88, -R110 ;  /* 0x00000058c3987223 */ /* 0x000fc4000001086e */
[----:B------:R-:W1:Y:S01]  /*7ec0*/  MUFU.EX2 R146, R146 ;  /* 0x0000009200927308 */ /* 0x000e620000000800 */
[----:B--2---:R-:W-:-:S01]  /*7ed0*/  FADD.FTZ R154, R144, R161 ;  /* 0x000000a1909a7221 */ /* 0x004fc20000010000 */
[----:B------:R-:W-:-:S04]  /*7ee0*/  FADD.FTZ R7, R149, R6 ;  /* 0x0000000695077221 */ /* 0x000fc80000010000 */
[----:B------:R-:W-:Y:S02]  /*7ef0*/  FADD.FTZ R6, R102, R7 ;  /* 0x0000000766067221 */ /* 0x000fe40000010000 */
[----:B------:R-:W2:Y:S01]  /*7f00*/  MUFU.EX2 R151, R151 ;  /* 0x0000009700977308 */ /* 0x000ea20000000800 */
[----:B0-----:R-:W-:-:S01]  /*7f10*/  FADD.FTZ R161, R147, R154 ;  /* 0x0000009a93a17221 */ /* 0x001fc20000010000 */
[----:B------:R-:W-:-:S04]  /*7f20*/  FADD.FTZ R7, R121, R6 ;  /* 0x0000000679077221 */ /* 0x000fc80000010000 */
[----:B------:R-:W-:Y:S02]  /*7f30*/  FADD.FTZ R6, R104, R7 ;  /* 0x0000000768067221 */ /* 0x000fe40000010000 */
[----:B------:R-:W0:Y:S01]  /*7f40*/  MUFU.EX2 R122, R122 ;  /* 0x0000007a007a7308 */ /* 0x000e220000000800 */
[----:B-1----:R-:W-:-:S07]  /*7f50*/  FADD.FTZ R154, R146, R161 ;  /* 0x000000a1929a7221 */ /* 0x002fce0000010000 */
[----:B------:R-:W1:Y:S01]  /*7f60*/  MUFU.EX2 R123, R123 ;  /* 0x0000007b007b7308 */ /* 0x000e620000000800 */
[----:B--2---:R-:W-:-:S01]  /*7f70*/  FADD.FTZ R161, R151, R154 ;  /* 0x0000009a97a17221 */ /* 0x004fc20000010000 */
[----:B------:R-:W-:-:S06]  /*7f80*/  FFMA.FTZ R154, R199, R88, -R110 ;  /* 0x00000058c79a7223 */ /* 0x000fcc000001086e */
[----:B------:R-:W2:Y:S01]  /*7f90*/  MUFU.EX2 R126, R126 ;  /* 0x0000007e007e7308 */ /* 0x000ea20000000800 */
[----:B0-----:R-:W-:-:S01]  /*7fa0*/  FADD.FTZ R156, R122, R161 ;  /* 0x000000a17a9c7221 */ /* 0x001fc20000010000 */
[-CC-:B------:R-:W-:Y:S01]  /*7fb0*/  FFMA.FTZ R161, R119, R88.reuse, -R110.reuse ;  /* 0x0000005877a17223 */ /* 0x180fe2000001086e */
[----:B------:R-:W-:-:S05]  /*7fc0*/  FFMA.FTZ R119, R205, R88, -R110 ;  /* 0x00000058cd777223 */ /* 0x000fca000001086e */
        /* <DEDUP_REMOVED lines=24> */
[----:B0-----:R-:W-:-:S01]  /*8150*/  FADD.FTZ R165, R135, R158 ;  /* 0x0000009e87a57221 */ /* 0x001fc20000010000 */
[----:B------:R-:W-:Y:S02]  /*8160*/  WARPGROUP.DEPBAR.LE gsb0, 0x0 ;  /* 0x00008000000079c5 */ /* 0x000fe40000010000 */
[----:B------:R-:W-:-:S04]  /*8170*/  WARPGROUP.ARRIVE ;  /* 0x00000000000079c5 */ /* 0x000fc80000000000 */
[----:B------:R-:W0:Y:S01]  /*8180*/  MUFU.EX2 R105, R105 ;  /* 0x0000006900697308 */ /* 0x000e220000000800 */
[----:B-1----:R-:W-:-:S01]  /*8190*/  FADD.FTZ R6, R112, R7 ;  /* 0x0000000770067221 */ /* 0x002fc20000010000 */
[----:B------:R-:W-:Y:S01]  /*81a0*/  QGMMA.64x128x32.F32.E4M3.E4M3 R24, R184, gdesc[UR4], R24, gsb0 ;  /* 0x01e00004b8187df3 */ /* 0x000fe20008000818 */
[----:B------:R-:W-:Y:S01]  /*81b0*/  UIADD3 UR6, UR10, 0x400, URZ ;  /* 0x000004000a067890 */ /* 0x000fe2000fffe03f */
[----:B--2---:R-:W-:Y:S01]  /*81c0*/  FADD.FTZ R158, R148, R165 ;  /* 0x000000a5949e7221 */ /* 0x004fe20000010000 */
[----:B------:R-:W-:-:S03]  /*81d0*/  UMOV UR7, 0xc0000010 ;  /* 0xc000001000077882 */ /* 0x000fc60000000000 */
[----:B------:R-:W1:Y:S08]  /*81e0*/  MUFU.EX2 R107, R107 ;  /* 0x0000006b006b7308 */ /* 0x000e700000000800 */
        /* <DEDUP_REMOVED lines=10> */
[----:B------:R-:W-:-:S06]  /*8290*/  IADD3 R6, -R22, 0xb, RZ ;  /* 0x0000000b16067810 */ /* 0x000fcc0007ffe1ff */
        /* <DEDUP_REMOVED lines=19> */
[----:B------:R-:W-:Y:S01]  /*83d0*/  MUFU.EX2 R155, R155 ;  /* 0x0000009b009b7308 */ /* 0x000fe20000000800 */
[----:B--2---:R-:W-:-:S07]  /*83e0*/  FADD.FTZ R160, R120, R7 ;  /* 0x0000000778a07221 */ /* 0x004fce0000010000 */
[----:B------:R-:W1:Y:S01]  /*83f0*/  MUFU.EX2 R156, R156 ;  /* 0x0000009c009c7308 */ /* 0x000e620000000800 */
[----:B0-----:R-:W-:-:S07]  /*8400*/  FADD.FTZ R7, R119, R162 ;  /* 0x000000a277077221 */ /* 0x001fce0000010000 */
[----:B------:R-:W-:Y:S01]  /*8410*/  MUFU.EX2 R124, R124 ;  /* 0x0000007c007c7308 */ /* 0x000fe20000000800 */
[----:B------:R-:W-:Y:S02]  /*8420*/  WARPGROUP.DEPBAR.LE gsb0, 0x0 ;  /* 0x00008000000079c5 */ /* 0x000fe40000010000 */
[----:B------:R-:W-:-:S05]  /*8430*/  WARPGROUP.ARRIVE ;  /* 0x00000000000079c5 */ /* 0x000fca0000000000 */
[----:B------:R-:W0:Y:S01]  /*8440*/  MUFU.EX2 R164, R93 ;  /* 0x0000005d00a47308 */ /* 0x000e220000000800 */
[----:B-1----:R-:W-:-:S01]  /*8450*/  FADD.FTZ R7, R156, R7 ;  /* 0x000000079c077221 */ /* 0x002fc20000010000 */
[----:B------:R-:W-:Y:S06]  /*8460*/  QGMMA.64x128x32.F32.E4M3.E4M3 R24, R188, gdesc[UR4], R24, gsb0 ;  /* 0x01e00004bc187df3 */ /* 0x000fec0008000818 */
[----:B------:R-:W1:Y:S08]  /*8470*/  MUFU.EX2 R159, R159 ;  /* 0x0000009f009f7308 */ /* 0x000e700000000800 */
[----:B------:R2:W-:Y:S01]  /*8480*/  MUFU.EX2 R166, R95 ;  /* 0x0000005f00a67308 */ /* 0x0005e20000000800 */
[----:B0-----:R-:W-:-:S07]  /*8490*/  FADD.FTZ R7, R164, R7 ;  /* 0x00000007a4077221 */ /* 0x001fce0000010000 */
[----:B------:R-:W0:Y:S01]  /*84a0*/  MUFU.EX2 R128, R128 ;  /* 0x0000008000807308 */ /* 0x000e220000000800 */
[----:B--2---:R-:W-:-:S07]  /*84b0*/  @!P1 IMAD R95, R172, 0x8, R3 ;  /* 0x00000008ac5f9824 */ /* 0x004fce00078e0203 */
[----:B------:R-:W-:Y:S08]  /*84c0*/  MUFU.EX2 R93, R97 ;  /* 0x00000061005d7308 */ /* 0x000ff00000000800 */
[----:B------:R-:W2:Y:S08]  /*84d0*/  MUFU.EX2 R163, R163 ;  /* 0x000000a300a37308 */ /* 0x000eb00000000800 */
[----:B------:R-:W-:Y:S08]  /*84e0*/  MUFU.EX2 R158, R158 ;  /* 0x0000009e009e7308 */ /* 0x000ff00000000800 */
[----:B------:R-:W3:Y:S08]  /*84f0*/  MUFU.EX2 R132, R132 ;  /* 0x0000008400847308 */ /* 0x000ef00000000800 */
[----:B------:R-:W4:Y:S08]  /*8500*/  MUFU.EX2 R162, R101 ;  /* 0x0000006500a27308 */ /* 0x000f300000000800 */
[----:B------:R-:W5:Y:S08]  /*8510*/  MUFU.EX2 R167, R167 ;  /* 0x000000a700a77308 */ /* 0x000f700000000800 */
[----:B------:R-:W5:Y:S01]  /*8520*/  MUFU.EX2 R103, R103 ;  /* 0x0000006700677308 */ /* 0x000f620000000800 */
[----:B------:R-:W-:-:S02]  /*8530*/  WARPGROUP.DEPBAR.LE gsb0, 0x0 ;  /* 0x00008000000079c5 */ /* 0x000fc40000010000 */
[----:B------:R1:W-:Y:S06]  /*8540*/  BAR.ARV R6, 0x100 ;  /* 0x000400060000751d */ /* 0x0003ec0000002000 */
[----:B-1----:R-:W-:Y:S02]  /*8550*/  @!P1 VIADD R6, R95, 0x29840 ;  /* 0x000298405f069836 */ /* 0x002fe40000000000 */
[----:B------:R-:W-:-:S03]  /*8560*/  FADD.FTZ R95, R155, R160 ;  /* 0x000000a09b5f7221 */ /* 0x000fc60000010000 */
[----:B------:R-:W-:Y:S01]  /*8570*/  @!P1 PRMT R6, RZ, 0x654, R6 ;  /* 0x00000654ff069816 */ /* 0x000fe20000000006 */
[----:B------:R-:W-:-:S03]  /*8580*/  FADD.FTZ R110, R124, R95 ;  /* 0x0000005f7c6e7221 */ /* 0x000fc60000010000 */
[----:B------:R1:W-:Y:S01]  /*8590*/  @!P1 SYNCS.ARRIVE.TRANS64.RED.A1T0 RZ, [R6+URZ], RZ ;  /* 0x000000ff06ff99a7 */ /* 0x0003e2000810043f */
[----:B------:R-:W-:-:S04]  /*85a0*/  FADD.FTZ R95, R159, R110 ;  /* 0x0000006e9f5f7221 */ /* 0x000fc80000010000 */
[----:B0-----:R-:W-:Y:S01]  /*85b0*/  FADD.FTZ R110, R128, R95 ;  /* 0x0000005f806e7221 */ /* 0x001fe20000010000 */
[----:B-1----:R-:W-:-:S03]  /*85c0*/  FADD.FTZ R6, R166, R7 ;  /* 0x00000007a6067221 */ /* 0x002fc60000010000 */
[----:B--2---:R-:W-:Y:S01]  /*85d0*/  FADD.FTZ R95, R163, R110 ;  /* 0x0000006ea35f7221 */ /* 0x004fe20000010000 */
[----:B------:R-:W-:-:S03]  /*85e0*/  FADD.FTZ R7, R93, R6 ;  /* 0x000000065d077221 */ /* 0x000fc60000010000 */
[----:B---3--:R-:W-:Y:S01]  /*85f0*/  FADD.FTZ R6, R132, R95 ;  /* 0x0000005f84067221 */ /* 0x008fe20000010000 */
[----:B------:R-:W-:-:S04]  /*8600*/  FADD.FTZ R7, R158, R7 ;  /* 0x000000079e077221 */ /* 0x000fc80000010000 */
[----:B----4-:R-:W-:Y:S01]  /*8610*/  FADD.FTZ R95, R162, R7 ;  /* 0x00000007a25f7221 */ /* 0x010fe20000010000 */
[----:B-----5:R-:W-:-:S03]  /*8620*/  FADD.FTZ R7, R167, R6 ;  /* 0x00000006a7077221 */ /* 0x020fc60000010000 */
[----:B------:R-:W-:Y:S01]  /*8630*/  FADD.FTZ R6, R103, R95 ;  /* 0x0000005f67067221 */ /* 0x000fe20000010000 */
[----:B------:R-:W-:Y:S06]  /*8640*/  @!P0 BRA `(.L_x_300) ;  /* 0x0000000000048947 */ /* 0x000fec0003800000 */
[----:B------:R-:W-:Y:S01]  /*8650*/  BPT.TRAP 0x1 ;  /* 0x000000040000795c */ /* 0x000fe20000300000 */
.L_x_300:
[----:B------:R-:W-:Y:S01]  /*8660*/  F2FP.SATFINITE.E4M3.F32.PACK_AB_MERGE_C R9, R14, R9, RZ ;  /* 0x000000090e09723e */ /* 0x000fe200048070ff */
[----:B------:R-:W-:Y:S02]  /*8670*/  UIADD3 UR6, UR47, -0x1, URZ ;  /* 0xffffffff2f067890 */ /* 0x000fe4000fffe03f */
[----:B------:R-:W-:Y:S01]  /*8680*/  ISETP.LT.AND P1, PT, RZ, UR47, PT ;  /* 0x0000002fff007c0c */ /* 0x000fe2000bf21270 */
[----:B------:R-:W-:Y:S01]  /*8690*/  UMOV UR52, UR42 ;  /* 0x0000002a00347c82 */ /* 0x000fe20008000000 */
[----:B------:R-:W-:Y:S01]  /*86a0*/  F2FP.SATFINITE.E4M3.F32.PACK_AB_MERGE_C R172, R10, R173, R9 ;  /* 0x000000ad0aac723e */ /* 0x000fe20004807009 */
[----:B------:R-:W-:Y:S01]  /*86b0*/  IMAD.U32 R10, RZ, RZ, UR50 ;  /* 0x00000032ff0a7e24 */ /* 0x000fe2000f8e00ff */
[----:B------:R-:W-:Y:S01]  /*86c0*/  F2FP.SATFINITE.E4M3.F32.PACK_AB_MERGE_C R12, R15, R12, RZ ;  /* 0x0000000c0f0c723e */ /* 0x000fe200048070ff */
[----:B------:R-:W-:Y:S01]  /*86d0*/  UMOV UR50, UR51 ;  /* 0x0000003300327c82 */ /* 0x000fe20008000000 */
[----:B------:R-:W-:Y:S01]  /*86e0*/  F2FP.SATFINITE.E4M3.F32.PACK_AB_MERGE_C R21, R92, R21, RZ ;  /* 0x000000155c15723e */ /* 0x000fe200048070ff */
[----:B------:R-:W-:Y:S01]  /*86f0*/  IMAD R9, R10, 0x8, R3 ;  /* 0x000000080a097824 */ /* 0x000fe200078e0203 */
[----:B------:R-:W-:Y:S01]  /*8700*/  F2FP.SATFINITE.E4M3.F32.PACK_AB_MERGE_C R140, R157, R140, RZ ;  /* 0x0000008c9d8c723e */ /* 0x000fe200048070ff */
[----:B------:R-:W-:Y:S01]  /*8710*/  UMOV UR47, UR6 ;  /* 0x00000006002f7c82 */ /* 0x000fe20008000000 */
[----:B------:R-:W-:Y:S01]  /*8720*/  F2FP.SATFINITE.E4M3.F32.PACK_AB_MERGE_C R96, R141, R96, RZ ;  /* 0x000000608d60723e */ /* 0x000fe200048070ff */
[----:B------:R-:W-:Y:S01]  /*8730*/  VIADD R9, R9, 0x29860 ;  /* 0x0002986009097836 */ /* 0x000fe20000000000 */
[----:B------:R-:W-:Y:S01]  /*8740*/  F2FP.SATFINITE.E4M3.F32.PACK_AB_MERGE_C R142, R143, R142, RZ ;  /* 0x0000008e8f8e723e */ /* 0x000fe200048070ff */
[----:B------:R-:W-:Y:S01]  /*8750*/  FMUL.FTZ R24, R24, R8 ;  /* 0x0000000818187220 */ /* 0x000fe20000410000 */
[----:B------:R-:W-:Y:S01]  /*8760*/  F2FP.SATFINITE.E4M3.F32.PACK_AB_MERGE_C R100, R149, R100, RZ ;  /* 0x000000649564723e */ /* 0x000fe200048070ff */
[-C--:B------:R-:W-:Y:S01]  /*8770*/  FMUL.FTZ R25, R25, R8.reuse ;  /* 0x0000000819197220 */ /* 0x080fe20000410000 */
[----:B------:R-:W-:Y:S01]  /*8780*/  PRMT R9, R4, 0x654, R9 ;  /* 0x0000065404097816 */ /* 0x000fe20000000009 */
[----:B------:R-:W-:Y:S01]  /*8790*/  FMUL.FTZ R28, R28, R8 ;  /* 0x000000081c1c7220 */ /* 0x000fe20000410000 */
[----:B------:R-:W-:Y:S01]  /*87a0*/  F2FP.SATFINITE.E4M3.F32.PACK_AB_MERGE_C R146, R151, R146, RZ ;  /* 0x000000929792723e */ /* 0x000fe200048070ff */
[----:B------:R-:W-:Y:S01]  /*87b0*/  FMUL.FTZ R29, R29, R8 ;  /* 0x000000081d1d7220 */ /* 0x000fe20000410000 */
[----:B------:R-:W-:Y:S01]  /*87c0*/  F2FP.SATFINITE.E4M3.F32.PACK_AB_MERGE_C R104, R125, R104, RZ ;  /* 0x000000687d68723e */ /* 0x000fe200048070ff */
[----:B------:R0:W-:Y:S01]  /*87d0*/  SYNCS.ARRIVE.TRANS64.RED.A1T0 RZ, [R9+URZ], RZ ;  /* 0x000000ff09ff79a7 */ /* 0x0001e2000810043f */
        /* <DEDUP_REMOVED lines=92> */
[----:B0-----:R-:W-:Y:S06]  /*8da0*/  @P1 BRA `(.L_x_301) ;  /* 0xffffffc800341947 */ /* 0x001fec000383ffff */
.L_x_291:
[----:B------:R-:W-:Y:S06]  /*8db0*/  BAR.ARV 0x8, 0x180 ;  /* 0x0206000000007b1d */ /* 0x000fec0000002000 */
[----:B------:R-:W-:Y:S05]  /*8dc0*/  @!P0 BRA `(.L_x_302) ;  /* 0x0000000000048947 */ /* 0x000fea0003800000 */
[----:B------:R-:W-:Y:S01]  /*8dd0*/  BPT.TRAP 0x1 ;  /* 0x000000040000795c */ /* 0x000fe20000300000 */
.L_x_302:
[----:B------:R-:W-:Y:S02]  /*8de0*/  IMAD.U32 R0, RZ, RZ, UR51 ;  /* 0x00000033ff007e24 */ /* 0x000fe4000f8e00ff */
[----:B------:R-:W-:Y:S02]  /*8df0*/  IMAD.U32 R5, RZ, RZ, UR42 ;  /* 0x0000002aff057e24 */ /* 0x000fe4000f8e00ff */
[----:B------:R-:W-:-:S03]  /*8e00*/  IMAD R15, R0, 0x8, R3 ;  /* 0x00000008000f7824 */ /* 0x000fc600078e0203 */
[----:B------:R-:W-:-:S04]  /*8e10*/  SHF.L.U32 R0, R5, 0x1f, RZ ;  /* 0x0000001f05007819 */ /* 0x000fc800000006ff */
[----:B------:R0:W1:Y:S01]  /*8e20*/  SYNCS.PHASECHK.TRANS64.TRYWAIT P1, [R15+URZ+0x29850], R0 ;  /* 0x029850000f0075a7 */ /* 0x000062000802017f */
[----:B------:R-:W-:Y:S05]  /*8e30*/  @!P0 BRA `(.L_x_303) ;  /* 0x0000000000048947 */ /* 0x000fea0003800000 */
[----:B------:R-:W-:Y:S01]  /*8e40*/  BPT.TRAP 0x1 ;  /* 0x000000040000795c */ /* 0x000fe20000300000 */
.L_x_303:
[----:B------:R-:W-:Y:S02]  /*8e50*/  VIADD R3, R3, 0x400 ;  /* 0x0000040003037836 */ /* 0x000fe40000000000 */
[----:B------:R-:W-:-:S03]  /*8e60*/  IMAD.U32 R8, RZ, RZ, UR51 ;  /* 0x00000033ff087e24 */ /* 0x000fc6000f8e00ff */
[----:B------:R-:W-:-:S04]  /*8e70*/  SHF.R.U32.HI R3, RZ, 0x4, R3 ;  /* 0x00000004ff037819 */ /* 0x000fc80000011603 */
[----:B------:R-:W-:-:S04]  /*8e80*/  LOP3.LUT R3, R3, 0x3fff, RZ, 0xc0, !PT ;  /* 0x00003fff03037812 */ /* 0x000fc800078ec0ff */
[----:B------:R-:W-:Y:S01]  /*8e90*/  LOP3.LUT R3, R3, 0x10000, RZ, 0xfc, !PT ;  /* 0x0001000003037812 */ /* 0x000fe200078efcff */
[----:B-1----:R-:W-:Y:S06]  /*8ea0*/  @P1 BRA `(.L_x_304) ;  /* 0x0000000000081947 */ /* 0x002fec0003800000 */
[----:B------:R-:W1:Y:S02]  /*8eb0*/  SYNCS.PHASECHK.TRANS64.TRYWAIT P1, [R15+URZ+0x29850], R0 ;  /* 0x029850000f0075a7 */ /* 0x000e64000802017f */
[----:B-1----:R-:W-:Y:S05]  /*8ec0*/  @!P1 BRA `(.L_x_305) ;  /* 0x0000008400bc9947 */ /* 0x002fea0003800000 */
.L_x_304:
[----:B------:R-:W-:Y:S01]  /*8ed0*/  IMAD R8, R8, 0x500, R3 ;  /* 0x0000050008087824 */ /* 0x000fe200078e0203 */
[----:B------:R-:W-:Y:S05]  /*8ee0*/  WARPSYNC.ALL ;  /* 0x0000000000007948 */ /* 0x000fea0003800000 */
[----:B------:R-:W-:Y:S01]  /*8ef0*/  IMAD.MOV.U32 R9, RZ, RZ, -0x3ffffff0 ;  /* 0xc0000010ff097424 */ /* 0x000fe200078e00ff */
[C---:B------:R-:W-:Y:S01]  /*8f00*/  R2UR UR6, R8.reuse ;  /* 0x00000000080672ca */ /* 0x040fe200000e0000 */
[----:B------:R-:W-:Y:S01]  /*8f10*/  WARPGROUP.ARRIVE ;  /* 0x00000000000079c5 */ /* 0x000fe20000000000 */
[----:B------:R-:W-:Y:S01]  /*8f20*/  VIADD R10, R8, 0x100 ;  /* 0x00000100080a7836 */ /* 0x000fe20000000000 */
[----:B------:R-:W-:Y:S01]  /*8f30*/  ULDC.64 UR8, c[0x0][0x9a0] ;  /* 0x0002680000087ab9 */ /* 0x000fe20000000a00 */
[----:B------:R-:W-:Y:S01]  /*8f40*/  R2UR UR7, R9 ;  /* 0x00000000090772ca */ /* 0x000fe200000e0000 */
[----:B------:R-:W-:Y:S01]  /*8f50*/  IMAD.MOV.U32 R11, RZ, RZ, -0x3ffffff0 ;  /* 0xc0000010ff0b7424 */ /* 0x000fe200078e00ff */
[----:B------:R-:W-:Y:S01]  /*8f60*/  UISETP.NE.U32.AND UP0, UPT, UR8, URZ, UPT ;  /* 0x0000003f0800728c */ /* 0x000fe2000bf05070 */
[----:B------:R-:W-:-:S03]  /*8f70*/  IMAD.MOV.U32 R5, RZ, RZ, 0x3f800000 ;  /* 0x3f800000ff057424 */ /* 0x000fc600078e00ff */
[----:B------:R-:W-:-:S06]  /*8f80*/  UISETP.NE.AND.EX UP0, UPT, UR9, URZ, UPT, UP0 ;  /* 0x0000003f0900728c */ /* 0x000fcc000bf05300 */
[----:B------:R-:W-:Y:S01]  /*8f90*/  PLOP3.LUT P1, PT, PT, PT, UP0, 0x80, 0x0 ;  /* 0x000000000000781c */ /* 0x000fe20003f2f008 */
[----:B------:R-:W-:Y:S01]  /*8fa0*/  QGMMA.64x128x32.F32.E4M3.E4M3 R24, R172, gdesc[UR4], R24, gsb0 ;  /* 0x01e00004ac187df3 */ /* 0x000fe20008000818 */
[----:B------:R-:W-:Y:S01]  /*8fb0*/  R2UR UR6, R10 ;  /* 0x000000000a0672ca */ /* 0x000fe200000e0000 */
[----:B------:R-:W-:Y:S01]  /*8fc0*/  VIADD R10, R8, 0x200 ;  /* 0x00000200080a7836 */ /* 0x000fe20000000000 */
[----:B------:R-:W-:Y:S01]  /*8fd0*/  R2UR UR7, R11 ;  /* 0x000000000b0772ca */ /* 0x000fe200000e0000 */
[----:B------:R-:W-:Y:S01]  /*8fe0*/  @UP0 ULDC.64 UR10, c[0x0][0x9c8] ;  /* 0x00027200000a0ab9 */ /* 0x000fe20000000a00 */
[----:B------:R-:W-:Y:S01]  /*8ff0*/  IMAD.MOV.U32 R11, RZ, RZ, -0x3ffffff0 ;  /* 0xc0000010ff0b7424 */ /* 0x000fe200078e00ff */
[----:B------:R-:W-:Y:S01]  /*9000*/  @UP0 UIMAD.WIDE.U32 UR4, UR36, UR10, URZ ;  /* 0x0000000a240402a5 */ /* 0x000fe2000f8e003f */
[----:B------:R-:W-:Y:S02]  /*9010*/  WARPGROUP.DEPBAR.LE gsb0, 0x0 ;  /* 0x00008000000079c5 */ /* 0x000fe40000010000 */
[----:B------:R-:W-:-:S07]  /*9020*/  WARPGROUP.ARRIVE ;  /* 0x00000000000079c5 */ /* 0x000fce0000000000 */
[----:B------:R-:W-:Y:S01]  /*9030*/  QGMMA.64x128x32.F32.E4M3.E4M3 R24, R176, gdesc[UR4], R24, gsb0 ;  /* 0x01e00004b0187df3 */ /* 0x000fe20008000818 */
[----:B------:R-:W-:Y:S02]  /*9040*/  @UP0 UIMAD UR6, UR37, UR10, URZ ;  /* 0x0000000a250602a4 */ /* 0x000fe4000f8e023f */
[----:B------:R-:W-:Y:S02]  /*9050*/  @UP0 USHF.R.S32.HI UR7, URZ, 0x1f, UR45 ;  /* 0x0000001f3f070899 */ /* 0x000fe4000801142d */
[----:B------:R-:W-:-:S03]  /*9060*/  @UP0 UIMAD UR6, UR36, UR11, UR6 ;  /* 0x0000000b240602a4 */ /* 0x000fc6000f8e0206 */
[----:B------:R-:W-:Y:S01]  /*9070*/  @UP0 ULDC.64 UR10, c[0x0][0x9d0] ;  /* 0x00027400000a0ab9 */ /* 0x000fe20000000a00 */
[----:B------:R-:W-:Y:S02]  /*9080*/  @UP0 UIADD3 UR5, UR5, UR6, URZ ;  /* 0x0000000605050290 */ /* 0x000fe4000fffe03f */
[----:B------:R-:W-:Y:S02]  /*9090*/  @UP0 UIMAD UR6, UR7, UR10, URZ ;  /* 0x0000000a070602a4 */ /* 0x000fe4000f8e023f */
[----:B------:R-:W-:Y:S02]  /*90a0*/  @UP0 UIMAD.WIDE.U32 UR4, UR45, UR10, UR4 ;  /* 0x0000000a2d0402a5 */ /* 0x000fe4000f8e0004 */
[----:B------:R-:W-:-:S04]  /*90b0*/  @UP0 UIMAD UR6, UR45, UR11, UR6 ;  /* 0x0000000b2d0602a4 */ /* 0x000fc8000f8e0206 */
[----:B------:R-:W-:Y:S02]  /*90c0*/  @UP0 UIADD3 UR5, UR5, UR6, URZ ;  /* 0x0000000605050290 */ /* 0x000fe4000fffe03f */
[----:B------:R-:W-:Y:S01]  /*90d0*/  @UP0 ULEA UR6, UP1, UR4, UR8, 0x2 ;  /* 0x0000000804060291 */ /* 0x000fe2000f82103f */
[----:B------:R-:W-:-:S03]  /*90e0*/  R2UR UR7, R11 ;  /* 0x000000000b0772ca */ /* 0x000fc600000e0000 */
[----:B------:R-:W-:-:S03]  /*90f0*/  @UP0 ULEA.HI.X UR5, UR4, UR9, UR5, 0x2, UP1 ;  /* 0x0000000904050291 */ /* 0x000fc600088f1405 */
[----:B------:R-:W-:Y:S01]  /*9100*/  @UP0 UMOV UR4, UR6 ;  /* 0x0000000600040c82 */ /* 0x000fe20008000000 */
[----:B------:R-:W-:Y:S01]  /*9110*/  R2UR UR6, R10 ;  /* 0x000000000a0672ca */ /* 0x000fe200000e0000 */
[----:B------:R-:W-:Y:S02]  /*9120*/  IMAD.U32 R12, RZ, RZ, UR4 ;  /* 0x00000004ff0c7e24 */ /* 0x000fe4000f8e00ff */
[----:B------:R-:W-:-:S05]  /*9130*/  IMAD.U32 R13, RZ, RZ, UR5 ;  /* 0x00000005ff0d7e24 */ /* 0x000fca000f8e00ff */
[----:B------:R2:W3:Y:S01]  /*9140*/  @P1 LDG.E R5, desc[UR48][R12.64] ;  /* 0x000000300c051981 */ /* 0x0004e2000c1e1900 */
[----:B------:R-:W-:Y:S02]  /*9150*/  VIADD R10, R8, 0x300 ;  /* 0x00000300080a7836 */ /* 0x000fe40000000000 */
[----:B------:R-:W-:Y:S01]  /*9160*/  IMAD.MOV.U32 R11, RZ, RZ, -0x3ffffff0 ;  /* 0xc0000010ff0b7424 */ /* 0x000fe200078e00ff */
[----:B------:R-:W-:Y:S02]  /*9170*/  WARPGROUP.DEPBAR.LE gsb0, 0x0 ;  /* 0x00008000000079c5 */ /* 0x000fe40000010000 */
[----:B------:R-:W-:-:S06]  /*9180*/  WARPGROUP.ARRIVE ;  /* 0x00000000000079c5 */ /* 0x000fcc0000000000 */
[----:B------:R-:W-:Y:S01]  /*9190*/  QGMMA.64x128x32.F32.E4M3.E4M3 R24, R180, gdesc[UR4], R24, gsb0 ;  /* 0x01e00004b4187df3 */ /* 0x000fe20008000818 */
[----:B------:R-:W-:Y:S02]  /*91a0*/  R2UR UR6, R10 ;  /* 0x000000000a0672ca */ /* 0x000fe400000e0000 */
[----:B------:R-:W-:Y:S01]  /*91b0*/  R2UR UR7, R11 ;  /* 0x000000000b0772ca */ /* 0x000fe200000e0000 */
[----:B------:R-:W-:Y:S02]  /*91c0*/  VIADD R8, R8, 0x400 ;  /* 0x0000040008087836 */ /* 0x000fe40000000000 */
[----:B------:R-:W-:Y:S01]  /*91d0*/  IMAD.MOV.U32 R9, RZ, RZ, -0x3ffffff0 ;  /* 0xc0000010ff097424 */ /* 0x000fe200078e00ff */
[----:B01----:R-:W0:Y:S01]  /*91e0*/  SHFL.BFLY PT, R0, R7, 0x2, 0x1f ;  /* 0x0c401f0007007f89 */ /* 0x003e2200000e0000 */
[----:B------:R-:W-:Y:S02]  /*91f0*/  WARPGROUP.DEPBAR.LE gsb0, 0x0 ;  /* 0x00008000000079c5 */ /* 0x000fe40000010000 */
[----:B------:R-:W-:-:S06]  /*9200*/  WARPGROUP.ARRIVE ;  /* 0x00000000000079c5 */ /* 0x000fcc0000000000 */
[----:B------:R-:W-:Y:S01]  /*9210*/  QGMMA.64x128x32.F32.E4M3.E4M3 R24, R184, gdesc[UR4], R24, gsb0 ;  /* 0x01e00004b8187df3 */ /* 0x000fe20008000818 */
[----:B------:R-:W-:Y:S02]  /*9220*/  R2UR UR6, R8 ;  /* 0x00000000080672ca */ /* 0x000fe400000e0000 */
[----:B------:R-:W-:Y:S02]  /*9230*/  R2UR UR7, R9 ;  /* 0x00000000090772ca */ /* 0x000fe400000e0000 */
[----:B------:R-:W1:Y:S01]  /*9240*/  SHFL.BFLY PT, R9, R6, 0x2, 0x1f ;  /* 0x0c401f0006097f89 */ /* 0x000e6200000e0000 */
[----:B0-----:R-:W-:-:S05]  /*9250*/  FADD.FTZ R0, R0, R7 ;  /* 0x0000000700007221 */ /* 0x001fca0000010000 */
[----:B------:R-:W0:Y:S01]  /*9260*/  SHFL.BFLY PT, R3, R0, 0x1, 0x1f ;  /* 0x0c201f0000037f89 */ /* 0x000e2200000e0000 */
[----:B-1----:R-:W-:-:S05]  /*9270*/  FADD.FTZ R9, R9, R6 ;  /* 0x0000000609097221 */ /* 0x002fca0000010000 */
[----:B------:R-:W2:Y:S01]  /*9280*/  SHFL.BFLY PT, R8, R9, 0x1, 0x1f ;  /* 0x0c201f0009087f89 */ /* 0x000ea200000e0000 */
[----:B0-----:R-:W-:-:S05]  /*9290*/  FADD.FTZ R11, R0, R3 ;  /* 0x00000003000b7221 */ /* 0x001fca0000010000 */
[C---:B------:R-:W-:Y:S01]  /*92a0*/  FSETP.NE.FTZ.AND P1, PT, R11.reuse, RZ, PT ;  /* 0x000000ff0b00720b */ /* 0x040fe20003f35000 */
[----:B------:R-:W-:Y:S01]  /*92b0*/  FMUL.FTZ R14, R11, 0.00390625 ;  /* 0x3b8000000b0e7820 */ /* 0x000fe20000410000 */
[----:B------:R-:W-:-:S04]  /*92c0*/  IMAD.MOV.U32 R6, RZ, RZ, RZ ;  /* 0x000000ffff067224 */ /* 0x000fc800078e00ff */
[----:B------:R-:W-:Y:S01]  /*92d0*/  FSETP.NE.FTZ.AND P2, PT, R14, RZ, PT ;  /* 0x000000ff0e00720b */ /* 0x000fe20003f55000 */
[----:B--2---:R-:W-:-:S04]  /*92e0*/  FADD.FTZ R13, R9, R8 ;  /* 0x00000008090d7221 */ /* 0x004fc80000010000 */
[----:B------:R-:W-:Y:S02]  /*92f0*/  FMUL.FTZ R20, R13, 0.00390625 ;  /* 0x3b8000000d147820 */ /* 0x000fe40000410000 */
[----:B------:R-:W-:Y:S03]  /*9300*/  @P1 MUFU.RCP R6, R11 ;  /* 0x0000000b00061308 */ /* 0x000fe60000001000 */
[----:B------:R-:W-:Y:S01]  /*9310*/  FSETP.NE.FTZ.AND P3, PT, R20, RZ, PT ;  /* 0x000000ff1400720b */ /* 0x000fe20003f75000 */
[----:B------:R-:W-:Y:S02]  /*9320*/  WARPGROUP.DEPBAR.LE gsb0, 0x0 ;  /* 0x00008000000079c5 */ /* 0x000fe40000010000 */
[----:B------:R-:W-:-:S06]  /*9330*/  WARPGROUP.ARRIVE ;  /* 0x00000000000079c5 */ /* 0x000fcc0000000000 */
[----:B------:R-:W-:Y:S01]  /*9340*/  QGMMA.64x128x32.F32.E4M3.E4M3 R24, R188, gdesc[UR4], R24, gsb0 ;  /* 0x01e00004bc187df3 */ /* 0x000fe20008000818 */
[----:B------:R-:W-:Y:S01]  /*9350*/  FSETP.NE.FTZ.AND P1, PT, R13, RZ, PT ;  /* 0x000000ff0d00720b */ /* 0x000fe20003f35000 */
[----:B------:R-:W-:Y:S01]  /*9360*/  IMAD.MOV.U32 R10, RZ, RZ, RZ ;  /* 0x000000ffff0a7224 */ /* 0x000fe200078e00ff */
[----:B------:R-:W0:Y:S08]  /*9370*/  @P2 MUFU.LG2 R7, R14 ;  /* 0x0000000e00072308 */ /* 0x000e300000000c00 */
[----:B------:R-:W1:Y:S08]  /*9380*/  @P3 MUFU.LG2 R9, R20 ;  /* 0x0000001400093308 */ /* 0x000e700000000c00 */
[----:B------:R-:W2:Y:S01]  /*9390*/  @P1 MUFU.RCP R10, R13 ;  /* 0x0000000d000a1308 */ /* 0x000ea20000001000 */
[C---:B------:R-:W-:Y:S01]  /*93a0*/  @P2 FMUL.FTZ R8, R88.reuse, 0.69314718246459960938 ;  /* 0x3f31721858082820 */ /* 0x040fe20000410000 */
[----:B0-----:R-:W-:Y:S01]  /*93b0*/  @P2 FMUL.FTZ R7, R7, 0.69314718246459960938 ;  /* 0x3f31721807072820 */ /* 0x001fe20000410000 */
[----:B------:R-:W-:Y:S01]  /*93c0*/  @P3 FMUL.FTZ R21, R88, 0.69314718246459960938 ;  /* 0x3f31721858153820 */ /* 0x000fe20000410000 */
        /* <DEDUP_REMOVED lines=10> */
.L_x_306:
[----:B------:R-:W-:Y:S01]  /*9470*/  VIADD R5, R15, 0x29860 ;  /* 0x000298600f057836 */ /* 0x000fe20000000000 */
[----:B------:R-:W-:Y:S01]  /*9480*/  UIADD3 UR51, UR51, 0x1, URZ ;  /* 0x0000000133337890 */ /* 0x000fe2000fffe03f */
[-C--:B------:R-:W-:Y:S01]  /*9490*/  FMUL.FTZ R101, R24, R6.reuse ;  /* 0x0000000618657220 */ /* 0x080fe20000410000 */
[-C--:B------:R-:W-:Y:S01]  /*94a0*/  FMUL.FTZ R100, R28, R6.reuse ;  /* 0x000000061c647220 */ /* 0x080fe20000410000 */
[-C--:B------:R-:W-:Y:S01]  /*94b0*/  FMUL.FTZ R98, R29, R6.reuse ;  /* 0x000000061d627220 */ /* 0x080fe20000410000 */
[----:B------:R-:W-:Y:S01]  /*94c0*/  PRMT R4, R4, 0x654, R5 ;  /* 0x0000065404047816 */ /* 0x000fe20000000005 */
[----:B------:R-:W-:Y:S01]  /*94d0*/  UISETP.NE.AND UP0, UPT, UR51, 0x2, UPT ;  /* 0x000000023300788c */ /* 0x000fe2000bf05270 */
[-C--:B------:R-:W-:Y:S01]  /*94e0*/  FMUL.FTZ R97, R32, R6.reuse ;  /* 0x0000000620617220 */ /* 0x080fe20000410000 */
[-C--:B------:R-:W-:Y:S01]  /*94f0*/  FMUL.FTZ R95, R33, R6.reuse ;  /* 0x00000006215f7220 */ /* 0x080fe20000410000 */
[----:B------:R0:W-:Y:S01]  /*9500*/  SYNCS.ARRIVE.TRANS64.RED.A1T0 RZ, [R4+URZ], RZ ;  /* 0x000000ff04ff79a7 */ /* 0x0001e2000810043f */
        /* <DEDUP_REMOVED lines=33> */
[----:B------:R-:W-:Y:S01]  /*9720*/  USEL UR4, URZ, 0x1, UP0 ;  /* 0x000000013f047887 */ /* 0x000fe20008000000 */
        /* <DEDUP_REMOVED lines=21> */
[----:B------:R-:W-:Y:S01]  /*9880*/  PLOP3.LUT P0, PT, PT, PT, PT, 0x8, 0x0 ;  /* 0x000000000000781c */ /* 0x000fe20003f0e170 */
[-C--:B------:R-:W-:Y:S01]  /*9890*/  FMUL.FTZ R15, R79, R7.reuse ;  /* 0x000000074f0f7220 */ /* 0x080fe20000410000 */
[-C--:B------:R-:W-:Y:S01]  /*98a0*/  FMUL.FTZ R12, R82, R7.reuse ;  /* 0x00000007520c7220 */ /* 0x080fe20000410000 */
[-C--:B------:R-:W-:Y:S01]  /*98b0*/  FMUL.FTZ R8, R83, R7.reuse ;  /* 0x0000000753087220 */ /* 0x080fe20000410000 */
[-C--:B------:R-:W-:Y:S01]  /*98c0*/  FMUL.FTZ R11, R86, R7.reuse ;  /* 0x00000007560b7220 */ /* 0x080fe20000410000 */
[----:B------:R-:W-:Y:S01]  /*98d0*/  FMUL.FTZ R87, R87, R7 ;  /* 0x0000000757577220 */ /* 0x000fe20000410000 */
[----:B------:R-:W-:-:S02]  /*98e0*/  UIADD3 UR43, UR43, 0x1, URZ ;  /* 0x000000012b2b7890 */ /* 0x000fc4000fffe03f */
[----:B------:R-:W-:Y:S02]  /*98f0*/  USEL UR51, UR51, URZ, UP0 ;  /* 0x0000003f33337287 */ /* 0x000fe40008000000 */
[----:B0-----:R-:W-:-:S12]  /*9900*/  ULOP3.LUT UR42, UR42, UR4, URZ, 0x3c, !UPT ;  /* 0x000000042a2a7292 */ /* 0x001fd8000f8e3c3f */
.L_x_284:
[----:B------:R-:W0:Y:S01]  /*9910*/  S2R R7, SR_CgaCtaId ;  /* 0x0000000000077919 */ /* 0x000e220000008800 */
[----:B------:R-:W-:Y:S01]  /*9920*/  MOV R4, 0x400 ;  /* 0x0000040000047802 */ /* 0x000fe20000000f00 */
[----:B------:R-:W-:Y:S01]  /*9930*/  BSSY B0, `(.L_x_307) ;  /* 0x000027d000007945 */ /* 0x000fe20003800000 */
[----:B------:R-:W-:Y:S02]  /*9940*/  BAR.SYNC.DEFER_BLOCKING 0x5, 0x180 ;  /* 0x0146000000007b1d */ /* 0x000fe40000010000 */
[----:B0-----:R-:W-:-:S05]  /*9950*/  LEA R4, R7, R4, 0x18 ;  /* 0x0000000407047211 */ /* 0x001fca00078ec0ff */
[----:B------:R-:W0:Y:S02]  /*9960*/  LDS.128 R48, [R4+0x298d0] ;  /* 0x0298d00004307984 */ /* 0x000e240000000c00 */
[----:B0-----:R-:W-:Y:S02]  /*9970*/  R2UR UR5, R49 ;  /* 0x00000000310572ca */ /* 0x001fe400000e0000 */
[----:B------:R-:W-:Y:S01]  /*9980*/  R2UR UR45, R50 ;  /* 0x00000000322d72ca */ /* 0x000fe200000e0000 */
[----:B------:R-:W-:Y:S06]  /*9990*/  BAR.ARV 0x4, 0x180 ;  /* 0x0106000000007b1d */ /* 0x000fec0000002000 */
[----:B------:R-:W-:Y:S08]  /*99a0*/  @P0 BRA `(.L_x_308) ;  /* 0x0000001800ec0947 */ /* 0x000ff00003800000 */
[----:B------:R-:W0:Y:S01]  /*99b0*/  S2R R54, SR_TID.X ;  /* 0x0000000000367919 */ /* 0x000e220000002100 */
[----:B------:R-:W-:Y:S01]  /*99c0*/  ULDC.64 UR6, c[0x4][0x40] ;  /* 0x0100100000067ab9 */ /* 0x000fe20000000a00 */
[----:B0-----:R-:W-:-:S05]  /*99d0*/  IMAD.SHL.U32 R6, R54, 0x4, RZ ;  /* 0x0000000436067824 */ /* 0x001fca00078e00ff */
[----:B------:R-:W-:-:S04]  /*99e0*/  LOP3.LUT R6, R6, 0xc, RZ, 0xc0, !PT ;  /* 0x0000000c06067812 */ /* 0x000fc800078ec0ff */
[----:B------:R-:W-:-:S05]  /*99f0*/  IADD3 R6, P0, R6, UR6, RZ ;  /* 0x0000000606067c10 */ /* 0x000fca000ff1e0ff */
[----:B------:R-:W-:Y:S01]  /*9a00*/  IMAD.X R7, RZ, RZ, UR7, P0 ;  /* 0x00000007ff077e24 */ /* 0x000fe200080e06ff */
[----:B------:R-:W-:Y:S01]  /*9a10*/  F2FP.BF16.F32.PACK_AB R30, R27, R30 ;  /* 0x0000001e1b1e723e */ /* 0x000fe200000010ff */
[----:B------:R-:W-:-:S03]  /*9a20*/  ULDC.64 UR6, c[0x0][0xc00] ;  /* 0x0003000000067ab9 */ /* 0x000fc60000000a00 */
[----:B------:R0:W2:Y:S01]  /*9a30*/  LDG.E.CONSTANT R48, desc[UR48][R6.64] ;  /* 0x0000003006307981 */ /* 0x0000a2000c1e9900 */
[----:B------:R-:W-:Y:S01]  /*9a40*/  F2FP.BF16.F32.PACK_AB R11, R11, R12 ;  /* 0x0000000c0b0b723e */ /* 0x000fe200000010ff */
[----:B------:R-:W-:Y:S01]  /*9a50*/  UISETP.NE.U32.AND UP0, UPT, UR6, URZ, UPT ;  /* 0x0000003f0600728c */ /* 0x000fe2000bf05070 */
[----:B------:R-:W-:Y:S01]  /*9a60*/  F2FP.BF16.F32.PACK_AB R5, R92, R5 ;  /* 0x000000055c05723e */ /* 0x000fe200000010ff */
[----:B------:R-:W1:Y:S01]  /*9a70*/  S2R R27, SR_SWINHI ;  /* 0x00000000001b7919 */ /* 0x000e620000002f00 */
[----:B------:R-:W-:Y:S01]  /*9a80*/  F2FP.BF16.F32.PACK_AB R90, R90, R93 ;  /* 0x0000005d5a5a723e */ /* 0x000fe200000010ff */
[----:B------:R-:W-:Y:S01]  /*9a90*/  USHF.L.U32 UR8, UR36, 0x2, URZ ;  /* 0x0000000224087899 */ /* 0x000fe2000800063f */
[----:B------:R-:W-:Y:S01]  /*9aa0*/  F2FP.BF16.F32.PACK_AB R10, R9, R10 ;  /* 0x0000000a090a723e */ /* 0x000fe200000010ff */
[----:B------:R-:W-:Y:S01]  /*9ab0*/  UISETP.NE.AND.EX UP0, UPT, UR7, URZ, UPT, UP0 ;  /* 0x0000003f0700728c */ /* 0x000fe2000bf05300 */
[----:B------:R-:W-:Y:S01]  /*9ac0*/  F2FP.BF16.F32.PACK_AB R12, R87, R8 ;  /* 0x00000008570c723e */ /* 0x000fe200000010ff */
[----:B------:R-:W-:Y:S01]  /*9ad0*/  USHF.L.U64.HI UR9, UR36, 0x2, UR37 ;  /* 0x0000000224097899 */ /* 0x000fe20008010225 */
[----:B0-----:R-:W-:Y:S01]  /*9ae0*/  LOP3.LUT P0, R6, R54, 0x3, RZ, 0xc0, !PT ;  /* 0x0000000336067812 */ /* 0x001fe2000780c0ff */
[----:B------:R-:W-:Y:S01]  /*9af0*/  UIADD3 UR4, UP1, UR8, UR6, URZ ;  /* 0x0000000608047290 */ /* 0x000fe2000ff3e03f */
[----:B------:R-:W-:-:S02]  /*9b00*/  F2FP.BF16.F32.PACK_AB R46, R43, R46 ;  /* 0x0000002e2b2e723e */ /* 0x000fc400000010ff */
[----:B------:R-:W-:Y:S01]  /*9b10*/  ISETP.EQ.OR P0, PT, R6, 0x3, !P0 ;  /* 0x000000030600780c */ /* 0x000fe20004702670 */
[----:B------:R-:W-:Y:S01]  /*9b20*/  UIADD3.X UR6, UR9, UR7, URZ, UP1, !UPT ;  /* 0x0000000709067290 */ /* 0x000fe20008ffe43f */
[----:B------:R-:W-:Y:S02]  /*9b30*/  F2FP.BF16.F32.PACK_AB R57, R57, R64 ;  /* 0x000000403939723e */ /* 0x000fe400000010ff */
[----:B------:R-:W-:Y:S02]  /*9b40*/  F2FP.BF16.F32.PACK_AB R60, R53, R60 ;  /* 0x0000003c353c723e */ /* 0x000fe400000010ff */
[----:B------:R-:W-:Y:S02]  /*9b50*/  SEL R43, R5, R90, P0 ;  /* 0x0000005a052b7207 */ /* 0x000fe40000000000 */
[----:B------:R-:W-:Y:S02]  /*9b60*/  F2FP.BF16.F32.PACK_AB R89, R52, R89 ;  /* 0x000000593459723e */ /* 0x000fe400000010ff */
[----:B------:R-:W-:-:S02]  /*9b70*/  SEL R90, R90, R5, P0 ;  /* 0x000000055a5a7207 */ /* 0x000fc40000000000 */
[----:B------:R-:W-:Y:S02]  /*9b80*/  F2FP.BF16.F32.PACK_AB R47, R47, R56 ;  /* 0x000000382f2f723e */ /* 0x000fe400000010ff */
[----:B------:R-:W-:Y:S02]  /*9b90*/  F2FP.BF16.F32.PACK_AB R13, R13, R14 ;  /* 0x0000000e0d0d723e */ /* 0x000fe400000010ff */
[----:B------:R-:W-:Y:S02]  /*9ba0*/  SEL R63, R11, R12, P0 ;  /* 0x0000000c0b3f7207 */ /* 0x000fe40000000000 */
[----:B------:R-:W-:Y:S02]  /*9bb0*/  SEL R52, R12, R11, P0 ;  /* 0x0000000b0c347207 */ /* 0x000fe40000000000 */
[----:B------:R-:W-:Y:S02]  /*9bc0*/  F2FP.BF16.F32.PACK_AB R73, R73, R80 ;  /* 0x000000504949723e */ /* 0x000fe400000010ff */
[----:B------:R-:W-:-:S02]  /*9bd0*/  MOV R6, R4 ;  /* 0x0000000400067202 */ /* 0x000fc40000000f00 */
[----:B-1----:R-:W-:Y:S02]  /*9be0*/  MOV R7, R27 ;  /* 0x0000001b00077202 */ /* 0x002fe40000000f00 */
[----:B------:R-:W-:Y:S02]  /*9bf0*/  F2FP.BF16.F32.PACK_AB R76, R69, R76 ;  /* 0x0000004c454c723e */ /* 0x000fe400000010ff */
[----:B------:R-:W-:Y:S01]  /*9c00*/  F2FP.BF16.F32.PACK_AB R65, R65, R72 ;  /* 0x000000484141723e */ /* 0x000fe200000010ff */
[----:B------:R-:W-:Y:S01]  /*9c10*/  IMAD.WIDE R8, R171, 0x2, R6 ;  /* 0x00000002ab087825 */ /* 0x000fe200078e0206 */
[----:B------:R-:W-:Y:S02]  /*9c20*/  F2FP.BF16.F32.PACK_AB R68, R61, R68 ;  /* 0x000000443d44723e */ /* 0x000fe400000010ff */
[----:B------:R-:W-:Y:S02]  /*9c30*/  F2FP.BF16.F32.PACK_AB R39, R39, R42 ;  /* 0x0000002a2727723e */ /* 0x000fe400000010ff */
[----:B------:R-:W-:-:S02]  /*9c40*/  LOP3.LUT R5, R8, 0x380, RZ, 0xc0, !PT ;  /* 0x0000038008057812 */ /* 0x000fc400078ec0ff */
[----:B------:R-:W-:Y:S02]  /*9c50*/  IADD3 R12, P6, R8, 0x20, RZ ;  /* 0x00000020080c7810 */ /* 0x000fe40007fde0ff */
[----:B------:R-:W-:Y:S02]  /*9c60*/  F2FP.BF16.F32.PACK_AB R38, R35, R38 ;  /* 0x000000262326723e */ /* 0x000fe400000010ff */
[----:B------:R-:W-:Y:S02]  /*9c70*/  SEL R61, R57, R60, P0 ;  /* 0x0000003c393d7207 */ /* 0x000fe40000000000 */
[----:B------:R-:W-:Y:S02]  /*9c80*/  F2FP.BF16.F32.PACK_AB R31, R31, R34 ;  /* 0x000000221f1f723e */ /* 0x000fe400000010ff */
[----:B------:R-:W-:Y:S02]  /*9c90*/  SEL R60, R60, R57, P0 ;  /* 0x000000393c3c7207 */ /* 0x000fe40000000000 */
[----:B------:R-:W-:-:S02]  /*9ca0*/  F2FP.BF16.F32.PACK_AB R44, R44, R45 ;  /* 0x0000002d2c2c723e */ /* 0x000fc400000010ff */
[----:B------:R-:W-:Y:S02]  /*9cb0*/  F2FP.BF16.F32.PACK_AB R41, R40, R41 ;  /* 0x000000292829723e */ /* 0x000fe400000010ff */
[----:B------:R-:W-:Y:S02]  /*9cc0*/  SEL R53, R13, R10, P0 ;  /* 0x0000000a0d357207 */ /* 0x000fe40000000000 */
[----:B------:R-:W-:Y:S02]  /*9cd0*/  SEL R34, R10, R13, P0 ;  /* 0x0000000d0a227207 */ /* 0x000fe40000000000 */
[----:B------:R-:W-:Y:S02]  /*9ce0*/  SEL R57, R47, R46, P0 ;  /* 0x0000002e2f397207 */ /* 0x000fe40000000000 */
[----:B------:R-:W-:Y:S02]  /*9cf0*/  SHF.R.U64 R5, R5, 0x3, RZ ;  /* 0x0000000305057819 */ /* 0x000fe400000012ff */
[----:B------:R-:W-:Y:S01]  /*9d00*/  F2FP.BF16.F32.PACK_AB R28, R28, R29 ;  /* 0x0000001d1c1c723e */ /* 0x000fe200000010ff */
[----:B------:R-:W-:Y:S01]  /*9d10*/  IMAD.X R29, RZ, RZ, R9, P6 ;  /* 0x000000ffff1d7224 */ /* 0x000fe200030e0609 */
[----:B------:R-:W-:-:S02]  /*9d20*/  SEL R55, R73, R76, P0 ;  /* 0x0000004c49377207 */ /* 0x000fc40000000000 */
[----:B------:R-:W-:Y:S02]  /*9d30*/  SEL R59, R65, R68, P0 ;  /* 0x00000044413b7207 */ /* 0x000fe40000000000 */
[----:B------:R-:W-:Y:S02]  /*9d40*/  SEL R46, R46, R47, P0 ;  /* 0x0000002f2e2e7207 */ /* 0x000fe40000000000 */
[----:B------:R-:W-:Y:S02]  /*9d50*/  LOP3.LUT R10, R12, 0x380, RZ, 0xc0, !PT ;  /* 0x000003800c0a7812 */ /* 0x000fe400078ec0ff */
[----:B------:R-:W-:Y:S02]  /*9d60*/  F2FP.BF16.F32.PACK_AB R36, R36, R37 ;  /* 0x000000252424723e */ /* 0x000fe400000010ff */
[----:B------:R-:W-:Y:S02]  /*9d70*/  F2FP.BF16.F32.PACK_AB R33, R32, R33 ;  /* 0x000000212021723e */ /* 0x000fe400000010ff */
[----:B------:R-:W-:-:S02]  /*9d80*/  SEL R76, R76, R73, P0 ;  /* 0x000000494c4c7207 */ /* 0x000fc40000000000 */
[----:B------:R-:W-:Y:S02]  /*9d90*/  SEL R68, R68, R65, P0 ;  /* 0x0000004144447207 */ /* 0x000fe40000000000 */
[----:B------:R-:W-:Y:S02]  /*9da0*/  SEL R47, R39, R38, P0 ;  /* 0x00000026272f7207 */ /* 0x000fe40000000000 */
[----:B------:R-:W-:Y:S02]  /*9db0*/  SEL R42, R38, R39, P0 ;  /* 0x00000027262a7207 */ /* 0x000fe40000000000 */
[C---:B------:R-:W-:Y:S02]  /*9dc0*/  IADD3 R65, P1, R8.reuse, 0x40, RZ ;  /* 0x0000004008417810 */ /* 0x040fe40007f3e0ff */
[C---:B------:R-:W-:Y:S02]  /*9dd0*/  IADD3 R67, P2, R8.reuse, 0x60, RZ ;  /* 0x0000006008437810 */ /* 0x040fe40007f5e0ff */
[C---:B------:R-:W-:Y:S01]  /*9de0*/  IADD3 R38, P3, R8.reuse, 0x4000, RZ ;  /* 0x0000400008267810 */ /* 0x040fe20007f7e0ff */
[----:B------:R-:W-:Y:S01]  /*9df0*/  IMAD.X R27, RZ, RZ, R9, P1 ;  /* 0x000000ffff1b7224 */ /* 0x000fe200008e0609 */
[----:B------:R-:W-:-:S02]  /*9e00*/  IADD3 R69, P4, R8, 0x4020, RZ ;  /* 0x0000402008457810 */ /* 0x000fc40007f9e0ff */
[C---:B------:R-:W-:Y:S02]  /*9e10*/  IADD3 R71, P5, R8.reuse, 0x4040, RZ ;  /* 0x0000404008477810 */ /* 0x040fe40007fbe0ff */
[----:B------:R-:W-:Y:S02]  /*9e20*/  IADD3 R73, P6, R8, 0x4060, RZ ;  /* 0x0000406008497810 */ /* 0x000fe40007fde0ff */
[----:B------:R-:W-:Y:S01]  /*9e30*/  F2FP.BF16.F32.PACK_AB R21, R21, R24 ;  /* 0x000000181515723e */ /* 0x000fe200000010ff */
[--C-:B------:R-:W-:Y:S01]  /*9e40*/  IMAD.X R13, RZ, RZ, R9.reuse, P5 ;  /* 0x000000ffff0d7224 */ /* 0x100fe200028e0609 */
[----:B------:R-:W-:Y:S01]  /*9e50*/  SEL R49, R44, R41, P0 ;  /* 0x000000292c317207 */ /* 0x000fe20000000000 */
[----:B------:R-:W-:Y:S01]  /*9e60*/  IMAD.X R11, RZ, RZ, R9, P6 ;  /* 0x000000ffff0b7224 */ /* 0x000fe200030e0609 */
[----:B------:R-:W-:Y:S02]  /*9e70*/  LOP3.LUT R8, R5, R8, RZ, 0x3c, !PT ;  /* 0x0000000805087212 */ /* 0x000fe400078e3cff */
[----:B------:R-:W-:-:S02]  /*9e80*/  SEL R44, R41, R44, P0 ;  /* 0x0000002c292c7207 */ /* 0x000fc40000000000 */
[----:B------:R-:W-:Y:S02]  /*9e90*/  SHF.R.U64 R5, R10, 0x3, RZ ;  /* 0x000000030a057819 */ /* 0x000fe400000012ff */
[----:B------:R-:W-:Y:S02]  /*9ea0*/  SEL R41, R36, R33, P0 ;  /* 0x0000002124297207 */ /* 0x000fe40000000000 */
[----:B------:R-:W-:Y:S02]  /*9eb0*/  SEL R36, R33, R36, P0 ;  /* 0x0000002421247207 */ /* 0x000fe40000000000 */
[----:B------:R-:W-:Y:S02]  /*9ec0*/  F2FP.BF16.F32.PACK_AB R25, R25, R26 ;  /* 0x0000001a1919723e */ /* 0x000fe400000010ff */
[----:B------:R-:W-:Y:S01]  /*9ed0*/  F2FP.BF16.F32.PACK_AB R20, R15, R20 ;  /* 0x000000140f14723e */ /* 0x000fe200000010ff */
[----:B------:R-:W-:Y:S01]  /*9ee0*/  IMAD.X R15, RZ, RZ, R9, P4 ;  /* 0x000000ffff0f7224 */ /* 0x000fe200020e0609 */
[----:B------:R-:W-:-:S02]  /*9ef0*/  SEL R33, R28, R21, P0 ;  /* 0x000000151c217207 */ /* 0x000fc40000000000 */
[----:B------:R-:W-:Y:S01]  /*9f00*/  SEL R32, R21, R28, P0 ;  /* 0x0000001c15207207 */ /* 0x000fe20000000000 */
[----:B------:R-:W-:Y:S01]  /*9f10*/  IMAD.X R21, RZ, RZ, R9, P3 ;  /* 0x000000ffff157224 */ /* 0x000fe200018e0609 */
[----:B------:R-:W-:Y:S02]  /*9f20*/  LOP3.LUT R28, R5, R12, RZ, 0x3c, !PT ;  /* 0x0000000c051c7212 */ /* 0x000fe400078e3cff */
[----:B------:R-:W-:Y:S02]  /*9f30*/  SEL R39, R31, R30, P0 ;  /* 0x0000001e1f277207 */ /* 0x000fe40000000000 */
[----:B------:R-:W-:Y:S02]  /*9f40*/  LOP3.LUT R5, R38, 0x380, RZ, 0xc0, !PT ;  /* 0x0000038026057812 */ /* 0x000fe400078ec0ff */
[----:B------:R-:W-:Y:S02]  /*9f50*/  SEL R30, R30, R31, P0 ;  /* 0x0000001f1e1e7207 */ /* 0x000fe40000000000 */
[----:B------:R-:W-:-:S02]  /*9f60*/  SEL R31, R25, R20, P0 ;  /* 0x00000014191f7207 */ /* 0x000fc40000000000 */
[----:B------:R-:W-:Y:S01]  /*9f70*/  SEL R50, R20, R25, P0 ;  /* 0x0000001914327207 */ /* 0x000fe20000000000 */
[----:B------:R-:W-:Y:S01]  /*9f80*/  IMAD.X R25, RZ, RZ, R9, P2 ;  /* 0x000000ffff197224 */ /* 0x000fe200010e0609 */
[----:B------:R-:W-:Y:S02]  /*9f90*/  LOP3.LUT R14, R65, 0x380, RZ, 0xc0, !PT ;  /* 0x00000380410e7812 */ /* 0x000fe400078ec0ff */
[----:B------:R-:W-:Y:S02]  /*9fa0*/  F2FP.BF16.F32.PACK_AB R100, R100, R101 ;  /* 0x000000656464723e */ /* 0x000fe400000010ff */
[----:B------:R-:W-:Y:S02]  /*9fb0*/  F2FP.BF16.F32.PACK_AB R99, R98, R99 ;  /* 0x000000636263723e */ /* 0x000fe400000010ff */
[----:B------:R-:W-:Y:S02]  /*9fc0*/  LOP3.LUT R20, R67, 0x380, RZ, 0xc0, !PT ;  /* 0x0000038043147812 */ /* 0x000fe400078ec0ff */
[----:B------:R-:W-:-:S02]  /*9fd0*/  F2FP.BF16.F32.PACK_AB R96, R96, R97 ;  /* 0x000000616060723e */ /* 0x000fc400000010ff */
[----:B------:R-:W-:Y:S02]  /*9fe0*/  F2FP.BF16.F32.PACK_AB R95, R94, R95 ;  /* 0x0000005f5e5f723e */ /* 0x000fe400000010ff */
[----:B------:R-:W-:Y:S02]  /*9ff0*/  SHF.R.U64 R5, R5, 0x3, RZ ;  /* 0x0000000305057819 */ /* 0x000fe400000012ff */
[----:B------:R-:W-:Y:S02]  /*a000*/  SHF.R.U64 R10, R14, 0x3, RZ ;  /* 0x000000030e0a7819 */ /* 0x000fe400000012ff */
[----:B------:R-:W-:Y:S02]  /*a010*/  SEL R35, R100, R99, P0 ;  /* 0x0000006364237207 */ /* 0x000fe40000000000 */
[----:B------:R-:W-:Y:S02]  /*a020*/  SHF.R.U64 R14, R20, 0x3, RZ ;  /* 0x00000003140e7819 */ /* 0x000fe400000012ff */
[----:B------:R-:W-:-:S02]  /*a030*/  SEL R100, R99, R100, P0 ;  /* 0x0000006463647207 */ /* 0x000fc40000000000 */
[----:B------:R-:W-:Y:S02]  /*a040*/  SEL R37, R96, R95, P0 ;  /* 0x0000005f60257207 */ /* 0x000fe40000000000 */
[----:B------:R-:W-:Y:S02]  /*a050*/  LOP3.LUT R20, R5, R38, RZ, 0x3c, !PT ;  /* 0x0000002605147212 */ /* 0x000fe400078e3cff */
[----:B------:R-:W-:Y:S02]  /*a060*/  SEL R96, R95, R96, P0 ;  /* 0x000000605f607207 */ /* 0x000fe40000000000 */
[----:B------:R-:W-:Y:S02]  /*a070*/  F2FP.BF16.F32.PACK_AB R88, R88, R91 ;  /* 0x0000005b5858723e */ /* 0x000fe400000010ff */
[----:B------:R-:W-:Y:S02]  /*a080*/  LOP3.LUT R26, R10, R65, RZ, 0x3c, !PT ;  /* 0x000000410a1a7212 */ /* 0x000fe400078e3cff */
[----:B------:R-:W-:-:S02]  /*a090*/  SEL R45, R88, R89, P0 ;  /* 0x00000059582d7207 */ /* 0x000fc40000000000 */
[----:B------:R-:W-:Y:S02]  /*a0a0*/  LOP3.LUT R10, R69, 0x380, RZ, 0xc0, !PT ;  /* 0x00000380450a7812 */ /* 0x000fe400078ec0ff */
[----:B------:R-:W-:Y:S02]  /*a0b0*/  LOP3.LUT R40, R73, 0x380, RZ, 0xc0, !PT ;  /* 0x0000038049287812 */ /* 0x000fe400078ec0ff */
[----:B------:R-:W-:Y:S02]  /*a0c0*/  SEL R88, R89, R88, P0 ;  /* 0x0000005859587207 */ /* 0x000fe40000000000 */
[----:B------:R-:W-:Y:S02]  /*a0d0*/  SHF.R.U64 R10, R10, 0x3, RZ ;  /* 0x000000030a0a7819 */ /* 0x000fe400000012ff */
[----:B------:R-:W-:Y:S02]  /*a0e0*/  SHF.R.U64 R40, R40, 0x3, RZ ;  /* 0x0000000328287819 */ /* 0x000fe400000012ff */
[----:B------:R-:W-:-:S02]  /*a0f0*/  MOV R62, R20 ;  /* 0x00000014003e7202 */ /* 0x000fc40000000f00 */
[----:B------:R-:W-:Y:S02]  /*a100*/  LOP3.LUT R24, R14, R67, RZ, 0x3c, !PT ;  /* 0x000000430e187212 */ /* 0x000fe400078e3cff */
[----:B------:R-:W-:Y:S02]  /*a110*/  LOP3.LUT R14, R10, R69, RZ, 0x3c, !PT ;  /* 0x000000450a0e7212 */ /* 0x000fe400078e3cff */
[----:B------:R-:W-:Y:S02]  /*a120*/  LOP3.LUT R10, R40, R73, RZ, 0x3c, !PT ;  /* 0x00000049280a7212 */ /* 0x000fe400078e3cff */
[----:B------:R-:W-:Y:S02]  /*a130*/  LOP3.LUT R12, R71, 0x380, RZ, 0xc0, !PT ;  /* 0x00000380470c7812 */ /* 0x000fe400078ec0ff */
[----:B------:R-:W-:Y:S02]  /*a140*/  MOV R66, R8 ;  /* 0x0000000800427202 */ /* 0x000fe40000000f00 */
[----:B------:R-:W-:-:S02]  /*a150*/  SHF.R.U64 R12, R12, 0x3, RZ ;  /* 0x000000030c0c7819 */ /* 0x000fc400000012ff */
[----:B------:R-:W-:Y:S02]  /*a160*/  MOV R54, R10 ;  /* 0x0000000a00367202 */ /* 0x000fe40000000f00 */
[----:B------:R-:W-:Y:S02]  /*a170*/  LOP3.LUT R12, R12, R71, RZ, 0x3c, !PT ;  /* 0x000000470c0c7212 */ /* 0x000fe400078e3cff */
[----:B------:R-:W-:Y:S02]  /*a180*/  MOV R58, R14 ;  /* 0x0000000e003a7202 */ /* 0x000fe40000000f00 */
[----:B------:R-:W-:Y:S02]  /*a190*/  MOV R56, R12 ;  /* 0x0000000c00387202 */ /* 0x000fe40000000f00 */
[----:B------:R-:W-:Y:S02]  /*a1a0*/  MOV R65, R28 ;  /* 0x0000001c00417202 */ /* 0x000fe40000000f00 */
[----:B------:R-:W-:-:S02]  /*a1b0*/  MOV R29, R26 ;  /* 0x0000001a001d7202 */ /* 0x000fc40000000f00 */
[----:B------:R-:W-:Y:S02]  /*a1c0*/  MOV R64, R24 ;  /* 0x0000001800407202 */ /* 0x000fe40000000f00 */
[----:B------:R-:W-:Y:S02]  /*a1d0*/  PLOP3.LUT P2, PT, PT, PT, UP0, 0x80, 0x0 ;  /* 0x000000000000781c */ /* 0x000fe40003f4f008 */
[----:B--2---:R-:W-:Y:S01]  /*a1e0*/  LOP3.LUT R5, R48, 0x2, RZ, 0x3c, !PT ;  /* 0x0000000230057812 */ /* 0x004fe200078e3cff */
[----:B------:R-:W-:Y:S04]  /*a1f0*/  SHFL.IDX PT, R35, R35, R48, 0x1c1f ;  /* 0x001c1f3023237589 */ /* 0x000fe800000e0000 */
[----:B------:R-:W0:Y:S04]  /*a200*/  SHFL.IDX PT, R100, R100, R5, 0x1c1f ;  /* 0x001c1f0564647589 */ /* 0x000e2800000e0000 */
[----:B------:R-:W-:Y:S04]  /*a210*/  SHFL.IDX PT, R55, R55, R48, 0x1c1f ;  /* 0x001c1f3037377589 */ /* 0x000fe800000e0000 */
[----:B------:R-:W1:Y:S04]  /*a220*/  SHFL.IDX PT, R76, R76, R5, 0x1c1f ;  /* 0x001c1f054c4c7589 */ /* 0x000e6800000e0000 */
[----:B------:R-:W-:Y:S04]  /*a230*/  SHFL.IDX PT, R37, R37, R48, 0x1c1f ;  /* 0x001c1f3025257589 */ /* 0x000fe800000e0000 */
[----:B------:R-:W-:Y:S04]  /*a240*/  SHFL.IDX PT, R43, R43, R48, 0x1c1f ;  /* 0x001c1f302b2b7589 */ /* 0x000fe800000e0000 */
[----:B------:R-:W-:Y:S04]  /*a250*/  SHFL.IDX PT, R59, R59, R48, 0x1c1f ;  /* 0x001c1f303b3b7589 */ /* 0x000fe800000e0000 */
[----:B------:R-:W2:Y:S01]  /*a260*/  SHFL.IDX PT, R96, R96, R5, 0x1c1f ;  /* 0x001c1f0560607589 */ /* 0x000ea200000e0000 */
[----:B0-----:R-:W-:-:S02]  /*a270*/  SEL R8, R35, R100, P0 ;  /* 0x0000006423087207 */ /* 0x001fc40000000000 */
[----:B------:R-:W-:Y:S01]  /*a280*/  SEL R10, R100, R35, P0 ;  /* 0x00000023640a7207 */ /* 0x000fe20000000000 */
[----:B------:R-:W-:Y:S04]  /*a290*/  SHFL.IDX PT, R90, R90, R5, 0x1c1f ;  /* 0x001c1f055a5a7589 */ /* 0x000fe800000e0000 */
[----:B------:R-:W0:Y:S01]  /*a2a0*/  SHFL.IDX PT, R68, R68, R5, 0x1c1f ;  /* 0x001c1f0544447589 */ /* 0x000e2200000e0000 */
[----:B-1----:R-:W-:Y:S02]  /*a2b0*/  SEL R9, R55, R76, P0 ;  /* 0x0000004c37097207 */ /* 0x002fe40000000000 */
[----:B------:R-:W-:Y:S01]  /*a2c0*/  SEL R11, R76, R55, P0 ;  /* 0x000000374c0b7207 */ /* 0x000fe20000000000 */
[----:B------:R-:W-:Y:S04]  /*a2d0*/  SHFL.IDX PT, R61, R61, R48, 0x1c1f ;  /* 0x001c1f303d3d7589 */ /* 0x000fe800000e0000 */
[----:B------:R-:W1:Y:S01]  /*a2e0*/  SHFL.IDX PT, R60, R60, R5, 0x1c1f ;  /* 0x001c1f053c3c7589 */ /* 0x000e6200000e0000 */
[----:B------:R-:W-:Y:S01]  /*a2f0*/  BAR.SYNC.DEFER_BLOCKING 0x1, 0x100 ;  /* 0x0044000000007b1d */ /* 0x000fe20000010000 */
[----:B--2---:R-:W-:-:S02]  /*a300*/  SEL R12, R37, R96, P0 ;  /* 0x00000060250c7207 */ /* 0x004fc40000000000 */
[----:B------:R-:W-:-:S03]  /*a310*/  SEL R14, R96, R37, P0 ;  /* 0x00000025600e7207 */ /* 0x000fc60000000000 */
[----:B------:R-:W-:Y:S04]  /*a320*/  SHFL.IDX PT, R41, R41, R48, 0x1c1f ;  /* 0x001c1f3029297589 */ /* 0x000fe800000e0000 */
[----:B------:R-:W2:Y:S01]  /*a330*/  SHFL.IDX PT, R36, R36, R5, 0x1c1f ;  /* 0x001c1f0524247589 */ /* 0x000ea200000e0000 */
[----:B0-----:R-:W-:Y:S02]  /*a340*/  SEL R13, R59, R68, P0 ;  /* 0x000000443b0d7207 */ /* 0x001fe40000000000 */
[----:B------:R-:W-:Y:S01]  /*a350*/  SEL R15, R68, R59, P0 ;  /* 0x0000003b440f7207 */ /* 0x000fe20000000000 */
[----:B------:R-:W-:Y:S04]  /*a360*/  SHFL.IDX PT, R45, R45, R48, 0x1c1f ;  /* 0x001c1f302d2d7589 */ /* 0x000fe800000e0000 */
[----:B------:R-:W-:Y:S01]  /*a370*/  SHFL.IDX PT, R33, R33, R48, 0x1c1f ;  /* 0x001c1f3021217589 */ /* 0x000fe200000e0000 */
[----:B-1----:R-:W-:-:S02]  /*a380*/  SEL R89, R61, R60, P0 ;  /* 0x0000003c3d597207 */ /* 0x002fc40000000000 */
[----:B------:R-:W-:Y:S01]  /*a390*/  SEL R91, R60, R61, P0 ;  /* 0x0000003d3c5b7207 */ /* 0x000fe20000000000 */
[----:B------:R-:W-:Y:S04]  /*a3a0*/  SHFL.IDX PT, R57, R57, R48, 0x1c1f ;  /* 0x001c1f3039397589 */ /* 0x000fe800000e0000 */
[----:B------:R0:W1:Y:S04]  /*a3b0*/  SHFL.IDX PT, R20, R88, R5, 0x1c1f ;  /* 0x001c1f0558147589 */ /* 0x00006800000e0000 */
[----:B------:R-:W3:Y:S04]  /*a3c0*/  SHFL.IDX PT, R46, R46, R5, 0x1c1f ;  /* 0x001c1f052e2e7589 */ /* 0x000ee800000e0000 */
[----:B------:R2:W-:Y:S01]  /*a3d0*/  SHFL.IDX PT, R38, R32, R5, 0x1c1f ;  /* 0x001c1f0520267589 */ /* 0x0005e200000e0000 */
[----:B0-----:R-:W-:-:S03]  /*a3e0*/  SEL R88, R43, R90, P0 ;  /* 0x0000005a2b587207 */ /* 0x001fc60000000000 */
[----:B------:R-:W-:Y:S01]  /*a3f0*/  SHFL.IDX PT, R49, R49, R48, 0x1c1f ;  /* 0x001c1f3031317589 */ /* 0x000fe200000e0000 */
[----:B------:R-:W-:-:S03]  /*a400*/  SEL R90, R90, R43, P0 ;  /* 0x0000002b5a5a7207 */ /* 0x000fc60000000000 */
[----:B------:R-:W-:Y:S01]  /*a410*/  SHFL.IDX PT, R53, R53, R48, 0x1c1f ;  /* 0x001c1f3035357589 */ /* 0x000fe200000e0000 */
[----:B--2---:R-:W-:-:S03]  /*a420*/  SEL R32, R41, R36, P0 ;  /* 0x0000002429207207 */ /* 0x004fc60000000000 */
[----:B------:R-:W-:Y:S04]  /*a430*/  SHFL.IDX PT, R47, R47, R48, 0x1c1f ;  /* 0x001c1f302f2f7589 */ /* 0x000fe800000e0000 */
[----:B------:R-:W-:Y:S01]  /*a440*/  SHFL.IDX PT, R39, R39, R48, 0x1c1f ;  /* 0x001c1f3027277589 */ /* 0x000fe200000e0000 */
[----:B-1----:R-:W-:Y:S02]  /*a450*/  SEL R24, R45, R20, P0 ;  /* 0x000000142d187207 */ /* 0x002fe40000000000 */
[----:B------:R-:W-:Y:S01]  /*a460*/  SEL R26, R20, R45, P0 ;  /* 0x0000002d141a7207 */ /* 0x000fe20000000000 */
[----:B------:R-:W-:Y:S01]  /*a470*/  SHFL.IDX PT, R21, R31, R48, 0x1c1f ;  /* 0x001c1f301f157589 */ /* 0x000fe200000e0000 */
[----:B---3--:R-:W-:Y:S02]  /*a480*/  SEL R25, R57, R46, P0 ;  /* 0x0000002e39197207 */ /* 0x008fe40000000000 */
[----:B------:R-:W-:Y:S01]  /*a490*/  SEL R27, R46, R57, P0 ;  /* 0x000000392e1b7207 */ /* 0x000fe20000000000 */
[----:B------:R-:W-:Y:S04]  /*a4a0*/  SHFL.IDX PT, R63, R63, R48, 0x1c1f ;  /* 0x001c1f303f3f7589 */ /* 0x000fe800000e0000 */
[----:B------:R-:W0:Y:S04]  /*a4b0*/  SHFL.IDX PT, R44, R44, R5, 0x1c1f ;  /* 0x001c1f052c2c7589 */ /* 0x000e2800000e0000 */
[----:B------:R-:W1:Y:S04]  /*a4c0*/  SHFL.IDX PT, R42, R42, R5, 0x1c1f ;  /* 0x001c1f052a2a7589 */ /* 0x000e6800000e0000 */
[----:B------:R-:W2:Y:S04]  /*a4d0*/  SHFL.IDX PT, R48, R30, R5, 0x1c1f ;  /* 0x001c1f051e307589 */ /* 0x000ea800000e0000 */
[----:B------:R-:W3:Y:S04]  /*a4e0*/  SHFL.IDX PT, R50, R50, R5, 0x1c1f ;  /* 0x001c1f0532327589 */ /* 0x000ee800000e0000 */
[----:B------:R4:W3:Y:S04]  /*a4f0*/  SHFL.IDX PT, R40, R34, R5, 0x1c1f ;  /* 0x001c1f0522287589 */ /* 0x0008e800000e0000 */
[----:B------:R-:W3:Y:S04]  /*a500*/  SHFL.IDX PT, R52, R52, R5, 0x1c1f ;  /* 0x001c1f0534347589 */ /* 0x000ee800000e0000 */
[----:B------:R3:W-:Y:S01]  /*a510*/  STSM.16.M88.4 [R66], R8 ;  /* 0x0000000842007844 */ /* 0x0007e20000000200 */
[----:B0-----:R-:W-:-:S02]  /*a520*/  SEL R28, R49, R44, P0 ;  /* 0x0000002c311c7207 */ /* 0x001fc40000000000 */
[----:B----4-:R-:W-:Y:S01]  /*a530*/  SEL R34, R36, R41, P0 ;  /* 0x0000002924227207 */ /* 0x010fe20000000000 */
[----:B------:R0:W-:Y:S01]  /*a540*/  STSM.16.M88.4 [R65], R12 ;  /* 0x0000000c41007844 */ /* 0x0001e20000000200 */
[----:B------:R-:W-:Y:S02]  /*a550*/  SEL R36, R33, R38, P0 ;  /* 0x0000002621247207 */ /* 0x000fe40000000000 */
[----:B------:R-:W-:Y:S01]  /*a560*/  SEL R30, R44, R49, P0 ;  /* 0x000000312c1e7207 */ /* 0x000fe20000000000 */
[----:B------:R4:W-:Y:S01]  /*a570*/  STSM.16.M88.4 [R29], R88 ;  /* 0x000000581d007844 */ /* 0x0009e20000000200 */
[----:B------:R-:W-:Y:S02]  /*a580*/  SEL R38, R38, R33, P0 ;  /* 0x0000002126267207 */ /* 0x000fe40000000000 */
[----:B-1----:R-:W-:Y:S01]  /*a590*/  SEL R31, R42, R47, P0 ;  /* 0x0000002f2a1f7207 */ /* 0x002fe20000000000 */
[----:B------:R-:W-:Y:S01]  /*a5a0*/  STSM.16.M88.4 [R64], R24 ;  /* 0x0000001840007844 */ /* 0x000fe20000000200 */
[----:B--2---:R-:W-:-:S02]  /*a5b0*/  SEL R33, R39, R48, P0 ;  /* 0x0000003027217207 */ /* 0x004fc40000000000 */
[----:B------:R-:W-:Y:S01]  /*a5c0*/  SEL R35, R48, R39, P0 ;  /* 0x0000002730237207 */ /* 0x000fe20000000000 */
[----:B---3--:R-:W-:Y:S01]  /*a5d0*/  IMAD.U32 R8, RZ, RZ, UR4 ;  /* 0x00000004ff087e24 */ /* 0x008fe2000f8e00ff */
[----:B------:R-:W-:Y:S01]  /*a5e0*/  SEL R37, R21, R50, P0 ;  /* 0x0000003215257207 */ /* 0x000fe20000000000 */
[----:B------:R-:W-:Y:S01]  /*a5f0*/  IMAD.U32 R9, RZ, RZ, UR6 ;  /* 0x00000006ff097e24 */ /* 0x000fe2000f8e00ff */
[----:B------:R-:W-:Y:S01]  /*a600*/  SEL R39, R50, R21, P0 ;  /* 0x0000001532277207 */ /* 0x000fe20000000000 */
[----:B------:R-:W-:Y:S01]  /*a610*/  ULDC.64 UR6, c[0x0][0xc08] ;  /* 0x0003020000067ab9 */ /* 0x000fe20000000a00 */
[----:B0-----:R-:W-:Y:S02]  /*a620*/  SEL R12, R53, R40, P0 ;  /* 0x00000028350c7207 */ /* 0x001fe40000000000 */
[----:B------:R-:W-:Y:S02]  /*a630*/  SEL R14, R40, R53, P0 ;  /* 0x00000035280e7207 */ /* 0x000fe40000000000 */
[----:B----4-:R-:W-:-:S02]  /*a640*/  SEL R29, R47, R42, P0 ;  /* 0x0000002a2f1d7207 */ /* 0x010fc40000000000 */
[----:B------:R-:W-:Y:S02]  /*a650*/  SEL R13, R63, R52, P0 ;  /* 0x000000343f0d7207 */ /* 0x000fe40000000000 */
[----:B------:R-:W-:Y:S01]  /*a660*/  SEL R15, R52, R63, P0 ;  /* 0x0000003f340f7207 */ /* 0x000fe20000000000 */
[----:B------:R-:W-:Y:S01]  /*a670*/  STSM.16.M88.4 [R62], R28 ;  /* 0x0000001c3e007844 */ /* 0x000fe20000000200 */
[----:B------:R-:W-:Y:S01]  /*a680*/  UMOV UR4, URZ ;  /* 0x0000003f00047c82 */ /* 0x000fe20008000000 */
[----:B------:R-:W0:Y:S02]  /*a690*/  LDC R50, c[0x0][0xbe8] ;  /* 0x0002fa00ff327b82 */ /* 0x000e240000000800 */
[----:B------:R-:W-:Y:S04]  /*a6a0*/  STSM.16.M88.4 [R58], R32 ;  /* 0x000000203a007844 */ /* 0x000fe80000000200 */
[----:B------:R-:W-:Y:S04]  /*a6b0*/  STSM.16.M88.4 [R56], R36 ;  /* 0x0000002438007844 */ /* 0x000fe80000000200 */
[----:B------:R1:W-:Y:S01]  /*a6c0*/  STSM.16.M88.4 [R54], R12 ;  /* 0x0000000c36007844 */ /* 0x0003e20000000200 */
[----:B------:R-:W-:Y:S06]  /*a6d0*/  BAR.SYNC.DEFER_BLOCKING 0x1, 0x100 ;  /* 0x0044000000007b1d */ /* 0x000fec0000010000 */
[----:B------:R-:W2:Y:S01]  /*a6e0*/  @P2 LDG.E R5, desc[UR48][R8.64] ;  /* 0x0000003008052981 */ /* 0x000ea2000c1e1900 */
[----:B------:R-:W-:Y:S01]  /*a6f0*/  UISETP.NE.U32.AND UP1, UPT, UR6, URZ, UPT ;  /* 0x0000003f0600728c */ /* 0x000fe2000bf25070 */
[----:B0-----:R-:W-:Y:S01]  /*a700*/  ISETP.NE.AND P1, PT, R50, 0x1, PT ;  /* 0x000000013200780c */ /* 0x001fe20003f25270 */
[----:B-1----:R-:W-:-:S02]  /*a710*/  IMAD.U32 R13, RZ, RZ, UR39 ;  /* 0x00000027ff0d7e24 */ /* 0x002fc4000f8e00ff */
[----:B------:R-:W-:-:S06]  /*a720*/  UISETP.NE.AND.EX UP1, UPT, UR7, URZ, UPT, UP1 ;  /* 0x0000003f0700728c */ /* 0x000fcc000bf25310 */
[----:B------:R-:W-:-:S04]  /*a730*/  PLOP3.LUT P0, PT, PT, PT, UP1, 0x80, 0x0 ;  /* 0x000000000000781c */ /* 0x000fc80003f0f018 */
[----:B------:R-:W0:Y:S01]  /*a740*/  @P1 LDC R10, c[0x0][0xbec] ;  /* 0x0002fb00ff0a1b82 */ /* 0x000e220000000800 */
[----:B------:R-:W-:-:S03]  /*a750*/  @UP1 UIADD3 UR6, UP2, UR8, UR6, URZ ;  /* 0x0000000608061290 */ /* 0x000fc6000ff5e03f */
[----:B------:R-:W-:Y:S01]  /*a760*/  ULDC UR8, c[0x0][0xa88] ;  /* 0x0002a20000087ab9 */ /* 0x000fe20000000800 */
[----:B------:R-:W-:Y:S02]  /*a770*/  @UP1 UIADD3.X UR7, UR9, UR7, URZ, UP2, !UPT ;  /* 0x0000000709071290 */ /* 0x000fe400097fe43f */
[----:B------:R-:W-:Y:S01]  /*a780*/  IMAD.U32 R14, RZ, RZ, UR6 ;  /* 0x00000006ff0e7e24 */ /* 0x000fe2000f8e00ff */
[----:B------:R-:W1:Y:S03]  /*a790*/  @P1 LDC R20, c[0x0][0xbf0] ;  /* 0x0002fc00ff141b82 */ /* 0x000e660000000800 */
[----:B------:R-:W-:Y:S01]  /*a7a0*/  IMAD.U32 R15, RZ, RZ, UR7 ;  /* 0x00000007ff0f7e24 */ /* 0x000fe2000f8e00ff */
[----:B--2---:R-:W-:Y:S01]  /*a7b0*/  @P2 R2UR UR4, R5 ;  /* 0x00000000050422ca */ /* 0x004fe200000e0000 */
[----:B------:R-:W-:-:S06]  /*a7c0*/  IMAD.U32 R5, RZ, RZ, UR8 ;  /* 0x00000008ff057e24 */ /* 0x000fcc000f8e00ff */
[----:B------:R2:W5:Y:S01]  /*a7d0*/  @P0 LDG.E R5, desc[UR48][R14.64] ;  /* 0x000000300e050981 */ /* 0x000562000c1e1900 */
[----:B01----:R-:W-:Y:S07]  /*a7e0*/  @P0 BRA `(.L_x_309) ;  /* 0x0000000000100947 */ /* 0x003fee0003800000 */
[----:B------:R-:W-:Y:S05]  /*a7f0*/  @!P2 BRA `(.L_x_309) ;  /* 0x00000000000ca947 */ /* 0x000fea0003800000 */
[----:B------:R-:W3:Y:S04]  /*a800*/  LDG.E R12, desc[UR48][R8.64] ;  /* 0x00000030080c7981 */ /* 0x000ee8000c1e1900 */
[----:B-----5:R-:W3:Y:S02]  /*a810*/  LDG.E R5, desc[UR48][R8.64+0x4] ;  /* 0x0000043008057981 */ /* 0x020ee4000c1e1900 */
[----:B---3--:R-:W-:-:S07]  /*a820*/  IMAD.IADD R5, R5, 0x1, -R12 ;  /* 0x0000000105057824 */ /* 0x008fce00078e0a0c */
.L_x_309:
[----:B------:R-:W-:Y:S01]  /*a830*/  USHF.R.S32.HI UR14, URZ, 0x1f, UR40 ;  /* 0x0000001f3f0e7899 */ /* 0x000fe20008011428 */
[----:B------:R-:W-:Y:S01]  /*a840*/  IMAD R13, R13, 0x80, R170 ;  /* 0x000000800d0d7824 */ /* 0x000fe200078e02aa */
[----:B------:R-:W-:Y:S01]  /*a850*/  ULDC.64 UR12, c[0x0][0xb90] ;  /* 0x0002e400000c7ab9 */ /* 0x000fe20000000a00 */
[----:B------:R-:W-:Y:S01]  /*a860*/  USHF.R.S32.HI UR9, URZ, 0x1f, UR4 ;  /* 0x0000001f3f097899 */ /* 0x000fe20008011404 */
[----:B-----5:R-:W-:Y:S01]  /*a870*/  IMAD R53, R5, R50, RZ ;  /* 0x0000003205357224 */ /* 0x020fe200078e02ff */
[----:B------:R-:W-:Y:S01]  /*a880*/  UIMAD UR10, UR14, UR12, URZ ;  /* 0x0000000c0e0a72a4 */ /* 0x000fe2000f8e023f */
[----:B------:R-:W-:Y:S01]  /*a890*/  @P1 IMAD.HI.U32 R9, R13, R10, RZ ;  /* 0x0000000a0d091227 */ /* 0x000fe200078e00ff */
[----:B------:R-:W-:Y:S01]  /*a8a0*/  UMOV UR8, UR4 ;  /* 0x0000000400087c82 */ /* 0x000fe20008000000 */
[----:B------:R-:W-:Y:S02]  /*a8b0*/  USEL UR37, UR37, URZ, !UP0 ;  /* 0x0000003f25257287 */ /* 0x000fe4000c000000 */
[----:B------:R-:W-:Y:S01]  /*a8c0*/  UIMAD.WIDE.U32 UR6, UR40, UR12, UR8 ;  /* 0x0000000c280672a5 */ /* 0x000fe2000f8e0008 */
[----:B------:R-:W-:Y:S01]  /*a8d0*/  IMAD.MOV.U32 R8, RZ, RZ, R13 ;  /* 0x000000ffff087224 */ /* 0x000fe200078e000d */
[----:B------:R-:W-:Y:S01]  /*a8e0*/  UIMAD UR10, UR40, UR13, UR10 ;  /* 0x0000000d280a72a4 */ /* 0x000fe2000f8e020a */
[----:B------:R-:W-:Y:S01]  /*a8f0*/  @P1 SHF.R.U32.HI R8, RZ, R20, R9 ;  /* 0x00000014ff081219 */ /* 0x000fe20000011609 */
[----:B------:R-:W-:Y:S01]  /*a900*/  USEL UR36, UR36, URZ, !UP0 ;  /* 0x0000003f24247287 */ /* 0x000fe2000c000000 */
[----:B------:R-:W-:Y:S01]  /*a910*/  IMAD R9, R18, 0x40, R2 ;  /* 0x0000004012097824 */ /* 0x000fe200078e0202 */
[----:B------:R-:W-:Y:S01]  /*a920*/  ULDC.64 UR12, c[0x0][0xb98] ;  /* 0x0002e600000c7ab9 */ /* 0x000fe20000000a00 */
[----:B------:R-:W-:Y:S01]  /*a930*/  UIADD3 UR7, UR7, UR10, URZ ;  /* 0x0000000a07077290 */ /* 0x000fe2000fffe03f */
[----:B------:R-:W-:Y:S01]  /*a940*/  IMAD.MOV R11, RZ, RZ, -R8 ;  /* 0x000000ffff0b7224 */ /* 0x000fe200078e0a08 */
[----:B------:R-:W-:Y:S01]  /*a950*/  UIMAD UR8, UR37, UR12, URZ ;  /* 0x0000000c250872a4 */ /* 0x000fe2000f8e023f */
[----:B------:R-:W-:Y:S01]  /*a960*/  IMAD.WIDE R6, R9, 0x2, R6 ;  /* 0x0000000209067825 */ /* 0x000fe200078e0206 */
[----:B------:R-:W-:Y:S01]  /*a970*/  UIMAD.WIDE.U32 UR6, UR36, UR12, UR6 ;  /* 0x0000000c240672a5 */ /* 0x000fe2000f8e0006 */
[----:B------:R-:W-:Y:S01]  /*a980*/  SHF.R.S32.HI R9, RZ, 0x1f, R8 ;  /* 0x0000001fff097819 */ /* 0x000fe20000011408 */
[----:B------:R-:W-:Y:S01]  /*a990*/  UIMAD UR8, UR36, UR13, UR8 ;  /* 0x0000000d240872a4 */ /* 0x000fe2000f8e0208 */
[----:B------:R-:W-:Y:S01]  /*a9a0*/  IMAD R11, R50, R11, R13 ;  /* 0x0000000b320b7224 */ /* 0x000fe200078e020d */
[----:B--2---:R-:W-:Y:S01]  /*a9b0*/  IADD3 R15, P3, R6, 0x2000, RZ ;  /* 0x00002000060f7810 */ /* 0x004fe20007f7e0ff */
[----:B------:R-:W-:Y:S01]  /*a9c0*/  ULDC.64 UR10, c[0x0][0xaa0] ;  /* 0x0002a800000a7ab9 */ /* 0x000fe20000000a00 */
[----:B------:R-:W-:-:S02]  /*a9d0*/  IADD3 R8, P2, R8, UR6, RZ ;  /* 0x0000000608087c10 */ /* 0x000fc4000ff5e0ff */
[----:B------:R-:W-:Y:S01]  /*a9e0*/  IMAD.U32 R10, RZ, RZ, UR8 ;  /* 0x00000008ff0a7e24 */ /* 0x000fe2000f8e00ff */
[----:B------:R-:W-:Y:S02]  /*a9f0*/  LOP3.LUT R12, R15, 0x380, RZ, 0xc0, !PT ;  /* 0x000003800f0c7812 */ /* 0x000fe400078ec0ff */
[----:B------:R-:W-:Y:S02]  /*aa00*/  IADD3 R25, P0, R6, 0x1000, RZ ;  /* 0x0000100006197810 */ /* 0x000fe40007f1e0ff */
[----:B------:R-:W-:Y:S01]  /*aa10*/  IADD3.X R9, R9, UR7, R10, P2, !PT ;  /* 0x0000000709097c10 */ /* 0x000fe200097fe40a */
[----:B------:R-:W-:Y:S01]  /*aa20*/  ULDC.64 UR6, c[0x0][0xb88] ;  /* 0x0002e20000067ab9 */ /* 0x000fe20000000a00 */
[----:B------:R-:W-:Y:S02]  /*aa30*/  SHF.R.S32.HI R10, RZ, 0x1f, R11 ;  /* 0x0000001fff0a7819 */ /* 0x000fe4000001140b */
[----:B------:R-:W-:Y:S01]  /*aa40*/  SHF.R.U64 R12, R12, 0x3, RZ ;  /* 0x000000030c0c7819 */ /* 0x000fe200000012ff */
[----:B------:R-:W-:Y:S01]  /*aa50*/  IMAD.WIDE.U32 R8, R11, UR6, R8 ;  /* 0x000000060b087c25 */ /* 0x000fe2000f8e0008 */
[----:B------:R-:W-:-:S02]  /*aa60*/  IADD3 R13, P2, R6, 0x3000, RZ ;  /* 0x00003000060d7810 */ /* 0x000fc40007f5e0ff */
[----:B------:R-:W-:Y:S01]  /*aa70*/  LOP3.LUT R12, R12, R15, RZ, 0x3c, !PT ;  /* 0x0000000f0c0c7212 */ /* 0x000fe200078e3cff */
[----:B------:R-:W-:Y:S01]  /*aa80*/  IMAD R14, R10, UR6, RZ ;  /* 0x000000060a0e7c24 */ /* 0x000fe2000f8e02ff */
[----:B------:R-:W-:Y:S02]  /*aa90*/  LOP3.LUT R24, R25, 0x380, RZ, 0xc0, !PT ;  /* 0x0000038019187812 */ /* 0x000fe400078ec0ff */
[----:B------:R-:W-:Y:S01]  /*aaa0*/  LOP3.LUT R10, R13, 0x380, RZ, 0xc0, !PT ;  /* 0x000003800d0a7812 */ /* 0x000fe200078ec0ff */
[----:B------:R-:W-:Y:S01]  /*aab0*/  IMAD R15, R11, UR7, R14 ;  /* 0x000000070b0f7c24 */ /* 0x000fe2000f8e020e */
[----:B------:R-:W-:Y:S01]  /*aac0*/  ULDC.64 UR6, c[0x0][0xb50] ;  /* 0x0002d40000067ab9 */ /* 0x000fe20000000a00 */
[----:B------:R-:W-:Y:S01]  /*aad0*/  SHF.R.U64 R24, R24, 0x3, RZ ;  /* 0x0000000318187819 */ /* 0x000fe200000012ff */
[----:B------:R-:W-:Y:S01]  /*aae0*/  IMAD.X R11, RZ, RZ, R7, P2 ;  /* 0x000000ffff0b7224 */ /* 0x000fe200010e0607 */
[----:B------:R-:W-:Y:S01]  /*aaf0*/  SHF.R.U64 R10, R10, 0x3, RZ ;  /* 0x000000030a0a7819 */ /* 0x000fe200000012ff */
[----:B------:R-:W-:Y:S01]  /*ab00*/  IMAD.IADD R9, R9, 0x1, R15 ;  /* 0x0000000109097824 */ /* 0x000fe200078e020f */
[----:B------:R-:W-:-:S02]  /*ab10*/  LEA R15, P4, R8, UR6, 0x2 ;  /* 0x00000006080f7c11 */ /* 0x000fc4000f8810ff */
[----:B------:R-:W-:Y:S01]  /*ab20*/  LOP3.LUT R24, R24, R25, RZ, 0x3c, !PT ;  /* 0x0000001918187212 */ /* 0x000fe200078e3cff */
[----:B------:R-:W-:Y:S01]  /*ab30*/  IMAD.X R25, RZ, RZ, R7, P0 ;  /* 0x000000ffff197224 */ /* 0x000fe200000e0607 */
[----:B------:R-:W-:Y:S01]  /*ab40*/  LEA.HI.X R26, R8, UR7, R9, 0x2, P4 ;  /* 0x00000007081a7c11 */ /* 0x000fe2000a0f1409 */
[----:B------:R-:W-:Y:S01]  /*ab50*/  IMAD.U32 R9, RZ, RZ, UR39 ;  /* 0x00000027ff097e24 */ /* 0x000fe2000f8e00ff */
[----:B------:R-:W-:Y:S01]  /*ab60*/  SHFL.IDX PT, R20, R15, RZ, 0x1c1f ;  /* 0x001c1fff0f147589 */ /* 0x000fe200000e0000 */
[----:B------:R-:W-:Y:S01]  /*ab70*/  LOP3.LUT R10, R10, R13, RZ, 0x3c, !PT ;  /* 0x0000000d0a0a7212 */ /* 0x000fe200078e3cff */
[----:B------:R-:W-:Y:S01]  /*ab80*/  IMAD.X R13, RZ, RZ, R7, P3 ;  /* 0x000000ffff0d7224 */ /* 0x000fe200018e0607 */
[----:B------:R-:W-:Y:S01]  /*ab90*/  LOP3.LUT P0, RZ, R19, 0x3, RZ, 0xc0, !PT ;  /* 0x0000000313ff7812 */ /* 0x000fe2000780c0ff */
[----:B------:R-:W0:Y:S01]  /*aba0*/  SHFL.IDX PT, R21, R26, RZ, 0x1c1f ;  /* 0x001c1fff1a157589 */ /* 0x000e2200000e0000 */
[----:B------:R-:W-:Y:S01]  /*abb0*/  IMAD R28, R9, 0x80, R168 ;  /* 0x00000080091c7824 */ /* 0x000fe200078e02a8 */
[----:B------:R-:W-:-:S02]  /*abc0*/  IADD3 R14, P3, R6, 0x7000, RZ ;  /* 0x00007000060e7810 */ /* 0x000fc40007f7e0ff */
[----:B------:R-:W-:Y:S01]  /*abd0*/  SHFL.IDX PT, R48, R15, 0x1, 0x1c1f ;  /* 0x003c1f000f307f89 */ /* 0x000fe200000e0000 */
[C---:B------:R-:W-:Y:S01]  /*abe0*/  VIADD R8, R28.reuse, 0x8 ;  /* 0x000000081c087836 */ /* 0x040fe20000000000 */
[-C--:B------:R-:W-:Y:S01]  /*abf0*/  ISETP.GE.OR P2, PT, R28, R53.reuse, P0 ;  /* 0x000000351c00720c */ /* 0x080fe20000746670 */
[----:B------:R-:W-:Y:S01]  /*ac00*/  IMAD.X R29, RZ, RZ, R7, P3 ;  /* 0x000000ffff1d7224 */ /* 0x000fe200018e0607 */
[----:B------:R-:W1:Y:S01]  /*ac10*/  SHFL.IDX PT, R49, R26, 0x1, 0x1c1f ;  /* 0x003c1f001a317f89 */ /* 0x000e6200000e0000 */
[----:B------:R-:W-:Y:S02]  /*ac20*/  LOP3.LUT R5, R14, 0x380, RZ, 0xc0, !PT ;  /* 0x000003800e057812 */ /* 0x000fe400078ec0ff */
[----:B------:R-:W-:Y:S02]  /*ac30*/  ISETP.GE.OR P0, PT, R8, R53, P0 ;  /* 0x000000350800720c */ /* 0x000fe40000706670 */
[C---:B------:R-:W-:Y:S02]  /*ac40*/  IADD3 R45, P6, R6.reuse, 0x4000, RZ ;  /* 0x00004000062d7810 */ /* 0x040fe40007fde0ff */
[----:B------:R-:W-:-:S02]  /*ac50*/  IADD3 R41, P5, R6, 0x5000, RZ ;  /* 0x0000500006297810 */ /* 0x000fc40007fbe0ff */
[C---:B------:R-:W-:Y:S02]  /*ac60*/  IADD3 R37, P4, R6.reuse, 0x6000, RZ ;  /* 0x0000600006257810 */ /* 0x040fe40007f9e0ff */
[----:B------:R-:W-:Y:S02]  /*ac70*/  LOP3.LUT R9, R6, 0x380, RZ, 0xc0, !PT ;  /* 0x0000038006097812 */ /* 0x000fe400078ec0ff */
[----:B------:R-:W-:Y:S02]  /*ac80*/  SHF.R.U64 R5, R5, 0x3, RZ ;  /* 0x0000000305057819 */ /* 0x000fe400000012ff */
[----:B------:R-:W-:Y:S01]  /*ac90*/  LOP3.LUT R44, R45, 0x380, RZ, 0xc0, !PT ;  /* 0x000003802d2c7812 */ /* 0x000fe200078ec0ff */
[----:B0-----:R-:W-:Y:S01]  /*aca0*/  @!P2 ST.E desc[UR48][R20.64], R3 ;  /* 0x000000031400a985 */ /* 0x001fe2000c101930 */
[----:B------:R-:W-:Y:S02]  /*acb0*/  LOP3.LUT R40, R41, 0x380, RZ, 0xc0, !PT ;  /* 0x0000038029287812 */ /* 0x000fe400078ec0ff */
[----:B------:R-:W-:-:S02]  /*acc0*/  LOP3.LUT R36, R37, 0x380, RZ, 0xc0, !PT ;  /* 0x0000038025247812 */ /* 0x000fc400078ec0ff */
[----:B------:R-:W-:Y:S02]  /*acd0*/  SHF.R.U64 R9, R9, 0x3, RZ ;  /* 0x0000000309097819 */ /* 0x000fe400000012ff */
[----:B------:R-:W-:Y:S01]  /*ace0*/  SHF.R.U64 R44, R44, 0x3, RZ ;  /* 0x000000032c2c7819 */ /* 0x000fe200000012ff */
[----:B-1----:R0:W-:Y:S01]  /*acf0*/  @!P0 ST.E desc[UR48][R48.64], R0 ;  /* 0x0000000030008985 */ /* 0x0021e2000c101930 */
[----:B------:R-:W-:Y:S02]  /*ad00*/  SHF.R.U64 R40, R40, 0x3, RZ ;  /* 0x0000000328287819 */ /* 0x000fe400000012ff */
[----:B------:R-:W-:Y:S02]  /*ad10*/  SHF.R.U64 R36, R36, 0x3, RZ ;  /* 0x0000000324247819 */ /* 0x000fe400000012ff */
[----:B------:R-:W-:Y:S01]  /*ad20*/  LOP3.LUT R28, R5, R14, RZ, 0x3c, !PT ;  /* 0x0000000e051c7212 */ /* 0x000fe200078e3cff */
[----:B------:R-:W-:Y:S01]  /*ad30*/  UIMAD UR8, UR9, UR10, URZ ;  /* 0x0000000a090872a4 */ /* 0x000fe2000f8e023f */
[----:B------:R-:W-:Y:S01]  /*ad40*/  LOP3.LUT R6, R9, R6, RZ, 0x3c, !PT ;  /* 0x0000000609067212 */ /* 0x000fe200078e3cff */
[----:B------:R-:W1:Y:S01]  /*ad50*/  @P1 LDC R5, c[0x0][0xbec] ;  /* 0x0002fb00ff051b82 */ /* 0x000e620000000800 */
[----:B------:R-:W-:Y:S01]  /*ad60*/  LOP3.LUT R44, R44, R45, RZ, 0x3c, !PT ;  /* 0x0000002d2c2c7212 */ /* 0x000fe200078e3cff */
[--C-:B------:R-:W-:Y:S01]  /*ad70*/  IMAD.X R45, RZ, RZ, R7.reuse, P6 ;  /* 0x000000ffff2d7224 */ /* 0x100fe200030e0607 */
[----:B------:R-:W-:Y:S01]  /*ad80*/  LOP3.LUT R40, R40, R41, RZ, 0x3c, !PT ;  /* 0x0000002928287212 */ /* 0x000fe200078e3cff */
[--C-:B------:R-:W-:Y:S01]  /*ad90*/  IMAD.X R41, RZ, RZ, R7.reuse, P5 ;  /* 0x000000ffff297224 */ /* 0x100fe200028e0607 */
[----:B------:R-:W-:Y:S01]  /*ada0*/  LOP3.LUT R36, R36, R37, RZ, 0x3c, !PT ;  /* 0x0000002524247212 */ /* 0x000fe200078e3cff */
[----:B------:R-:W-:Y:S01]  /*adb0*/  IMAD.X R37, RZ, RZ, R7, P4 ;  /* 0x000000ffff257224 */ /* 0x000fe200020e0607 */
[----:B------:R2:W5:Y:S01]  /*adc0*/  LD.E.128 R32, desc[UR48][R6.64] ;  /* 0x0000003006207980 */ /* 0x000562000c101d00 */
[----:B------:R-:W-:-:S02]  /*add0*/  UIMAD.WIDE.U32 UR6, UR4, UR10, URZ ;  /* 0x0000000a040672a5 */ /* 0x000fc4000f8e003f */
[----:B------:R-:W-:Y:S01]  /*ade0*/  UIMAD UR8, UR4, UR11, UR8 ;  /* 0x0000000b040872a4 */ /* 0x000fe2000f8e0208 */
[----:B0-----:R-:W-:Y:S01]  /*adf0*/  IMAD R0, R17, 0x20, R18 ;  /* 0x0000002011007824 */ /* 0x001fe200078e0212 */
[----:B------:R-:W5:Y:S01]  /*ae00*/  LD.E.128 R24, desc[UR48][R24.64] ;  /* 0x0000003018187980 */ /* 0x000f62000c101d00 */
[----:B------:R-:W-:Y:S01]  /*ae10*/  ULDC.64 UR10, c[0x0][0xae8] ;  /* 0x0002ba00000a7ab9 */ /* 0x000fe20000000a00 */
[----:B------:R-:W-:Y:S02]  /*ae20*/  IMAD.U32 R3, RZ, RZ, UR39 ;  /* 0x00000027ff037e24 */ /* 0x000fe4000f8e00ff */
[----:B------:R-:W5:Y:S01]  /*ae30*/  LD.E.128 R12, desc[UR48][R12.64] ;  /* 0x000000300c0c7980 */ /* 0x000f62000c101d00 */
[----:B--2---:R-:W0:Y:S01]  /*ae40*/  @P1 LDC R7, c[0x0][0xbf0] ;  /* 0x0002fc00ff071b82 */ /* 0x004e220000000800 */
[----:B------:R-:W-:Y:S02]  /*ae50*/  UIADD3 UR7, UR7, UR8, URZ ;  /* 0x0000000807077290 */ /* 0x000fe4000fffe03f */
[----:B------:R-:W-:Y:S01]  /*ae60*/  UIMAD UR4, UR14, UR10, URZ ;  /* 0x0000000a0e0472a4 */ /* 0x000fe2000f8e023f */
[----:B------:R-:W-:Y:S01]  /*ae70*/  IMAD R20, R3, 0x80, R0 ;  /* 0x0000008003147824 */ /* 0x000fe200078e0200 */
[----:B------:R-:W-:Y:S01]  /*ae80*/  UIMAD.WIDE.U32 UR6, UR40, UR10, UR6 ;  /* 0x0000000a280672a5 */ /* 0x000fe2000f8e0006 */
[----:B------:R-:W5:Y:S01]  /*ae90*/  LD.E.128 R8, desc[UR48][R10.64] ;  /* 0x000000300a087980 */ /* 0x000f62000c101d00 */
[----:B------:R-:W-:Y:S01]  /*aea0*/  UIMAD UR4, UR40, UR11, UR4 ;  /* 0x0000000b280472a4 */ /* 0x000fe2000f8e0204 */
[----:B-1----:R-:W-:Y:S01]  /*aeb0*/  @P1 IMAD.HI.U32 R0, R20, R5, RZ ;  /* 0x0000000514001227 */ /* 0x002fe200078e00ff */
[----:B------:R-:W-:Y:S01]  /*aec0*/  ULDC.64 UR8, c[0x0][0xaf0] ;  /* 0x0002bc0000087ab9 */ /* 0x000fe20000000a00 */
[----:B------:R-:W5:Y:S01]  /*aed0*/  LD.E.128 R44, desc[UR48][R44.64] ;  /* 0x000000302c2c7980 */ /* 0x000f62000c101d00 */
[----:B------:R-:W-:-:S02]  /*aee0*/  UIADD3 UR7, UR7, UR4, URZ ;  /* 0x0000000407077290 */ /* 0x000fc4000fffe03f */
[----:B------:R-:W-:Y:S01]  /*aef0*/  UIMAD UR4, UR37, UR8, URZ ;  /* 0x00000008250472a4 */ /* 0x000fe2000f8e023f */
[----:B------:R-:W-:Y:S01]  /*af00*/  IMAD.MOV.U32 R3, RZ, RZ, R20 ;  /* 0x000000ffff037224 */ /* 0x000fe200078e0014 */
[----:B------:R-:W-:Y:S01]  /*af10*/  UIMAD.WIDE.U32 UR6, UR36, UR8, UR6 ;  /* 0x00000008240672a5 */ /* 0x000fe2000f8e0006 */
[----:B------:R-:W5:Y:S01]  /*af20*/  LD.E.128 R40, desc[UR48][R40.64] ;  /* 0x0000003028287980 */ /* 0x000f62000c101d00 */
[----:B------:R-:W-:-:S03]  /*af30*/  UIMAD UR4, UR36, UR9, UR4 ;  /* 0x00000009240472a4 */ /* 0x000fc6000f8e0204 */
[----:B------:R-:W5:Y:S01]  /*af40*/  LD.E.128 R36, desc[UR48][R36.64] ;  /* 0x0000003024247980 */ /* 0x000f62000c101d00 */
[----:B0-----:R-:W-:Y:S01]  /*af50*/  @P1 SHF.R.U32.HI R3, RZ, R7, R0 ;  /* 0x00000007ff031219 */ /* 0x001fe20000011600 */
[----:B------:R-:W-:Y:S01]  /*af60*/  UIADD3 UR4, UR7, UR4, URZ ;  /* 0x0000000407047290 */ /* 0x000fe2000fffe03f */
[----:B------:R-:W-:Y:S01]  /*af70*/  IMAD.U32 R6, RZ, RZ, UR6 ;  /* 0x00000006ff067e24 */ /* 0x000fe2000f8e00ff */
[----:B------:R-:W5:Y:S01]  /*af80*/  LD.E.128 R28, desc[UR48][R28.64] ;  /* 0x000000301c1c7980 */ /* 0x000f62000c101d00 */
[--C-:B------:R-:W-:Y:S01]  /*af90*/  SHF.R.S32.HI R0, RZ, 0x1f, R3.reuse ;  /* 0x0000001fff007819 */ /* 0x100fe20000011403 */
[----:B------:R-:W-:Y:S01]  /*afa0*/  IMAD.MOV R5, RZ, RZ, -R3 ;  /* 0x000000ffff057224 */ /* 0x000fe200078e0a03 */
[----:B------:R-:W-:Y:S01]  /*afb0*/  BSSY B1, `(.L_x_310) ;  /* 0x000002e000017945 */ /* 0x000fe20003800000 */
[----:B------:R-:W-:Y:S01]  /*afc0*/  IMAD.U32 R7, RZ, RZ, UR7 ;  /* 0x00000007ff077e24 */ /* 0x000fe2000f8e00ff */
[----:B------:R-:W-:Y:S01]  /*afd0*/  ULDC.64 UR6, c[0x0][0xae0] ;  /* 0x0002b80000067ab9 */ /* 0x000fe20000000a00 */
[----:B------:R-:W-:Y:S01]  /*afe0*/  IMAD R5, R50, R5, R20 ;  /* 0x0000000532057224 */ /* 0x000fe200078e0214 */
[----:B------:R-:W-:Y:S01]  /*aff0*/  @!PT LDS RZ, [RZ] ;  /* 0x00000000fffff984 */ /* 0x000fe20000000800 */
[----:B------:R-:W-:Y:S01]  /*b000*/  @!PT LDS RZ, [RZ] ;  /* 0x00000000fffff984 */ /* 0x000fe20000000800 */
[----:B------:R-:W-:Y:S01]  /*b010*/  @!PT LDS RZ, [RZ] ;  /* 0x00000000fffff984 */ /* 0x000fe20000000800 */
[----:B------:R-:W-:Y:S01]  /*b020*/  @!PT LDS RZ, [RZ] ;  /* 0x00000000fffff984 */ /* 0x000fe20000000800 */
[----:B------:R0:W-:Y:S06]  /*b030*/  MEMBAR.ALL.CTA ;  /* 0x0000000000007992 */ /* 0x0001ec0000008000 */
[----:B0-----:R-:W0:Y:S01]  /*b040*/  FENCE.VIEW.ASYNC.S ;  /* 0x00000000000073c6 */ /* 0x001e220000000000 */
[----:B------:R-:W-:-:S02]  /*b050*/  IMAD R0, R0, UR6, RZ ;  /* 0x0000000600007c24 */ /* 0x000fc4000f8e02ff */
[----:B------:R-:W-:Y:S02]  /*b060*/  IMAD.U32 R7, RZ, RZ, UR4 ;  /* 0x00000004ff077e24 */ /* 0x000fe4000f8e00ff */
[C---:B------:R-:W-:Y:S01]  /*b070*/  IMAD R21, R3.reuse, UR7, R0 ;  /* 0x0000000703157c24 */ /* 0x040fe2000f8e0200 */
[----:B------:R-:W-:Y:S01]  /*b080*/  SHF.R.S32.HI R0, RZ, 0x1f, R5 ;  /* 0x0000001fff007819 */ /* 0x000fe20000011405 */
[----:B------:R-:W-:Y:S01]  /*b090*/  IMAD.WIDE.U32 R6, R3, UR6, R6 ;  /* 0x0000000603067c25 */ /* 0x000fe2000f8e0006 */
[----:B------:R-:W-:-:S03]  /*b0a0*/  ULDC.64 UR6, c[0x0][0xad8] ;  /* 0x0002b60000067ab9 */ /* 0x000fc60000000a00 */
[----:B------:R-:W-:Y:S02]  /*b0b0*/  IMAD.U32 R49, RZ, RZ, UR39 ;  /* 0x00000027ff317e24 */ /* 0x000fe4000f8e00ff */
[----:B------:R-:W-:Y:S02]  /*b0c0*/  IMAD.IADD R7, R7, 0x1, R21 ;  /* 0x0000000107077824 */ /* 0x000fe400078e0215 */
[----:B------:R-:W-:Y:S02]  /*b0d0*/  IMAD R20, R0, UR6, RZ ;  /* 0x0000000600147c24 */ /* 0x000fe4000f8e02ff */
[----:B------:R-:W-:Y:S02]  /*b0e0*/  IMAD R48, R49, 0x80, R18 ;  /* 0x0000008031307824 */ /* 0x000fe400078e0212 */
[C---:B------:R-:W-:Y:S02]  /*b0f0*/  IMAD R3, R5.reuse, UR7, R20 ;  /* 0x0000000705037c24 */ /* 0x040fe4000f8e0214 */
[----:B------:R-:W-:Y:S01]  /*b100*/  IMAD.WIDE.U32 R6, R5, UR6, R6 ;  /* 0x0000000605067c25 */ /* 0x000fe2000f8e0006 */
[----:B------:R-:W-:Y:S01]  /*b110*/  ISETP.GE.AND P2, PT, R48, R53, PT ;  /* 0x000000353000720c */ /* 0x000fe20003f46270 */
[----:B------:R-:W-:-:S02]  /*b120*/  ULDC.64 UR6, c[0x0][0xa80] ;  /* 0x0002a00000067ab9 */ /* 0x000fc40000000a00 */
[----:B------:R-:W-:Y:S01]  /*b130*/  IMAD.IADD R3, R7, 0x1, R3 ;  /* 0x0000000107037824 */ /* 0x000fe200078e0203 */
[----:B------:R-:W-:Y:S01]  /*b140*/  LEA R20, P3, R6, UR6, 0x1 ;  /* 0x0000000606147c11 */ /* 0x000fe2000f8608ff */
[----:B------:R-:W-:Y:S02]  /*b150*/  VIADD R4, R4, 0x29820 ;  /* 0x0002982004047836 */ /* 0x000fe40000000000 */
[----:B------:R-:W-:Y:S01]  /*b160*/  VIADD R0, R48, 0x20 ;  /* 0x0000002030007836 */ /* 0x000fe20000000000 */
[----:B------:R-:W-:Y:S01]  /*b170*/  LEA.HI.X R3, R6, UR7, R3, 0x1, P3 ;  /* 0x0000000706037c11 */ /* 0x000fe200098f0c03 */
[----:B0-----:R0:W1:Y:S01]  /*b180*/  SHFL.IDX PT, R5, R20, RZ, 0x181f ;  /* 0x00181fff14057589 */ /* 0x00106200000e0000 */
[----:B------:R-:W-:Y:S02]  /*b190*/  PRMT R4, RZ, 0x654, R4 ;  /* 0x00000654ff047816 */ /* 0x000fe40000000004 */
[-C--:B------:R-:W-:Y:S01]  /*b1a0*/  ISETP.GE.AND P0, PT, R0, R53.reuse, PT ;  /* 0x000000350000720c */ /* 0x080fe20003f06270 */
[----:B------:R-:W-:Y:S01]  /*b1b0*/  VIADD R0, R48, 0x40 ;  /* 0x0000004030007836 */ /* 0x000fe20000000000 */
[----:B------:R0:W-:Y:S01]  /*b1c0*/  SYNCS.ARRIVE.TRANS64.RED.A1T0 RZ, [R4+URZ], RZ ;  /* 0x000000ff04ff79a7 */ /* 0x0001e2000810043f */
[----:B------:R0:W2:Y:S03]  /*b1d0*/  SHFL.IDX PT, R7, R3, RZ, 0x181f ;  /* 0x00181fff03077589 */ /* 0x0000a600000e0000 */
[----:B------:R-:W-:Y:S01]  /*b1e0*/  ISETP.GE.AND P1, PT, R0, R53, PT ;  /* 0x000000350000720c */ /* 0x000fe20003f26270 */
[----:B------:R-:W-:-:S12]  /*b1f0*/  @P2 BRA `(.L_x_311) ;  /* 0x0000000000242947 */ /* 0x000fd80003800000 */
[----:B------:R-:W-:Y:S02]  /*b200*/  ULDC UR4, c[0x0][0xac8] ;  /* 0x0002b20000047ab9 */ /* 0x000fe40000000800 */
[----:B------:R-:W-:Y:S02]  /*b210*/  ISETP.GE.AND P2, PT, R2, UR4, PT ;  /* 0x0000000402007c0c */ /* 0x000fe4000bf46270 */
[----:B------:R-:W-:-:S11]  /*b220*/  ISETP.GE.AND P3, PT, R16, UR4, PT ;  /* 0x0000000410007c0c */ /* 0x000fd6000bf66270 */
[-C--:B01----:R-:W-:Y:S02]  /*b230*/  @!P2 LEA R4, P4, R2, R5.reuse, 0x1 ;  /* 0x000000050204a211 */ /* 0x083fe400078808ff */
[----:B------:R-:W-:Y:S02]  /*b240*/  @!P3 LEA R6, P5, R16, R5, 0x1 ;  /* 0x000000051006b211 */ /* 0x000fe400078a08ff */
[-C--:B--2---:R-:W-:Y:S02]  /*b250*/  @!P2 LEA.HI.X R5, R2, R7.reuse, R193, 0x1, P4 ;  /* 0x000000070205a211 */ /* 0x084fe400020f0cc1 */
[----:B------:R-:W-:-:S03]  /*b260*/  @!P3 LEA.HI.X R7, R16, R7, R192, 0x1, P5 ;  /* 0x000000071007b211 */ /* 0x000fc600028f0cc0 */
[----:B-----5:R3:W-:Y:S04]  /*b270*/  @!P2 ST.E.128 desc[UR48][R4.64], R32 ;  /* 0x000000200400a985 */ /* 0x0207e8000c101d30 */
[----:B------:R3:W-:Y:S02]  /*b280*/  @!P3 ST.E.128 desc[UR48][R6.64], R44 ;  /* 0x0000002c0600b985 */ /* 0x0007e4000c101d30 */
.L_x_311:
[----:B------:R-:W-:Y:S05]  /*b290*/  BSYNC B1 ;  /* 0x0000000000017941 */ /* 0x000fea0003800000 */
.L_x_310:
[----:B--23--:R2:W3:Y:S01]  /*b2a0*/  SHFL.IDX PT, R7, R3, 0x1, 0x181f ;  /* 0x00381f0003077f89 */ /* 0x00c4e200000e0000 */
[----:B------:R-:W-:Y:S03]  /*b2b0*/  BSSY B1, `(.L_x_312) ;  /* 0x000000c000017945 */ /* 0x000fe60003800000 */
[----:B-1----:R2:W1:Y:S01]  /*b2c0*/  SHFL.IDX PT, R5, R20, 0x1, 0x181f ;  /* 0x00381f0014057f89 */ /* 0x00246200000e0000 */
[----:B------:R-:W-:Y:S05]  /*b2d0*/  @P0 BRA `(.L_x_313) ;  /* 0x0000000000240947 */ /* 0x000fea0003800000 */
[----:B------:R-:W-:Y:S02]  /*b2e0*/  ULDC UR4, c[0x0][0xac8] ;  /* 0x0002b20000047ab9 */ /* 0x000fe40000000800 */
[----:B------:R-:W-:Y:S02]  /*b2f0*/  ISETP.GE.AND P3, PT, R2, UR4, PT ;  /* 0x0000000402007c0c */ /* 0x000fe4000bf66270 */
[----:B------:R-:W-:-:S11]  /*b300*/  ISETP.GE.AND P4, PT, R16, UR4, PT ;  /* 0x0000000410007c0c */ /* 0x000fd6000bf86270 */
[-C--:B01----:R-:W-:Y:S02]  /*b310*/  @!P3 LEA R4, P0, R2, R5.reuse, 0x1 ;  /* 0x000000050204b211 */ /* 0x083fe400078008ff */
[----:B------:R-:W-:Y:S02]  /*b320*/  @!P4 LEA R6, P2, R16, R5, 0x1 ;  /* 0x000000051006c211 */ /* 0x000fe400078408ff */
[-C--:B---3--:R-:W-:Y:S02]  /*b330*/  @!P3 LEA.HI.X R5, R2, R7.reuse, R193, 0x1, P0 ;  /* 0x000000070205b211 */ /* 0x088fe400000f0cc1 */
[----:B------:R-:W-:-:S03]  /*b340*/  @!P4 LEA.HI.X R7, R16, R7, R192, 0x1, P2 ;  /* 0x000000071007c211 */ /* 0x000fc600010f0cc0 */
[----:B-----5:R4:W-:Y:S04]  /*b350*/  @!P3 ST.E.128 desc[UR48][R4.64], R24 ;  /* 0x000000180400b985 */ /* 0x0209e8000c101d30 */
[----:B------:R4:W-:Y:S02]  /*b360*/  @!P4 ST.E.128 desc[UR48][R6.64], R40 ;  /* 0x000000280600c985 */ /* 0x0009e4000c101d30 */
.L_x_313:
[----:B------:R-:W-:Y:S05]  /*b370*/  BSYNC B1 ;  /* 0x0000000000017941 */ /* 0x000fea0003800000 */
.L_x_312:
[----:B---34-:R3:W4:Y:S01]  /*b380*/  SHFL.IDX PT, R7, R3, 0x2, 0x181f ;  /* 0x00581f0003077f89 */ /* 0x01872200000e0000 */
        /* <DEDUP_REMOVED lines=8> */
[-C--:B----4-:R-:W-:Y:S02]  /*b410*/  @!P2 LEA.HI.X R5, R2, R7.reuse, R193, 0x1, P0 ;  /* 0x000000070205a211 */ /* 0x090fe400000f0cc1 */
[----:B------:R-:W-:-:S03]  /*b420*/  @!P3 LEA.HI.X R7, R16, R7, R192, 0x1, P1 ;  /* 0x000000071007b211 */ /* 0x000fc600008f0cc0 */
[----:B-----5:R0:W-:Y:S04]  /*b430*/  @!P2 ST.E.128 desc[UR48][R4.64], R12 ;  /* 0x0000000c0400a985 */ /* 0x0201e8000c101d30 */
[----:B------:R0:W-:Y:S02]  /*b440*/  @!P3 ST.E.128 desc[UR48][R6.64], R36 ;  /* 0x000000240600b985 */ /* 0x0001e4000c101d30 */
.L_x_315:
[----:B------:R-:W-:Y:S05]  /*b450*/  BSYNC B1 ;  /* 0x0000000000017941 */ /* 0x000fea0003800000 */
.L_x_314:
[----:B------:R-:W-:Y:S01]  /*b460*/  VIADD R0, R48, 0x60 ;  /* 0x0000006030007836 */ /* 0x000fe20000000000 */
[----:B0-23--:R-:W3:Y:S04]  /*b470*/  SHFL.IDX PT, R3, R3, 0x3, 0x181f ;  /* 0x00781f0003037f89 */ /* 0x00dee800000e0000 */
[----:B------:R-:W-:Y:S01]  /*b480*/  ISETP.GE.AND P0, PT, R0, R53, PT ;  /* 0x000000350000720c */ /* 0x000fe20003f06270 */
[----:B----4-:R4:W0:-:S12]  /*b490*/  SHFL.IDX PT, R7, R20, 0x3, 0x181f ;  /* 0x00781f0014077f89 */ /* 0x01081800000e0000 */
[----:B----4-:R-:W-:Y:S05]  /*b4a0*/  @P0 BRA `(.L_x_316) ;  /* 0x0000000c00140947 */ /* 0x010fea0003800000 */
[----:B------:R-:W-:Y:S02]  /*b4b0*/  ULDC UR4, c[0x0][0xac8] ;  /* 0x0002b20000047ab9 */ /* 0x000fe40000000800 */
[----:B------:R-:W-:-:S13]  /*b4c0*/  ISETP.GE.AND P1, PT, R2, UR4, PT ;  /* 0x0000000402007c0c */ /* 0x000fda000bf26270 */
[----:B0-----:R-:W-:-:S04]  /*b4d0*/  @!P1 LEA R4, P0, R2, R7, 0x1 ;  /* 0x0000000702049211 */ /* 0x001fc800078008ff */
[----:B-1-3--:R-:W-:Y:S02]  /*b4e0*/  @!P1 LEA.HI.X R5, R2, R3, R193, 0x1, P0 ;  /* 0x0000000302059211 */ /* 0x00afe400000f0cc1 */
[----:B------:R-:W-:-:S03]  /*b4f0*/  ISETP.GE.AND P0, PT, R16, UR4, PT ;  /* 0x0000000410007c0c */ /* 0x000fc6000bf06270 */
[----:B-----5:R4:W-:Y:S10]  /*b500*/  @!P1 ST.E.128 desc[UR48][R4.64], R8 ;  /* 0x0000000804009985 */ /* 0x0209f4000c101d30 */
[----:B------:R-:W-:Y:S05]  /*b510*/  @P0 BRA `(.L_x_316) ;  /* 0x0000000800f80947 */ /* 0x000fea0003800000 */
[----:B----4-:R-:W-:-:S04]  /*b520*/  LEA R4, P0, R16, R7, 0x1 ;  /* 0x0000000710047211 */ /* 0x010fc800078008ff */
[----:B------:R-:W-:-:S05]  /*b530*/  LEA.HI.X R5, R16, R3, R192, 0x1, P0 ;  /* 0x0000000310057211 */ /* 0x000fca00000f0cc0 */
[----:B------:R0:W-:Y:S01]  /*b540*/  ST.E.128 desc[UR48][R4.64], R28 ;  /* 0x0000001c04007985 */ /* 0x0001e2000c101d30 */
[----:B------:R-:W-:Y:S05]  /*b550*/  BRA `(.L_x_316) ;  /* 0x0000000800e87947 */ /* 0x000fea0003800000 */
.L_x_308:
[----:B------:R-:W-:Y:S01]  /*b560*/  ULDC.64 UR6, c[0x0][0xc00] ;  /* 0x0003000000067ab9 */ /* 0x000fe20000000a00 */
[----:B------:R-:W-:Y:S01]  /*b570*/  ULDC UR4, c[0x0][0xa88] ;  /* 0x0002a20000047ab9 */ /* 0x000fe20000000800 */
[----:B------:R-:W-:Y:S01]  /*b580*/  UISETP.NE.U32.AND UP0, UPT, UR6, URZ, UPT ;  /* 0x0000003f0600728c */ /* 0x000fe2000bf05070 */
[----:B------:R-:W0:Y:S03]  /*b590*/  LDC R11, c[0x0][0xbe8] ;  /* 0x0002fa00ff0b7b82 */ /* 0x000e260000000800 */
[----:B------:R-:W-:-:S03]  /*b5a0*/  UISETP.NE.AND.EX UP0, UPT, UR7, URZ, UPT, UP0 ;  /* 0x0000003f0700728c */ /* 0x000fc6000bf05300 */
[----:B------:R-:W-:Y:S02]  /*b5b0*/  ULDC.64 UR6, c[0x0][0xc00] ;  /* 0x0003000000067ab9 */ /* 0x000fe40000000a00 */
[----:B------:R-:W-:Y:S01]  /*b5c0*/  UIMAD.WIDE UR6, UR36, 0x4, UR6 ;  /* 0x00000004240678a5 */ /* 0x000fe2000f8e0206 */
[----:B------:R-:W-:-:S05]  /*b5d0*/  PLOP3.LUT P2, PT, PT, PT, UP0, 0x80, 0x0 ;  /* 0x000000000000781c */ /* 0x000fca0003f4f008 */
[----:B------:R-:W-:Y:S02]  /*b5e0*/  IMAD.U32 R4, RZ, RZ, UR6 ;  /* 0x00000006ff047e24 */ /* 0x000fe4000f8e00ff */
[----:B------:R-:W-:Y:S01]  /*b5f0*/  IMAD.U32 R5, RZ, RZ, UR7 ;  /* 0x00000007ff057e24 */ /* 0x000fe2000f8e00ff */
[----:B------:R-:W-:Y:S02]  /*b600*/  ULDC.64 UR6, c[0x0][0xc08] ;  /* 0x0003020000067ab9 */ /* 0x000fe40000000a00 */
[----:B------:R-:W-:-:S03]  /*b610*/  UISETP.NE.U32.AND UP1, UPT, UR6, URZ, UPT ;  /* 0x0000003f0600728c */ /* 0x000fc6000bf25070 */
[----:B------:R-:W2:Y:S01]  /*b620*/  @P2 LDG.E R3, desc[UR48][R4.64] ;  /* 0x0000003004032981 */ /* 0x000ea2000c1e1900 */
[----:B------:R-:W-:Y:S01]  /*b630*/  UISETP.NE.AND.EX UP1, UPT, UR7, URZ, UPT, UP1 ;  /* 0x0000003f0700728c */ /* 0x000fe2000bf25310 */
[----:B------:R-:W-:-:S05]  /*b640*/  IMAD.U32 R0, RZ, RZ, UR4 ;  /* 0x00000004ff007e24 */ /* 0x000fca000f8e00ff */
[----:B------:R-:W-:-:S05]  /*b650*/  PLOP3.LUT P3, PT, PT, PT, UP1, 0x80, 0x0 ;  /* 0x000000000000781c */ /* 0x000fca0003f6f018 */
[----:B------:R-:W-:Y:S02]  /*b660*/  @UP1 ULDC.64 UR6, c[0x0][0xc08] ;  /* 0x0003020000061ab9 */ /* 0x000fe40000000a00 */
[----:B------:R-:W-:-:S06]  /*b670*/  @UP1 UIMAD.WIDE UR6, UR36, 0x4, UR6 ;  /* 0x00000004240618a5 */ /* 0x000fcc000f8e0206 */
[----:B------:R-:W-:Y:S02]  /*b680*/  IMAD.U32 R6, RZ, RZ, UR6 ;  /* 0x00000006ff067e24 */ /* 0x000fe4000f8e00ff */
[----:B------:R-:W-:-:S05]  /*b690*/  IMAD.U32 R7, RZ, RZ, UR7 ;  /* 0x00000007ff077e24 */ /* 0x000fca000f8e00ff */
[----:B------:R1:W5:Y:S01]  /*b6a0*/  @P3 LDG.E R0, desc[UR48][R6.64] ;  /* 0x0000003006003981 */ /* 0x000362000c1e1900 */
[----:B0-----:R-:W-:Y:S01]  /*b6b0*/  ISETP.NE.AND P0, PT, R11, 0x1, PT ;  /* 0x000000010b00780c */ /* 0x001fe20003f05270 */
[----:B------:R-:W-:Y:S01]  /*b6c0*/  UMOV UR4, URZ ;  /* 0x0000003f00047c82 */ /* 0x000fe20008000000 */
[----:B------:R-:W-:Y:S01]  /*b6d0*/  USHF.R.S32.HI UR10, URZ, 0x1f, UR40 ;  /* 0x0000001f3f0a7899 */ /* 0x000fe20008011428 */
[----:B------:R-:W-:-:S10]  /*b6e0*/  ISETP.GE.AND P1, PT, R194, 0x80, PT ;  /* 0x00000080c200780c */ /* 0x000fd40003f26270 */
[----:B------:R-:W0:Y:S01]  /*b6f0*/  @P0 LDC R9, c[0x0][0xbec] ;  /* 0x0002fb00ff090b82 */ /* 0x000e220000000800 */
[----:B--2---:R-:W-:-:S13]  /*b700*/  @P2 R2UR UR4, R3 ;  /* 0x00000000030422ca */ /* 0x004fda00000e0000 */
[----:B------:R-:W-:Y:S01]  /*b710*/  USHF.R.S32.HI UR9, URZ, 0x1f, UR4 ;  /* 0x0000001f3f097899 */ /* 0x000fe20008011404 */
[----:B01----:R-:W-:Y:S11]  /*b720*/  @P3 BRA `(.L_x_317) ;  /* 0x0000000000103947 */ /* 0x003ff60003800000 */
[----:B------:R-:W-:Y:S05]  /*b730*/  @!P2 BRA `(.L_x_317) ;  /* 0x00000000000ca947 */ /* 0x000fea0003800000 */
[----:B------:R-:W2:Y:S04]  /*b740*/  LDG.E R3, desc[UR48][R4.64] ;  /* 0x0000003004037981 */ /* 0x000ea8000c1e1900 */
[----:B-----5:R-:W2:Y:S02]  /*b750*/  LDG.E R0, desc[UR48][R4.64+0x4] ;  /* 0x0000043004007981 */ /* 0x020ea4000c1e1900 */
[----:B--2---:R-:W-:-:S07]  /*b760*/  IMAD.IADD R0, R0, 0x1, -R3 ;  /* 0x0000000100007824 */ /* 0x004fce00078e0a03 */
.L_x_317:
[----:B------:R-:W-:Y:S01]  /*b770*/  USEL UR36, UR36, URZ, !UP0 ;  /* 0x0000003f24247287 */ /* 0x000fe2000c000000 */
[----:B------:R-:W-:Y:S01]  /*b780*/  BSSY B1, `(.L_x_318) ;  /* 0x000002d000017945 */ /* 0x000fe20003800000 */
[----:B------:R-:W-:-:S03]  /*b790*/  USEL UR37, UR37, URZ, !UP0 ;  /* 0x0000003f25257287 */ /* 0x000fc6000c000000 */
[----:B------:R-:W-:Y:S09]  /*b7a0*/  @P1 BRA `(.L_x_319) ;  /* 0x0000000000a81947 */ /* 0x000ff20003800000 */
[----:B------:R-:W0:Y:S01]  /*b7b0*/  S2R R4, SR_TID.X ;  /* 0x0000000000047919 */ /* 0x000e220000002100 */
[----:B------:R-:W1:Y:S01]  /*b7c0*/  LDC R6, c[0x0][0xbe8] ;  /* 0x0002fa00ff067b82 */ /* 0x000e620000000800 */
[----:B------:R-:W-:-:S04]  /*b7d0*/  IMAD.U32 R3, RZ, RZ, UR39 ;  /* 0x00000027ff037e24 */ /* 0x000fc8000f8e00ff */
[----:B0-----:R-:W-:Y:S02]  /*b7e0*/  IMAD R3, R3, 0x80, R4 ;  /* 0x0000008003037824 */ /* 0x001fe400078e0204 */
[----:B-1---5:R-:W-:Y:S02]  /*b7f0*/  IMAD R4, R0, R6, RZ ;  /* 0x0000000600047224 */ /* 0x022fe400078e02ff */
[----:B------:R-:W-:-:S05]  /*b800*/  VIADD R5, R3, 0xffffff80 ;  /* 0xffffff8003057836 */ /* 0x000fca0000000000 */
[----:B------:R-:W-:-:S13]  /*b810*/  ISETP.GE.AND P1, PT, R5, R4, PT ;  /* 0x000000040500720c */ /* 0x000fda0003f26270 */
[----:B------:R-:W-:Y:S05]  /*b820*/  @P1 BRA `(.L_x_319) ;  /* 0x0000000000881947 */ /* 0x000fea0003800000 */
[----:B------:R-:W-:Y:S01]  /*b830*/  ISETP.NE.AND P1, PT, R6, 0x1, PT ;  /* 0x000000010600780c */ /* 0x000fe20003f25270 */
[----:B------:R-:W-:Y:S01]  /*b840*/  ULDC.64 UR12, c[0x0][0xb90] ;  /* 0x0002e400000c7ab9 */ /* 0x000fe20000000a00 */
[----:B------:R-:W-:Y:S01]  /*b850*/  UMOV UR6, UR4 ;  /* 0x0000000400067c82 */ /* 0x000fe20008000000 */
[----:B------:R-:W-:Y:S01]  /*b860*/  UIMAD UR8, UR10, UR12, URZ ;  /* 0x0000000c0a0872a4 */ /* 0x000fe2000f8e023f */
[----:B------:R-:W-:Y:S02]  /*b870*/  UMOV UR7, UR9 ;  /* 0x0000000900077c82 */ /* 0x000fe40008000000 */
[----:B------:R-:W-:Y:S02]  /*b880*/  UIMAD.WIDE.U32 UR6, UR40, UR12, UR6 ;  /* 0x0000000c280672a5 */ /* 0x000fe4000f8e0006 */
[----:B------:R-:W-:-:S03]  /*b890*/  UIMAD UR8, UR40, UR13, UR8 ;  /* 0x0000000d280872a4 */ /* 0x000fc6000f8e0208 */
[----:B------:R-:W-:Y:S02]  /*b8a0*/  ULDC.64 UR12, c[0x0][0xb98] ;  /* 0x0002e600000c7ab9 */ /* 0x000fe40000000a00 */
[----:B------:R-:W0:Y:S01]  /*b8b0*/  @P1 LDC R4, c[0x0][0xbec] ;  /* 0x0002fb00ff041b82 */ /* 0x000e220000000800 */
[----:B------:R-:W-:Y:S02]  /*b8c0*/  UIADD3 UR7, UR7, UR8, URZ ;  /* 0x0000000807077290 */ /* 0x000fe4000fffe03f */
[----:B------:R-:W-:Y:S02]  /*b8d0*/  UIMAD UR8, UR37, UR12, URZ ;  /* 0x0000000c250872a4 */ /* 0x000fe4000f8e023f */
[----:B------:R-:W-:Y:S02]  /*b8e0*/  UIMAD.WIDE.U32 UR6, UR36, UR12, UR6 ;  /* 0x0000000c240672a5 */ /* 0x000fe4000f8e0006 */
[----:B------:R-:W-:Y:S01]  /*b8f0*/  UIMAD UR8, UR36, UR13, UR8 ;  /* 0x0000000d240872a4 */ /* 0x000fe2000f8e0208 */
[----:B------:R-:W1:Y:S02]  /*b900*/  @P1 LDC R8, c[0x0][0xbf0] ;  /* 0x0002fc00ff081b82 */ /* 0x000e640000000800 */
[----:B------:R-:W-:Y:S01]  /*b910*/  ULDC.64 UR12, c[0x0][0xb88] ;  /* 0x0002e200000c7ab9 */ /* 0x000fe20000000a00 */
[----:B0-----:R-:W-:-:S04]  /*b920*/  @P1 IMAD.HI.U32 R3, R5, R4, RZ ;  /* 0x0000000405031227 */ /* 0x001fc800078e00ff */
[----:B------:R-:W-:Y:S01]  /*b930*/  IMAD.MOV.U32 R4, RZ, RZ, R5 ;  /* 0x000000ffff047224 */ /* 0x000fe200078e0005 */
[----:B-1----:R-:W-:Y:S01]  /*b940*/  @P1 SHF.R.U32.HI R4, RZ, R8, R3 ;  /* 0x00000008ff041219 */ /* 0x002fe20000011603 */
[----:B------:R-:W-:-:S04]  /*b950*/  IMAD.U32 R8, RZ, RZ, UR8 ;  /* 0x00000008ff087e24 */ /* 0x000fc8000f8e00ff */
[----:B------:R-:W-:-:S04]  /*b960*/  IMAD.MOV R3, RZ, RZ, -R4 ;  /* 0x000000ffff037224 */ /* 0x000fc800078e0a04 */
[----:B------:R-:W-:Y:S01]  /*b970*/  IMAD R3, R6, R3, R5 ;  /* 0x0000000306037224 */ /* 0x000fe200078e0205 */
[----:B------:R-:W-:Y:S02]  /*b980*/  SHF.R.S32.HI R5, RZ, 0x1f, R4 ;  /* 0x0000001fff057819 */ /* 0x000fe40000011404 */
[----:B------:R-:W-:Y:S02]  /*b990*/  IADD3 R4, P1, R4, UR6, RZ ;  /* 0x0000000604047c10 */ /* 0x000fe4000ff3e0ff */
[----:B------:R-:W-:Y:S02]  /*b9a0*/  SHF.R.S32.HI R6, RZ, 0x1f, R3 ;  /* 0x0000001fff067819 */ /* 0x000fe40000011403 */
[----:B------:R-:W-:Y:S01]  /*b9b0*/  IADD3.X R5, R5, UR7, R8, P1, !PT ;  /* 0x0000000705057c10 */ /* 0x000fe20008ffe408 */
[----:B------:R-:W-:Y:S02]  /*b9c0*/  ULDC.64 UR6, c[0x0][0xb50] ;  /* 0x0002d40000067ab9 */ /* 0x000fe40000000a00 */
[----:B------:R-:W-:-:S02]  /*b9d0*/  IMAD R6, R6, UR12, RZ ;  /* 0x0000000c06067c24 */ /* 0x000fc4000f8e02ff */
[----:B------:R-:W-:-:S04]  /*b9e0*/  IMAD.WIDE.U32 R4, R3, UR12, R4 ;  /* 0x0000000c03047c25 */ /* 0x000fc8000f8e0004 */
[----:B------:R-:W-:Y:S01]  /*b9f0*/  IMAD R7, R3, UR13, R6 ;  /* 0x0000000d03077c24 */ /* 0x000fe2000f8e0206 */
[----:B------:R-:W-:-:S03]  /*ba00*/  LEA R6, P1, R4, UR6, 0x2 ;  /* 0x0000000604067c11 */ /* 0x000fc6000f8210ff */
[----:B------:R-:W-:-:S05]  /*ba10*/  IMAD.IADD R3, R5, 0x1, R7 ;  /* 0x0000000105037824 */ /* 0x000fca00078e0207 */
[----:B------:R-:W-:Y:S01]  /*ba20*/  LEA.HI.X R7, R4, UR7, R3, 0x2, P1 ;  /* 0x0000000704077c11 */ /* 0x000fe200088f1403 */
[----:B------:R-:W-:-:S05]  /*ba30*/  IMAD.MOV.U32 R3, RZ, RZ, -0x800000 ;  /* 0xff800000ff037424 */ /* 0x000fca00078e00ff */
[----:B------:R0:W-:Y:S02]  /*ba40*/  STG.E desc[UR48][R6.64], R3 ;  /* 0x0000000306007986 */ /* 0x0001e4000c101930 */
.L_x_319:
[----:B------:R-:W-:Y:S05]  /*ba50*/  BSYNC B1 ;  /* 0x0000000000017941 */ /* 0x000fea0003800000 */
.L_x_318:
[----:B------:R-:W1:Y:S01]  /*ba60*/  @P0 LDC R5, c[0x0][0xbf0] ;  /* 0x0002fc00ff050b82 */ /* 0x000e620000000800 */
[----:B------:R-:W-:Y:S01]  /*ba70*/  ULDC.64 UR12, c[0x0][0xaa0] ;  /* 0x0002a800000c7ab9 */ /* 0x000fe20000000a00 */
[----:B0-----:R-:W-:Y:S01]  /*ba80*/  IMAD R3, R17, 0x20, R18 ;  /* 0x0000002011037824 */ /* 0x001fe200078e0212 */
[----:B------:R-:W-:Y:S01]  /*ba90*/  UIMAD UR8, UR9, UR12, URZ ;  /* 0x0000000c090872a4 */ /* 0x000fe2000f8e023f */
[----:B------:R-:W-:Y:S01]  /*baa0*/  IMAD.U32 R8, RZ, RZ, UR39 ;  /* 0x00000027ff087e24 */ /* 0x000fe2000f8e00ff */
[----:B------:R-:W-:Y:S01]  /*bab0*/  UIMAD.WIDE.U32 UR6, UR4, UR12, URZ ;  /* 0x0000000c040672a5 */ /* 0x000fe2000f8e003f */
[----:B------:R-:W-:Y:S01]  /*bac0*/  IMAD.U32 R13, RZ, RZ, UR39 ;  /* 0x00000027ff0d7e24 */ /* 0x000fe2000f8e00ff */
[----:B------:R-:W-:Y:S01]  /*bad0*/  UIMAD UR8, UR4, UR13, UR8 ;  /* 0x0000000d040872a4 */ /* 0x000fe2000f8e0208 */
[----:B------:R-:W-:Y:S01]  /*bae0*/  IMAD R8, R8, 0x80, R3 ;  /* 0x0000008008087824 */ /* 0x000fe200078e0203 */
[----:B------:R-:W-:Y:S01]  /*baf0*/  BSSY B1, `(.L_x_320) ;  /* 0x0000036000017945 */ /* 0x000fe20003800000 */
[----:B------:R-:W-:Y:S01]  /*bb00*/  ULDC.64 UR12, c[0x0][0xae8] ;  /* 0x0002ba00000c7ab9 */ /* 0x000fe20000000a00 */
[----:B------:R-:W-:Y:S01]  /*bb10*/  UIADD3 UR7, UR7, UR8, URZ ;  /* 0x0000000807077290 */ /* 0x000fe2000fffe03f */
[----:B------:R-:W-:Y:S01]  /*bb20*/  @P0 IMAD.HI.U32 R4, R8, R9, RZ ;  /* 0x0000000908040227 */ /* 0x000fe200078e00ff */
[----:B------:R-:W-:-:S02]  /*bb30*/  UIMAD UR4, UR10, UR12, URZ ;  /* 0x0000000c0a0472a4 */ /* 0x000fc4000f8e023f */
[----:B------:R-:W-:Y:S01]  /*bb40*/  UIMAD.WIDE.U32 UR6, UR40, UR12, UR6 ;  /* 0x0000000c280672a5 */ /* 0x000fe2000f8e0006 */
[----:B------:R-:W-:Y:S01]  /*bb50*/  IMAD.MOV.U32 R3, RZ, RZ, R8 ;  /* 0x000000ffff037224 */ /* 0x000fe200078e0008 */
[----:B------:R-:W-:Y:S01]  /*bb60*/  UIMAD UR4, UR40, UR13, UR4 ;  /* 0x0000000d280472a4 */ /* 0x000fe2000f8e0204 */
[----:B------:R-:W-:-:S03]  /*bb70*/  ULDC.64 UR8, c[0x0][0xaf0] ;  /* 0x0002bc0000087ab9 */ /* 0x000fc60000000a00 */
[----:B------:R-:W-:Y:S02]  /*bb80*/  UIADD3 UR7, UR7, UR4, URZ ;  /* 0x0000000407077290 */ /* 0x000fe4000fffe03f */
[----:B------:R-:W-:Y:S01]  /*bb90*/  UIMAD UR4, UR37, UR8, URZ ;  /* 0x00000008250472a4 */ /* 0x000fe2000f8e023f */
[----:B-1----:R-:W-:Y:S01]  /*bba0*/  @P0 SHF.R.U32.HI R3, RZ, R5, R4 ;  /* 0x00000005ff030219 */ /* 0x002fe20000011604 */
[----:B------:R-:W-:Y:S02]  /*bbb0*/  UIMAD.WIDE.U32 UR6, UR36, UR8, UR6 ;  /* 0x00000008240672a5 */ /* 0x000fe4000f8e0006 */
[----:B------:R-:W-:Y:S01]  /*bbc0*/  UIMAD UR4, UR36, UR9, UR4 ;  /* 0x00000009240472a4 */ /* 0x000fe2000f8e0204 */
[--C-:B------:R-:W-:Y:S01]  /*bbd0*/  SHF.R.S32.HI R4, RZ, 0x1f, R3.reuse ;  /* 0x0000001fff047819 */ /* 0x100fe20000011403 */
[----:B------:R-:W-:Y:S01]  /*bbe0*/  IMAD.MOV R7, RZ, RZ, -R3 ;  /* 0x000000ffff077224 */ /* 0x000fe200078e0a03 */
[----:B------:R-:W-:Y:S01]  /*bbf0*/  ULDC.64 UR8, c[0x0][0xae0] ;  /* 0x0002b80000087ab9 */ /* 0x000fe20000000a00 */
[----:B------:R-:W-:-:S02]  /*bc00*/  UIADD3 UR4, UR7, UR4, URZ ;  /* 0x0000000407047290 */ /* 0x000fc4000fffe03f */
[----:B------:R-:W-:Y:S02]  /*bc10*/  IMAD.U32 R5, RZ, RZ, UR7 ;  /* 0x00000007ff057e24 */ /* 0x000fe4000f8e00ff */
[----:B------:R-:W-:Y:S02]  /*bc20*/  IMAD R6, R4, UR8, RZ ;  /* 0x0000000804067c24 */ /* 0x000fe4000f8e02ff */
[----:B------:R-:W-:Y:S01]  /*bc30*/  IMAD.U32 R4, RZ, RZ, UR6 ;  /* 0x00000006ff047e24 */ /* 0x000fe2000f8e00ff */
[----:B------:R-:W-:Y:S01]  /*bc40*/  ULDC.64 UR6, c[0x0][0xad8] ;  /* 0x0002b60000067ab9 */ /* 0x000fe20000000a00 */
[----:B------:R-:W-:Y:S02]  /*bc50*/  IMAD.U32 R5, RZ, RZ, UR4 ;  /* 0x00000004ff057e24 */ /* 0x000fe4000f8e00ff */
[----:B------:R-:W-:Y:S02]  /*bc60*/  IMAD R7, R11, R7, R8 ;  /* 0x000000070b077224 */ /* 0x000fe400078e0208 */
[----:B------:R-:W-:-:S02]  /*bc70*/  IMAD R9, R3, UR9, R6 ;  /* 0x0000000903097c24 */ /* 0x000fc4000f8e0206 */
[----:B------:R-:W-:Y:S01]  /*bc80*/  IMAD.WIDE.U32 R4, R3, UR8, R4 ;  /* 0x0000000803047c25 */ /* 0x000fe2000f8e0004 */
[----:B------:R-:W-:-:S03]  /*bc90*/  SHF.R.S32.HI R3, RZ, 0x1f, R7 ;  /* 0x0000001fff037819 */ /* 0x000fc60000011407 */
[----:B------:R-:W-:Y:S02]  /*bca0*/  IMAD.IADD R5, R5, 0x1, R9 ;  /* 0x0000000105057824 */ /* 0x000fe400078e0209 */
[----:B------:R-:W-:Y:S02]  /*bcb0*/  IMAD R6, R3, UR6, RZ ;  /* 0x0000000603067c24 */ /* 0x000fe4000f8e02ff */
[----:B------:R-:W-:Y:S02]  /*bcc0*/  IMAD R8, R13, 0x80, R18 ;  /* 0x000000800d087824 */ /* 0x000fe400078e0212 */
[----:B-----5:R-:W-:Y:S02]  /*bcd0*/  IMAD R11, R0, R11, RZ ;  /* 0x0000000b000b7224 */ /* 0x020fe400078e02ff */
[C---:B------:R-:W-:Y:S02]  /*bce0*/  IMAD R3, R7.reuse, UR7, R6 ;  /* 0x0000000707037c24 */ /* 0x040fe4000f8e0206 */
[----:B------:R-:W-:Y:S01]  /*bcf0*/  IMAD.WIDE.U32 R4, R7, UR6, R4 ;  /* 0x0000000607047c25 */ /* 0x000fe2000f8e0004 */
[----:B------:R-:W-:Y:S01]  /*bd00*/  ISETP.GE.AND P2, PT, R8, R11, PT ;  /* 0x0000000b0800720c */ /* 0x000fe20003f46270 */
[----:B------:R-:W-:-:S02]  /*bd10*/  ULDC.64 UR6, c[0x0][0xa80] ;  /* 0x0002a00000067ab9 */ /* 0x000fc40000000a00 */
[----:B------:R-:W-:Y:S01]  /*bd20*/  IMAD.IADD R3, R5, 0x1, R3 ;  /* 0x0000000105037824 */ /* 0x000fe200078e0203 */
[----:B------:R-:W-:Y:S01]  /*bd30*/  LEA R6, P3, R4, UR6, 0x1 ;  /* 0x0000000604067c11 */ /* 0x000fe2000f8608ff */
[----:B------:R-:W-:-:S03]  /*bd40*/  VIADD R0, R8, 0x20 ;  /* 0x0000002008007836 */ /* 0x000fc60000000000 */
[----:B------:R-:W-:Y:S01]  /*bd50*/  LEA.HI.X R3, R4, UR7, R3, 0x1, P3 ;  /* 0x0000000704037c11 */ /* 0x000fe200098f0c03 */
[----:B------:R0:W1:Y:S01]  /*bd60*/  SHFL.IDX PT, R7, R6, RZ, 0x181f ;  /* 0x00181fff06077589 */ /* 0x00006200000e0000 */
[-C--:B------:R-:W-:Y:S01]  /*bd70*/  ISETP.GE.AND P1, PT, R0, R11.reuse, PT ;  /* 0x0000000b0000720c */ /* 0x080fe20003f26270 */
[----:B------:R-:W-:Y:S02]  /*bd80*/  VIADD R0, R8, 0x40 ;  /* 0x0000004008007836 */ /* 0x000fe40000000000 */
[----:B------:R0:W2:Y:S03]  /*bd90*/  SHFL.IDX PT, R5, R3, RZ, 0x181f ;  /* 0x00181fff03057589 */ /* 0x0000a600000e0000 */
[----:B------:R-:W-:Y:S01]  /*bda0*/  ISETP.GE.AND P0, PT, R0, R11, PT ;  /* 0x0000000b0000720c */ /* 0x000fe20003f06270 */
[----:B------:R-:W-:-:S12]  /*bdb0*/  @P2 BRA `(.L_x_321) ;  /* 0x0000000000242947 */ /* 0x000fd80003800000 */
[----:B------:R-:W-:Y:S02]  /*bdc0*/  ULDC UR4, c[0x0][0xac8] ;  /* 0x0002b20000047ab9 */ /* 0x000fe40000000800 */
[----:B------:R-:W-:Y:S02]  /*bdd0*/  ISETP.GE.AND P4, PT, R2, UR4, PT ;  /* 0x0000000402007c0c */ /* 0x000fe4000bf86270 */
[----:B------:R-:W-:-:S11]  /*bde0*/  ISETP.GE.AND P5, PT, R16, UR4, PT ;  /* 0x0000000410007c0c */ /* 0x000fd6000bfa6270 */
[-C--:B-1----:R-:W-:Y:S02]  /*bdf0*/  @!P4 LEA R12, P2, R2, R7.reuse, 0x1 ;  /* 0x00000007020cc211 */ /* 0x082fe400078408ff */
[----:B------:R-:W-:Y:S02]  /*be00*/  @!P5 LEA R4, P3, R16, R7, 0x1 ;  /* 0x000000071004d211 */ /* 0x000fe400078608ff */
[-C--:B--2---:R-:W-:Y:S02]  /*be10*/  @!P4 LEA.HI.X R13, R2, R5.reuse, R193, 0x1, P2 ;  /* 0x00000005020dc211 */ /* 0x084fe400010f0cc1 */
[----:B------:R-:W-:-:S03]  /*be20*/  @!P5 LEA.HI.X R5, R16, R5, R192, 0x1, P3 ;  /* 0x000000051005d211 */ /* 0x000fc600018f0cc0 */
[----:B------:R3:W-:Y:S04]  /*be30*/  @!P4 ST.E.128 desc[UR48][R12.64], RZ ;  /* 0x000000ff0c00c985 */ /* 0x0007e8000c101d30 */
[----:B------:R3:W-:Y:S02]  /*be40*/  @!P5 ST.E.128 desc[UR48][R4.64], RZ ;  /* 0x000000ff0400d985 */ /* 0x0007e4000c101d30 */
.L_x_321:
[----:B------:R-:W-:Y:S05]  /*be50*/  BSYNC B1 ;  /* 0x0000000000017941 */ /* 0x000fea0003800000 */
.L_x_320:
[----:B--23--:R2:W3:Y:S01]  /*be60*/  SHFL.IDX PT, R5, R3, 0x1, 0x181f ;  /* 0x00381f0003057f89 */ /* 0x00c4e200000e0000 */
[----:B------:R-:W-:Y:S03]  /*be70*/  BSSY B1, `(.L_x_322) ;  /* 0x000000c000017945 */ /* 0x000fe60003800000 */
[----:B-1----:R2:W1:Y:S01]  /*be80*/  SHFL.IDX PT, R7, R6, 0x1, 0x181f ;  /* 0x00381f0006077f89 */ /* 0x00246200000e0000 */
[----:B------:R-:W-:Y:S05]  /*be90*/  @P1 BRA `(.L_x_323) ;  /* 0x0000000000241947 */ /* 0x000fea0003800000 */
[----:B------:R-:W-:Y:S02]  /*bea0*/  ULDC UR4, c[0x0][0xac8] ;  /* 0x0002b20000047ab9 */ /* 0x000fe40000000800 */
[----:B------:R-:W-:Y:S02]  /*beb0*/  ISETP.GE.AND P3, PT, R2, UR4, PT ;  /* 0x0000000402007c0c */ /* 0x000fe4000bf66270 */
[----:B------:R-:W-:-:S11]  /*bec0*/  ISETP.GE.AND P4, PT, R16, UR4, PT ;  /* 0x0000000410007c0c */ /* 0x000fd6000bf86270 */
[-C--:B-1----:R-:W-:Y:S02]  /*bed0*/  @!P3 LEA R12, P1, R2, R7.reuse, 0x1 ;  /* 0x00000007020cb211 */ /* 0x082fe400078208ff */
[----:B------:R-:W-:Y:S02]  /*bee0*/  @!P4 LEA R4, P2, R16, R7, 0x1 ;  /* 0x000000071004c211 */ /* 0x000fe400078408ff */
[-C--:B---3--:R-:W-:Y:S02]  /*bef0*/  @!P3 LEA.HI.X R13, R2, R5.reuse, R193, 0x1, P1 ;  /* 0x00000005020db211 */ /* 0x088fe400008f0cc1 */
[----:B------:R-:W-:-:S03]  /*bf00*/  @!P4 LEA.HI.X R5, R16, R5, R192, 0x1, P2 ;  /* 0x000000051005c211 */ /* 0x000fc600010f0cc0 */
[----:B------:R4:W-:Y:S04]  /*bf10*/  @!P3 ST.E.128 desc[UR48][R12.64], RZ ;  /* 0x000000ff0c00b985 */ /* 0x0009e8000c101d30 */
[----:B------:R4:W-:Y:S02]  /*bf20*/  @!P4 ST.E.128 desc[UR48][R4.64], RZ ;  /* 0x000000ff0400c985 */ /* 0x0009e4000c101d30 */
.L_x_323:
[----:B------:R-:W-:Y:S05]  /*bf30*/  BSYNC B1 ;  /* 0x0000000000017941 */ /* 0x000fea0003800000 */
.L_x_322:
[----:B---34-:R3:W4:Y:S01]  /*bf40*/  SHFL.IDX PT, R5, R3, 0x2, 0x181f ;  /* 0x00581f0003057f89 */ /* 0x01872200000e0000 */
        /* <DEDUP_REMOVED lines=8> */
[-C--:B----4-:R-:W-:Y:S02]  /*bfd0*/  @!P2 LEA.HI.X R13, R2, R5.reuse, R193, 0x1, P0 ;  /* 0x00000005020da211 */ /* 0x090fe400000f0cc1 */
[----:B------:R-:W-:-:S03]  /*bfe0*/  @!P3 LEA.HI.X R5, R16, R5, R192, 0x1, P1 ;  /* 0x000000051005b211 */ /* 0x000fc600008f0cc0 */
[----:B------:R1:W-:Y:S04]  /*bff0*/  @!P2 ST.E.128 desc[UR48][R12.64], RZ ;  /* 0x000000ff0c00a985 */ /* 0x0003e8000c101d30 */
[----:B------:R1:W-:Y:S02]  /*c000*/  @!P3 ST.E.128 desc[UR48][R4.64], RZ ;  /* 0x000000ff0400b985 */ /* 0x0003e4000c101d30 */
.L_x_325:
[----:B------:R-:W-:Y:S05]  /*c010*/  BSYNC B1 ;  /* 0x0000000000017941 */ /* 0x000fea0003800000 */
.L_x_324:
[----:B------:R-:W-:Y:S01]  /*c020*/  VIADD R0, R8, 0x60 ;  /* 0x0000006008007836 */ /* 0x000fe20000000000 */
[----:B0-23--:R-:W0:Y:S04]  /*c030*/  SHFL.IDX PT, R3, R3, 0x3, 0x181f ;  /* 0x00781f0003037f89 */ /* 0x00de2800000e0000 */
[----:B------:R-:W-:Y:S01]  /*c040*/  ISETP.GE.AND P0, PT, R0, R11, PT ;  /* 0x0000000b0000720c */ /* 0x000fe20003f06270 */
[----:B-1--4-:R1:W2:-:S12]  /*c050*/  SHFL.IDX PT, R5, R6, 0x3, 0x181f ;  /* 0x00781f0006057f89 */ /* 0x01229800000e0000 */
[----:B-1----:R-:W-:Y:S05]  /*c060*/  @P0 BRA `(.L_x_316) ;  /* 0x0000000000240947 */ /* 0x002fea0003800000 */
[----:B------:R-:W-:Y:S02]  /*c070*/  ULDC UR4, c[0x0][0xac8] ;  /* 0x0002b20000047ab9 */ /* 0x000fe40000000800 */
[----:B------:R-:W-:Y:S02]  /*c080*/  ISETP.GE.AND P2, PT, R2, UR4, PT ;  /* 0x0000000402007c0c */ /* 0x000fe4000bf46270 */
[----:B------:R-:W-:-:S11]  /*c090*/  ISETP.GE.AND P3, PT, R16, UR4, PT ;  /* 0x0000000410007c0c */ /* 0x000fd6000bf66270 */
[-C--:B--2---:R-:W-:Y:S02]  /*c0a0*/  @!P2 LEA R6, P0, R2, R5.reuse, 0x1 ;  /* 0x000000050206a211 */ /* 0x084fe400078008ff */
[----:B------:R-:W-:Y:S02]  /*c0b0*/  @!P3 LEA R4, P1, R16, R5, 0x1 ;  /* 0x000000051004b211 */ /* 0x000fe400078208ff */
[-C--:B0-----:R-:W-:Y:S02]  /*c0c0*/  @!P2 LEA.HI.X R7, R2, R3.reuse, R193, 0x1, P0 ;  /* 0x000000030207a211 */ /* 0x081fe400000f0cc1 */
[----:B------:R-:W-:-:S03]  /*c0d0*/  @!P3 LEA.HI.X R5, R16, R3, R192, 0x1, P1 ;  /* 0x000000031005b211 */ /* 0x000fc600008f0cc0 */
[----:B------:R1:W-:Y:S04]  /*c0e0*/  @!P2 ST.E.128 desc[UR48][R6.64], RZ ;  /* 0x000000ff0600a985 */ /* 0x0003e8000c101d30 */
[----:B------:R1:W-:Y:S02]  /*c0f0*/  @!P3 ST.E.128 desc[UR48][R4.64], RZ ;  /* 0x000000ff0400b985 */ /* 0x0003e4000c101d30 */
.L_x_316:
[----:B------:R-:W-:Y:S05]  /*c100*/  BSYNC B0 ;  /* 0x0000000000007941 */ /* 0x000fea0003800000 */
.L_x_307:
[----:B------:R-:W-:Y:S02]  /*c110*/  ULDC UR4, c[0x0][0xc3c] ;  /* 0x00030f0000047ab9 */ /* 0x000fe40000000800 */
[----:B------:R-:W-:-:S13]  /*c120*/  ISETP.GE.AND P0, PT, R51, UR4, PT ;  /* 0x0000000433007c0c */ /* 0x000fda000bf06270 */
[----:B------:R-:W-:Y:S05]  /*c130*/  @!P0 BRA `(.L_x_326) ;  /* 0xffffff4c00388947 */ /* 0x000fea000383ffff */
[----:B------:R-:W-:Y:S05]  /*c140*/  EXIT ;  /* 0x000000000000794d */ /* 0x000fea0003800000 */
.L_x_281:
[----:B------:R-:W-:-:S08]  /*c150*/  NOP ;  /* 0x0000000000007918 */ /* 0x000fd00000000000 */
[----:B------:R-:W0:-:S00]  /*c160*/  USETMAXREG.DEALLOC.CTAPOOL 0x18 ;  /* 0x00000018000079c8 */ /* 0x000e0000080e0500 */
[----:B0-----:R-:W2:Y:S01]  /*c170*/  LDL.LU R2, [R1+0x8] ;  /* 0x0000080001027983 */ /* 0x001ea20000300800 */
[----:B------:R-:W-:-:S06]  /*c180*/  LOP3.LUT R0, R0, 0x3, RZ, 0xc0, !PT ;  /* 0x0000000300007812 */ /* 0x000fcc00078ec0ff */
[----:B------:R-:W0:Y:S02]  /*c190*/  SHFL.IDX PT, R0, R0, RZ, 0x1f ;  /* 0x00001fff00007589 */ /* 0x000e2400000e0000 */
[----:B0-----:R-:W-:Y:S01]  /*c1a0*/  ISETP.NE.AND P0, PT, R0, RZ, PT ;  /* 0x000000ff0000720c */ /* 0x001fe20003f05270 */
[----:B------:R-:W-:Y:S01]  /*c1b0*/  IMAD.MOV.U32 R0, RZ, RZ, RZ ;  /* 0x000000ffff007224 */ /* 0x000fe200078e00ff */
[----:B--2---:R-:W-:-:S11]  /*c1c0*/  LOP3.LUT R2, R2, 0xfffffffd, RZ, 0xc0, !PT ;  /* 0xfffffffd02027812 */ /* 0x004fd600078ec0ff */
[----:B------:R-:W-:-:S05]  /*c1d0*/  @P0 LOP3.LUT R2, R2, 0x2, RZ, 0xfc, !PT ;  /* 0x0000000202020812 */ /* 0x000fca00078efcff */
[----:B------:R0:W-:Y:S01]  /*c1e0*/  STL [R1+0x8], R2 ;  /* 0x0000080201007387 */ /* 0x0001e20000100800 */
[----:B------:R-:W-:Y:S05]  /*c1f0*/  @!P0 BRA `(.L_x_327) ;  /* 0x00000000002c8947 */ /* 0x000fea0003800000 */
[----:B------:R-:W1:Y:S08]  /*c200*/  S2UR UR5, SR_CgaCtaId ;  /* 0x00000000000579c3 */ /* 0x000e700000008800 */
[----:B------:R-:W-:Y:S06]  /*c210*/  BAR.SYNC.DEFER_BLOCKING 0x5, 0x180 ;  /* 0x0146000000007b1d */ /* 0x000fec0000010000 */
[----:B------:R-:W-:-:S02]  /*c220*/  UMOV UR4, 0x400 ;  /* 0x0000040000047882 */ /* 0x000fc40000000000 */
[----:B-1----:R-:W-:-:S09]  /*c230*/  ULEA UR4, UR5, UR4, 0x18 ;  /* 0x0000000405047291 */ /* 0x002fd2000f8ec03f */
[----:B------:R-:W1:Y:S04]  /*c240*/  LDS.128 R4, [UR4+0x298d0] ;  /* 0x0298d004ff047984 */ /* 0x000e680008000c00 */
[----:B-1----:R1:W-:Y:S01]  /*c250*/  STL [R1+0x14], R5 ;  /* 0x0000140501007387 */ /* 0x0023e20000100800 */
[----:B------:R-:W-:Y:S02]  /*c260*/  R2UR UR45, R7 ;  /* 0x00000000072d72ca */ /* 0x000fe400000e0000 */
[----:B------:R-:W-:Y:S01]  /*c270*/  R2UR UR36, R6 ;  /* 0x00000000062472ca */ /* 0x000fe200000e0000 */
[----:B------:R1:W-:Y:S01]  /*c280*/  STL [R1+0x10], R4 ;  /* 0x0000100401007387 */ /* 0x0003e20000100800 */
[----:B------:R-:W-:Y:S06]  /*c290*/  BAR.ARV 0x4, 0x180 ;  /* 0x0106000000007b1d */ /* 0x000fec0000002000 */
[----:B------:R-:W-:Y:S07]  /*c2a0*/  BRA `(.L_x_328) ;  /* 0x0000000800247947 */ /* 0x000fee0003800000 */
.L_x_327:
[----:B0-----:R-:W0:Y:S01]  /*c2b0*/  S2R R2, SR_TID.X ;  /* 0x0000000000027919 */ /* 0x001e220000002100 */
[----:B------:R-:W-:Y:S01]  /*c2c0*/  ULDC UR4, c[0x0][0xc3c] ;  /* 0x00030f0000047ab9 */ /* 0x000fe20000000800 */
[----:B------:R-:W1:Y:S01]  /*c2d0*/  LDC R9, c[0x0][0xc38] ;  /* 0x00030e00ff097b82 */ /* 0x000e620000000800 */
[----:B0-----:R-:W-:-:S04]  /*c2e0*/  LOP3.LUT R5, R2, 0x1f, RZ, 0xc0, !PT ;  /* 0x0000001f02057812 */ /* 0x001fc800078ec0ff */
[----:B------:R-:W-:-:S04]  /*c2f0*/  ISETP.NE.AND P0, PT, R5, 0x1f, PT ;  /* 0x0000001f0500780c */ /* 0x000fc80003f05270 */
[----:B------:R-:W-:-:S13]  /*c300*/  ISETP.GE.OR P1, PT, R5, UR4, !P0 ;  /* 0x0000000405007c0c */ /* 0x000fda000c726670 */
[----:B------:R-:W0:Y:S02]  /*c310*/  @!P1 LDC.64 R2, c[0x0][0xc80] ;  /* 0x00032000ff029b82 */ /* 0x000e240000000a00 */
[----:B0-----:R-:W-:-:S05]  /*c320*/  @!P1 IMAD.WIDE.U32 R2, R5, 0x4, R2 ;  /* 0x0000000405029825 */ /* 0x001fca00078e0002 */
[----:B------:R-:W2:Y:S01]  /*c330*/  @!P1 LDG.E R0, desc[UR48][R2.64] ;  /* 0x0000003002009981 */ /* 0x000ea2000c1e1900 */
[C---:B------:R-:W-:Y:S01]  /*c340*/  ISETP.NE.AND P1, PT, R5.reuse, RZ, PT ;  /* 0x000000ff0500720c */ /* 0x040fe20003f25270 */
[----:B------:R-:W-:Y:S01]  /*c350*/  UMOV UR45, URZ ;  /* 0x0000003f002d7c82 */ /* 0x000fe20008000000 */
[C---:B------:R-:W-:Y:S02]  /*c360*/  ISETP.GE.U32.AND P2, PT, R5.reuse, 0x2, PT ;  /* 0x000000020500780c */ /* 0x040fe40003f46070 */
[C---:B------:R-:W-:Y:S02]  /*c370*/  ISETP.GE.U32.AND P3, PT, R5.reuse, 0x4, PT ;  /* 0x000000040500780c */ /* 0x040fe40003f66070 */
[C---:B------:R-:W-:Y:S02]  /*c380*/  ISETP.GE.U32.AND P4, PT, R5.reuse, 0x8, PT ;  /* 0x000000080500780c */ /* 0x040fe40003f86070 */
[----:B------:R-:W-:Y:S01]  /*c390*/  ISETP.GE.U32.AND P5, PT, R5, 0x10, PT ;  /* 0x000000100500780c */ /* 0x000fe20003fa6070 */
[----:B--2---:R-:W0:Y:S02]  /*c3a0*/  SHFL.UP PT, R4, R0, 0x1, RZ ;  /* 0x0420000000047989 */ /* 0x004e2400000e00ff */
[----:B0-----:R-:W-:-:S05]  /*c3b0*/  SEL R7, R4, RZ, P1 ;  /* 0x000000ff04077207 */ /* 0x001fca0000800000 */
[----:B------:R-:W-:-:S05]  /*c3c0*/  IMAD.IADD R7, R0, 0x1, R7 ;  /* 0x0000000100077824 */ /* 0x000fca00078e0207 */
[----:B------:R-:W0:Y:S02]  /*c3d0*/  SHFL.UP PT, R4, R7, 0x2, RZ ;  /* 0x0440000007047989 */ /* 0x000e2400000e00ff */
[----:B0-----:R-:W-:-:S05]  /*c3e0*/  SEL R4, R4, RZ, P2 ;  /* 0x000000ff04047207 */ /* 0x001fca0001000000 */
[----:B------:R-:W-:-:S05]  /*c3f0*/  IMAD.IADD R4, R7, 0x1, R4 ;  /* 0x0000000107047824 */ /* 0x000fca00078e0204 */
[----:B------:R-:W0:Y:S02]  /*c400*/  SHFL.UP PT, R6, R4, 0x4, RZ ;  /* 0x0480000004067989 */ /* 0x000e2400000e00ff */
[----:B0-----:R-:W-:-:S05]  /*c410*/  SEL R3, R6, RZ, P3 ;  /* 0x000000ff06037207 */ /* 0x001fca0001800000 */
[----:B------:R-:W-:Y:S02]  /*c420*/  IMAD.IADD R3, R4, 0x1, R3 ;  /* 0x0000000104037824 */ /* 0x000fe400078e0203 */
[----:B------:R-:W0:Y:S03]  /*c430*/  S2R R4, SR_CTAID.X ;  /* 0x0000000000047919 */ /* 0x000e260000002500 */
[----:B------:R-:W2:Y:S02]  /*c440*/  SHFL.UP PT, R2, R3, 0x8, RZ ;  /* 0x0500000003027989 */ /* 0x000ea400000e00ff */
[----:B--2---:R-:W-:-:S05]  /*c450*/  SEL R2, R2, RZ, P4 ;  /* 0x000000ff02027207 */ /* 0x004fca0002000000 */
[----:B------:R-:W-:-:S05]  /*c460*/  IMAD.IADD R8, R3, 0x1, R2 ;  /* 0x0000000103087824 */ /* 0x000fca00078e0202 */
[----:B------:R-:W2:Y:S02]  /*c470*/  SHFL.UP PT, R2, R8, 0x10, RZ ;  /* 0x0600000008027989 */ /* 0x000ea400000e00ff */
[----:B--2---:R-:W-:-:S05]  /*c480*/  SEL R7, R2, RZ, P5 ;  /* 0x000000ff02077207 */ /* 0x004fca0002800000 */
[----:B------:R-:W-:-:S05]  /*c490*/  IMAD.IADD R2, R8, 0x1, R7 ;  /* 0x0000000108027824 */ /* 0x000fca00078e0207 */
[----:B------:R-:W1:Y:S02]  /*c4a0*/  SHFL.IDX PT, R6, R2, 0x1f, 0x1f ;  /* 0x03e01f0002067f89 */ /* 0x000e6400000e0000 */
[----:B-1----:R-:W-:Y:S02]  /*c4b0*/  IMAD R7, R6, R9, RZ ;  /* 0x0000000906077224 */ /* 0x002fe400078e02ff */
[----:B------:R-:W-:Y:S02]  /*c4c0*/  IMAD.MOV.U32 R6, RZ, RZ, RZ ;  /* 0x000000ffff067224 */ /* 0x000fe400078e00ff */
[----:B------:R-:W-:Y:S01]  /*c4d0*/  IMAD.MOV.U32 R10, RZ, RZ, R7 ;  /* 0x000000ffff0a7224 */ /* 0x000fe200078e0007 */
[----:B0-----:R-:W-:-:S13]  /*c4e0*/  ISETP.GT.AND P6, PT, R7, R4, PT ;  /* 0x000000040700720c */ /* 0x001fda0003fc4270 */
[----:B------:R-:W-:Y:S05]  /*c4f0*/  @P6 BRA `(.L_x_329) ;  /* 0x0000000000a46947 */ /* 0x000fea0003800000 */
[----:B------:R-:W-:Y:S01]  /*c500*/  IMAD.MOV.U32 R7, RZ, RZ, R10 ;  /* 0x000000ffff077224 */ /* 0x000fe200078e000a */
[----:B------:R-:W-:Y:S01]  /*c510*/  UMOV UR45, URZ ;  /* 0x0000003f002d7c82 */ /* 0x000fe20008000000 */
[----:B------:R-:W-:Y:S01]  /*c520*/  ULDC UR6, c[0x0][0xc3c] ;  /* 0x00030f0000067ab9 */ /* 0x000fe20000000800 */
[----:B------:R-:W-:-:S05]  /*c530*/  ULDC UR5, c[0x0][0xc3c] ;  /* 0x00030f0000057ab9 */ /* 0x000fca0000000800 */
.L_x_333:
[----:B------:R-:W-:-:S03]  /*c540*/  UIADD3 UR4, UR45, 0x1f, URZ ;  /* 0x0000001f2d047890 */ /* 0x000fc6000fffe03f */
[----:B------:R-:W-:Y:S01]  /*c550*/  UMOV UR45, UR5 ;  /* 0x00000005002d7c82 */ /* 0x000fe20008000000 */
[----:B------:R-:W-:-:S06]  /*c560*/  UISETP.GE.AND UP0, UPT, UR4, UR6, UPT ;  /* 0x000000060400728c */ /* 0x000fcc000bf06270 */
[----:B------:R-:W-:-:S13]  /*c570*/  PLOP3.LUT P6, PT, PT, PT, UP0, 0x40, 0x0 ;  /* 0x000000000000781c */ /* 0x000fda0003fce808 */
[----:B------:R-:W-:Y:S05]  /*c580*/  @!P6 BRA `(.L_x_330) ;  /* 0x000000040034e947 */ /* 0x000fea0003800000 */
[----:B------:R-:W-:Y:S01]  /*c590*/  UMOV UR45, UR4 ;  /* 0x00000004002d7c82 */ /* 0x000fe20008000000 */
[----:B------:R-:W-:Y:S01]  /*c5a0*/  BSSY B0, `(.L_x_331) ;  /* 0x0000008000007945 */ /* 0x000fe20003800000 */
[----:B------:R-:W-:Y:S02]  /*c5b0*/  VIADD R9, R5, UR45 ;  /* 0x0000002d05097c36 */ /* 0x000fe40008000000 */
[----:B------:R-:W-:-:S03]  /*c5c0*/  IMAD.MOV.U32 R0, RZ, RZ, RZ ;  /* 0x000000ffff007224 */ /* 0x000fc600078e00ff */
[----:B------:R-:W-:-:S13]  /*c5d0*/  ISETP.GE.OR P6, PT, R9, UR6, !P0 ;  /* 0x0000000609007c0c */ /* 0x000fda000c7c6670 */
[----:B------:R-:W-:Y:S05]  /*c5e0*/  @P6 BRA `(.L_x_332) ;  /* 0x00000000000c6947 */ /* 0x000fea0003800000 */
[----:B------:R-:W0:Y:S02]  /*c5f0*/  LDC.64 R2, c[0x0][0xc80] ;  /* 0x00032000ff027b82 */ /* 0x000e240000000a00 */
[----:B0-----:R-:W-:-:S05]  /*c600*/  IMAD.WIDE R2, R9, 0x4, R2 ;  /* 0x0000000409027825 */ /* 0x001fca00078e0202 */
[----:B------:R0:W5:Y:S02]  /*c610*/  LDG.E R0, desc[UR48][R2.64] ;  /* 0x0000003002007981 */ /* 0x000164000c1e1900 */
.L_x_332:
[----:B------:R-:W-:Y:S05]  /*c620*/  BSYNC B0 ;  /* 0x0000000000007941 */ /* 0x000fea0003800000 */
.L_x_331:
[----:B0----5:R-:W0:Y:S02]  /*c630*/  SHFL.UP PT, R2, R0, 0x1, RZ ;  /* 0x0420000000027989 */ /* 0x021e2400000e00ff */
[----:B0-----:R-:W-:-:S05]  /*c640*/  SEL R3, R2, RZ, P1 ;  /* 0x000000ff02037207 */ /* 0x001fca0000800000 */
[----:B------:R-:W-:-:S05]  /*c650*/  IMAD.IADD R3, R0, 0x1, R3 ;  /* 0x0000000100037824 */ /* 0x000fca00078e0203 */
[----:B------:R-:W0:Y:S02]  /*c660*/  SHFL.UP PT, R2, R3, 0x2, RZ ;  /* 0x0440000003027989 */ /* 0x000e2400000e00ff */
        /* <DEDUP_REMOVED lines=11> */
[----:B------:R-:W0:Y:S03]  /*c720*/  LDC R9, c[0x0][0xc38] ;  /* 0x00030e00ff097b82 */ /* 0x000e260000000800 */
[----:B------:R-:W0:Y:S02]  /*c730*/  SHFL.IDX PT, R12, R2, 0x1f, 0x1f ;  /* 0x03e01f00020c7f89 */ /* 0x000e2400000e0000 */
[----:B0-----:R-:W-:-:S04]  /*c740*/  IMAD R12, R12, R9, RZ ;  /* 0x000000090c0c7224 */ /* 0x001fc800078e02ff */
[----:B------:R-:W-:-:S05]  /*c750*/  IMAD.IADD R7, R12, 0x1, R7 ;  /* 0x000000010c077824 */ /* 0x000fca00078e0207 */
[----:B------:R-:W-:-:S13]  /*c760*/  ISETP.GT.AND P6, PT, R7, R4, PT ;  /* 0x000000040700720c */ /* 0x000fda0003fc4270 */
[----:B------:R-:W-:Y:S05]  /*c770*/  @!P6 BRA `(.L_x_333) ;  /* 0xfffffffc0070e947 */ /* 0x000fea000383ffff */
[----:B------:R-:W-:-:S07]  /*c780*/  IMAD.MOV.U32 R10, RZ, RZ, R12 ;  /* 0x000000ffff0a7224 */ /* 0x000fce00078e000c */
.L_x_329:
[----:B------:R-:W-:-:S04]  /*c790*/  IMAD.IADD R8, R7, 0x1, -R10 ;  /* 0x0000000107087824 */ /* 0x000fc800078e0a0a */
[----:B------:R-:W-:-:S05]  /*c7a0*/  IMAD R3, R2, R9, R8 ;  /* 0x0000000902037224 */ /* 0x000fca00078e0208 */
[----:B------:R-:W-:-:S13]  /*c7b0*/  ISETP.GT.AND P0, PT, R3, R4, PT ;  /* 0x000000040300720c */ /* 0x000fda0003f04270 */
[----:B------:R-:W-:Y:S02]  /*c7c0*/  VOTEU.ANY UR5, UPT, !P0 ;  /* 0x0000000000057886 */ /* 0x000fe400040e0100 */
[----:B------:R-:W-:Y:S02]  /*c7d0*/  UPOPC UR4, UR5 ;  /* 0x00000005000472bf */ /* 0x000fe40008000000 */
[----:B------:R-:W-:-:S04]  /*c7e0*/  ISETP.NE.AND P0, PT, RZ, UR5, PT ;  /* 0x00000005ff007c0c */ /* 0x000fc8000bf05270 */
[----:B------:R-:W-:-:S05]  /*c7f0*/  IMAD.U32 R11, RZ, RZ, UR4 ;  /* 0x00000004ff0b7e24 */ /* 0x000fca000f8e00ff */
[----:B------:R-:W0:Y:S02]  /*c800*/  SHFL.IDX PT, R0, R0, R11, 0x1f ;  /* 0x00001f0b00007589 */ /* 0x000e2400000e0000 */
[----:B0-----:R-:W-:-:S04]  /*c810*/  IABS R7, R0 ;  /* 0x0000000000077213 */ /* 0x001fc80000000000 */
[----:B------:R-:W0:Y:S08]  /*c820*/  I2F.RP R10, R7 ;  /* 0x00000007000a7306 */ /* 0x000e300000209400 */
[----:B0-----:R-:W0:Y:S02]  /*c830*/  MUFU.RCP R10, R10 ;  /* 0x0000000a000a7308 */ /* 0x001e240000001000 */
[----:B0-----:R-:W-:-:S06]  /*c840*/  VIADD R3, R10, 0xffffffe ;  /* 0x0ffffffe0a037836 */ /* 0x001fcc0000000000 */
[----:B------:R-:W0:Y:S01]  /*c850*/  F2I.FTZ.U32.TRUNC.NTZ R3, R3 ;  /* 0x0000000300037305 */ /* 0x000e22000021f000 */
[----:B------:R-:W-:Y:S05]  /*c860*/  @!P0 BRA `(.L_x_334) ;  /* 0x00000000000c8947 */ /* 0x000fea0003800000 */
[----:B------:R-:W-:-:S06]  /*c870*/  UIADD3 UR5, UR4, -0x1, URZ ;  /* 0xffffffff04057890 */ /* 0x000fcc000fffe03f */
[----:B------:R-:W-:-:S05]  /*c880*/  IMAD.U32 R11, RZ, RZ, UR5 ;  /* 0x00000005ff0b7e24 */ /* 0x000fca000f8e00ff */
[----:B------:R1:W2:Y:S02]  /*c890*/  SHFL.IDX PT, R6, R2, R11, 0x1f ;  /* 0x00001f0b02067589 */ /* 0x0002a400000e0000 */
.L_x_334:
[--C-:B01----:R-:W-:Y:S01]  /*c8a0*/  IMAD.MOV R2, RZ, RZ, -R3.reuse ;  /* 0x000000ffff027224 */ /* 0x103fe200078e0a03 */
[----:B------:R-:W-:Y:S01]  /*c8b0*/  UIADD3 UR45, UR4, UR45, URZ ;  /* 0x0000002d042d7290 */ /* 0x000fe2000fffe03f */
[----:B--2---:R-:W-:Y:S02]  /*c8c0*/  IMAD R6, R6, R9, R8 ;  /* 0x0000000906067224 */ /* 0x004fe400078e0208 */
[----:B------:R-:W-:Y:S02]  /*c8d0*/  IMAD R9, R2, R7, RZ ;  /* 0x0000000702097224 */ /* 0x000fe400078e02ff */
[----:B------:R-:W-:Y:S01]  /*c8e0*/  IMAD.MOV.U32 R2, RZ, RZ, RZ ;  /* 0x000000ffff027224 */ /* 0x000fe200078e00ff */
[----:B------:R1:W-:Y:S03]  /*c8f0*/  STL [R1+0x10], R6 ;  /* 0x0000100601007387 */ /* 0x0003e60000100800 */
[----:B------:R-:W-:-:S04]  /*c900*/  IMAD.HI.U32 R2, R3, R9, R2 ;  /* 0x0000000903027227 */ /* 0x000fc800078e0002 */
[----:B------:R-:W-:Y:S01]  /*c910*/  IMAD.IADD R9, R4, 0x1, -R6 ;  /* 0x0000000104097824 */ /* 0x000fe200078e0a06 */
[----:B------:R-:W-:-:S04]  /*c920*/  IABS R4, R0 ;  /* 0x0000000000047213 */ /* 0x000fc80000000000 */
[----:B------:R-:W-:Y:S01]  /*c930*/  IABS R3, R9 ;  /* 0x0000000900037213 */ /* 0x000fe20000000000 */
[----:B------:R-:W-:-:S04]  /*c940*/  IMAD.MOV R4, RZ, RZ, -R4 ;  /* 0x000000ffff047224 */ /* 0x000fc800078e0a04 */
[----:B------:R-:W-:-:S04]  /*c950*/  IMAD.HI.U32 R2, R2, R3, RZ ;  /* 0x0000000302027227 */ /* 0x000fc800078e00ff */
[----:B------:R-:W-:Y:S01]  /*c960*/  IMAD R4, R2, R4, R3 ;  /* 0x0000000402047224 */ /* 0x000fe200078e0203 */
[----:B------:R-:W-:-:S04]  /*c970*/  LOP3.LUT R3, R9, R0, RZ, 0x3c, !PT ;  /* 0x0000000009037212 */ /* 0x000fc800078e3cff */
[----:B------:R-:W-:Y:S02]  /*c980*/  ISETP.GT.U32.AND P1, PT, R7, R4, PT ;  /* 0x000000040700720c */ /* 0x000fe40003f24070 */
[----:B------:R-:W-:-:S11]  /*c990*/  ISETP.GE.AND P2, PT, R3, RZ, PT ;  /* 0x000000ff0300720c */ /* 0x000fd60003f46270 */
[----:B------:R-:W-:Y:S02]  /*c9a0*/  @!P1 IMAD.IADD R4, R4, 0x1, -R7 ;  /* 0x0000000104049824 */ /* 0x000fe400078e0a07 */
[----:B------:R-:W-:Y:S01]  /*c9b0*/  @!P1 VIADD R2, R2, 0x1 ;  /* 0x0000000102029836 */ /* 0x000fe20000000000 */
[----:B------:R-:W-:Y:S02]  /*c9c0*/  ISETP.NE.AND P1, PT, R0, RZ, PT ;  /* 0x000000ff0000720c */ /* 0x000fe40003f25270 */
[----:B------:R-:W-:-:S13]  /*c9d0*/  ISETP.GE.U32.AND P0, PT, R4, R7, PT ;  /* 0x000000070400720c */ /* 0x000fda0003f06070 */
[----:B------:R-:W-:-:S04]  /*c9e0*/  @P0 VIADD R2, R2, 0x1 ;  /* 0x0000000102020836 */ /* 0x000fc80000000000 */
[----:B------:R-:W-:Y:S01]  /*c9f0*/  @!P2 IMAD.MOV R2, RZ, RZ, -R2 ;  /* 0x000000ffff02a224 */ /* 0x000fe200078e0a02 */
[----:B------:R-:W-:-:S04]  /*ca00*/  @!P1 LOP3.LUT R2, RZ, R0, RZ, 0x33, !PT ;  /* 0x00000000ff029212 */ /* 0x000fc800078e33ff */
[----:B------:R-:W-:Y:S01]  /*ca10*/  R2UR UR36, R2 ;  /* 0x00000000022472ca */ /* 0x000fe200000e0000 */
[----:B------:R-:W-:-:S04]  /*ca20*/  IMAD.MOV R3, RZ, RZ, -R2 ;  /* 0x000000ffff037224 */ /* 0x000fc800078e0a02 */
[----:B------:R-:W-:-:S05]  /*ca30*/  IMAD R0, R0, R3, R9 ;  /* 0x0000000300007224 */ /* 0x000fca00078e0209 */
[----:B------:R1:W-:Y:S01]  /*ca40*/  STL [R1+0x14], R0 ;  /* 0x0000140001007387 */ /* 0x0003e20000100800 */
[----:B------:R-:W-:Y:S05]  /*ca50*/  BRA `(.L_x_335) ;  /* 0x00000000000c7947 */ /* 0x000fea0003800000 */
.L_x_330:
[----:B------:R0:W-:Y:S01]  /*ca60*/  STL [R1+0x10], R4 ;  /* 0x0000100401007387 */ /* 0x0001e20000100800 */
[----:B------:R-:W-:-:S03]  /*ca70*/  UMOV UR36, URZ ;  /* 0x0000003f00247c82 */ /* 0x000fc60008000000 */
[----:B------:R0:W-:Y:S02]  /*ca80*/  STL [R1+0x14], RZ ;  /* 0x000014ff01007387 */ /* 0x0001e40000100800 */
.L_x_335:
[----:B------:R-:W2:Y:S04]  /*ca90*/  LDL R2, [R1+0x14] ;  /* 0x0000140001027983 */ /* 0x000ea80000100800 */
[----:B0-----:R-:W3:Y:S01]  /*caa0*/  LDL R4, [R1+0x10] ;  /* 0x0000100001047983 */ /* 0x001ee20000100800 */
[----:B------:R-:W-:-:S13]  /*cab0*/  ISETP.NE.AND P0, PT, R5, RZ, PT ;  /* 0x000000ff0500720c */ /* 0x000fda0003f05270 */
[----:B------:R-:W0:Y:S01]  /*cac0*/  @!P0 S2R R3, SR_CgaCtaId ;  /* 0x0000000000038919 */ /* 0x000e220000008800 */
[----:B-1----:R-:W-:Y:S01]  /*cad0*/  @!P0 MOV R0, 0x400 ;  /* 0x0000040000008802 */ /* 0x002fe20000000f00 */
[----:B------:R-:W-:Y:S02]  /*cae0*/  IMAD.U32 R6, RZ, RZ, UR36 ;  /* 0x00000024ff067e24 */ /* 0x000fe4000f8e00ff */
[----:B------:R-:W-:Y:S01]  /*caf0*/  IMAD.U32 R7, RZ, RZ, UR45 ;  /* 0x0000002dff077e24 */ /* 0x000fe2000f8e00ff */
[----:B0-----:R-:W-:Y:S01]  /*cb00*/  @!P0 LEA R0, R3, R0, 0x18 ;  /* 0x0000000003008211 */ /* 0x001fe200078ec0ff */
[----:B--2---:R-:W-:-:S05]  /*cb10*/  IMAD.MOV.U32 R5, RZ, RZ, R2 ;  /* 0x000000ffff057224 */ /* 0x004fca00078e0002 */
[----:B---3--:R2:W-:Y:S01]  /*cb20*/  @!P0 STS.128 [R0+0x298d0], R4 ;  /* 0x0298d00400008388 */ /* 0x0085e20000000c00 */
[----:B------:R-:W-:Y:S06]  /*cb30*/  BAR.ARV 0x5, 0x180 ;  /* 0x0146000000007b1d */ /* 0x000fec0000002000 */
.L_x_328:
[----:B--2---:R-:W-:Y:S01]  /*cb40*/  IMAD.MOV.U32 R0, RZ, RZ, 0x1 ;  /* 0x00000001ff007424 */ /* 0x004fe200078e00ff */
[----:B------:R-:W-:Y:S01]  /*cb50*/  ULDC UR4, c[0x0][0xc3c] ;  /* 0x00030f0000047ab9 */ /* 0x000fe20000000800 */
[----:B------:R2:W-:Y:S01]  /*cb60*/  STL [R1+0x24], RZ ;  /* 0x000024ff01007387 */ /* 0x0005e20000100800 */
[----:B------:R-:W-:Y:S01]  /*cb70*/  UISETP.GE.AND UP0, UPT, UR45, UR4, UPT ;  /* 0x000000042d00728c */ /* 0x000fe2000bf06270 */
[----:B------:R-:W-:Y:S02]  /*cb80*/  IMAD.MOV.U32 R18, RZ, RZ, RZ ;  /* 0x000000ffff127224 */ /* 0x000fe400078e00ff */
[----:B------:R2:W-:Y:S03]  /*cb90*/  STL [R1], R0 ;  /* 0x0000000001007387 */ /* 0x0005e60000100800 */
[----:B------:R-:W-:-:S13]  /*cba0*/  PLOP3.LUT P0, PT, PT, PT, UP0, 0x80, 0x0 ;  /* 0x000000000000781c */ /* 0x000fda0003f0f008 */
[----:B--2---:R-:W-:Y:S05]  /*cbb0*/  @P0 BRA `(.L_x_336) ;  /* 0x0000004400200947 */ /* 0x004fea0003800000 */
[----:B------:R-:W2:Y:S01]  /*cbc0*/  S2R R11, SR_TID.X ;  /* 0x00000000000b7919 */ /* 0x000ea20000002100 */
[----:B------:R-:W3:Y:S01]  /*cbd0*/  S2UR UR5, SR_CgaCtaId ;  /* 0x00000000000579c3 */ /* 0x000ee20000008800 */
[----:B------:R-:W-:Y:S01]  /*cbe0*/  UMOV UR4, 0x400 ;  /* 0x0000040000047882 */ /* 0x000fe20000000000 */
[----:B------:R-:W-:Y:S01]  /*cbf0*/  IMAD.MOV.U32 R18, RZ, RZ, RZ ;  /* 0x000000ffff127224 */ /* 0x000fe200078e00ff */
[----:B------:R-:W-:Y:S01]  /*cc00*/  ULDC UR43, c[0x0][0xc] ;  /* 0x00000300002b7ab9 */ /* 0x000fe20000000800 */
[----:B------:R-:W-:Y:S02]  /*cc10*/  ULOP3.LUT UR39, UR38, 0x1, URZ, 0xfc, !UPT ;  /* 0x0000000126277892 */ /* 0x000fe4000f8efc3f */
[----:B------:R-:W-:Y:S01]  /*cc20*/  ULOP3.LUT UR44, UR38, 0x2, URZ, 0xfc, !UPT ;  /* 0x00000002262c7892 */ /* 0x000fe2000f8efc3f */
[----:B------:R-:W-:Y:S01]  /*cc30*/  ULDC.64 UR52, c[0x0][0x198] ;  /* 0x0000660000347ab9 */ /* 0x000fe20000000a00 */
[----:B---3--:R-:W-:-:S06]  /*cc40*/  ULEA UR4, UR5, UR4, 0x18 ;  /* 0x0000000405047291 */ /* 0x008fcc000f8ec03f */
[----:B------:R-:W-:Y:S01]  /*cc50*/  IMAD.U32 R17, RZ, RZ, UR4 ;  /* 0x00000004ff117e24 */ /* 0x000fe2000f8e00ff */
[C---:B--2---:R-:W-:Y:S01]  /*cc60*/  LOP3.LUT R10, R11.reuse, 0x7f, RZ, 0xc0, !PT ;  /* 0x0000007f0b0a7812 */ /* 0x044fe200078ec0ff */
[C---:B-1----:R-:W-:Y:S01]  /*cc70*/  IMAD.SHL.U32 R4, R11.reuse, 0x80, RZ ;  /* 0x000000800b047824 */ /* 0x042fe200078e00ff */
[C---:B------:R-:W-:Y:S01]  /*cc80*/  LOP3.LUT P0, RZ, R11.reuse, 0x4, RZ, 0xc0, !PT ;  /* 0x000000040bff7812 */ /* 0x040fe2000780c0ff */
[C---:B------:R-:W-:Y:S01]  /*cc90*/  IMAD.SHL.U32 R3, R11.reuse, 0x10, RZ ;  /* 0x000000100b037824 */ /* 0x040fe200078e00ff */
[----:B------:R-:W-:Y:S01]  /*cca0*/  SHF.R.U32.HI R5, RZ, 0x5, R10 ;  /* 0x00000005ff057819 */ /* 0x000fe2000001160a */
[C---:B0-----:R-:W-:Y:S01]  /*ccb0*/  IMAD.SHL.U32 R2, R11.reuse, 0x20, RZ ;  /* 0x000000200b027824 */ /* 0x041fe200078e00ff */
[----:B------:R-:W-:Y:S01]  /*ccc0*/  LOP3.LUT R6, R4, 0x380, RZ, 0xc0, !PT ;  /* 0x0000038004067812 */ /* 0x000fe200078ec0ff */
[----:B------:R-:W-:Y:S01]  /*ccd0*/  IMAD.SHL.U32 R8, R11, 0x4, RZ ;  /* 0x000000040b087824 */ /* 0x000fe200078e00ff */
[----:B------:R-:W-:Y:S01]  /*cce0*/  LOP3.LUT R0, R3, 0x1b0, RZ, 0xc0, !PT ;  /* 0x000001b003007812 */ /* 0x000fe200078ec0ff */
[----:B------:R-:W-:-:S02]  /*ccf0*/  IMAD.SHL.U32 R7, R5, 0x200, RZ ;  /* 0x0000020005077824 */ /* 0x000fc400078e00ff */
[----:B------:R-:W-:Y:S02]  /*cd00*/  IMAD R6, R5, 0x10, R6 ;  /* 0x0000001005067824 */ /* 0x000fe400078e0206 */
[----:B------:R-:W-:Y:S01]  /*cd10*/  IMAD.SHL.U32 R5, R11, 0x2, RZ ;  /* 0x000000020b057824 */ /* 0x000fe200078e00ff */
[----:B------:R-:W-:-:S04]  /*cd20*/  LOP3.LUT R9, R7, 0x60, R2, 0xf8, !PT ;  /* 0x0000006007097812 */ /* 0x000fc800078ef802 */
[----:B------:R-:W-:Y:S02]  /*cd30*/  LOP3.LUT R0, R0, 0x30, R5, 0x78, !PT ;  /* 0x0000003000007812 */ /* 0x000fe400078e7805 */
[----:B------:R-:W-:-:S04]  /*cd40*/  LOP3.LUT R5, R7, 0x40, R3, 0xf8, !PT ;  /* 0x0000004007057812 */ /* 0x000fc800078ef803 */
[----:B------:R-:W-:Y:S02]  /*cd50*/  LOP3.LUT R0, R5, R0, RZ, 0xfc, !PT ;  /* 0x0000000005007212 */ /* 0x000fe400078efcff */
[----:B------:R-:W-:-:S04]  /*cd60*/  LOP3.LUT R5, R2, 0x80, RZ, 0xc0, !PT ;  /* 0x0000008002057812 */ /* 0x000fc800078ec0ff */
[----:B------:R-:W-:-:S04]  /*cd70*/  LOP3.LUT R5, R5, 0x10, R11, 0xf8, !PT ;  /* 0x0000001005057812 */ /* 0x000fc800078ef80b */
[----:B------:R-:W-:Y:S02]  /*cd80*/  LOP3.LUT R7, R5, 0x10, R8, 0x78, !PT ;  /* 0x0000001005077812 */ /* 0x000fe400078e7808 */
[----:B------:R-:W-:Y:S02]  /*cd90*/  LOP3.LUT R5, R6, 0x70, R3, 0x78, !PT ;  /* 0x0000007006057812 */ /* 0x000fe400078e7803 */
[----:B------:R-:W-:Y:S02]  /*cda0*/  LOP3.LUT R6, R9, 0x100, R2, 0xf8, !PT ;  /* 0x0000010009067812 */ /* 0x000fe400078ef802 */
[----:B------:R-:W-:Y:S02]  /*cdb0*/  LOP3.LUT R5, R5, 0xc00, R4, 0xf8, !PT ;  /* 0x00000c0005057812 */ /* 0x000fe400078ef804 */
[----:B------:R-:W-:-:S03]  /*cdc0*/  LOP3.LUT R4, R6, R7, RZ, 0xfc, !PT ;  /* 0x0000000706047212 */ /* 0x000fc600078efcff */
[----:B------:R0:W-:Y:S04]  /*cdd0*/  STL [R1+0x1c], R5 ;  /* 0x00001c0501007387 */ /* 0x0001e80000100800 */
[----:B------:R1:W-:Y:S01]  /*cde0*/  STL [R1+0x18], R4 ;  /* 0x0000180401007387 */ /* 0x0003e20000100800 */
[----:B0-----:R-:W-:Y:S02]  /*cdf0*/  SHF.R.U32.HI R5, RZ, 0x2, R10 ;  /* 0x00000002ff057819 */ /* 0x001fe4000001160a */
[----:B-1----:R-:W-:Y:S01]  /*ce00*/  LOP3.LUT R4, R3, 0x30, RZ, 0xc0, !PT ;  /* 0x0000003003047812 */ /* 0x002fe200078ec0ff */
[----:B------:R-:W-:-:S05]  /*ce10*/  IMAD.MOV.U32 R3, RZ, RZ, 0x40 ;  /* 0x00000040ff037424 */ /* 0x000fca00078e00ff */
[----:B------:R-:W-:Y:S02]  /*ce20*/  SEL R6, R3, 0xffffffc0, !P0 ;  /* 0xffffffc003067807 */ /* 0x000fe40004000000 */
[----:B------:R-:W-:Y:S01]  /*ce30*/  LOP3.LUT R3, R5, 0x60, R2, 0xf8, !PT ;  /* 0x0000006005037812 */ /* 0x000fe200078ef802 */
[----:B------:R-:W-:Y:S02]  /*ce40*/  IMAD.IADD R2, R17, 0x1, R0 ;  /* 0x0000000111027824 */ /* 0x000fe400078e0200 */
[----:B------:R-:W-:-:S03]  /*ce50*/  IMAD.MOV.U32 R0, RZ, RZ, 0x1 ;  /* 0x00000001ff007424 */ /* 0x000fc600078e00ff */
[----:B------:R0:W-:Y:S04]  /*ce60*/  STL [R1+0x20], R2 ;  /* 0x0000200201007387 */ /* 0x0001e80000100800 */
[----:B------:R1:W-:Y:S04]  /*ce70*/  STL [R1], R0 ;  /* 0x0000000001007387 */ /* 0x0003e80000100800 */
[----:B------:R2:W-:Y:S01]  /*ce80*/  STL [R1+0x24], RZ ;  /* 0x000024ff01007387 */ /* 0x0005e20000100800 */
[C---:B0-----:R-:W-:Y:S02]  /*ce90*/  LOP3.LUT R2, R4.reuse, 0x40, RZ, 0xfc, !PT ;  /* 0x0000004004027812 */ /* 0x041fe400078efcff */
[----:B-1----:R-:W-:-:S07]  /*cea0*/  LOP3.LUT R0, R4, 0x80, RZ, 0xfc, !PT ;  /* 0x0000008004007812 */ /* 0x002fce00078efcff */
.L_x_407:
[----:B------:R-:W-:Y:S01]  /*ceb0*/  ULDC.64 UR4, c[0x0][0xc88] ;  /* 0x0003220000047ab9 */ /* 0x000fe20000000a00 */
[----:B------:R-:W-:Y:S01]  /*cec0*/  ULDC.64 UR6, c[0x0][0xa18] ;  /* 0x0002860000067ab9 */ /* 0x000fe20000000a00 */
[----:B------:R-:W-:-:S06]  /*ced0*/  UIMAD.WIDE UR4, UR45, 0x4, UR4 ;  /* 0x000000042d0478a5 */ /* 0x000fcc000f8e0204 */
[----:B------:R-:W-:Y:S02]  /*cee0*/  IMAD.U32 R2, RZ, RZ, UR4 ;  /* 0x00000004ff027e24 */ /* 0x000fe4000f8e00ff */
[----:B------:R-:W-:Y:S01]  /*cef0*/  IMAD.U32 R3, RZ, RZ, UR5 ;  /* 0x00000005ff037e24 */ /* 0x000fe2000f8e00ff */
[----:B------:R-:W-:Y:S01]  /*cf00*/  UISETP.NE.U32.AND UP0, UPT, UR6, URZ, UPT ;  /* 0x0000003f0600728c */ /* 0x000fe2000bf05070 */
[----:B------:R-:W-:-:S03]  /*cf10*/  ULDC.64 UR4, c[0x0][0xa28] ;  /* 0x00028a0000047ab9 */ /* 0x000fc60000000a00 */
[----:B------:R-:W3:Y:S01]  /*cf20*/  LDG.E R2, desc[UR48][R2.64] ;  /* 0x0000003002027981 */ /* 0x000ee2000c1e1900 */
[----:B------:R-:W-:Y:S02]  /*cf30*/  UISETP.NE.AND.EX UP0, UPT, UR7, URZ, UPT, UP0 ;  /* 0x0000003f0700728c */ /* 0x000fe4000bf05300 */
[----:B------:R-:W-:Y:S01]  /*cf40*/  UISETP.NE.U32.AND UP1, UPT, UR4, URZ, UPT ;  /* 0x0000003f0400728c */ /* 0x000fe2000bf25070 */
[----:B------:R-:W-:-:S03]  /*cf50*/  ULDC UR8, c[0x0][0x288] ;  /* 0x0000a20000087ab9 */ /* 0x000fc60000000800 */
[----:B------:R-:W-:Y:S01]  /*cf60*/  UISETP.NE.AND.EX UP1, UPT, UR5, URZ, UPT, UP1 ;  /* 0x0000003f0500728c */ /* 0x000fe2000bf25310 */
[----:B------:R-:W-:Y:S01]  /*cf70*/  PLOP3.LUT P3, PT, PT, PT, UP0, 0x80, 0x0 ;  /* 0x000000000000781c */ /* 0x000fe20003f6f008 */
[----:B------:R-:W-:-:S04]  /*cf80*/  IMAD.U32 R19, RZ, RZ, UR8 ;  /* 0x00000008ff137e24 */ /* 0x000fc8000f8e00ff */
[----:B------:R-:W-:Y:S02]  /*cf90*/  PLOP3.LUT P2, PT, PT, PT, UP1, 0x80, 0x0 ;  /* 0x000000000000781c */ /* 0x000fe40003f4f018 */
[----:B---3--:R-:W-:-:S13]  /*cfa0*/  R2UR UR46, R2 ;  /* 0x00000000022e72ca */ /* 0x008fda00000e0000 */
[----:B------:R-:W-:Y:S02]  /*cfb0*/  USHF.R.S32.HI UR50, URZ, 0x1f, UR46 ;  /* 0x0000001f3f327899 */ /* 0x000fe4000801142e */
[----:B------:R-:W-:Y:S02]  /*cfc0*/  USHF.L.U32 UR47, UR46, 0x2, URZ ;  /* 0x000000022e2f7899 */ /* 0x000fe4000800063f */
[----:B------:R-:W-:Y:S02]  /*cfd0*/  USHF.L.U64.HI UR51, UR46, 0x2, UR50 ;  /* 0x000000022e337899 */ /* 0x000fe40008010232 */
[----:B------:R-:W-:Y:S02]  /*cfe0*/  @UP0 UIADD3 UR6, UP3, UR47, UR6, URZ ;  /* 0x000000062f060290 */ /* 0x000fe4000ff7e03f */
[----:B------:R-:W-:Y:S02]  /*cff0*/  @UP1 ULEA UR4, UP2, UR46, UR4, 0x2 ;  /* 0x000000042e041291 */ /* 0x000fe4000f84103f */
[----:B------:R-:W-:-:S02]  /*d000*/  @UP0 UIADD3.X UR7, UR51, UR7, URZ, UP3, !UPT ;  /* 0x0000000733070290 */ /* 0x000fc40009ffe43f */
[----:B------:R-:W-:Y:S01]  /*d010*/  @UP1 ULEA.HI.X UR5, UR46, UR5, UR50, 0x2, UP2 ;  /* 0x000000052e051291 */ /* 0x000fe200090f1432 */
[----:B------:R-:W-:-:S03]  /*d020*/  IMAD.U32 R2, RZ, RZ, UR6 ;  /* 0x00000006ff027e24 */ /* 0x000fc6000f8e00ff */
[----:B------:R-:W-:Y:S01]  /*d030*/  IMAD.U32 R3, RZ, RZ, UR7 ;  /* 0x00000007ff037e24 */ /* 0x000fe2000f8e00ff */
[----:B------:R-:W-:-:S04]  /*d040*/  ULDC.64 UR6, c[0x0][0xa08] ;  /* 0x0002820000067ab9 */ /* 0x000fc80000000a00 */
[----:B0-----:R0:W5:Y:S01]  /*d050*/  @P3 LDG.E R19, desc[UR48][R2.64] ;  /* 0x0000003002133981 */ /* 0x001162000c1e1900 */
[----:B------:R-:W-:Y:S01]  /*d060*/  ISETP.NE.U32.AND P1, PT, RZ, UR6, PT ;  /* 0x00000006ff007c0c */ /* 0x000fe2000bf25070 */
[----:B------:R-:W-:Y:S01]  /*d070*/  UIADD3 UR6, UP1, UR47, UR6, URZ ;  /* 0x000000062f067290 */ /* 0x000fe2000ff3e03f */
[----:B0-----:R-:W-:Y:S02]  /*d080*/  IMAD.U32 R2, RZ, RZ, UR4 ;  /* 0x00000004ff027e24 */ /* 0x001fe4000f8e00ff */
[----:B------:R-:W-:Y:S01]  /*d090*/  IMAD.U32 R3, RZ, RZ, UR5 ;  /* 0x00000005ff037e24 */ /* 0x000fe2000f8e00ff */
[----:B------:R-:W-:Y:S02]  /*d0a0*/  ULDC.64 UR4, c[0x0][0xa00] ;  /* 0x0002800000047ab9 */ /* 0x000fe40000000a00 */
[----:B------:R-:W-:Y:S01]  /*d0b0*/  ISETP.NE.U32.AND P0, PT, RZ, UR4, PT ;  /* 0x00000004ff007c0c */ /* 0x000fe2000bf05070 */
[----:B------:R-:W-:Y:S01]  /*d0c0*/  UIADD3 UR4, UP0, UR47, UR4, URZ ;  /* 0x000000042f047290 */ /* 0x000fe2000ff1e03f */
[----:B------:R-:W-:Y:S01]  /*d0d0*/  ISETP.NE.AND.EX P1, PT, RZ, UR7, PT, P1 ;  /* 0x00000007ff007c0c */ /* 0x000fe2000bf25310 */
[----:B-1----:R0:W3:Y:S01]  /*d0e0*/  @P2 LDG.E R7, desc[UR48][R2.64] ;  /* 0x0000003002072981 */ /* 0x0020e2000c1e1900 */
[----:B------:R-:W-:Y:S01]  /*d0f0*/  ISETP.NE.AND.EX P0, PT, RZ, UR5, PT, P0 ;  /* 0x00000005ff007c0c */ /* 0x000fe2000bf05300 */
[----:B------:R-:W-:Y:S01]  /*d100*/  UIADD3.X UR5, UR51, UR5, URZ, UP0, !UPT ;  /* 0x0000000533057290 */ /* 0x000fe200087fe43f */
[----:B------:R-:W-:Y:S01]  /*d110*/  IMAD.U32 R4, RZ, RZ, UR6 ;  /* 0x00000006ff047e24 */ /* 0x000fe2000f8e00ff */
[----:B------:R-:W-:Y:S01]  /*d120*/  UIADD3.X UR7, UR51, UR7, URZ, UP1, !UPT ;  /* 0x0000000733077290 */ /* 0x000fe20008ffe43f */
[----:B0-----:R-:W-:-:S03]  /*d130*/  IMAD.U32 R2, RZ, RZ, UR4 ;  /* 0x00000004ff027e24 */ /* 0x001fc6000f8e00ff */
[----:B------:R-:W-:Y:S02]  /*d140*/  IMAD.U32 R3, RZ, RZ, UR5 ;  /* 0x00000005ff037e24 */ /* 0x000fe4000f8e00ff */
[----:B------:R-:W-:-:S04]  /*d150*/  IMAD.U32 R5, RZ, RZ, UR7 ;  /* 0x00000007ff057e24 */ /* 0x000fc8000f8e00ff */
[----:B------:R0:W5:Y:S04]  /*d160*/  @P0 LDG.E R0, desc[UR48][R2.64] ;  /* 0x0000003002000981 */ /* 0x000168000c1e1900 */
[----:B------:R0:W5:Y:S01]  /*d170*/  @P1 LDG.E R6, desc[UR48][R4.64] ;  /* 0x0000003004061981 */ /* 0x000162000c1e1900 */
[----:B------:R-:W-:Y:S01]  /*d180*/  UMOV UR41, URZ ;  /* 0x0000003f00297c82 */ /* 0x000fe20008000000 */
[----:B---3--:R-:W-:Y:S01]  /*d190*/  @P2 R2UR UR41, R7 ;  /* 0x00000000072922ca */ /* 0x008fe200000e0000 */
[----:B0-----:R-:W-:-:S14]  /*d1a0*/  @P3 BRA `(.L_x_337) ;  /* 0x0000000000103947 */ /* 0x001fdc0003800000 */
[----:B------:R-:W-:Y:S05]  /*d1b0*/  @!P0 BRA `(.L_x_337) ;  /* 0x00000000000c8947 */ /* 0x000fea0003800000 */
[----:B-----5:R-:W3:Y:S04]  /*d1c0*/  LDG.E R19, desc[UR48][R2.64] ;  /* 0x0000003002137981 */ /* 0x020ee8000c1e1900 */
[----:B------:R-:W3:Y:S02]  /*d1d0*/  LDG.E R2, desc[UR48][R2.64+0x4] ;  /* 0x0000043002027981 */ /* 0x000ee4000c1e1900 */
[----:B---3--:R-:W-:-:S07]  /*d1e0*/  IMAD.IADD R19, R2, 0x1, -R19 ;  /* 0x0000000102137824 */ /* 0x008fce00078e0a13 */
.L_x_337:
[----:B------:R-:W-:Y:S01]  /*d1f0*/  UMOV UR54, URZ ;  /* 0x0000003f00367c82 */ /* 0x000fe20008000000 */
[----:B-----5:R-:W-:Y:S01]  /*d200*/  @P0 R2UR UR54, R0 ;  /* 0x00000000003602ca */ /* 0x020fe200000e0000 */
[----:B------:R-:W-:Y:S01]  /*d210*/  IMAD.U32 R0, RZ, RZ, UR46 ;  /* 0x0000002eff007e24 */ /* 0x000fe2000f8e00ff */
[----:B------:R-:W-:Y:S01]  /*d220*/  ULDC.64 UR6, c[0x0][0xa20] ;  /* 0x0002880000067ab9 */ /* 0x000fe20000000a00 */
[----:B------:R-:W-:Y:S01]  /*d230*/  UMOV UR42, URZ ;  /* 0x0000003f002a7c82 */ /* 0x000fe20008000000 */
[----:B------:R-:W-:Y:S01]  /*d240*/  ISETP.NE.U32.AND P0, PT, RZ, UR6, PT ;  /* 0x00000006ff007c0c */ /* 0x000fe2000bf05070 */
[----:B------:R-:W-:Y:S01]  /*d250*/  ULDC.64 UR4, c[0x0][0x418] ;  /* 0x0001060000047ab9 */ /* 0x000fe20000000a00 */
[----:B------:R0:W-:Y:S01]  /*d260*/  STL [R1+0x4], R0 ;  /* 0x0000040001007387 */ /* 0x0001e20000100800 */
[----:B------:R-:W-:Y:S01]  /*d270*/  @P1 R2UR UR42, R6 ;  /* 0x00000000062a12ca */ /* 0x000fe200000e0000 */
[----:B------:R-:W-:Y:S01]  /*d280*/  UISETP.NE.U32.AND UP0, UPT, UR4, URZ, UPT ;  /* 0x0000003f0400728c */ /* 0x000fe2000bf05070 */
[----:B------:R-:W-:-:S02]  /*d290*/  ISETP.NE.AND.EX P0, PT, RZ, UR7, PT, P0 ;  /* 0x00000007ff007c0c */ /* 0x000fc4000bf05300 */
[----:B------:R-:W-:Y:S01]  /*d2a0*/  ULDC UR4, c[0x0][0x424] ;  /* 0x0001090000047ab9 */ /* 0x000fe20000000800 */
[----:B------:R-:W-:-:S03]  /*d2b0*/  UISETP.NE.AND.EX UP0, UPT, UR5, URZ, UPT, UP0 ;  /* 0x0000003f0500728c */ /* 0x000fc6000bf05300 */
[----:B------:R-:W-:Y:S01]  /*d2c0*/  ULDC UR5, c[0x0][0x2f0] ;  /* 0x0000bc0000057ab9 */ /* 0x000fe20000000800 */
[----:B------:R-:W-:-:S04]  /*d2d0*/  USEL UR4, UR4, 0x1, UP0 ;  /* 0x0000000104047887 */ /* 0x000fc80008000000 */
[----:B------:R-:W-:Y:S02]  /*d2e0*/  UIMAD UR4, UR4, UR5, URZ ;  /* 0x00000005040472a4 */ /* 0x000fe4000f8e023f */
[----:B------:R-:W-:Y:S01]  /*d2f0*/  UIADD3 UR42, UR42, UR41, URZ ;  /* 0x000000292a2a7290 */ /* 0x000fe2000fffe03f */
[----:B0-----:R-:W-:Y:S11]  /*d300*/  @!P0 BRA `(.L_x_338) ;  /* 0x00000000001c8947 */ /* 0x001ff60003800000 */
[----:B------:R-:W-:-:S04]  /*d310*/  UIADD3 UR4, UP0, UR47, UR6, URZ ;  /* 0x000000062f047290 */ /* 0x000fc8000ff1e03f */
[----:B------:R-:W-:Y:S02]  /*d320*/  UIADD3.X UR5, UR51, UR7, URZ, UP0, !UPT ;  /* 0x0000000733057290 */ /* 0x000fe400087fe43f */
[----:B------:R-:W-:-:S04]  /*d330*/  IMAD.U32 R2, RZ, RZ, UR4 ;  /* 0x00000004ff027e24 */ /* 0x000fc8000f8e00ff */
[----:B------:R-:W-:-:S05]  /*d340*/  IMAD.U32 R3, RZ, RZ, UR5 ;  /* 0x00000005ff037e24 */ /* 0x000fca000f8e00ff */
[----:B------:R-:W3:Y:S02]  /*d350*/  LDG.E R2, desc[UR48][R2.64] ;  /* 0x0000003002027981 */ /* 0x000ee4000c1e1900 */
[----:B---3--:R-:W-:Y:S01]  /*d360*/  R2UR UR4, R2 ;  /* 0x00000000020472ca */ /* 0x008fe200000e0000 */
[----:B------:R-:W-:-:S14]  /*d370*/  BRA `(.L_x_339) ;  /* 0x0000000000187947 */ /* 0x000fdc0003800000 */
.L_x_338:
[----:B------:R-:W-:Y:S05]  /*d380*/  @!P1 BRA `(.L_x_339) ;  /* 0x0000000000149947 */ /* 0x000fea0003800000 */
[----:B------:R-:W3:Y:S04]  /*d390*/  LDG.E R0, desc[UR48][R4.64] ;  /* 0x0000003004007981 */ /* 0x000ee8000c1e1900 */
[----:B------:R-:W4:Y:S01]  /*d3a0*/  LDG.E R4, desc[UR48][R4.64+0x4] ;  /* 0x0000043004047981 */ /* 0x000f22000c1e1900 */
[----:B---3--:R-:W-:Y:S02]  /*d3b0*/  R2UR UR5, R0 ;  /* 0x00000000000572ca */ /* 0x008fe400000e0000 */
[----:B----4-:R-:W-:-:S13]  /*d3c0*/  R2UR UR4, R4 ;  /* 0x00000000040472ca */ /* 0x010fda00000e0000 */
[----:B------:R-:W-:-:S12]  /*d3d0*/  UIADD3 UR4, -UR5, UR4, URZ ;  /* 0x0000000405047290 */ /* 0x000fd8000fffe13f */
.L_x_339:
[----:B------:R-:W-:Y:S01]  /*d3e0*/  UIADD3 UR41, -UR41, UR4, URZ ;  /* 0x0000000429297290 */ /* 0x000fe2000fffe13f */
[----:B------:R-:W-:Y:S03]  /*d3f0*/  BSSY B7, `(.L_x_340) ;  /* 0x0000322000077945 */ /* 0x000fe60003800000 */
[----:B------:R-:W-:Y:S02]  /*d400*/  UIADD3 UR4, UR41, 0x9f, URZ ;  /* 0x0000009f29047890 */ /* 0x000fe4000fffe03f */
[----:B------:R-:W-:Y:S02]  /*d410*/  ISETP.LT.AND P0, PT, RZ, UR41, PT ;  /* 0x00000029ff007c0c */ /* 0x000fe4000bf01270 */
[----:B------:R-:W-:-:S04]  /*d420*/  UIMAD.WIDE UR4, UR4, 0x66666667, URZ ;  /* 0x66666667040478a5 */ /* 0x000fc8000f8e023f */
[----:B------:R-:W-:-:S04]  /*d430*/  USHF.R.U32.HI UR40, URZ, 0x1f, UR5 ;  /* 0x0000001f3f287899 */ /* 0x000fc80008011605 */
[----:B------:R-:W-:-:S03]  /*d440*/  ULEA.HI.SX32 UR40, UR5, UR40, 0x1a ;  /* 0x0000002805287291 */ /* 0x000fc6000f8fd23f */
[----:B------:R-:W-:Y:S09]  /*d450*/  @P0 BRA `(.L_x_341) ;  /* 0x0000000000480947 */ /* 0x000ff20003800000 */
[----:B------:R-:W0:Y:S02]  /*d460*/  S2R R0, SR_TID.X ;  /* 0x0000000000007919 */ /* 0x000e240000002100 */
[----:B0-----:R-:W-:-:S04]  /*d470*/  LOP3.LUT R0, R0, 0x7f, RZ, 0xc0, !PT ;  /* 0x0000007f00007812 */ /* 0x001fc800078ec0ff */
[----:B------:R-:W-:-:S13]  /*d480*/  ISETP.NE.AND P0, PT, R0, RZ, PT ;  /* 0x000000ff0000720c */ /* 0x000fda0003f05270 */
[----:B------:R-:W-:Y:S05]  /*d490*/  @P0 BRA `(.L_x_342) ;  /* 0x00000030005c0947 */ /* 0x000fea0003800000 */
[----:B------:R-:W0:Y:S01]  /*d4a0*/  S2R R3, SR_LANEID ;  /* 0x0000000000037919 */ /* 0x000e220000000000 */
[----:B------:R-:W-:Y:S02]  /*d4b0*/  VOTEU.ANY UR4, UPT, PT ;  /* 0x0000000000047886 */ /* 0x000fe400038e0100 */
[----:B------:R-:W0:Y:S08]  /*d4c0*/  FLO.U32 R0, UR4 ;  /* 0x0000000400007d00 */ /* 0x000e3000080e0000 */
[----:B------:R-:W1:Y:S01]  /*d4d0*/  POPC R5, UR4 ;  /* 0x0000000400057d09 */ /* 0x000e620008000000 */
[----:B0-----:R-:W-:-:S02]  /*d4e0*/  ISETP.EQ.U32.AND P0, PT, R0, R3, PT ;  /* 0x000000030000720c */ /* 0x001fc40003f02070 */
[----:B------:R-:W1:Y:S11]  /*d4f0*/  LDC.64 R2, c[0x0][0xc60] ;  /* 0x00031800ff027b82 */ /* 0x000e760000000a00 */
[----:B-1----:R-:W3:Y:S01]  /*d500*/  @P0 ATOMG.E.ADD.STRONG.GPU PT, R3, desc[UR48][R2.64], R5 ;  /* 0x00000005020309a8 */ /* 0x002ee200081ee1f0 */
[----:B------:R-:W0:Y:S02]  /*d510*/  S2R R4, SR_LTMASK ;  /* 0x0000000000047919 */ /* 0x000e240000003900 */
[----:B0-----:R-:W-:-:S04]  /*d520*/  LOP3.LUT R4, R4, UR4, RZ, 0xc0, !PT ;  /* 0x0000000404047c12 */ /* 0x001fc8000f8ec0ff */
[----:B------:R-:W0:Y:S01]  /*d530*/  POPC R7, R4 ;  /* 0x0000000400077309 */ /* 0x000e220000000000 */
[----:B---3--:R-:W0:Y:S02]  /*d540*/  SHFL.IDX PT, R0, R3, R0, 0x1f ;  /* 0x00001f0003007589 */ /* 0x008e2400000e0000 */
[----:B0-----:R-:W-:-:S05]  /*d550*/  IADD3 R0, R0, UR43, R7 ;  /* 0x0000002b00007c10 */ /* 0x001fca000fffe007 */
[----:B------:R0:W-:Y:S01]  /*d560*/  STL [R1+0x10], R0 ;  /* 0x0000100001007387 */ /* 0x0001e20000100800 */
[----:B------:R-:W-:Y:S05]  /*d570*/  BRA `(.L_x_342) ;  /* 0x0000003000247947 */ /* 0x000fea0003800000 */
.L_x_341:
[----:B------:R-:W-:Y:S01]  /*d580*/  VIADD R0, R17, 0x1a400 ;  /* 0x0001a40011007836 */ /* 0x000fe20000000000 */
[----:B------:R-:W-:Y:S04]  /*d590*/  BSSY B6, `(.L_x_343) ;  /* 0x0000013000067945 */ /* 0x000fe80003800000 */
[----:B------:R-:W-:-:S13]  /*d5a0*/  LOP3.LUT P0, RZ, R0, 0x1bf, RZ, 0xc0, !PT ;  /* 0x000001bf00ff7812 */ /* 0x000fda000780c0ff */
[----:B------:R-:W-:Y:S05]  /*d5b0*/  @!P0 BRA `(.L_x_344) ;  /* 0x0000000000408947 */ /* 0x000fea0003800000 */
[----:B------:R-:W-:Y:S01]  /*d5c0*/  MOV R2, 0x0 ;  /* 0x0000000000027802 */ /* 0x000fe20000000f00 */
[----:B------:R-:W-:Y:S01]  /*d5d0*/  ULDC.64 UR6, c[0x4][0xc8] ;  /* 0x0100320000067ab9 */ /* 0x000fe20000000a00 */
[----:B------:R-:W-:Y:S01]  /*d5e0*/  ULDC.64 UR8, c[0x4][0xd0] ;  /* 0x0100340000087ab9 */ /* 0x000fe20000000a00 */
[----:B------:R-:W-:Y:S01]  /*d5f0*/  ULDC.64 UR4, c[0x4][0x8] ;  /* 0x0100020000047ab9 */ /* 0x000fe20000000a00 */
[----:B------:R-:W-:Y:S02]  /*d600*/  IMAD.U32 R4, RZ, RZ, UR6 ;  /* 0x00000006ff047e24 */ /* 0x000fe4000f8e00ff */
        /* <DEDUP_REMOVED lines=10> */
[----:B0-2---:R-:W-:Y:S05]  /*d6b0*/  CALL.ABS.NOINC R2 ;  /* 0x0000000002007343 */ /* 0x005fea0003c00000 */
.L_x_344:
[----:B------:R-:W-:Y:S05]  /*d6c0*/  BSYNC B6 ;  /* 0x0000000000067941 */ /* 0x000fea0003800000 */
.L_x_343:
[----:B------:R-:W3:Y:S01]  /*d6d0*/  LDL.LU R16, [R1+0x8] ;  /* 0x0000080001107983 */ /* 0x000ee20000300800 */
[----:B------:R-:W-:Y:S01]  /*d6e0*/  VIADD R0, R17, 0xa400 ;  /* 0x0000a40011007836 */ /* 0x000fe20000000000 */
[----:B------:R-:W-:Y:S04]  /*d6f0*/  BSSY B6, `(.L_x_345) ;  /* 0x0000016000067945 */ /* 0x000fe80003800000 */
[----:B------:R-:W-:Y:S02]  /*d700*/  LOP3.LUT P0, RZ, R0, 0x3ff, RZ, 0xc0, !PT ;  /* 0x000003ff00ff7812 */ /* 0x000fe4000780c0ff */
[----:B---3--:R-:W-:-:S11]  /*d710*/  LOP3.LUT R16, R16, 0xfffffffe, RZ, 0xc0, !PT ;  /* 0xfffffffe10107812 */ /* 0x008fd600078ec0ff */
[----:B------:R-:W-:-:S05]  /*d720*/  @P0 LOP3.LUT R16, R16, 0x1, RZ, 0xfc, !PT ;  /* 0x0000000110100812 */ /* 0x000fca00078efcff */
[----:B------:R0:W-:Y:S01]  /*d730*/  STL [R1+0x8], R16 ;  /* 0x0000081001007387 */ /* 0x0001e20000100800 */
[----:B------:R-:W-:Y:S05]  /*d740*/  @!P0 BRA `(.L_x_346) ;  /* 0x0000000000408947 */ /* 0x000fea0003800000 */
[----:B------:R-:W-:Y:S01]  /*d750*/  MOV R2, 0x0 ;  /* 0x0000000000027802 */ /* 0x000fe20000000f00 */
[----:B------:R-:W-:Y:S01]  /*d760*/  ULDC.64 UR6, c[0x4][0xc8] ;  /* 0x0100320000067ab9 */ /* 0x000fe20000000a00 */
[----:B------:R-:W-:Y:S01]  /*d770*/  ULDC.64 UR8, c[0x4][0xd0] ;  /* 0x0100340000087ab9 */ /* 0x000fe20000000a00 */
[----:B------:R-:W-:Y:S01]  /*d780*/  ULDC.64 UR4, c[0x4][0x10] ;  /* 0x0100040000047ab9 */ /* 0x000fe20000000a00 */
[----:B------:R-:W-:Y:S02]  /*d790*/  IMAD.U32 R4, RZ, RZ, UR6 ;  /* 0x00000006ff047e24 */ /* 0x000fe4000f8e00ff */
[----:B------:R-:W1:Y:S01]  /*d7a0*/  LDC.64 R2, c[0x4][R2] ;  /* 0x0100000002027b82 */ /* 0x000e620000000a00 */
        /* <DEDUP_REMOVED lines=10> */
.L_x_346:
[----:B------:R-:W-:Y:S05]  /*d850*/  BSYNC B6 ;  /* 0x0000000000067941 */ /* 0x000fea0003800000 */
.L_x_345:
        /* <DEDUP_REMOVED lines=20> */
.L_x_348:
[----:B------:R-:W-:Y:S05]  /*d9a0*/  BSYNC B6 ;  /* 0x0000000000067941 */ /* 0x000fea0003800000 */
.L_x_347:
[----:B------:R-:W-:Y:S01]  /*d9b0*/  LOP3.LUT P6, RZ, R16, 0x1, RZ, 0xc0, !PT ;  /* 0x0000000110ff7812 */ /* 0x000fe200078cc0ff */
[----:B------:R-:W-:-:S12]  /*d9c0*/  BSSY B6, `(.L_x_349) ;  /* 0x0000012000067945 */ /* 0x000fd80003800000 */
        /* <DEDUP_REMOVED lines=17> */
.L_x_350:
[----:B------:R-:W-:Y:S05]  /*dae0*/  BSYNC B6 ;  /* 0x0000000000067941 */ /* 0x000fea0003800000 */
.L_x_349:
[----:B------:R-:W3:Y:S01]  /*daf0*/  LDL R8, [R1+0x4] ;  /* 0x0000040001087983 */ /* 0x000ee20000100800 */
[----:B------:R-:W-:Y:S02]  /*db00*/  ULDC.64 UR4, c[0x0][0x9f8] ;  /* 0x00027e0000047ab9 */ /* 0x000fe40000000a00 */
[----:B------:R-:W-:-:S04]  /*db10*/  UISETP.NE.U32.AND UP0, UPT, UR4, URZ, UPT ;  /* 0x0000003f0400728c */ /* 0x000fc8000bf05070 */
[----:B------:R-:W-:-:S06]  /*db20*/  UISETP.NE.AND.EX UP0, UPT, UR5, URZ, UPT, UP0 ;  /* 0x0000003f0500728c */ /* 0x000fcc000bf05300 */
[----:B------:R-:W-:-:S05]  /*db30*/  PLOP3.LUT P0, PT, PT, PT, UP0, 0x80, 0x0 ;  /* 0x000000000000781c */ /* 0x000fca0003f0f008 */
[----:B------:R-:W-:-:S04]  /*db40*/  @UP0 UIADD3 UR4, UP1, UR47, UR4, URZ ;  /* 0x000000042f040290 */ /* 0x000fc8000ff3e03f */
[----:B------:R-:W-:Y:S02]  /*db50*/  @UP0 UIADD3.X UR5, UR51, UR5, URZ, UP1, !UPT ;  /* 0x0000000533050290 */ /* 0x000fe40008ffe43f */
[----:B------:R-:W-:-:S04]  /*db60*/  IMAD.U32 R2, RZ, RZ, UR4 ;  /* 0x00000004ff027e24 */ /* 0x000fc8000f8e00ff */
[----:B------:R-:W-:Y:S01]  /*db70*/  IMAD.U32 R3, RZ, RZ, UR5 ;  /* 0x00000005ff037e24 */ /* 0x000fe2000f8e00ff */
[----:B------:R-:W1:Y:S01]  /*db80*/  S2R R0, SR_TID.X ;  /* 0x0000000000007919 */ /* 0x000e620000002100 */
[----:B------:R-:W-:-:S03]  /*db90*/  ULDC.64 UR4, c[0x0][0xa08] ;  /* 0x0002820000047ab9 */ /* 0x000fc60000000a00 */
[----:B---3--:R3:W4:Y:S01]  /*dba0*/  @P0 LDG.E R8, desc[UR48][R2.64] ;  /* 0x0000003002080981 */ /* 0x008722000c1e1900 */
[----:B-1----:R-:W-:-:S04]  /*dbb0*/  SHF.R.U32.HI R0, RZ, 0x5, R0 ;  /* 0x00000005ff007819 */ /* 0x002fc80000011600 */
[----:B------:R-:W-:Y:S01]  /*dbc0*/  LOP3.LUT R0, R0, 0x3, RZ, 0xc0, !PT ;  /* 0x0000000300007812 */ /* 0x000fe200078ec0ff */
[----:B---3--:R-:W1:Y:S01]  /*dbd0*/  LDC.64 R2, c[0x0][0x418] ;  /* 0x00010600ff027b82 */ /* 0x008e620000000a00 */
[----:B----4-:R-:W-:Y:S01]  /*dbe0*/  SHF.R.S32.HI R9, RZ, 0x1f, R8 ;  /* 0x0000001fff097819 */ /* 0x010fe20000011408 */
[----:B------:R3:W-:Y:S01]  /*dbf0*/  @P0 STL [R1+0x4], R8 ;  /* 0x0000040801000387 */ /* 0x0007e20000100800 */
[----:B-1----:R-:W-:Y:S01]  /*dc00*/  LOP3.LUT P0, RZ, R2, UR4, RZ, 0xfc, !PT ;  /* 0x0000000402ff7c12 */ /* 0x002fe2000f80fcff */
[----:B------:R-:W-:Y:S02]  /*dc10*/  UMOV UR4, 0xffffffff ;  /* 0xffffffff00047882 */ /* 0x000fe40000000000 */
[----:B------:R3:W-:Y:S01]  /*dc20*/  STL [R1+0xc], R9 ;  /* 0x00000c0901007387 */ /* 0x0007e20000100800 */
[----:B------:R-:W-:-:S04]  /*dc30*/  LOP3.LUT P0, RZ, R3, UR5, RZ, 0xfc, P0 ;  /* 0x0000000503ff7c12 */ /* 0x000fc8000800fcff */
[----:B0-----:R-:W-:Y:S01]  /*dc40*/  SEL R16, R8, RZ, !P0 ;  /* 0x000000ff08107207 */ /* 0x001fe20004000000 */
[----:B------:R-:W-:Y:S08]  /*dc50*/  BRA.DIV UR4, `(.L_x_351) ;  /* 0x0000003a046c7947 */ /* 0x000ff0000b800000 */
[----:B------:R0:W1:Y:S02]  /*dc60*/  SHFL.IDX PT, R14, R0, RZ, 0x1f ;  /* 0x00001fff000e7589 */ /* 0x00006400000e0000 */
.L_x_426:
[----:B0-----:R-:W4:Y:S01]  /*dc70*/  LDL.LU R0, [R1+0x8] ;  /* 0x0000080001007983 */ /* 0x001f220000300800 */
[----:B------:R-:W-:Y:S02]  /*dc80*/  PLOP3.LUT P1, PT, PT, PT, PT, 0x8, 0x0 ;  /* 0x000000000000781c */ /* 0x000fe40003f2e170 */
[----:B-1----:R-:W-:Y:S02]  /*dc90*/  ISETP.NE.AND P0, PT, R14, RZ, PT ;  /* 0x000000ff0e00720c */ /* 0x002fe40003f05270 */
[----:B----4-:R-:W-:-:S09]  /*dca0*/  LOP3.LUT R0, R0, 0xfffffffe, RZ, 0xc0, !PT ;  /* 0xfffffffe00007812 */ /* 0x010fd200078ec0ff */
[----:B------:R-:W-:-:S05]  /*dcb0*/  @P1 LOP3.LUT R0, R0, 0x1, RZ, 0xfc, !PT ;  /* 0x0000000100001812 */ /* 0x000fca00078efcff */
[----:B------:R0:W-:Y:S01]  /*dcc0*/  STL [R1+0x8], R0 ;  /* 0x0000080001007387 */ /* 0x0001e20000100800 */
[----:B------:R-:W-:Y:S05]  /*dcd0*/  @P0 BRA `(.L_x_352) ;  /* 0x0000000400940947 */ /* 0x000fea0003800000 */
[----:B------:R-:W-:-:S06]  /*dce0*/  UIADD3 UR4, UR40, -0x1, URZ ;  /* 0xffffffff28047890 */ /* 0x000fcc000fffe03f */
[----:B0-----:R-:W-:Y:S01]  /*dcf0*/  IMAD.U32 R0, RZ, RZ, UR4 ;  /* 0x00000004ff007e24 */ /* 0x001fe2000f8e00ff */
[----:B------:R-:W-:-:S03]  /*dd00*/  UMOV UR4, 0xffffffff ;  /* 0xffffffff00047882 */ /* 0x000fc60000000000 */
[----:B------:R-:W-:Y:S05]  /*dd10*/  BRA.DIV UR4, `(.L_x_353) ;  /* 0x0000003a045c7947 */ /* 0x000fea000b800000 */
[----:B------:R-:W-:-:S13]  /*dd20*/  ELECT P6, URZ, PT ;  /* 0x00000000003f782f */ /* 0x000fda00038c0000 */
.L_x_429:
[----:B------:R-:W-:Y:S05]  /*dd30*/  @!P6 BRA `(.L_x_352) ;  /* 0x00000004007ce947 */ /* 0x000fea0003800000 */
[----:B------:R-:W-:-:S04]  /*dd40*/  ISETP.NE.U32.AND P0, PT, R2, RZ, PT ;  /* 0x000000ff0200720c */ /* 0x000fc80003f05070 */
[----:B------:R-:W-:-:S13]  /*dd50*/  ISETP.NE.AND.EX P0, PT, R3, RZ, PT, P0 ;  /* 0x000000ff0300720c */ /* 0x000fda0003f05300 */
[----:B------:R-:W-:Y:S05]  /*dd60*/  @!P0 BRA `(.L_x_354) ;  /* 0x0000000000448947 */ /* 0x000fea0003800000 */
[----:B------:R-:W0:Y:S01]  /*dd70*/  LDC R7, c[0x0][0x43c] ;  /* 0x00010f00ff077b82 */ /* 0x000e220000000800 */
[----:B------:R-:W-:Y:S01]  /*dd80*/  ULDC.64 UR4, c[0x0][0x428] ;  /* 0x00010a0000047ab9 */ /* 0x000fe20000000a00 */
[----:B0-----:R-:W-:-:S13]  /*dd90*/  ISETP.NE.AND P0, PT, R7, 0x1, PT ;  /* 0x000000010700780c */ /* 0x001fda0003f05270 */
[----:B------:R-:W0:Y:S02]  /*dda0*/  @P0 LDC.64 R4, c[0x0][0x440] ;  /* 0x00011000ff040b82 */ /* 0x000e240000000a00 */
        /* <DEDUP_REMOVED lines=13> */
.L_x_354:
[----:B0-----:R-:W4:Y:S01]  /*de80*/  LDL R3, [R1] ;  /* 0x0000000001037983 */ /* 0x001f220000100800 */
[----:B------:R-:W-:Y:S01]  /*de90*/  IMAD R2, R18, 0x8, R17 ;  /* 0x0000000812027824 */ /* 0x000fe200078e0211 */
[----:B---3--:R-:W0:Y:S02]  /*dea0*/  S2R R8, SR_TID.X ;  /* 0x0000000000087919 */ /* 0x008e240000002100 */
[----:B0-----:R-:W-:-:S04]  /*deb0*/  LOP3.LUT R8, R8, 0x7f, RZ, 0xc0, !PT ;  /* 0x0000007f08087812 */ /* 0x001fc800078ec0ff */
[----:B------:R-:W-:Y:S02]  /*dec0*/  ISETP.NE.AND P1, PT, R8, RZ, PT ;  /* 0x000000ff0800720c */ /* 0x000fe40003f25270 */
[----:B----4-:R-:W-:-:S04]  /*ded0*/  SHF.L.U32 R3, R3, 0x1f, RZ ;  /* 0x0000001f03037819 */ /* 0x010fc800000006ff */
[----:B------:R-:W0:Y:S02]  /*dee0*/  SYNCS.PHASECHK.TRANS64.TRYWAIT P0, [R2+URZ+0x29880], R3 ;  /* 0x02988003020075a7 */ /* 0x000e24000800017f */
[----:B0-----:R-:W-:Y:S05]  /*def0*/  @!P0 BRA `(.L_x_355) ;  /* 0x0000003800048947 */ /* 0x001fea0003800000 */
.L_x_430:
        /* <DEDUP_REMOVED lines=8> */
.L_x_356:
[----:B------:R-:W-:Y:S01]  /*df80*/  IMAD.MOV.U32 R4, RZ, RZ, 0xa0 ;  /* 0x000000a0ff047424 */ /* 0x000fe200078e00ff */
[----:B------:R-:W-:Y:S01]  /*df90*/  R2UR UR33, R2 ;  /* 0x00000000022172ca */ /* 0x000fe200000e0000 */
[----:B------:R-:W-:Y:S01]  /*dfa0*/  UIADD3 UR4, UP0, UR52, 0x470, URZ ;  /* 0x0000047034047890 */ /* 0x000fe2000ff1e03f */
[----:B-----5:R-:W-:Y:S01]  /*dfb0*/  R2UR UR37, R16 ;  /* 0x00000000102572ca */ /* 0x020fe200000e0000 */
[----:B------:R-:W-:Y:S01]  /*dfc0*/  IMAD R0, R0, R4, UR42 ;  /* 0x0000002a00007e24 */ /* 0x000fe2000f8e0204 */
[----:B------:R-:W-:Y:S01]  /*dfd0*/  UMOV UR6, 0x0 ;  /* 0x0000000000067882 */ /* 0x000fe20000000000 */
[----:B------:R-:W-:Y:S01]  /*dfe0*/  IMAD R4, R18, 0x5000, R17 ;  /* 0x0000500012047824 */ /* 0x000fe200078e0211 */
[----:B------:R-:W-:Y:S02]  /*dff0*/  UIADD3.X UR5, URZ, UR53, URZ, UP0, !UPT ;  /* 0x000000353f057290 */ /* 0x000fe400087fe43f */
[----:B------:R-:W-:Y:S01]  /*e000*/  R2UR UR35, R0 ;  /* 0x00000000002372ca */ /* 0x000fe200000e0000 */
[----:B------:R-:W-:Y:S01]  /*e010*/  UMOV UR7, 0x14f00000 ;  /* 0x14f0000000077882 */ /* 0x000fe20000000000 */
[----:B------:R-:W-:Y:S01]  /*e020*/  R2UR UR32, R4 ;  /* 0x00000000042072ca */ /* 0x000fe200000e0000 */
[----:B------:R-:W-:-:S02]  /*e030*/  UMOV UR34, URZ ;  /* 0x0000003f00227c82 */ /* 0x000fc40008000000 */
[----:B------:R-:W-:-:S10]  /*e040*/  UIADD3 UR33, UR33, 0x29870, URZ ;  /* 0x0002987021217890 */ /* 0x000fd4000fffe03f */
[----:B------:R-:W-:-:S09]  /*e050*/  UIADD3 UR32, UR32, 0xa400, URZ ;  /* 0x0000a40020207890 */ /* 0x000fd2000fffe03f */
[----:B------:R1:W-:Y:S01]  /*e060*/  UTMALDG.4D [UR32], [UR4], desc[UR6] ;  /* 0x00000620040075b4 */ /* 0x0003e20008019000 */
[----:B------:R-:W3:Y:S02]  /*e070*/  SYNCS.PHASECHK.TRANS64.TRYWAIT P0, [R2+URZ+0x29840], R3 ;  /* 0x02984003020075a7 */ /* 0x000ee4000800017f */
[----:B-1-3--:R-:W-:Y:S05]  /*e080*/  @!P0 BRA `(.L_x_357) ;  /* 0x0000003400b48947 */ /* 0x00afea0003800000 */
.L_x_431:
[----:B------:R-:W-:Y:S05]  /*e090*/  @P1 BRA `(.L_x_358) ;  /* 0x00000000001c1947 */ /* 0x000fea0003800000 */
[----:B------:R-:W3:Y:S01]  /*e0a0*/  S2R R4, SR_TID.X ;  /* 0x0000000000047919 */ /* 0x000ee20000002100 */
[----:B01----:R-:W-:-:S04]  /*e0b0*/  IMAD.MOV.U32 R3, RZ, RZ, 0x7800 ;  /* 0x00007800ff037424 */ /* 0x003fc800078e00ff */
[----:B------:R4:W-:Y:S01]  /*e0c0*/  SYNCS.ARRIVE.TRANS64 RZ, [R2+URZ+0x29830], R3 ;  /* 0x0298300302ff79a7 */ /* 0x0009e2000800003f */
[----:B---3--:R-:W-:-:S04]  /*e0d0*/  LOP3.LUT R4, R4, 0x1f, RZ, 0xc0, !PT ;  /* 0x0000001f04047812 */ /* 0x008fc800078ec0ff */
[----:B------:R-:W-:-:S13]  /*e0e0*/  ISETP.NE.AND P0, PT, R4, RZ, PT ;  /* 0x000000ff0400720c */ /* 0x000fda0003f05270 */
[----:B----4-:R-:W-:Y:S05]  /*e0f0*/  @!P0 BRA `(.L_x_358) ;  /* 0x0000000000048947 */ /* 0x010fea0003800000 */
[----:B------:R-:W-:Y:S01]  /*e100*/  BPT.TRAP 0x1 ;  /* 0x000000040000795c */ /* 0x000fe20000300000 */
.L_x_358:
[----:B01----:R-:W3:Y:S01]  /*e110*/  LDL.LU R3, [R1+0x8] ;  /* 0x0000080001037983 */ /* 0x003ee20000300800 */
[----:B------:R-:W-:Y:S01]  /*e120*/  R2UR UR27, R0 ;  /* 0x00000000001b72ca */ /* 0x000fe200000e0000 */
[----:B------:R-:W-:Y:S01]  /*e130*/  IMAD R0, R18, 0x7800, R17 ;  /* 0x0000780012007824 */ /* 0x000fe200078e0211 */
[----:B------:R-:W-:Y:S01]  /*e140*/  R2UR UR25, R2 ;  /* 0x00000000021972ca */ /* 0x000fe200000e0000 */
[----:B------:R-:W-:Y:S01]  /*e150*/  UIADD3 UR4, UP0, UR52, 0x370, URZ ;  /* 0x0000037034047890 */ /* 0x000fe2000ff1e03f */
[----:B------:R-:W-:Y:S01]  /*e160*/  PLOP3.LUT P0, PT, PT, PT, PT, 0x80, 0x0 ;  /* 0x000000000000781c */ /* 0x000fe20003f0f070 */
[----:B------:R-:W-:Y:S01]  /*e170*/  UMOV UR6, 0x0 ;  /* 0x0000000000067882 */ /* 0x000fe20000000000 */
[----:B------:R-:W-:Y:S01]  /*e180*/  R2UR UR8, R0 ;  /* 0x00000000000872ca */ /* 0x000fe200000e0000 */
[----:B------:R-:W-:Y:S01]  /*e190*/  UIADD3.X UR5, URZ, UR53, URZ, UP0, !UPT ;  /* 0x000000353f057290 */ /* 0x000fe200087fe43f */
[----:B------:R-:W-:Y:S01]  /*e1a0*/  R2UR UR29, R16 ;  /* 0x00000000101d72ca */ /* 0x000fe200000e0000 */
[----:B------:R-:W-:Y:S01]  /*e1b0*/  UMOV UR7, 0x14f00000 ;  /* 0x14f0000000077882 */ /* 0x000fe20000000000 */
[----:B------:R-:W-:Y:S01]  /*e1c0*/  UMOV UR26, URZ ;  /* 0x0000003f001a7c82 */ /* 0x000fe20008000000 */
[----:B------:R-:W-:Y:S01]  /*e1d0*/  UMOV UR28, UR36 ;  /* 0x00000024001c7c82 */ /* 0x000fe20008000000 */
[----:B------:R-:W-:Y:S01]  /*e1e0*/  UMOV UR18, 0x40 ;  /* 0x0000004000127882 */ /* 0x000fe20000000000 */
[----:B------:R-:W-:Y:S01]  /*e1f0*/  UMOV UR20, UR36 ;  /* 0x0000002400147c82 */ /* 0x000fe20008000000 */
[----:B------:R-:W-:Y:S01]  /*e200*/  UMOV UR19, UR27 ;  /* 0x0000001b00137c82 */ /* 0x000fe20008000000 */
[----:B------:R-:W-:Y:S01]  /*e210*/  UIADD3 UR25, UR25, 0x29830, URZ ;  /* 0x0002983019197890 */ /* 0x000fe2000fffe03f */
[----:B------:R-:W-:Y:S01]  /*e220*/  UMOV UR10, 0x80 ;  /* 0x00000080000a7882 */ /* 0x000fe20000000000 */
[----:B------:R-:W-:-:S02]  /*e230*/  UMOV UR12, UR36 ;  /* 0x00000024000c7c82 */ /* 0x000fc40008000000 */
[----:B------:R-:W-:Y:S02]  /*e240*/  UIADD3 UR24, UR8, 0x1a400, URZ ;  /* 0x0001a40008187890 */ /* 0x000fe4000fffe03f */
[----:B------:R-:W-:Y:S02]  /*e250*/  UIADD3 UR16, UR8, 0x1cc00, URZ ;  /* 0x0001cc0008107890 */ /* 0x000fe4000fffe03f */
[----:B------:R-:W-:Y:S01]  /*e260*/  UIADD3 UR8, UR8, 0x1f400, URZ ;  /* 0x0001f40008087890 */ /* 0x000fe2000fffe03f */
[----:B------:R-:W-:Y:S01]  /*e270*/  UMOV UR21, UR29 ;  /* 0x0000001d00157c82 */ /* 0x000fe20008000000 */
[----:B------:R-:W-:Y:S01]  /*e280*/  UMOV UR17, UR25 ;  /* 0x0000001900117c82 */ /* 0x000fe20008000000 */
[----:B------:R-:W-:Y:S01]  /*e290*/  UMOV UR11, UR27 ;  /* 0x0000001b000b7c82 */ /* 0x000fe20008000000 */
[----:B------:R-:W-:Y:S01]  /*e2a0*/  UMOV UR13, UR29 ;  /* 0x0000001d000d7c82 */ /* 0x000fe20008000000 */
[----:B------:R1:W-:Y:S01]  /*e2b0*/  UTMALDG.4D [UR24], [UR4], desc[UR6] ;  /* 0x00000618040075b4 */ /* 0x0003e20008019000 */
[----:B------:R-:W-:Y:S01]  /*e2c0*/  UMOV UR9, UR25 ;  /* 0x0000001900097c82 */ /* 0x000fe20008000000 */
[----:B------:R1:W-:Y:S02]  /*e2d0*/  UTMALDG.4D [UR16], [UR4], desc[UR6] ;  /* 0x00000610040075b4 */ /* 0x0003e40008019000 */
[----:B------:R1:W-:Y:S01]  /*e2e0*/  UTMALDG.4D [UR8], [UR4], desc[UR6] ;  /* 0x00000608040075b4 */ /* 0x0003e20008019000 */
[----:B---3--:R-:W-:-:S04]  /*e2f0*/  LOP3.LUT R3, R3, 0xfffffffe, RZ, 0xc0, !PT ;  /* 0xfffffffe03037812 */ /* 0x008fc800078ec0ff */
[----:B------:R-:W-:-:S05]  /*e300*/  @P0 LOP3.LUT R3, R3, 0x1, RZ, 0xfc, !PT ;  /* 0x0000000103030812 */ /* 0x000fca00078efcff */
[----:B------:R1:W-:Y:S01]  /*e310*/  STL [R1+0x8], R3 ;  /* 0x0000080301007387 */ /* 0x0003e20000100800 */
[----:B------:R-:W-:Y:S01]  /*e320*/  NOP ;  /* 0x0000000000007918 */ /* 0x000fe20000000000 */
.L_x_352:
[----:B------:R-:W-:Y:S05]  /*e330*/  WARPSYNC.ALL ;  /* 0x0000000000007948 */ /* 0x000fea0003800000 */
[----:B0-----:R-:W-:Y:S01]  /*e340*/  VIADD R0, R17, 0x14400 ;  /* 0x0001440011007836 */ /* 0x001fe20000000000 */
[----:B-1----:R-:W-:Y:S01]  /*e350*/  USHF.R.S32.HI UR4, URZ, 0x1f, UR54 ;  /* 0x0000001f3f047899 */ /* 0x002fe20008011436 */
[----:B------:R-:W-:Y:S01]  /*e360*/  BAR.SYNC.DEFER_BLOCKING 0x8, 0x180 ;  /* 0x0206000000007b1d */ /* 0x000fe20000010000 */
[----:B------:R-:W-:Y:S02]  /*e370*/  USHF.R.S32.HI UR47, URZ, 0x1f, UR36 ;  /* 0x0000001f3f2f7899 */ /* 0x000fe40008011424 */
[----:B------:R-:W-:-:S03]  /*e380*/  LOP3.LUT P0, RZ, R0, 0x1bf, RZ, 0xc0, !PT ;  /* 0x000001bf00ff7812 */ /* 0x000fc6000780c0ff */
[----:B------:R-:W-:Y:S01]  /*e390*/  ULDC.64 UR6, c[0x0][0x298] ;  /* 0x0000a60000067ab9 */ /* 0x000fe20000000a00 */
[----:B------:R-:W-:Y:S01]  /*e3a0*/  ULDC.64 UR8, c[0x0][0xa00] ;  /* 0x0002800000087ab9 */ /* 0x000fe20000000a00 */
[----:B------:R-:W-:Y:S01]  /*e3b0*/  UIMAD UR4, UR4, UR6, URZ ;  /* 0x00000006040472a4 */ /* 0x000fe2000f8e023f */
[----:B------:R-:W-:Y:S01]  /*e3c0*/  BSSY B6, `(.L_x_359) ;  /* 0x0000019000067945 */ /* 0x000fe20003800000 */
[----:B------:R-:W-:Y:S02]  /*e3d0*/  UISETP.NE.U32.AND UP0, UPT, UR8, URZ, UPT ;  /* 0x0000003f0800728c */ /* 0x000fe4000bf05070 */
[----:B------:R-:W-:Y:S02]  /*e3e0*/  UIMAD.WIDE.U32 UR56, UR54, UR6, URZ ;  /* 0x00000006363872a5 */ /* 0x000fe4000f8e003f */
[----:B------:R-:W-:Y:S02]  /*e3f0*/  UIMAD UR4, UR54, UR7, UR4 ;  /* 0x00000007360472a4 */ /* 0x000fe4000f8e0204 */
[----:B------:R-:W-:-:S02]  /*e400*/  UISETP.NE.AND.EX UP0, UPT, UR9, URZ, UPT, UP0 ;  /* 0x0000003f0900728c */ /* 0x000fc4000bf05300 */
[----:B------:R-:W-:Y:S02]  /*e410*/  UIADD3 UR51, UR57, UR4, URZ ;  /* 0x0000000439337290 */ /* 0x000fe4000fffe03f */
[----:B------:R-:W-:Y:S02]  /*e420*/  USEL UR46, UR46, URZ, !UP0 ;  /* 0x0000003f2e2e7287 */ /* 0x000fe4000c000000 */
[----:B------:R-:W-:Y:S01]  /*e430*/  USEL UR37, UR50, URZ, !UP0 ;  /* 0x0000003f32257287 */ /* 0x000fe2000c000000 */
[----:B------:R-:W-:Y:S11]  /*e440*/  @!P0 BRA `(.L_x_360) ;  /* 0x0000000000408947 */ /* 0x000ff60003800000 */
        /* <DEDUP_REMOVED lines=11> */
[----:B---3--:R-:W-:Y:S02]  /*e500*/  IMAD.MOV.U32 R8, RZ, RZ, 0x70 ;  /* 0x00000070ff087424 */ /* 0x008fe400078e00ff */
[----:B------:R-:W-:Y:S02]  /*e510*/  IMAD.MOV.U32 R12, RZ, RZ, 0x1 ;  /* 0x00000001ff0c7424 */ /* 0x000fe400078e00ff */
[----:B------:R-:W-:-:S07]  /*e520*/  IMAD.MOV.U32 R13, RZ, RZ, RZ ;  /* 0x000000ffff0d7224 */ /* 0x000fce00078e00ff */
[----:B------:R-:W-:-:S07]  /*e530*/  LEPC R20, `(.L_x_360) ;  /* 0x000000001014794e */ /* 0x000fce0000000000 */
[----:B0-2---:R-:W-:Y:S05]  /*e540*/  CALL.ABS.NOINC R2 ;  /* 0x0000000002007343 */ /* 0x005fea0003c00000 */
.L_x_360:
[----:B------:R-:W-:Y:S05]  /*e550*/  BSYNC B6 ;  /* 0x0000000000067941 */ /* 0x000fea0003800000 */
.L_x_359:
[----:B------:R-:W4:Y:S01]  /*e560*/  LDL.LU R0, [R1+0x14] ;  /* 0x0000140001007983 */ /* 0x000f220000300800 */
[----:B---3--:R-:W0:Y:S01]  /*e570*/  LDC R8, c[0x0][0x448] ;  /* 0x00011200ff087b82 */ /* 0x008e220000000800 */
[----:B------:R-:W-:Y:S01]  /*e580*/  ULDC.64 UR8, c[0x0][0x2d8] ;  /* 0x0000b60000087ab9 */ /* 0x000fe20000000a00 */
[----:B------:R-:W1:Y:S01]  /*e590*/  S2R R2, SR_TID.X ;  /* 0x0000000000027919 */ /* 0x000e620000002100 */
[----:B------:R-:W3:Y:S01]  /*e5a0*/  S2R R3, SR_TID.X ;  /* 0x0000000000037919 */ /* 0x000ee20000002100 */
[----:B0-----:R-:W-:Y:S02]  /*e5b0*/  ISETP.NE.AND P0, PT, R8, 0x1, PT ;  /* 0x000000010800780c */ /* 0x001fe40003f05270 */
[----:B-1----:R-:W-:-:S04]  /*e5c0*/  LOP3.LUT R2, R2, 0x7f, RZ, 0xc0, !PT ;  /* 0x0000007f02027812 */ /* 0x002fc800078ec0ff */
[----:B------:R-:W-:Y:S01]  /*e5d0*/  SHF.R.U32.HI R2, RZ, 0x2, R2 ;  /* 0x00000002ff027819 */ /* 0x000fe20000011602 */
[----:B---3--:R-:W-:-:S06]  /*e5e0*/  IMAD.SHL.U32 R4, R3, 0x20, RZ ;  /* 0x0000002003047824 */ /* 0x008fcc00078e00ff */
[----:B------:R-:W0:Y:S01]  /*e5f0*/  @P0 LDC R3, c[0x0][0x450] ;  /* 0x00011400ff030b82 */ /* 0x000e220000000800 */
[----:B------:R-:W-:-:S07]  /*e600*/  LOP3.LUT R4, R2, 0x60, R4, 0xf8, !PT ;  /* 0x0000006002047812 */ /* 0x000fce00078ef804 */
[----:B------:R-:W1:Y:S01]  /*e610*/  @P0 LDC R2, c[0x0][0x44c] ;  /* 0x00011300ff020b82 */ /* 0x000e620000000800 */
[----:B------:R-:W3:Y:S01]  /*e620*/  S2R R9, SR_TID.X ;  /* 0x0000000000097919 */ /* 0x000ee20000002100 */
[----:B------:R-:W-:Y:S01]  /*e630*/  UIMAD UR6, UR47, UR8, URZ ;  /* 0x000000082f0672a4 */ /* 0x000fe2000f8e023f */
[----:B------:R-:W-:Y:S02]  /*e640*/  UMOV UR50, UR56 ;  /* 0x0000003800327c82 */ /* 0x000fe40008000000 */
[----:B------:R-:W-:Y:S02]  /*e650*/  UIMAD.WIDE.U32 UR4, UR36, UR8, UR50 ;  /* 0x00000008240472a5 */ /* 0x000fe4000f8e0032 */
[----:B------:R-:W-:-:S03]  /*e660*/  UIMAD UR6, UR36, UR9, UR6 ;  /* 0x00000009240672a4 */ /* 0x000fc6000f8e0206 */
[----:B------:R-:W-:Y:S01]  /*e670*/  ULDC.64 UR8, c[0x0][0x2e0] ;  /* 0x0000b80000087ab9 */ /* 0x000fe20000000a00 */
[----:B------:R-:W-:Y:S02]  /*e680*/  UIADD3 UR5, UR5, UR6, URZ ;  /* 0x0000000605057290 */ /* 0x000fe4000fffe03f */
[----:B------:R-:W-:Y:S02]  /*e690*/  UIMAD UR6, UR37, UR8, URZ ;  /* 0x00000008250672a4 */ /* 0x000fe4000f8e023f */
[----:B------:R-:W-:Y:S02]  /*e6a0*/  UIMAD.WIDE.U32 UR4, UR46, UR8, UR4 ;  /* 0x000000082e0472a5 */ /* 0x000fe4000f8e0004 */
[----:B------:R-:W-:-:S03]  /*e6b0*/  UIMAD UR6, UR46, UR9, UR6 ;  /* 0x000000092e0672a4 */ /* 0x000fc6000f8e0206 */
[----:B------:R-:W-:Y:S01]  /*e6c0*/  ULDC.64 UR8, c[0x0][0x2d0] ;  /* 0x0000b40000087ab9 */ /* 0x000fe20000000a00 */
[----:B------:R-:W-:Y:S01]  /*e6d0*/  UIADD3 UR5, UR5, UR6, URZ ;  /* 0x0000000605057290 */ /* 0x000fe2000fffe03f */
[----:B---3--:R-:W-:-:S05]  /*e6e0*/  IMAD.SHL.U32 R9, R9, 0x10, RZ ;  /* 0x0000001009097824 */ /* 0x008fca00078e00ff */
[----:B------:R-:W-:-:S04]  /*e6f0*/  LOP3.LUT R9, R9, 0x30, RZ, 0xc0, !PT ;  /* 0x0000003009097812 */ /* 0x000fc800078ec0ff */
[C---:B------:R-:W-:Y:S02]  /*e700*/  LOP3.LUT R11, R9.reuse, 0x40, RZ, 0xfc, !PT ;  /* 0x00000040090b7812 */ /* 0x040fe400078efcff */
[----:B------:R-:W-:Y:S01]  /*e710*/  LOP3.LUT R9, R9, 0x80, RZ, 0xfc, !PT ;  /* 0x0000008009097812 */ /* 0x000fe200078efcff */
[----:B----4-:R-:W-:-:S05]  /*e720*/  IMAD.SHL.U32 R0, R0, 0x80, RZ ;  /* 0x0000008000007824 */ /* 0x010fca00078e00ff */
[----:B------:R-:W-:-:S05]  /*e730*/  LOP3.LUT R4, R4, R0, RZ, 0xfc, !PT ;  /* 0x0000000004047212 */ /* 0x000fca00078efcff */
[----:B-1----:R-:W-:-:S04]  /*e740*/  @P0 IMAD.HI.U32 R5, R4, R2, RZ ;  /* 0x0000000204050227 */ /* 0x002fc800078e00ff */
[----:B------:R-:W-:Y:S01]  /*e750*/  IMAD.MOV.U32 R2, RZ, RZ, R4 ;  /* 0x000000ffff027224 */ /* 0x000fe200078e0004 */
[----:B0-----:R-:W-:-:S05]  /*e760*/  @P0 SHF.R.U32.HI R2, RZ, R3, R5 ;  /* 0x00000003ff020219 */ /* 0x001fca0000011605 */
[----:B------:R-:W-:-:S04]  /*e770*/  IMAD.MOV R6, RZ, RZ, -R2 ;  /* 0x000000ffff067224 */ /* 0x000fc800078e0a02 */
[----:B------:R-:W-:Y:S01]  /*e780*/  IMAD R6, R8, R6, R4 ;  /* 0x0000000608067224 */ /* 0x000fe200078e0204 */
[----:B------:R-:W-:Y:S01]  /*e790*/  SHF.R.S32.HI R4, RZ, 0x1f, R2 ;  /* 0x0000001fff047819 */ /* 0x000fe20000011402 */
[----:B------:R-:W-:-:S04]  /*e7a0*/  IMAD.U32 R3, RZ, RZ, UR8 ;  /* 0x00000008ff037e24 */ /* 0x000fc8000f8e00ff */
[----:B------:R-:W-:Y:S01]  /*e7b0*/  IMAD R4, R4, UR8, RZ ;  /* 0x0000000804047c24 */ /* 0x000fe2000f8e02ff */
[----:B------:R-:W-:-:S03]  /*e7c0*/  SHF.R.S32.HI R7, RZ, 0x1f, R6 ;  /* 0x0000001fff077819 */ /* 0x000fc60000011406 */
[C---:B------:R-:W-:Y:S02]  /*e7d0*/  IMAD R4, R2.reuse, UR9, R4 ;  /* 0x0000000902047c24 */ /* 0x040fe4000f8e0204 */
[----:B------:R-:W-:Y:S01]  /*e7e0*/  IMAD.WIDE.U32 R2, R2, R3, UR4 ;  /* 0x0000000402027e25 */ /* 0x000fe2000f8e0003 */
[----:B------:R-:W-:-:S03]  /*e7f0*/  ULDC.64 UR4, c[0x0][0x2c8] ;  /* 0x0000b20000047ab9 */ /* 0x000fc60000000a00 */
[----:B------:R-:W-:Y:S02]  /*e800*/  IMAD.IADD R3, R3, 0x1, R4 ;  /* 0x0000000103037824 */ /* 0x000fe400078e0204 */
[----:B------:R-:W-:Y:S02]  /*e810*/  IMAD R7, R7, UR4, RZ ;  /* 0x0000000407077c24 */ /* 0x000fe4000f8e02ff */
[----:B------:R-:W-:-:S04]  /*e820*/  IMAD.WIDE.U32 R4, R6, UR4, R2 ;  /* 0x0000000406047c25 */ /* 0x000fc8000f8e0002 */
[----:B------:R-:W-:Y:S01]  /*e830*/  IMAD R2, R6, UR5, R7 ;  /* 0x0000000506027c24 */ /* 0x000fe2000f8e0207 */
[----:B------:R-:W-:Y:S02]  /*e840*/  ULDC.64 UR4, c[0x0][0x280] ;  /* 0x0000a00000047ab9 */ /* 0x000fe40000000a00 */
[----:B------:R-:W-:Y:S01]  /*e850*/  IADD3 R3, P0, R4, UR4, RZ ;  /* 0x0000000404037c10 */ /* 0x000fe2000ff1e0ff */
[----:B------:R-:W-:Y:S02]  /*e860*/  ULDC UR4, c[0x0][0x2b8] ;  /* 0x0000ae0000047ab9 */ /* 0x000fe40000000800 */
[----:B------:R-:W-:Y:S02]  /*e870*/  ISETP.GE.AND P2, PT, R9, UR4, PT ;  /* 0x0000000409007c0c */ /* 0x000fe4000bf46270 */
[----:B------:R0:W5:Y:S01]  /*e880*/  LDL R9, [R1+0x20] ;  /* 0x0000200001097983 */ /* 0x0001620000100800 */
[----:B------:R-:W1:Y:S01]  /*e890*/  S2R R7, SR_TID.X ;  /* 0x0000000000077919 */ /* 0x000e620000002100 */
[----:B------:R-:W-:-:S02]  /*e8a0*/  IADD3.X R2, R5, UR5, R2, P0, !PT ;  /* 0x0000000505027c10 */ /* 0x000fc400087fe402 */
[----:B------:R-:W-:Y:S01]  /*e8b0*/  ISETP.GE.AND P1, PT, R11, UR4, PT ;  /* 0x000000040b007c0c */ /* 0x000fe2000bf26270 */
[----:B-1----:R-:W-:-:S05]  /*e8c0*/  IMAD.SHL.U32 R10, R7, 0x10, RZ ;  /* 0x00000010070a7824 */ /* 0x002fca00078e00ff */
[----:B------:R-:W-:-:S04]  /*e8d0*/  LOP3.LUT R10, R10, 0x30, RZ, 0xc0, !PT ;  /* 0x000000300a0a7812 */ /* 0x000fc800078ec0ff */
[----:B------:R-:W-:Y:S01]  /*e8e0*/  ISETP.GE.AND P0, PT, R10, UR4, PT ;  /* 0x000000040a007c0c */ /* 0x000fe2000bf06270 */
[----:B------:R-:W-:-:S03]  /*e8f0*/  UMOV UR4, 0xffffffff ;  /* 0xffffffff00047882 */ /* 0x000fc60000000000 */
[----:B0-----:R-:W-:Y:S09]  /*e900*/  BRA.DIV UR4, `(.L_x_361) ;  /* 0x0000002e04a87947 */ /* 0x001ff2000b800000 */
[----:B------:R-:W0:Y:S01]  /*e910*/  S2R R6, SR_TID.X ;  /* 0x0000000000067919 */ /* 0x000e220000002100 */
[----:B------:R-:W-:Y:S01]  /*e920*/  IMAD R4, R19, R8, RZ ;  /* 0x0000000813047224 */ /* 0x000fe200078e02ff */
[----:B------:R-:W-:Y:S01]  /*e930*/  SHFL.IDX PT, R5, R2, RZ, 0x1c1f ;  /* 0x001c1fff02057589 */ /* 0x000fe200000e0000 */
[----:B0-----:R-:W-:-:S04]  /*e940*/  LOP3.LUT R6, R6, 0x7f, RZ, 0xc0, !PT ;  /* 0x0000007f06067812 */ /* 0x001fc800078ec0ff */
[----:B------:R-:W-:Y:S02]  /*e950*/  SHF.R.U32.HI R7, RZ, 0x2, R6 ;  /* 0x00000002ff077819 */ /* 0x000fe40000011606 */
[----:B------:R-:W0:Y:S03]  /*e960*/  SHFL.IDX PT, R6, R3, RZ, 0x1c1f ;  /* 0x001c1fff03067589 */ /* 0x000e2600000e0000 */
[----:B------:R-:W-:-:S05]  /*e970*/  IMAD.IADD R0, R7, 0x1, R0 ;  /* 0x0000000107007824 */ /* 0x000fca00078e0200 */
[----:B------:R-:W-:-:S13]  /*e980*/  ISETP.GE.AND P4, PT, R0, R4, PT ;  /* 0x000000040000720c */ /* 0x000fda0003f86270 */
[----:B0-----:R-:W-:-:S05]  /*e990*/  @!P4 IADD3 R6, P3, R10, R6, RZ ;  /* 0x000000060a06c210 */ /* 0x001fca0007f7e0ff */
[----:B------:R-:W-:-:S04]  /*e9a0*/  @!P4 IMAD.X R5, RZ, RZ, R5, P3 ;  /* 0x000000ffff05c224 */ /* 0x000fc800018e0605 */
[----:B------:R-:W-:Y:S02]  /*e9b0*/  @!P4 IMAD.MOV.U32 R7, RZ, RZ, R5 ;  /* 0x000000ffff07c224 */ /* 0x000fe400078e0005 */
[----:B------:R-:W-:-:S03]  /*e9c0*/  VIADD R5, R0, 0x20 ;  /* 0x0000002000057836 */ /* 0x000fc60000000000 */
[----:B------:R-:W-:Y:S01]  /*e9d0*/  @!PT LDS RZ, [RZ] ;  /* 0x00000000fffff984 */ /* 0x000fe20000000800 */
[----:B-----5:R-:W-:Y:S02]  /*e9e0*/  @!P4 LDGSTS.E.BYPASS.LTC128B.128 [R9+0x14400], desc[UR48][R6.64], !P0 ;  /* 0x144000000609cfae */ /* 0x020fe4000c101d70 */
[----:B------:R-:W-:Y:S02]  /*e9f0*/  ISETP.GE.AND P3, PT, R5, R4, PT ;  /* 0x000000040500720c */ /* 0x000fe40003f66270 */
[----:B------:R-:W-:Y:S04]  /*ea00*/  @!P4 LDGSTS.E.BYPASS.LTC128B.128 [R9+0x16400], desc[UR48][R6.64+0x40], !P1 ;  /* 0x164000400609cfae */ /* 0x000fe8000c901d70 */
[----:B------:R0:W-:Y:S04]  /*ea10*/  @!P4 LDGSTS.E.BYPASS.LTC128B.128 [R9+0x18400], desc[UR48][R6.64+0x80], !P2 ;  /* 0x184000800609cfae */ /* 0x0001e8000d101d70 */
[----:B------:R-:W-:Y:S04]  /*ea20*/  SHFL.IDX PT, R5, R2, 0x1, 0x1c1f ;  /* 0x003c1f0002057f89 */ /* 0x000fe800000e0000 */
[----:B0-----:R-:W0:Y:S02]  /*ea30*/  SHFL.IDX PT, R6, R3, 0x1, 0x1c1f ;  /* 0x003c1f0003067f89 */ /* 0x001e2400000e0000 */
[----:B0-----:R-:W-:-:S05]  /*ea40*/  @!P3 IADD3 R6, P4, R10, R6, RZ ;  /* 0x000000060a06b210 */ /* 0x001fca0007f9e0ff */
        /* <DEDUP_REMOVED lines=8> */
[----:B0-----:R-:W0:Y:S04]  /*ead0*/  SHFL.IDX PT, R6, R3, 0x2, 0x1c1f ;  /* 0x005c1f0003067f89 */ /* 0x001e2800000e0000 */
[----:B------:R-:W1:Y:S02]  /*eae0*/  SHFL.IDX PT, R3, R3, 0x3, 0x1c1f ;  /* 0x007c1f0003037f89 */ /* 0x000e6400000e0000 */
[----:B0-----:R-:W-:-:S05]  /*eaf0*/  @!P3 IADD3 R6, P4, R10, R6, RZ ;  /* 0x000000060a06b210 */ /* 0x001fca0007f9e0ff */
[----:B------:R-:W-:-:S04]  /*eb00*/  @!P3 IMAD.X R5, RZ, RZ, R5, P4 ;  /* 0x000000ffff05b224 */ /* 0x000fc800020e0605 */
[----:B------:R-:W-:Y:S02]  /*eb10*/  @!P3 IMAD.MOV.U32 R7, RZ, RZ, R5 ;  /* 0x000000ffff07b224 */ /* 0x000fe400078e0005 */
[----:B------:R0:W3:Y:S04]  /*eb20*/  SHFL.IDX PT, R5, R2, 0x3, 0x1c1f ;  /* 0x007c1f0002057f89 */ /* 0x0000e800000e0000 */
[----:B------:R0:W-:Y:S04]  /*eb30*/  @!P3 LDGSTS.E.BYPASS.LTC128B.128 [R9+0x15400], desc[UR48][R6.64], !P0 ;  /* 0x154000000609bfae */ /* 0x0001e8000c101d70 */
[----:B------:R0:W-:Y:S04]  /*eb40*/  @!P3 LDGSTS.E.BYPASS.LTC128B.128 [R9+0x17400], desc[UR48][R6.64+0x40], !P1 ;  /* 0x174000400609bfae */ /* 0x0001e8000c901d70 */
[----:B-1----:R0:W-:Y:S02]  /*eb50*/  @!P3 LDGSTS.E.BYPASS.LTC128B.128 [R9+0x19400], desc[UR48][R6.64+0x80], !P2 ;  /* 0x194000800609bfae */ /* 0x0021e4000d101d70 */
.L_x_440:
[----:B------:R-:W-:Y:S01]  /*eb60*/  VIADD R0, R0, 0x60 ;  /* 0x0000006000007836 */ /* 0x000fe20000000000 */
[----:B------:R-:W-:Y:S04]  /*eb70*/  BSSY B0, `(.L_x_362) ;  /* 0x000000b000007945 */ /* 0x000fe80003800000 */
[----:B------:R-:W-:-:S13]  /*eb80*/  ISETP.GE.AND P3, PT, R0, R4, PT ;  /* 0x000000040000720c */ /* 0x000fda0003f66270 */
[----:B------:R-:W-:Y:S05]  /*eb90*/  @P3 BRA `(.L_x_363) ;  /* 0x0000000000203947 */ /* 0x000fea0003800000 */
[----:B0-----:R-:W-:-:S05]  /*eba0*/  IADD3 R2, P3, R10, R3, RZ ;  /* 0x000000030a027210 */ /* 0x001fca0007f7e0ff */
[----:B---3--:R-:W-:-:S05]  /*ebb0*/  IMAD.X R3, RZ, RZ, R5, P3 ;  /* 0x000000ffff037224 */ /* 0x008fca00018e0605 */
[----:B------:R-:W-:Y:S01]  /*ebc0*/  @!PT LDS RZ, [RZ] ;  /* 0x00000000fffff984 */ /* 0x000fe20000000800 */
[----:B------:R-:W-:Y:S01]  /*ebd0*/  @!PT LDS RZ, [RZ] ;  /* 0x00000000fffff984 */ /* 0x000fe20000000800 */
[----:B------:R-:W-:Y:S01]  /*ebe0*/  @!PT LDS RZ, [RZ] ;  /* 0x00000000fffff984 */ /* 0x000fe20000000800 */
[----:B------:R1:W-:Y:S04]  /*ebf0*/  LDGSTS.E.BYPASS.LTC128B.128 [R9+0x15c00], desc[UR48][R2.64], !P0 ;  /* 0x15c0000002097fae */ /* 0x0003e8000c101d70 */
[----:B------:R1:W-:Y:S04]  /*ec00*/  LDGSTS.E.BYPASS.LTC128B.128 [R9+0x17c00], desc[UR48][R2.64+0x40], !P1 ;  /* 0x17c0004002097fae */ /* 0x0003e8000c901d70 */
[----:B------:R1:W-:Y:S02]  /*ec10*/  LDGSTS.E.BYPASS.LTC128B.128 [R9+0x19c00], desc[UR48][R2.64+0x80], !P2 ;  /* 0x19c0008002097fae */ /* 0x0003e4000d101d70 */
.L_x_363:
[----:B------:R-:W-:Y:S05]  /*ec20*/  BSYNC B0 ;  /* 0x0000000000007941 */ /* 0x000fea0003800000 */
.L_x_362:
[----:B------:R-:W-:Y:S01]  /*ec30*/  NOP ;  /* 0x0000000000007918 */ /* 0x000fe20000000000 */
[----:B------:R-:W-:-:S13]  /*ec40*/  PLOP3.LUT P0, PT, PT, PT, PT, 0x80, 0x0 ;  /* 0x000000000000781c */ /* 0x000fda0003f0f070 */
.L_x_364:
[----:B------:R-:W-:Y:S02]  /*ec50*/  PLOP3.LUT P1, PT, P1, P0, PT, 0xa2, 0x0 ;  /* 0x000000000000781c */ /* 0x000fe40000f21472 */
[----:B------:R-:W-:-:S08]  /*ec60*/  @P0 R2UR P1, UR4, R17 ;  /* 0x00000000110402ca */ /* 0x000fd00000020000 */
[----:B------:R-:W-:-:S05]  /*ec70*/  @P0 PLOP3.LUT P0, PT, P1, PT, PT, 0x80, 0x0 ;  /* 0x000000000000081c */ /* 0x000fca0000f0f070 */
[----:B------:R-:W-:Y:S01]  /*ec80*/  @!P1 SYNCS.ARRIVE.TRANS64.RED.A0T1 RZ, [UR4+0x29800], RZ ;  /* 0x029800ffffff99a7 */ /* 0x000fe20008200404 */
[----:B------:R-:W-:Y:S07]  /*ec90*/  @!P1 ARRIVES.LDGSTSBAR.64.TRANSCNT [UR4+0x29800] ;  /* 0x02980000ff0099b0 */ /* 0x000fee0008000a84 */
[----:B------:R-:W-:Y:S05]  /*eca0*/  @P0 BRA.U.ANY `(.L_x_364) ;  /* 0xfffffffd00e80947 */ /* 0x000fea000393ffff */
[----:B01----:R-:W4:Y:S02]  /*ecb0*/  LDL.LU R2, [R1+0x24] ;  /* 0x0000240001027983 */ /* 0x003f240000300800 */
[----:B----4-:R-:W-:-:S05]  /*ecc0*/  VIADD R2, R2, 0x1 ;  /* 0x0000000102027836 */ /* 0x010fca0000000000 */
[----:B------:R0:W-:Y:S01]  /*ecd0*/  STL [R1+0x24], R2 ;  /* 0x0000240201007387 */ /* 0x0001e20000100800 */
[----:B------:R-:W-:-:S04]  /*ece0*/  LEA.HI R0, R2, R2, RZ, 0x1 ;  /* 0x0000000202007211 */ /* 0x000fc800078f08ff */
[----:B------:R-:W-:-:S05]  /*ecf0*/  LOP3.LUT R0, R0, 0xfffffffe, RZ, 0xc0, !PT ;  /* 0xfffffffe00007812 */ /* 0x000fca00078ec0ff */
[----:B------:R-:W-:-:S05]  /*ed00*/  IMAD.IADD R0, R2, 0x1, -R0 ;  /* 0x0000000102007824 */ /* 0x000fca00078e0a00 */
[----:B------:R-:W-:Y:S01]  /*ed10*/  SHF.L.U32 R0, R0, 0x1f, RZ ;  /* 0x0000001f00007819 */ /* 0x000fe200000006ff */
[----:B------:R-:W-:Y:S01]  /*ed20*/  NOP ;  /* 0x0000000000007918 */ /* 0x000fe20000000000 */
[----:B------:R0:W-:Y:S01]  /*ed30*/  SYNCS.ARRIVE.TRANS64.A1T0 RZ, [R17+URZ+0x29800], RZ ;  /* 0x029800ff11ff79a7 */ /* 0x0001e2000810003f */
[----:B------:R-:W-:Y:S01]  /*ed40*/  BSSY B0, `(.L_x_365) ;  /* 0x0000003000007945 */ /* 0x000fe20003800000 */
[----:B------:R-:W1:Y:S03]  /*ed50*/  SYNCS.PHASECHK.TRANS64.TRYWAIT P0, [R17+URZ+0x29820], R0 ;  /* 0x02982000110075a7 */ /* 0x000e66000800017f */
[----:B01----:R-:W-:Y:S05]  /*ed60*/  @!P0 BRA `(.L_x_366) ;  /* 0x0000002c00dc8947 */ /* 0x003fea0003800000 */
.L_x_441:
[----:B------:R-:W-:Y:S05]  /*ed70*/  BSYNC B0 ;  /* 0x0000000000007941 */ /* 0x000fea0003800000 */
.L_x_365:
[----:B------:R-:W-:-:S06]  /*ed80*/  UISETP.GE.AND UP0, UPT, UR41, 0xa1, UPT ;  /* 0x000000a12900788c */ /* 0x000fcc000bf06270 */
[----:B------:R-:W-:-:S13]  /*ed90*/  PLOP3.LUT P0, PT, PT, PT, UP0, 0x80, 0x0 ;  /* 0x000000000000781c */ /* 0x000fda0003f0f008 */
[----:B------:R-:W-:Y:S05]  /*eda0*/  @!P0 BRA `(.L_x_367) ;  /* 0x0000001000088947 */ /* 0x000fea0003800000 */
[----:B0-----:R0:W5:Y:S01]  /*edb0*/  LDL.LU R0, [R1] ;  /* 0x0000000001007983 */ /* 0x0011620000300800 */
[----:B------:R-:W-:Y:S01]  /*edc0*/  UIADD3 UR4, UR40, -0x2, URZ ;  /* 0xfffffffe28047890 */ /* 0x000fe2000fffe03f */
[----:B------:R-:W-:-:S05]  /*edd0*/  IMAD.MOV.U32 R3, RZ, RZ, R18 ;  /* 0x000000ffff037224 */ /* 0x000fca00078e0012 */
[----:B------:R-:W-:-:S07]  /*ede0*/  IMAD.U32 R2, RZ, RZ, UR4 ;  /* 0x00000004ff027e24 */ /* 0x000fce000f8e00ff */
.L_x_389:
[----:B-1----:R-:W4:Y:S01]  /*edf0*/  LDL R4, [R1+0x8] ;  /* 0x0000080001047983 */ /* 0x002f220000100800 */
[----:B------:R-:W-:Y:S01]  /*ee00*/  VIADD R18, R3, 0x1 ;  /* 0x0000000103127836 */ /* 0x000fe20000000000 */
[----:B------:R-:W-:Y:S05]  /*ee10*/  YIELD ;  /* 0x0000000000007946 */ /* 0x000fea0003800000 */
[C---:B------:R-:W-:Y:S01]  /*ee20*/  ISETP.NE.AND P0, PT, R18.reuse, 0x2, PT ;  /* 0x000000021200780c */ /* 0x040fe20003f05270 */
[----:B------:R-:W-:Y:S03]  /*ee30*/  BSSY B0, `(.L_x_368) ;  /* 0x0000089000007945 */ /* 0x000fe60003800000 */
[----:B------:R-:W-:-:S02]  /*ee40*/  SEL R18, R18, RZ, P0 ;  /* 0x000000ff12127207 */ /* 0x000fc40000000000 */
[----:B----4-:R-:W-:Y:S02]  /*ee50*/  LOP3.LUT P1, RZ, R4, 0x1, RZ, 0xc0, !PT ;  /* 0x0000000104ff7812 */ /* 0x010fe4000782c0ff */
[----:B------:R-:W-:-:S04]  /*ee60*/  SEL R4, RZ, 0x1, P0 ;  /* 0x00000001ff047807 */ /* 0x000fc80000000000 */
[----:B-----5:R-:W-:-:S05]  /*ee70*/  LOP3.LUT R9, R0, R4, RZ, 0x3c, !PT ;  /* 0x0000000400097212 */ /* 0x020fca00078e3cff */
[----:B------:R1:W-:Y:S02]  /*ee80*/  STL [R1], R9 ;  /* 0x0000000901007387 */ /* 0x0003e40000100800 */
[----:B------:R-:W-:Y:S05]  /*ee90*/  @!P1 BRA `(.L_x_369) ;  /* 0x0000000800089947 */ /* 0x000fea0003800000 */
[----:B------:R-:W-:Y:S01]  /*eea0*/  ULDC.64 UR4, c[0x0][0x418] ;  /* 0x0001060000047ab9 */ /* 0x000fe20000000a00 */
[----:B------:R-:W-:Y:S01]  /*eeb0*/  IMAD.MOV.U32 R8, RZ, RZ, R2 ;  /* 0x000000ffff087224 */ /* 0x000fe200078e0002 */
[----:B------:R-:W-:-:S04]  /*eec0*/  ISETP.NE.U32.AND P0, PT, RZ, UR4, PT ;  /* 0x00000004ff007c0c */ /* 0x000fc8000bf05070 */
[----:B------:R-:W-:-:S13]  /*eed0*/  ISETP.NE.AND.EX P0, PT, RZ, UR5, PT, P0 ;  /* 0x00000005ff007c0c */ /* 0x000fda000bf05300 */
[----:B------:R-:W-:Y:S05]  /*eee0*/  @!P0 BRA `(.L_x_370) ;  /* 0x00000000004c8947 */ /* 0x000fea0003800000 */
[----:B------:R-:W4:Y:S01]  /*eef0*/  LDL R10, [R1+0xc] ;  /* 0x00000c00010a7983 */ /* 0x000f220000100800 */
[----:B------:R-:W0:Y:S01]  /*ef00*/  LDC R8, c[0x0][0x43c] ;  /* 0x00010f00ff087b82 */ /* 0x000e220000000800 */
[----:B------:R-:W-:Y:S02]  /*ef10*/  ULDC.64 UR6, c[0x0][0x428] ;  /* 0x00010a0000067ab9 */ /* 0x000fe40000000a00 */
[----:B------:R-:W2:Y:S01]  /*ef20*/  LDL R7, [R1+0x4] ;  /* 0x0000040001077983 */ /* 0x000ea20000100800 */
[----:B0-----:R-:W-:-:S13]  /*ef30*/  ISETP.NE.AND P0, PT, R8, 0x1, PT ;  /* 0x000000010800780c */ /* 0x001fda0003f05270 */
[----:B---3--:R-:W0:Y:S02]  /*ef40*/  @P0 LDC.64 R4, c[0x0][0x440] ;  /* 0x00011000ff040b82 */ /* 0x008e240000000a00 */
[----:B0-----:R-:W-:-:S04]  /*ef50*/  @P0 IMAD.HI.U32 R6, R2, R4, RZ ;  /* 0x0000000402060227 */ /* 0x001fc800078e00ff */
[----:B------:R-:W-:Y:S01]  /*ef60*/  IMAD.MOV.U32 R4, RZ, RZ, R2 ;  /* 0x000000ffff047224 */ /* 0x000fe200078e0002 */
[----:B------:R-:W-:-:S05]  /*ef70*/  @P0 SHF.R.U32.HI R4, RZ, R5, R6 ;  /* 0x00000005ff040219 */ /* 0x000fca0000011606 */
[----:B------:R-:W-:-:S04]  /*ef80*/  IMAD.MOV R5, RZ, RZ, -R4 ;  /* 0x000000ffff057224 */ /* 0x000fc800078e0a04 */
[----:B------:R-:W-:Y:S01]  /*ef90*/  IMAD R8, R8, R5, R2 ;  /* 0x0000000508087224 */ /* 0x000fe200078e0202 */
[----:B------:R-:W-:Y:S01]  /*efa0*/  SHF.R.S32.HI R5, RZ, 0x1f, R4 ;  /* 0x0000001fff057819 */ /* 0x000fe20000011404 */
[----:B----4-:R-:W-:-:S04]  /*efb0*/  IMAD R6, R10, UR6, RZ ;  /* 0x000000060a067c24 */ /* 0x010fc8000f8e02ff */
[C---:B--2---:R-:W-:Y:S02]  /*efc0*/  IMAD R6, R7.reuse, UR7, R6 ;  /* 0x0000000707067c24 */ /* 0x044fe4000f8e0206 */
[----:B------:R-:W-:-:S04]  /*efd0*/  IMAD.WIDE.U32 R4, R7, UR6, R4 ;  /* 0x0000000607047c25 */ /* 0x000fc8000f8e0004 */
[----:B------:R-:W-:Y:S01]  /*efe0*/  IMAD.IADD R5, R6, 0x1, R5 ;  /* 0x0000000106057824 */ /* 0x000fe200078e0205 */
[----:B------:R-:W-:-:S04]  /*eff0*/  LEA R6, P0, R4, UR4, 0x2 ;  /* 0x0000000404067c11 */ /* 0x000fc8000f8010ff */
[----:B------:R-:W-:-:S05]  /*f000*/  LEA.HI.X R7, R4, UR5, R5, 0x2, P0 ;  /* 0x0000000504077c11 */ /* 0x000fca00080f1405 */
[----:B------:R4:W5:Y:S04]  /*f010*/  LDG.E R16, desc[UR48][R6.64] ;  /* 0x0000003006107981 */ /* 0x000968000c1e1900 */
.L_x_370:
[----:B------:R-:W4:Y:S01]  /*f020*/  S2R R4, SR_TID.X ;  /* 0x0000000000047919 */ /* 0x000f220000002100 */
[----:B---3--:R-:W-:Y:S01]  /*f030*/  IMAD R5, R18, 0x8, R17 ;  /* 0x0000000812057824 */ /* 0x008fe200078e0211 */
[----:B------:R-:W-:Y:S01]  /*f040*/  BSSY B1, `(.L_x_371) ;  /* 0x0000006000017945 */ /* 0x000fe20003800000 */
[----:B----4-:R-:W-:Y:S02]  /*f050*/  LOP3.LUT R6, R4, 0x7f, RZ, 0xc0, !PT ;  /* 0x0000007f04067812 */ /* 0x010fe400078ec0ff */
[----:B------:R-:W-:Y:S02]  /*f060*/  SHF.L.U32 R4, R9, 0x1f, RZ ;  /* 0x0000001f09047819 */ /* 0x000fe400000006ff */
[----:B------:R-:W-:Y:S02]  /*f070*/  ISETP.NE.AND P1, PT, R6, RZ, PT ;  /* 0x000000ff0600720c */ /* 0x000fe40003f25270 */
[----:B------:R-:W3:Y:S02]  /*f080*/  SYNCS.PHASECHK.TRANS64.TRYWAIT P0, [R5+URZ+0x29880], R4 ;  /* 0x02988004050075a7 */ /* 0x000ee4000800017f */
[----:B---3--:R-:W-:Y:S09]  /*f090*/  @!P0 BRA `(.L_x_372) ;  /* 0x0000002c00248947 */ /* 0x008ff20003800000 */
.L_x_442:
[----:B------:R-:W-:Y:S05]  /*f0a0*/  BSYNC B1 ;  /* 0x0000000000017941 */ /* 0x000fea0003800000 */
.L_x_371:
[----:B------:R-:W-:Y:S04]  /*f0b0*/  BSSY B1, `(.L_x_373) ;  /* 0x0000009000017945 */ /* 0x000fe80003800000 */
[----:B------:R-:W-:Y:S05]  /*f0c0*/  @P1 BRA `(.L_x_374) ;  /* 0x00000000001c1947 */ /* 0x000fea0003800000 */
[----:B------:R-:W4:Y:S02]  /*f0d0*/  S2R R6, SR_TID.X ;  /* 0x0000000000067919 */ /* 0x000f240000002100 */
[----:B----4-:R-:W-:Y:S01]  /*f0e0*/  LOP3.LUT R7, R6, 0x1f, RZ, 0xc0, !PT ;  /* 0x0000001f06077812 */ /* 0x010fe200078ec0ff */
[----:B------:R-:W-:-:S03]  /*f0f0*/  IMAD.MOV.U32 R6, RZ, RZ, 0x5000 ;  /* 0x00005000ff067424 */ /* 0x000fc600078e00ff */
[----:B------:R-:W-:Y:S01]  /*f100*/  ISETP.NE.AND P0, PT, R7, RZ, PT ;  /* 0x000000ff0700720c */ /* 0x000fe20003f05270 */
[----:B------:R4:W-:-:S12]  /*f110*/  SYNCS.ARRIVE.TRANS64 RZ, [R5+URZ+0x29870], R6 ;  /* 0x0298700605ff79a7 */ /* 0x0009d8000800003f */
[----:B----4-:R-:W-:Y:S05]  /*f120*/  @!P0 BRA `(.L_x_374) ;  /* 0x0000000000048947 */ /* 0x010fea0003800000 */
[----:B------:R-:W-:Y:S01]  /*f130*/  BPT.TRAP 0x1 ;  /* 0x000000040000795c */ /* 0x000fe20000300000 */
.L_x_374:
[----:B------:R-:W-:Y:S05]  /*f140*/  BSYNC B1 ;  /* 0x0000000000017941 */ /* 0x000fea0003800000 */
.L_x_373:
[----:B------:R-:W-:Y:S01]  /*f150*/  IMAD.MOV.U32 R10, RZ, RZ, RZ ;  /* 0x000000ffff0a7224 */ /* 0x000fe200078e00ff */
[----:B------:R-:W-:Y:S01]  /*f160*/  UIADD3 UR4, UP0, UR52, 0x470, URZ ;  /* 0x0000047034047890 */ /* 0x000fe2000ff1e03f */
[----:B------:R-:W-:Y:S01]  /*f170*/  IMAD.MOV.U32 R6, RZ, RZ, 0xa0 ;  /* 0x000000a0ff067424 */ /* 0x000fe200078e00ff */
[----:B------:R-:W-:Y:S01]  /*f180*/  PLOP3.LUT P0, PT, PT, PT, PT, 0x80, 0x0 ;  /* 0x000000000000781c */ /* 0x000fe20003f0f070 */
[----:B------:R-:W-:Y:S01]  /*f190*/  IMAD R7, R18, 0x5000, R17 ;  /* 0x0000500012077824 */ /* 0x000fe200078e0211 */
[----:B------:R-:W-:Y:S01]  /*f1a0*/  R2UR UR10, R10 ;  /* 0x000000000a0a72ca */ /* 0x000fe200000e0000 */
[----:B------:R-:W-:Y:S01]  /*f1b0*/  IMAD R6, R8, R6, UR42 ;  /* 0x0000002a08067e24 */ /* 0x000fe2000f8e0206 */
[----:B------:R-:W-:Y:S01]  /*f1c0*/  UIADD3.X UR5, URZ, UR53, URZ, UP0, !UPT ;  /* 0x000000353f057290 */ /* 0x000fe200087fe43f */
[----:B------:R-:W-:Y:S01]  /*f1d0*/  VIADD R7, R7, 0xa400 ;  /* 0x0000a40007077836 */ /* 0x000fe20000000000 */
[----:B------:R-:W-:Y:S01]  /*f1e0*/  UMOV UR6, 0x0 ;  /* 0x0000000000067882 */ /* 0x000fe20000000000 */
[----:B------:R-:W-:Y:S01]  /*f1f0*/  VIADD R8, R5, 0x29870 ;  /* 0x0002987005087836 */ /* 0x000fe20000000000 */
[----:B------:R-:W-:-:S09]  /*f200*/  UMOV UR7, 0x14f00000 ;  /* 0x14f0000000077882 */ /* 0x000fd20000000000 */
.L_x_375:
        /* <DEDUP_REMOVED lines=9> */
[----:B----4-:R-:W-:Y:S05]  /*f2a0*/  @P0 BRA.U.ANY `(.L_x_375) ;  /* 0xfffffffd00d80947 */ /* 0x010fea000393ffff */
[----:B------:R-:W4:Y:S01]  /*f2b0*/  SYNCS.PHASECHK.TRANS64.TRYWAIT P0, [R5+URZ+0x29840], R4 ;  /* 0x02984004050075a7 */ /* 0x000f22000800017f */
[----:B------:R-:W-:Y:S04]  /*f2c0*/  BSSY B1, `(.L_x_376) ;  /* 0x0000002000017945 */ /* 0x000fe80003800000 */
[----:B----4-:R-:W-:Y:S05]  /*f2d0*/  @!P0 BRA `(.L_x_377) ;  /* 0x0000002800a88947 */ /* 0x010fea0003800000 */
.L_x_443:
[----:B------:R-:W-:Y:S05]  /*f2e0*/  BSYNC B1 ;  /* 0x0000000000017941 */ /* 0x000fea0003800000 */
.L_x_376:
[----:B------:R-:W-:Y:S01]  /*f2f0*/  BSSY B1, `(.L_x_378) ;  /* 0x000000b000017945 */ /* 0x000fe20003800000 */
[----:B------:R-:W-:Y:S02]  /*f300*/  IMAD.MOV.U32 R8, RZ, RZ, 0x0 ;  /* 0x00000000ff087424 */ /* 0x000fe400078e00ff */
[----:B-1----:R-:W-:Y:S01]  /*f310*/  IMAD.MOV.U32 R9, RZ, RZ, 0x14f00000 ;  /* 0x14f00000ff097424 */ /* 0x002fe200078e00ff */
[----:B------:R-:W-:Y:S06]  /*f320*/  @P1 BRA `(.L_x_379) ;  /* 0x00000000001c1947 */ /* 0x000fec0003800000 */
[----:B------:R-:W1:Y:S01]  /*f330*/  S2R R7, SR_TID.X ;  /* 0x0000000000077919 */ /* 0x000e620000002100 */
[----:B---34-:R-:W-:-:S04]  /*f340*/  IMAD.MOV.U32 R4, RZ, RZ, 0x7800 ;  /* 0x00007800ff047424 */ /* 0x018fc800078e00ff */
[----:B------:R3:W-:Y:S01]  /*f350*/  SYNCS.ARRIVE.TRANS64 RZ, [R5+URZ+0x29830], R4 ;  /* 0x0298300405ff79a7 */ /* 0x0007e2000800003f */
[----:B-1----:R-:W-:-:S04]  /*f360*/  LOP3.LUT R7, R7, 0x1f, RZ, 0xc0, !PT ;  /* 0x0000001f07077812 */ /* 0x002fc800078ec0ff */
[----:B------:R-:W-:-:S13]  /*f370*/  ISETP.NE.AND P0, PT, R7, RZ, PT ;  /* 0x000000ff0700720c */ /* 0x000fda0003f05270 */
[----:B---3--:R-:W-:Y:S05]  /*f380*/  @!P0 BRA `(.L_x_379) ;  /* 0x0000000000048947 */ /* 0x008fea0003800000 */
[----:B------:R-:W-:Y:S01]  /*f390*/  BPT.TRAP 0x1 ;  /* 0x000000040000795c */ /* 0x000fe20000300000 */
.L_x_379:
[----:B------:R-:W-:Y:S05]  /*f3a0*/  BSYNC B1 ;  /* 0x0000000000017941 */ /* 0x000fea0003800000 */
.L_x_378:
[----:B------:R-:W-:Y:S01]  /*f3b0*/  R2UR UR10, R10 ;  /* 0x000000000a0a72ca */ /* 0x000fe200000e0000 */
[----:B---34-:R-:W-:Y:S01]  /*f3c0*/  IMAD R4, R18, 0x7800, R17 ;  /* 0x0000780012047824 */ /* 0x018fe200078e0211 */
[----:B------:R-:W-:Y:S01]  /*f3d0*/  R2UR UR6, R8 ;  /* 0x00000000080672ca */ /* 0x000fe200000e0000 */
[----:B------:R-:W-:Y:S01]  /*f3e0*/  UIADD3 UR4, UP0, UR52, 0x370, URZ ;  /* 0x0000037034047890 */ /* 0x000fe2000ff1e03f */
[----:B------:R-:W-:Y:S01]  /*f3f0*/  R2UR UR7, R9 ;  /* 0x00000000090772ca */ /* 0x000fe200000e0000 */
[----:B------:R-:W-:Y:S01]  /*f400*/  VIADD R5, R5, 0x29830 ;  /* 0x0002983005057836 */ /* 0x000fe20000000000 */
[----:B------:R-:W-:Y:S01]  /*f410*/  PLOP3.LUT P0, PT, PT, PT, PT, 0x80, 0x0 ;  /* 0x000000000000781c */ /* 0x000fe20003f0f070 */
[----:B------:R-:W-:Y:S01]  /*f420*/  VIADD R7, R4, 0x1a400 ;  /* 0x0001a40004077836 */ /* 0x000fe20000000000 */
[----:B------:R-:W-:-:S12]  /*f430*/  UIADD3.X UR5, URZ, UR53, URZ, UP0, !UPT ;  /* 0x000000353f057290 */ /* 0x000fd800087fe43f */
.L_x_380:
        /* <DEDUP_REMOVED lines=10> */
[----:B------:R-:W-:Y:S01]  /*f4e0*/  R2UR UR6, R8 ;  /* 0x00000000080672ca */ /* 0x000fe200000e0000 */
[----:B------:R-:W-:Y:S01]  /*f4f0*/  VIADD R7, R4, 0x1cc00 ;  /* 0x0001cc0004077836 */ /* 0x000fe20000000000 */
[----:B------:R-:W-:Y:S01]  /*f500*/  R2UR UR7, R9 ;  /* 0x00000000090772ca */ /* 0x000fe200000e0000 */
[----:B------:R-:W-:Y:S01]  /*f510*/  UMOV UR10, 0x40 ;  /* 0x00000040000a7882 */ /* 0x000fe20000000000 */
[----:B------:R-:W-:-:S13]  /*f520*/  PLOP3.LUT P0, PT, PT, PT, PT, 0x80, 0x0 ;  /* 0x000000000000781c */ /* 0x000fda0003f0f070 */
.L_x_381:
        /* <DEDUP_REMOVED lines=15> */
.L_x_382:
        /* <DEDUP_REMOVED lines=10> */
.L_x_369:
[----:B------:R-:W-:Y:S05]  /*f6c0*/  BSYNC B0 ;  /* 0x0000000000007941 */ /* 0x000fea0003800000 */
.L_x_368:
[----:B------:R-:W-:-:S06]  /*f6d0*/  UISETP.NE.AND UP0, UPT, UR39, 0x3, UPT ;  /* 0x000000032700788c */ /* 0x000fcc000bf05270 */
[----:B------:R-:W-:-:S13]  /*f6e0*/  PLOP3.LUT P0, PT, PT, PT, UP0, 0x80, 0x0 ;  /* 0x000000000000781c */ /* 0x000fda0003f0f008 */
[----:B------:R-:W-:Y:S05]  /*f6f0*/  @!P0 BRA `(.L_x_383) ;  /* 0x0000000000048947 */ /* 0x000fea0003800000 */
[----:B------:R-:W-:Y:S01]  /*f700*/  BPT.TRAP 0x1 ;  /* 0x000000040000795c */ /* 0x000fe20000300000 */
.L_x_383:
[----:B------:R-:W-:Y:S01]  /*f710*/  IMAD.U32 R4, RZ, RZ, UR44 ;  /* 0x0000002cff047e24 */ /* 0x000fe2000f8e00ff */
[----:B------:R-:W-:Y:S01]  /*f720*/  BSSY B0, `(.L_x_384) ;  /* 0x0000007000007945 */ /* 0x000fe20003800000 */
[----:B------:R-:W-:-:S03]  /*f730*/  IMAD R19, R3, 0x8, R17 ;  /* 0x0000000803137824 */ /* 0x000fc600078e0211 */
[----:B------:R-:W-:Y:S02]  /*f740*/  ISETP.NE.AND P1, PT, R4, 0x3, PT ;  /* 0x000000030400780c */ /* 0x000fe40003f25270 */
[----:B------:R-:W-:-:S04]  /*f750*/  LOP3.LUT R4, R0, 0x1, RZ, 0x3c, !PT ;  /* 0x0000000100047812 */ /* 0x000fc800078e3cff */
[----:B------:R-:W-:-:S04]  /*f760*/  SHF.L.U32 R4, R4, 0x1f, RZ ;  /* 0x0000001f04047819 */ /* 0x000fc800000006ff */
[----:B------:R-:W4:Y:S02]  /*f770*/  SYNCS.PHASECHK.TRANS64.TRYWAIT P0, [R19+URZ+0x29870], R4 ;  /* 0x02987004130075a7 */ /* 0x000f24000800017f */
[----:B----4-:R-:W-:Y:S05]  /*f780*/  @!P0 BRA `(.L_x_385) ;  /* 0x0000002400908947 */ /* 0x010fea0003800000 */
.L_x_444:
[----:B------:R-:W-:Y:S05]  /*f790*/  BSYNC B0 ;  /* 0x0000000000007941 */ /* 0x000fea0003800000 */
.L_x_384:
[----:B------:R-:W-:Y:S05]  /*f7a0*/  @!P1 BRA `(.L_x_386) ;  /* 0x0000000000049947 */ /* 0x000fea0003800000 */
[----:B------:R-:W-:Y:S01]  /*f7b0*/  BPT.TRAP 0x1 ;  /* 0x000000040000795c */ /* 0x000fe20000300000 */
.L_x_386:
[----:B------:R-:W-:Y:S01]  /*f7c0*/  SHF.L.U32 R0, R0, 0x1f, RZ ;  /* 0x0000001f00007819 */ /* 0x000fe200000006ff */
[----:B------:R-:W-:-:S03]  /*f7d0*/  IMAD R12, R3, 0x5000, RZ ;  /* 0x00005000030c7824 */ /* 0x000fc600078e02ff */
[----:B------:R-:W5:Y:S02]  /*f7e0*/  SYNCS.PHASECHK.TRANS64.TRYWAIT P0, [R19+URZ+0x29860], R0 ;  /* 0x02986000130075a7 */ /* 0x000f64000800017f */
[----:B-----5:R-:W-:Y:S05]  /*f7f0*/  @!P0 BRA `(.L_x_387) ;  /* 0x0000002400888947 */ /* 0x020fea0003800000 */
.L_x_445:
[----:B------:R-:W5:Y:S04]  /*f800*/  LDL R3, [R1+0x1c] ;  /* 0x00001c0001037983 */ /* 0x000f680000100800 */
[----:B------:R-:W2:Y:S01]  /*f810*/  LDL R13, [R1+0x18] ;  /* 0x00001800010d7983 */ /* 0x000ea20000100800 */
[----:B------:R-:W-:Y:S05]  /*f820*/  WARPSYNC.ALL ;  /* 0x0000000000007948 */ /* 0x000fea0003800000 */
[----:B-----5:R-:W-:-:S02]  /*f830*/  LOP3.LUT R0, R12, R3, RZ, 0xfc, !PT ;  /* 0x000000030c007212 */ /* 0x020fc400078efcff */
[----:B------:R-:W5:Y:S01]  /*f840*/  S2R R3, SR_TID.X ;  /* 0x0000000000037919 */ /* 0x000f620000002100 */
[----:B--2---:R-:W-:Y:S02]  /*f850*/  LOP3.LUT R20, R12, R13, RZ, 0xfc, !PT ;  /* 0x0000000d0c147212 */ /* 0x004fe400078efcff */
[----:B------:R-:W-:-:S03]  /*f860*/  IMAD.IADD R0, R17, 0x1, R0 ;  /* 0x0000000111007824 */ /* 0x000fc600078e0200 */
[----:B------:R-:W-:Y:S02]  /*f870*/  IMAD.IADD R20, R17, 0x1, R20 ;  /* 0x0000000111147824 */ /* 0x000fe400078e0214 */
[----:B-1----:R-:W4:Y:S01]  /*f880*/  LDSM.16.MT88.4 R8, [R0+0xa400] ;  /* 0x00a400000008783b */ /* 0x002f220000004200 */
[----:B-----5:R-:W-:Y:S01]  /*f890*/  LOP3.LUT P0, RZ, R3, 0x4, RZ, 0xc0, !PT ;  /* 0x0000000403ff7812 */ /* 0x020fe2000780c0ff */
[----:B------:R-:W-:-:S05]  /*f8a0*/  IMAD.MOV.U32 R3, RZ, RZ, 0x40 ;  /* 0x00000040ff037424 */ /* 0x000fca00078e00ff */
[----:B------:R-:W-:-:S05]  /*f8b0*/  SEL R3, R3, 0xffffffc0, !P0 ;  /* 0xffffffc003037807 */ /* 0x000fca0004000000 */
[----:B------:R-:W-:Y:S01]  /*f8c0*/  IMAD.IADD R3, R3, 0x1, R0 ;  /* 0x0000000103037824 */ /* 0x000fe200078e0200 */
[C-C-:B----4-:R-:W-:Y:S02]  /*f8d0*/  PRMT R4, R8.reuse, 0x6420, R9.reuse ;  /* 0x0000642008047816 */ /* 0x150fe40000000009 */
[----:B---3--:R-:W-:Y:S02]  /*f8e0*/  PRMT R5, R8, 0x7531, R9 ;  /* 0x0000753108057816 */ /* 0x008fe40000000009 */
        /* <DEDUP_REMOVED lines=9> */
[----:B------:R-:W1:Y:S02]  /*f980*/  LDSM.16.MT88.4 R8, [R0+0xb400] ;  /* 0x00b400000008783b */ /* 0x000e640000004200 */
        /* <DEDUP_REMOVED lines=55> */
.L_x_388:
[----:B------:R-:W3:Y:S01]  /*fd00*/  S2R R0, SR_TID.X ;  /* 0x0000000000007919 */ /* 0x000ee20000002100 */
[----:B--2---:R2:W-:Y:S01]  /*fd10*/  SYNCS.ARRIVE.TRANS64.A1T0 RZ, [R19+URZ+0x29850], RZ ;  /* 0x029850ff13ff79a7 */ /* 0x0045e2000810003f */
[----:B---3--:R-:W-:Y:S01]  /*fd20*/  LOP3.LUT R0, R0, 0x7f, RZ, 0xc0, !PT ;  /* 0x0000007f00007812 */ /* 0x008fe200078ec0ff */
[----:B------:R-:W-:Y:S03]  /*fd30*/  BAR.SYNC.DEFER_BLOCKING 0x2, 0x80 ;  /* 0x0082000000007b1d */ /* 0x000fe60000010000 */
[----:B------:R-:W-:-:S03]  /*fd40*/  ISETP.NE.AND P0, PT, R0, RZ, PT ;  /* 0x000000ff0000720c */ /* 0x000fc60003f05270 */
[----:B------:R4:W5:Y:S10]  /*fd50*/  LDL R0, [R1] ;  /* 0x0000000001007983 */ /* 0x0009740000100800 */
[----:B--2---:R-:W-:-:S05]  /*fd60*/  @!P0 VIADD R19, R19, 0x29880 ;  /* 0x0002988013138836 */ /* 0x004fca0000000000 */
[----:B------:R-:W-:-:S04]  /*fd70*/  @!P0 PRMT R19, RZ, 0x654, R19 ;  /* 0x00000654ff138816 */ /* 0x000fc80000000013 */
[----:B------:R4:W-:Y:S01]  /*fd80*/  @!P0 SYNCS.ARRIVE.TRANS64.RED.A1T0 RZ, [R19+URZ], RZ ;  /* 0x000000ff13ff89a7 */ /* 0x0009e2000810043f */
[C---:B------:R-:W-:Y:S01]  /*fd90*/  ISETP.GT.AND P0, PT, R2.reuse, RZ, PT ;  /* 0x000000ff0200720c */ /* 0x040fe20003f04270 */
[----:B------:R-:W-:Y:S02]  /*fda0*/  VIADD R2, R2, 0xffffffff ;  /* 0xffffffff02027836 */ /* 0x000fe40000000000 */
[----:B------:R-:W-:-:S10]  /*fdb0*/  IMAD.MOV.U32 R3, RZ, RZ, R18 ;  /* 0x000000ffff037224 */ /* 0x000fd400078e0012 */
[----:B----4-:R-:W-:Y:S05]  /*fdc0*/  @P0 BRA `(.L_x_389) ;  /* 0xfffffff000080947 */ /* 0x010fea000383ffff */
.L_x_367:
[----:B-1----:R-:W1:Y:S01]  /*fdd0*/  S2R R4, SR_TID.X ;  /* 0x0000000000047919 */ /* 0x002e620000002100 */
[----:B------:R-:W-:Y:S01]  /*fde0*/  BSSY B0, `(.L_x_390) ;  /* 0x0000011000007945 */ /* 0x000fe20003800000 */
[----:B-1----:R-:W-:-:S04]  /*fdf0*/  LOP3.LUT R4, R4, 0x7f, RZ, 0xc0, !PT ;  /* 0x0000007f04047812 */ /* 0x002fc800078ec0ff */
[----:B------:R-:W-:-:S13]  /*fe00*/  ISETP.NE.AND P0, PT, R4, RZ, PT ;  /* 0x000000ff0400720c */ /* 0x000fda0003f05270 */
[----:B------:R-:W-:Y:S05]  /*fe10*/  @P0 BRA `(.L_x_391) ;  /* 0x0000000000340947 */ /* 0x000fea0003800000 */
[----:B------:R-:W1:Y:S01]  /*fe20*/  S2R R3, SR_LANEID ;  /* 0x0000000000037919 */ /* 0x000e620000000000 */
[----:B------:R-:W-:Y:S02]  /*fe30*/  VOTEU.ANY UR4, UPT, PT ;  /* 0x0000000000047886 */ /* 0x000fe400038e0100 */
[----:B0----5:R-:W1:Y:S08]  /*fe40*/  FLO.U32 R0, UR4 ;  /* 0x0000000400007d00 */ /* 0x021e7000080e0000 */
[----:B---3--:R-:W0:Y:S01]  /*fe50*/  POPC R5, UR4 ;  /* 0x0000000400057d09 */ /* 0x008e220008000000 */
[----:B-1----:R-:W-:-:S02]  /*fe60*/  ISETP.EQ.U32.AND P1, PT, R0, R3, PT ;  /* 0x000000030000720c */ /* 0x002fc40003f22070 */
[----:B------:R-:W0:Y:S11]  /*fe70*/  LDC.64 R2, c[0x0][0xc60] ;  /* 0x00031800ff027b82 */ /* 0x000e360000000a00 */
[----:B0-----:R-:W3:Y:S01]  /*fe80*/  @P1 ATOMG.E.ADD.STRONG.GPU PT, R3, desc[UR48][R2.64], R5 ;  /* 0x00000005020319a8 */ /* 0x001ee200081ee1f0 */
[----:B------:R-:W0:Y:S02]  /*fe90*/  S2R R4, SR_LTMASK ;  /* 0x0000000000047919 */ /* 0x000e240000003900 */
[----:B0-----:R-:W-:-:S04]  /*fea0*/  LOP3.LUT R4, R4, UR4, RZ, 0xc0, !PT ;  /* 0x0000000404047c12 */ /* 0x001fc8000f8ec0ff */
[----:B------:R-:W0:Y:S01]  /*feb0*/  POPC R7, R4 ;  /* 0x0000000400077309 */ /* 0x000e220000000000 */
[----:B---3--:R-:W0:Y:S02]  /*fec0*/  SHFL.IDX PT, R0, R3, R0, 0x1f ;  /* 0x00001f0003007589 */ /* 0x008e2400000e0000 */
[----:B0-----:R-:W-:-:S05]  /*fed0*/  IADD3 R0, R0, UR43, R7 ;  /* 0x0000002b00007c10 */ /* 0x001fca000fffe007 */
[----:B------:R1:W-:Y:S02]  /*fee0*/  STL [R1+0x10], R0 ;  /* 0x0000100001007387 */ /* 0x0003e40000100800 */
.L_x_391:
[----:B------:R-:W-:Y:S05]  /*fef0*/  BSYNC B0 ;  /* 0x0000000000007941 */ /* 0x000fea0003800000 */
.L_x_390:
[----:B------:R-:W-:-:S06]  /*ff00*/  UISETP.NE.AND UP0, UPT, UR39, 0x3, UPT ;  /* 0x000000032700788c */ /* 0x000fcc000bf05270 */
[----:B------:R-:W-:-:S13]  /*ff10*/  PLOP3.LUT P1, PT, PT, PT, UP0, 0x80, 0x0 ;  /* 0x000000000000781c */ /* 0x000fda0003f2f008 */
[----:B------:R-:W-:Y:S05]  /*ff20*/  @!P1 BRA `(.L_x_392) ;  /* 0x0000000000049947 */ /* 0x000fea0003800000 */
[----:B------:R-:W-:Y:S01]  /*ff30*/  BPT.TRAP 0x1 ;  /* 0x000000040000795c */ /* 0x000fe20000300000 */
.L_x_392:
[----:B------:R-:W4:Y:S01]  /*ff40*/  LDL R2, [R1] ;  /* 0x0000000001027983 */ /* 0x000f220000100800 */
[----:B------:R-:W-:Y:S01]  /*ff50*/  IMAD R16, R18, 0x8, R17 ;  /* 0x0000000812107824 */ /* 0x000fe200078e0211 */
[----:B------:R-:W-:Y:S01]  /*ff60*/  BSSY B0, `(.L_x_393) ;  /* 0x0000007000007945 */ /* 0x000fe20003800000 */
[----:B01---5:R-:W-:-:S05]  /*ff70*/  IMAD.U32 R0, RZ, RZ, UR44 ;  /* 0x0000002cff007e24 */ /* 0x023fca000f8e00ff */
[----:B------:R-:W-:Y:S02]  /*ff80*/  ISETP.NE.AND P2, PT, R0, 0x3, PT ;  /* 0x000000030000780c */ /* 0x000fe40003f45270 */
[----:B----4-:R-:W-:-:S04]  /*ff90*/  LOP3.LUT R3, R2, 0x1, RZ, 0x3c, !PT ;  /* 0x0000000102037812 */ /* 0x010fc800078e3cff */
[----:B------:R-:W-:-:S04]  /*ffa0*/  SHF.L.U32 R3, R3, 0x1f, RZ ;  /* 0x0000001f03037819 */ /* 0x000fc800000006ff */
[----:B------:R-:W0:Y:S02]  /*ffb0*/  SYNCS.PHASECHK.TRANS64.TRYWAIT P1, [R16+URZ+0x29870], R3 ;  /* 0x02987003100075a7 */ /* 0x000e24000802017f */
[----:B0-----:R-:W-:Y:S05]  /*ffc0*/  @!P1 BRA `(.L_x_394) ;  /* 0x0000001c00a89947 */ /* 0x001fea0003800000 */
.L_x_446:
[----:B------:R-:W-:Y:S05]  /*ffd0*/  BSYNC B0 ;  /* 0x0000000000007941 */ /* 0x000fea0003800000 */
.L_x_393:
[----:B------:R-:W-:Y:S05]  /*ffe0*/  @!P2 BRA `(.L_x_395) ;  /* 0x000000000004a947 */ /* 0x000fea0003800000 */
[----:B------:R-:W-:Y:S01]  /*fff0*/  BPT.TRAP 0x1 ;  /* 0x000000040000795c */ /* 0x000fe20000300000 */
.L_x_395:
[----:B------:R-:W0:Y:S02]  /*10000*/  LDL R0, [R1] ;  /* 0x0000000001007983 */ /* 0x000e240000100800 */
[----:B0-----:R-:W-:-:S04]  /*10010*/  SHF.L.U32 R3, R0, 0x1f, RZ ;  /* 0x0000001f00037819 */ /* 0x001fc800000006ff */
[----:B------:R-:W0:Y:S02]  /*10020*/  SYNCS.PHASECHK.TRANS64.TRYWAIT P1, [R16+URZ+0x29860], R3 ;  /* 0x02986003100075a7 */ /* 0x000e24000802017f */
[----:B0-----:R-:W-:Y:S05]  /*10030*/  @!P1 BRA `(.L_x_396) ;  /* 0x0000001c00a09947 */ /* 0x001fea0003800000 */
.L_x_447:
[----:B------:R-:W4:Y:S04]  /*10040*/  LDL R2, [R1+0x1c] ;  /* 0x00001c0001027983 */ /* 0x000f280000100800 */
[----:B------:R-:W5:Y:S01]  /*10050*/  LDL R12, [R1+0x18] ;  /* 0x00001800010c7983 */ /* 0x000f620000100800 */
[----:B------:R-:W-:Y:S01]  /*10060*/  IMAD R0, R18, 0x5000, RZ ;  /* 0x0000500012007824 */ /* 0x000fe200078e02ff */
[----:B------:R-:W-:Y:S05]  /*10070*/  WARPSYNC.ALL ;  /* 0x0000000000007948 */ /* 0x000fea0003800000 */
[----:B------:R-:W1:Y:S01]  /*10080*/  S2R R9, SR_TID.X ;  /* 0x0000000000097919 */ /* 0x000e620000002100 */
[----:B------:R-:W-:Y:S01]  /*10090*/  IMAD.MOV.U32 R13, RZ, RZ, 0x40 ;  /* 0x00000040ff0d7424 */ /* 0x000fe200078e00ff */
[----:B-1----:R-:W-:-:S04]  /*100a0*/  LOP3.LUT P1, RZ, R9, 0x4, RZ, 0xc0, !PT ;  /* 0x0000000409ff7812 */ /* 0x002fc8000782c0ff */
[----:B------:R-:W-:Y:S02]  /*100b0*/  SEL R13, R13, 0xffffffc0, !P1 ;  /* 0xffffffc00d0d7807 */ /* 0x000fe40004800000 */
[C---:B----4-:R-:W-:Y:S02]  /*100c0*/  LOP3.LUT R2, R0.reuse, R2, RZ, 0xfc, !PT ;  /* 0x0000000200027212 */ /* 0x050fe400078efcff */
[----:B-----5:R-:W-:-:S03]  /*100d0*/  LOP3.LUT R0, R0, R12, RZ, 0xfc, !PT ;  /* 0x0000000c00007212 */ /* 0x020fc600078efcff */
[----:B------:R-:W-:-:S04]  /*100e0*/  IMAD.IADD R2, R17, 0x1, R2 ;  /* 0x0000000111027824 */ /* 0x000fc800078e0202 */
[----:B0-----:R-:W-:Y:S01]  /*100f0*/  IMAD.IADD R3, R13, 0x1, R2 ;  /* 0x000000010d037824 */ /* 0x001fe200078e0202 */
[----:B---3--:R-:W0:Y:S01]  /*10100*/  LDSM.16.MT88.4 R4, [R2+0xa400] ;  /* 0x00a400000204783b */ /* 0x008e220000004200 */
[----:B------:R-:W-:Y:S01]  /*10110*/  IMAD.IADD R0, R17, 0x1, R0 ;  /* 0x0000000111007824 */ /* 0x000fe200078e0200 */
[C-C-:B0-----:R-:W-:Y:S02]  /*10120*/  PRMT R8, R4.reuse, 0x6420, R5.reuse ;  /* 0x0000642004087816 */ /* 0x141fe40000000005 */
[----:B------:R-:W-:Y:S02]  /*10130*/  PRMT R9, R4, 0x7531, R5 ;  /* 0x0000753104097816 */ /* 0x000fe40000000005 */
[C-C-:B------:R-:W-:Y:S02]  /*10140*/  PRMT R10, R6.reuse, 0x6420, R7.reuse ;  /* 0x00006420060a7816 */ /* 0x140fe40000000007 */
[----:B------:R-:W-:Y:S02]  /*10150*/  PRMT R11, R6, 0x7531, R7 ;  /* 0x00007531060b7816 */ /* 0x000fe40000000007 */
[----:B------:R-:W0:Y:S04]  /*10160*/  LDSM.16.MT88.4 R4, [R3+0xa400] ;  /* 0x00a400000304783b */ /* 0x000e280000004200 */
[----:B------:R0:W-:Y:S02]  /*10170*/  STSM.16.M88.4 [R0+0x400], R8 ;  /* 0x0004000800007844 */ /* 0x0001e40000000200 */
[----:B0-----:R-:W-:-:S02]  /*10180*/  PRMT R8, R4, 0x6420, R5 ;  /* 0x0000642004087816 */ /* 0x001fc40000000005 */
[----:B------:R-:W-:Y:S02]  /*10190*/  PRMT R9, R4, 0x7531, R5 ;  /* 0x0000753104097816 */ /* 0x000fe40000000005 */
[C-C-:B------:R-:W-:Y:S02]  /*101a0*/  PRMT R10, R6.reuse, 0x6420, R7.reuse ;  /* 0x00006420060a7816 */ /* 0x140fe40000000007 */
[----:B------:R-:W-:-:S05]  /*101b0*/  PRMT R11, R6, 0x7531, R7 ;  /* 0x00007531060b7816 */ /* 0x000fca0000000007 */
[----:B------:R-:W-:Y:S04]  /*101c0*/  STSM.16.M88.4 [R0+0xc00], R8 ;  /* 0x000c000800007844 */ /* 0x000fe80000000200 */
[----:B------:R-:W0:Y:S02]  /*101d0*/  LDSM.16.MT88.4 R4, [R2+0xb400] ;  /* 0x00b400000204783b */ /* 0x000e240000004200 */
        /* <DEDUP_REMOVED lines=55> */
.L_x_397:
[----:B------:R-:W3:Y:S01]  /*10550*/  LDL.LU R2, [R1] ;  /* 0x0000000001027983 */ /* 0x000ee20000300800 */
[----:B0-----:R0:W-:Y:S01]  /*10560*/  SYNCS.ARRIVE.TRANS64.A1T0 RZ, [R16+URZ+0x29850], RZ ;  /* 0x029850ff10ff79a7 */ /* 0x0011e2000810003f */
[----:B------:R-:W-:Y:S02]  /*10570*/  VIADD R18, R18, 0x1 ;  /* 0x0000000112127836 */ /* 0x000fe40000000000 */
[----:B0-----:R-:W-:-:S05]  /*10580*/  @!P0 VIADD R16, R16, 0x29880 ;  /* 0x0002988010108836 */ /* 0x001fca0000000000 */
[----:B------:R-:W-:Y:S01]  /*10590*/  @!P0 PRMT R16, RZ, 0x654, R16 ;  /* 0x00000654ff108816 */ /* 0x000fe20000000010 */
[----:B------:R-:W-:Y:S06]  /*105a0*/  BAR.SYNC.DEFER_BLOCKING 0x2, 0x80 ;  /* 0x0082000000007b1d */ /* 0x000fec0000010000 */
[----:B------:R4:W-:Y:S01]  /*105b0*/  @!P0 SYNCS.ARRIVE.TRANS64.RED.A1T0 RZ, [R16+URZ], RZ ;  /* 0x000000ff10ff89a7 */ /* 0x0009e2000810043f */
[----:B------:R-:W-:-:S04]  /*105c0*/  ISETP.NE.AND P0, PT, R18, 0x2, PT ;  /* 0x000000021200780c */ /* 0x000fc80003f05270 */
[----:B-1----:R-:W-:Y:S02]  /*105d0*/  SEL R0, RZ, 0x1, P0 ;  /* 0x00000001ff007807 */ /* 0x002fe40000000000 */
[----:B------:R-:W-:Y:S02]  /*105e0*/  SEL R18, R18, RZ, P0 ;  /* 0x000000ff12127207 */ /* 0x000fe40000000000 */
[----:B---3--:R-:W-:-:S05]  /*105f0*/  LOP3.LUT R2, R2, R0, RZ, 0x3c, !PT ;  /* 0x0000000002027212 */ /* 0x008fca00078e3cff */
[----:B------:R4:W-:Y:S02]  /*10600*/  STL [R1], R2 ;  /* 0x0000000201007387 */ /* 0x0009e40000100800 */
.L_x_342:
[----:B------:R-:W-:Y:S05]  /*10610*/  BSYNC B7 ;  /* 0x0000000000077941 */ /* 0x000fea0003800000 */
.L_x_340:
[----:B0-----:R-:W3:Y:S02]  /*10620*/  LDL R0, [R1+0x8] ;  /* 0x0000080001007983 */ /* 0x001ee40000100800 */
[----:B---3--:R-:W-:-:S13]  /*10630*/  LOP3.LUT P0, RZ, R0, 0x2, RZ, 0xc0, !PT ;  /* 0x0000000200ff7812 */ /* 0x008fda000780c0ff */
[----:B------:R-:W-:Y:S05]  /*10640*/  @!P0 BRA `(.L_x_398) ;  /* 0x0000000000348947 */ /* 0x000fea0003800000 */
[----:B------:R-:W0:Y:S08]  /*10650*/  S2UR UR5, SR_CgaCtaId ;  /* 0x00000000000579c3 */ /* 0x000e300000008800 */
[----:B------:R-:W-:Y:S06]  /*10660*/  BAR.SYNC.DEFER_BLOCKING 0x5, 0x180 ;  /* 0x0146000000007b1d */ /* 0x000fec0000010000 */
[----:B------:R-:W-:-:S02]  /*10670*/  UMOV UR4, 0x400 ;  /* 0x0000040000047882 */ /* 0x000fc40000000000 */
[----:B0-----:R-:W-:-:S06]  /*10680*/  ULEA UR4, UR5, UR4, 0x18 ;  /* 0x0000000405047291 */ /* 0x001fcc000f8ec03f */
[----:B------:R-:W-:-:S05]  /*10690*/  IMAD.U32 R17, RZ, RZ, UR4 ;  /* 0x00000004ff117e24 */ /* 0x000fca000f8e00ff */
[----:B------:R-:W0:Y:S04]  /*106a0*/  LDS.128 R4, [R17+0x298d0] ;  /* 0x0298d00011047984 */ /* 0x000e280000000c00 */
[----:B0-----:R0:W-:Y:S01]  /*106b0*/  STL.64 [R1+0x10], R4 ;  /* 0x0000100401007387 */ /* 0x0011e20000100a00 */
[----:B----4-:R-:W-:Y:S02]  /*106c0*/  IMAD.MOV.U32 R2, RZ, RZ, R6 ;  /* 0x000000ffff027224 */ /* 0x010fe400078e0006 */
[----:B------:R-:W-:-:S03]  /*106d0*/  IMAD.MOV.U32 R0, RZ, RZ, R7 ;  /* 0x000000ffff007224 */ /* 0x000fc600078e0007 */
[----:B------:R-:W-:Y:S02]  /*106e0*/  R2UR UR36, R2 ;  /* 0x00000000022472ca */ /* 0x000fe400000e0000 */
[----:B------:R-:W-:Y:S01]  /*106f0*/  R2UR UR45, R0 ;  /* 0x00000000002d72ca */ /* 0x000fe200000e0000 */
[----:B------:R-:W-:Y:S06]  /*10700*/  BAR.ARV 0x4, 0x180 ;  /* 0x0106000000007b1d */ /* 0x000fec0000002000 */
[----:B------:R-:W-:Y:S08]  /*10710*/  BRA `(.L_x_399) ;  /* 0x0000000800387947 */ /* 0x000ff00003800000 */
.L_x_398:
[----:B----4-:R-:W0:Y:S01]  /*10720*/  S2R R2, SR_TID.X ;  /* 0x0000000000027919 */ /* 0x010e220000002100 */
[----:B------:R-:W-:Y:S01]  /*10730*/  ULDC UR4, c[0x0][0xc3c] ;  /* 0x00030f0000047ab9 */ /* 0x000fe20000000800 */
[----:B------:R-:W3:Y:S01]  /*10740*/  LDL.LU R0, [R1+0x10] ;  /* 0x0000100001007983 */ /* 0x000ee20000300800 */
[----:B0-----:R-:W-:-:S04]  /*10750*/  LOP3.LUT R10, R2, 0x1f, RZ, 0xc0, !PT ;  /* 0x0000001f020a7812 */ /* 0x001fc800078ec0ff */
[C---:B------:R-:W-:Y:S01]  /*10760*/  ISETP.NE.AND P0, PT, R10.reuse, 0x1f, PT ;  /* 0x0000001f0a00780c */ /* 0x040fe20003f05270 */
[----:B------:R-:W-:-:S05]  /*10770*/  VIADD R5, R10, UR45 ;  /* 0x0000002d0a057c36 */ /* 0x000fca0008000000 */
[----:B------:R-:W-:Y:S01]  /*10780*/  ISETP.GE.OR P1, PT, R5, UR4, !P0 ;  /* 0x0000000405007c0c */ /* 0x000fe2000c726670 */
[----:B------:R-:W-:-:S12]  /*10790*/  ULDC UR4, c[0x0][0xc3c] ;  /* 0x00030f0000047ab9 */ /* 0x000fd80000000800 */
[----:B------:R-:W0:Y:S02]  /*107a0*/  @!P1 LDC.64 R2, c[0x0][0xc80] ;  /* 0x00032000ff029b82 */ /* 0x000e240000000a00 */
[----:B0-----:R-:W-:-:S04]  /*107b0*/  @!P1 IMAD.WIDE R2, R5, 0x4, R2 ;  /* 0x0000000405029825 */ /* 0x001fc800078e0202 */
[----:B------:R-:W-:-:S06]  /*107c0*/  IMAD.MOV.U32 R5, RZ, RZ, RZ ;  /* 0x000000ffff057224 */ /* 0x000fcc00078e00ff */
[----:B------:R-:W4:Y:S01]  /*107d0*/  @!P1 LDG.E R5, desc[UR48][R2.64] ;  /* 0x0000003002059981 */ /* 0x000f22000c1e1900 */
[C---:B------:R-:W-:Y:S02]  /*107e0*/  ISETP.NE.AND P1, PT, R10.reuse, RZ, PT ;  /* 0x000000ff0a00720c */ /* 0x040fe40003f25270 */
[C---:B------:R-:W-:Y:S02]  /*107f0*/  ISETP.GE.U32.AND P2, PT, R10.reuse, 0x2, PT ;  /* 0x000000020a00780c */ /* 0x040fe40003f46070 */
[C---:B------:R-:W-:Y:S02]  /*10800*/  ISETP.GE.U32.AND P3, PT, R10.reuse, 0x4, PT ;  /* 0x000000040a00780c */ /* 0x040fe40003f66070 */
[C---:B------:R-:W-:Y:S02]  /*10810*/  ISETP.GE.U32.AND P4, PT, R10.reuse, 0x8, PT ;  /* 0x000000080a00780c */ /* 0x040fe40003f86070 */
[----:B------:R-:W-:Y:S01]  /*10820*/  ISETP.GE.U32.AND P5, PT, R10, 0x10, PT ;  /* 0x000000100a00780c */ /* 0x000fe20003fa6070 */
[----:B---3--:R-:W-:-:S02]  /*10830*/  IMAD.MOV.U32 R9, RZ, RZ, R0 ;  /* 0x000000ffff097224 */ /* 0x008fc400078e0000 */
[----:B----4-:R-:W0:Y:S02]  /*10840*/  SHFL.UP PT, R0, R5, 0x1, RZ ;  /* 0x0420000005007989 */ /* 0x010e2400000e00ff */
        /* <DEDUP_REMOVED lines=11> */
[----:B------:R-:W0:Y:S04]  /*10900*/  SHFL.UP PT, R0, R8, 0x10, RZ ;  /* 0x0600000008007989 */ /* 0x000e2800000e00ff */
[----:B------:R-:W-:Y:S01]  /*10910*/  SHFL.IDX PT, R4, R9, 0x1, 0x1f ;  /* 0x00201f0009047f89 */ /* 0x000fe200000e0000 */
[----:B0-----:R-:W-:-:S05]  /*10920*/  SEL R3, R0, RZ, P5 ;  /* 0x000000ff00037207 */ /* 0x001fca0002800000 */
[----:B------:R-:W-:Y:S02]  /*10930*/  IMAD.IADD R2, R8, 0x1, R3 ;  /* 0x0000000108027824 */ /* 0x000fe400078e0203 */
[----:B------:R-:W0:Y:S03]  /*10940*/  LDC R3, c[0x0][0xc38] ;  /* 0x00030e00ff037b82 */ /* 0x000e260000000800 */
[----:B------:R-:W0:Y:S04]  /*10950*/  SHFL.IDX PT, R6, R2, 0x1f, 0x1f ;  /* 0x03e01f0002067f89 */ /* 0x000e2800000e0000 */
[----:B------:R-:W1:Y:S01]  /*10960*/  SHFL.IDX PT, R0, R9, RZ, 0x1f ;  /* 0x00001fff09007589 */ /* 0x000e6200000e0000 */
[----:B0-----:R-:W-:-:S04]  /*10970*/  IMAD R6, R6, R3, RZ ;  /* 0x0000000306067224 */ /* 0x001fc800078e02ff */
[----:B------:R-:W-:-:S05]  /*10980*/  IMAD.IADD R4, R4, 0x1, R6 ;  /* 0x0000000104047824 */ /* 0x000fca00078e0206 */
[----:B-1----:R-:W-:-:S13]  /*10990*/  ISETP.GT.AND P6, PT, R4, R0, PT ;  /* 0x000000000400720c */ /* 0x002fda0003fc4270 */
[----:B------:R-:W-:Y:S05]  /*109a0*/  @P6 BRA `(.L_x_400) ;  /* 0x0000000000906947 */ /* 0x000fea0003800000 */
.L_x_404:
[----:B------:R-:W-:-:S04]  /*109b0*/  UIADD3 UR45, UR45, 0x1f, URZ ;  /* 0x0000001f2d2d7890 */ /* 0x000fc8000fffe03f */
[----:B------:R-:W-:-:S06]  /*109c0*/  UISETP.GE.AND UP0, UPT, UR45, UR4, UPT ;  /* 0x000000042d00728c */ /* 0x000fcc000bf06270 */
[----:B------:R-:W-:-:S13]  /*109d0*/  PLOP3.LUT P6, PT, PT, PT, UP0, 0x40, 0x0 ;  /* 0x000000000000781c */ /* 0x000fda0003fce808 */
[----:B------:R-:W-:Y:S05]  /*109e0*/  @!P6 BRA `(.L_x_401) ;  /* 0x000000040038e947 */ /* 0x000fea0003800000 */
[----:B------:R-:W0:Y:S01]  /*109f0*/  S2R R2, SR_TID.X ;  /* 0x0000000000027919 */ /* 0x000e220000002100 */
[----:B------:R-:W-:Y:S01]  /*10a00*/  BSSY B0, `(.L_x_402) ;  /* 0x0000009000007945 */ /* 0x000fe20003800000 */
[----:B------:R-:W-:Y:S01]  /*10a10*/  IMAD.MOV.U32 R5, RZ, RZ, RZ ;  /* 0x000000ffff057224 */ /* 0x000fe200078e00ff */
[----:B0-----:R-:W-:-:S05]  /*10a20*/  LOP3.LUT R2, R2, 0x1f, RZ, 0xc0, !PT ;  /* 0x0000001f02027812 */ /* 0x001fca00078ec0ff */
[----:B------:R-:W-:-:S05]  /*10a30*/  VIADD R6, R2, UR45 ;  /* 0x0000002d02067c36 */ /* 0x000fca0008000000 */
[----:B------:R-:W-:-:S13]  /*10a40*/  ISETP.GE.OR P6, PT, R6, UR4, !P0 ;  /* 0x0000000406007c0c */ /* 0x000fda000c7c6670 */
[----:B------:R-:W-:Y:S05]  /*10a50*/  @P6 BRA `(.L_x_403) ;  /* 0x00000000000c6947 */ /* 0x000fea0003800000 */
[----:B------:R-:W0:Y:S02]  /*10a60*/  LDC.64 R2, c[0x0][0xc80] ;  /* 0x00032000ff027b82 */ /* 0x000e240000000a00 */
[----:B0-----:R-:W-:-:S05]  /*10a70*/  IMAD.WIDE R2, R6, 0x4, R2 ;  /* 0x0000000406027825 */ /* 0x001fca00078e0202 */
[----:B------:R0:W5:Y:S02]  /*10a80*/  LDG.E R5, desc[UR48][R2.64] ;  /* 0x0000003002057981 */ /* 0x000164000c1e1900 */
.L_x_403:
[----:B------:R-:W-:Y:S05]  /*10a90*/  BSYNC B0 ;  /* 0x0000000000007941 */ /* 0x000fea0003800000 */
.L_x_402:
        /* <DEDUP_REMOVED lines=21> */
.L_x_400:
[----:B------:R-:W-:-:S04]  /*10bf0*/  IMAD.IADD R6, R4, 0x1, -R6 ;  /* 0x0000000104067824 */ /* 0x000fc800078e0a06 */
[----:B------:R-:W-:-:S05]  /*10c00*/  IMAD R4, R2, R3, R6 ;  /* 0x0000000302047224 */ /* 0x000fca00078e0206 */
[----:B------:R-:W-:-:S13]  /*10c10*/  ISETP.GT.AND P0, PT, R4, R0, PT ;  /* 0x000000000400720c */ /* 0x000fda0003f04270 */
[----:B------:R-:W-:Y:S02]  /*10c20*/  VOTEU.ANY UR5, UPT, !P0 ;  /* 0x0000000000057886 */ /* 0x000fe400040e0100 */
[----:B------:R-:W-:Y:S02]  /*10c30*/  UPOPC UR4, UR5 ;  /* 0x00000005000472bf */ /* 0x000fe40008000000 */
[----:B------:R-:W-:-:S04]  /*10c40*/  ISETP.NE.AND P0, PT, RZ, UR5, PT ;  /* 0x00000005ff007c0c */ /* 0x000fc8000bf05270 */
[----:B------:R-:W-:-:S06]  /*10c50*/  IMAD.U32 R4, RZ, RZ, UR4 ;  /* 0x00000004ff047e24 */ /* 0x000fcc000f8e00ff */
[----:B------:R0:W1:Y:S02]  /*10c60*/  SHFL.IDX PT, R4, R5, R4, 0x1f ;  /* 0x00001f0405047589 */ /* 0x00006400000e0000 */
[----:B0-----:R-:W-:Y:S01]  /*10c70*/  IMAD.MOV.U32 R5, RZ, RZ, RZ ;  /* 0x000000ffff057224 */ /* 0x001fe200078e00ff */
[----:B------:R-:W-:Y:S06]  /*10c80*/  @!P0 BRA `(.L_x_405) ;  /* 0x00000000000c8947 */ /* 0x000fec0003800000 */
[----:B------:R-:W-:-:S06]  /*10c90*/  UIADD3 UR5, UR4, -0x1, URZ ;  /* 0xffffffff04057890 */ /* 0x000fcc000fffe03f */
[----:B------:R-:W-:-:S06]  /*10ca0*/  IMAD.U32 R5, RZ, RZ, UR5 ;  /* 0x00000005ff057e24 */ /* 0x000fcc000f8e00ff */
[----:B------:R0:W3:Y:S02]  /*10cb0*/  SHFL.IDX PT, R5, R2, R5, 0x1f ;  /* 0x00001f0502057589 */ /* 0x0000e400000e0000 */
.L_x_405:
[----:B---3--:R-:W-:Y:S01]  /*10cc0*/  IMAD R7, R5, R3, R6 ;  /* 0x0000000305077224 */ /* 0x008fe200078e0206 */
[----:B-1----:R-:W-:Y:S01]  /*10cd0*/  IABS R5, R4 ;  /* 0x0000000400057213 */ /* 0x002fe20000000000 */
[----:B------:R-:W-:Y:S02]  /*10ce0*/  UIADD3 UR45, UR4, UR45, URZ ;  /* 0x0000002d042d7290 */ /* 0x000fe4000fffe03f */
[----:B------:R-:W-:Y:S01]  /*10cf0*/  IMAD.IADD R0, R0, 0x1, -R7 ;  /* 0x0000000100007824 */ /* 0x000fe200078e0a07 */
[----:B0-----:R-:W0:Y:S01]  /*10d00*/  I2F.RP R2, R5 ;  /* 0x0000000500027306 */ /* 0x001e220000209400 */
[----:B------:R1:W-:Y:S07]  /*10d10*/  STL [R1+0x10], R7 ;  /* 0x0000100701007387 */ /* 0x0003ee0000100800 */
[----:B0-----:R-:W0:Y:S02]  /*10d20*/  MUFU.RCP R2, R2 ;  /* 0x0000000200027308 */ /* 0x001e240000001000 */
[----:B0-----:R-:W-:-:S06]  /*10d30*/  VIADD R2, R2, 0xffffffe ;  /* 0x0ffffffe02027836 */ /* 0x001fcc0000000000 */
[----:B------:R-:W0:Y:S02]  /*10d40*/  F2I.FTZ.U32.TRUNC.NTZ R3, R2 ;  /* 0x0000000200037305 */ /* 0x000e24000021f000 */
[----:B0-----:R-:W-:-:S04]  /*10d50*/  IMAD.MOV R2, RZ, RZ, -R3 ;  /* 0x000000ffff027224 */ /* 0x001fc800078e0a03 */
[----:B------:R-:W-:Y:S02]  /*10d60*/  IMAD R6, R2, R5, RZ ;  /* 0x0000000502067224 */ /* 0x000fe400078e02ff */
[----:B------:R-:W-:-:S04]  /*10d70*/  IMAD.MOV.U32 R2, RZ, RZ, RZ ;  /* 0x000000ffff027224 */ /* 0x000fc800078e00ff */
[----:B------:R-:W-:Y:S01]  /*10d80*/  IMAD.HI.U32 R2, R3, R6, R2 ;  /* 0x0000000603027227 */ /* 0x000fe200078e0002 */
[----:B------:R-:W-:Y:S02]  /*10d90*/  IABS R6, R4 ;  /* 0x0000000400067213 */ /* 0x000fe40000000000 */
[----:B------:R-:W-:-:S03]  /*10da0*/  IABS R3, R0 ;  /* 0x0000000000037213 */ /* 0x000fc60000000000 */
[----:B------:R-:W-:Y:S02]  /*10db0*/  IMAD.MOV R6, RZ, RZ, -R6 ;  /* 0x000000ffff067224 */ /* 0x000fe400078e0a06 */
[----:B------:R-:W-:-:S04]  /*10dc0*/  IMAD.HI.U32 R2, R2, R3, RZ ;  /* 0x0000000302027227 */ /* 0x000fc800078e00ff */
[----:B------:R-:W-:-:S05]  /*10dd0*/  IMAD R3, R2, R6, R3 ;  /* 0x0000000602037224 */ /* 0x000fca00078e0203 */
[----:B------:R-:W-:-:S13]  /*10de0*/  ISETP.GT.U32.AND P1, PT, R5, R3, PT ;  /* 0x000000030500720c */ /* 0x000fda0003f24070 */
[----:B------:R-:W-:Y:S02]  /*10df0*/  @!P1 IMAD.IADD R3, R3, 0x1, -R5 ;  /* 0x0000000103039824 */ /* 0x000fe400078e0a05 */
[----:B------:R-:W-:Y:S01]  /*10e00*/  @!P1 VIADD R2, R2, 0x1 ;  /* 0x0000000102029836 */ /* 0x000fe20000000000 */
[----:B------:R-:W-:Y:S02]  /*10e10*/  ISETP.NE.AND P1, PT, R4, RZ, PT ;  /* 0x000000ff0400720c */ /* 0x000fe40003f25270 */
[----:B------:R-:W-:Y:S02]  /*10e20*/  ISETP.GE.U32.AND P0, PT, R3, R5, PT ;  /* 0x000000050300720c */ /* 0x000fe40003f06070 */
[----:B------:R-:W-:-:S04]  /*10e30*/  LOP3.LUT R3, R0, R4, RZ, 0x3c, !PT ;  /* 0x0000000400037212 */ /* 0x000fc800078e3cff */
[----:B------:R-:W-:-:S07]  /*10e40*/  ISETP.GE.AND P2, PT, R3, RZ, PT ;  /* 0x000000ff0300720c */ /* 0x000fce0003f46270 */
[----:B------:R-:W-:-:S06]  /*10e50*/  @P0 VIADD R2, R2, 0x1 ;  /* 0x0000000102020836 */ /* 0x000fcc0000000000 */
[----:B------:R-:W-:Y:S01]  /*10e60*/  @!P2 IMAD.MOV R2, RZ, RZ, -R2 ;  /* 0x000000ffff02a224 */ /* 0x000fe200078e0a02 */
[----:B------:R-:W-:-:S04]  /*10e70*/  @!P1 LOP3.LUT R2, RZ, R4, RZ, 0x33, !PT ;  /* 0x00000004ff029212 */ /* 0x000fc800078e33ff */
[----:B------:R-:W-:Y:S01]  /*10e80*/  R2UR UR36, R2 ;  /* 0x00000000022472ca */ /* 0x000fe200000e0000 */
[----:B------:R-:W-:-:S04]  /*10e90*/  IMAD.MOV R3, RZ, RZ, -R2 ;  /* 0x000000ffff037224 */ /* 0x000fc800078e0a02 */
[----:B------:R-:W-:-:S05]  /*10ea0*/  IMAD R0, R4, R3, R0 ;  /* 0x0000000304007224 */ /* 0x000fca00078e0200 */
[----:B------:R1:W-:Y:S01]  /*10eb0*/  STL [R1+0x14], R0 ;  /* 0x0000140001007387 */ /* 0x0003e20000100800 */
[----:B------:R-:W-:Y:S05]  /*10ec0*/  BRA `(.L_x_406) ;  /* 0x0000000000107947 */ /* 0x000fea0003800000 */
.L_x_401:
[----:B------:R0:W-:Y:S01]  /*10ed0*/  STL [R1+0x10], R0 ;  /* 0x0000100001007387 */ /* 0x0001e20000100800 */
[----:B------:R-:W-:Y:S01]  /*10ee0*/  ULDC UR45, c[0x0][0xc3c] ;  /* 0x00030f00002d7ab9 */ /* 0x000fe20000000800 */
[----:B------:R-:W-:Y:S02]  /*10ef0*/  UMOV UR36, URZ ;  /* 0x0000003f00247c82 */ /* 0x000fe40008000000 */
[----:B------:R0:W-:Y:S03]  /*10f00*/  STL [R1+0x14], RZ ;  /* 0x000014ff01007387 */ /* 0x0001e60000100800 */
.L_x_406:
[----:B------:R-:W3:Y:S04]  /*10f10*/  LDL R3, [R1+0x10] ;  /* 0x0000100001037983 */ /* 0x000ee80000100800 */
[----:B------:R-:W4:Y:S01]  /*10f20*/  LDL R2, [R1+0x14] ;  /* 0x0000140001027983 */ /* 0x000f220000100800 */
[----:B------:R-:W-:Y:S02]  /*10f30*/  IMAD.U32 R6, RZ, RZ, UR36 ;  /* 0x00000024ff067e24 */ /* 0x000fe4000f8e00ff */
[----:B-1----:R-:W-:Y:S01]  /*10f40*/  IMAD.U32 R7, RZ, RZ, UR45 ;  /* 0x0000002dff077e24 */ /* 0x002fe2000f8e00ff */
[----:B0-----:R-:W0:Y:S02]  /*10f50*/  S2R R0, SR_TID.X ;  /* 0x0000000000007919 */ /* 0x001e240000002100 */
[----:B0-----:R-:W-:Y:S01]  /*10f60*/  LOP3.LUT R0, R0, 0x1f, RZ, 0xc0, !PT ;  /* 0x0000001f00007812 */ /* 0x001fe200078ec0ff */
[----:B------:R-:W-:Y:S03]  /*10f70*/  BAR.SYNC.DEFER_BLOCKING 0x4, 0x180 ;  /* 0x0106000000007b1d */ /* 0x000fe60000010000 */
[----:B------:R-:W-:-:S13]  /*10f80*/  ISETP.NE.AND P0, PT, R0, RZ, PT ;  /* 0x000000ff0000720c */ /* 0x000fda0003f05270 */
[----:B------:R-:W-:Y:S01]  /*10f90*/  @!P0 MOV R0, 0x400 ;  /* 0x0000040000008802 */ /* 0x000fe20000000f00 */
[----:B---3--:R-:W-:Y:S02]  /*10fa0*/  IMAD.MOV.U32 R4, RZ, RZ, R3 ;  /* 0x000000ffff047224 */ /* 0x008fe400078e0003 */
[----:B------:R-:W0:Y:S01]  /*10fb0*/  @!P0 S2R R3, SR_CgaCtaId ;  /* 0x0000000000038919 */ /* 0x000e220000008800 */
[----:B----4-:R-:W-:Y:S01]  /*10fc0*/  IMAD.MOV.U32 R5, RZ, RZ, R2 ;  /* 0x000000ffff057224 */ /* 0x010fe200078e0002 */
[----:B0-----:R-:W-:-:S05]  /*10fd0*/  @!P0 LEA R17, R3, R0, 0x18 ;  /* 0x0000000003118211 */ /* 0x001fca00078ec0ff */
[----:B------:R1:W-:Y:S01]  /*10fe0*/  @!P0 STS.128 [R17+0x298d0], R4 ;  /* 0x0298d00411008388 */ /* 0x0003e20000000c00 */
[----:B------:R-:W-:Y:S06]  /*10ff0*/  BAR.ARV 0x5, 0x180 ;  /* 0x0146000000007b1d */ /* 0x000fec0000002000 */
.L_x_399:
[----:B------:R-:W-:Y:S02]  /*11000*/  ULDC UR4, c[0x0][0xc3c] ;  /* 0x00030f0000047ab9 */ /* 0x000fe40000000800 */
[----:B------:R-:W-:-:S06]  /*11010*/  UISETP.GE.AND UP0, UPT, UR45, UR4, UPT ;  /* 0x000000042d00728c */ /* 0x000fcc000bf06270 */
[----:B------:R-:W-:-:S13]  /*11020*/  PLOP3.LUT P0, PT, PT, PT, UP0, 0x80, 0x0 ;  /* 0x000000000000781c */ /* 0x000fda0003f0f008 */
[----:B------:R-:W-:Y:S05]  /*11030*/  @!P0 BRA `(.L_x_407) ;  /* 0xffffffbc009c8947 */ /* 0x000fea000383ffff */
.L_x_336:
[----:B------:R-:W3:Y:S01]  /*11040*/  LDL.LU R0, [R1+0x24] ;  /* 0x0000240001007983 */ /* 0x000ee20000300800 */
[----:B------:R-:W-:Y:S01]  /*11050*/  BSSY B0, `(.L_x_408) ;  /* 0x000000b000007945 */ /* 0x000fe20003800000 */
[----:B01----:R-:W0:Y:S01]  /*11060*/  S2R R4, SR_CgaCtaId ;  /* 0x0000000000047919 */ /* 0x003e220000008800 */
[----:B---3--:R-:W-:-:S05]  /*11070*/  VIADD R0, R0, 0x1 ;  /* 0x0000000100007836 */ /* 0x008fca0000000000 */
[----:B------:R-:W-:-:S04]  /*11080*/  LEA.HI R2, R0, R0, RZ, 0x1 ;  /* 0x0000000000027211 */ /* 0x000fc800078f08ff */
[----:B------:R-:W-:-:S05]  /*11090*/  LOP3.LUT R3, R2, 0xfffffffe, RZ, 0xc0, !PT ;  /* 0xfffffffe02037812 */ /* 0x000fca00078ec0ff */
[----:B------:R-:W-:Y:S01]  /*110a0*/  IMAD.IADD R0, R0, 0x1, -R3 ;  /* 0x0000000100007824 */ /* 0x000fe200078e0a03 */
[----:B------:R-:W-:-:S04]  /*110b0*/  MOV R3, 0x400 ;  /* 0x0000040000037802 */ /* 0x000fc80000000f00 */
[----:B0-----:R-:W-:Y:S02]  /*110c0*/  LEA R3, R4, R3, 0x18 ;  /* 0x0000000304037211 */ /* 0x001fe400078ec0ff */
[----:B------:R-:W-:-:S04]  /*110d0*/  SHF.L.U32 R0, R0, 0x1f, RZ ;  /* 0x0000001f00007819 */ /* 0x000fc800000006ff */
[----:B------:R-:W0:Y:S02]  /*110e0*/  SYNCS.PHASECHK.TRANS64.TRYWAIT P0, [R3+URZ+0x29820], R0 ;  /* 0x02982000030075a7 */ /* 0x000e24000800017f */
[----:B0-----:R-:W-:Y:S05]  /*110f0*/  @!P0 BRA `(.L_x_409) ;  /* 0x0000000c00848947 */ /* 0x001fea0003800000 */
.L_x_448:
[----:B------:R-:W-:Y:S05]  /*11100*/  BSYNC B0 ;  /* 0x0000000000007941 */ /* 0x000fea0003800000 */
.L_x_408:
[----:B------:R-:W-:-:S03]  /*11110*/  UMOV UR4, 0xffffffff ;  /* 0xffffffff00047882 */ /* 0x000fc60000000000 */
[----:B------:R-:W-:Y:S05]  /*11120*/  BRA.DIV UR4, `(.L_x_410) ;  /* 0x0000000e048c7947 */ /* 0x000fea000b800000 */
[----:B0-----:R-:W0:Y:S02]  /*11130*/  S2R R0, SR_TID.X ;  /* 0x0000000000007919 */ /* 0x001e240000002100 */
[----:B0-----:R-:W-:-:S04]  /*11140*/  SHF.R.U32.HI R0, RZ, 0x5, R0 ;  /* 0x00000005ff007819 */ /* 0x001fc80000011600 */
[----:B------:R-:W-:-:S05]  /*11150*/  LOP3.LUT R0, R0, 0x3, RZ, 0xc0, !PT ;  /* 0x0000000300007812 */ /* 0x000fca00078ec0ff */
[----:B------:R0:W1:Y:S02]  /*11160*/  SHFL.IDX PT, R14, R0, RZ, 0x1f ;  /* 0x00001fff000e7589 */ /* 0x00006400000e0000 */
.L_x_451:
[----:B-1----:R-:W-:Y:S01]  /*11170*/  ISETP.NE.AND P0, PT, R14, RZ, PT ;  /* 0x000000ff0e00720c */ /* 0x002fe20003f05270 */
[----:B------:R-:W-:-:S12]  /*11180*/  BSSY B0, `(.L_x_411) ;  /* 0x000002c000007945 */ /* 0x000fd80003800000 */
[----:B------:R-:W-:Y:S05]  /*11190*/  @P0 BRA `(.L_x_412) ;  /* 0x0000000000a80947 */ /* 0x000fea0003800000 */
[----:B------:R-:W-:-:S03]  /*111a0*/  UMOV UR4, 0xffffffff ;  /* 0xffffffff00047882 */ /* 0x000fc60000000000 */
[----:B------:R-:W-:Y:S05]  /*111b0*/  BRA.DIV UR4, `(.L_x_413) ;  /* 0x0000000e049c7947 */ /* 0x000fea000b800000 */
[----:B------:R-:W-:-:S13]  /*111c0*/  ELECT P6, URZ, PT ;  /* 0x00000000003f782f */ /* 0x000fda00038c0000 */
.L_x_454:
[----:B------:R-:W-:Y:S05]  /*111d0*/  @!P6 BRA `(.L_x_412) ;  /* 0x000000000098e947 */ /* 0x000fea0003800000 */
[----:B------:R-:W-:-:S06]  /*111e0*/  ULOP3.LUT UR4, UR38, 0x2, URZ, 0xfc, !UPT ;  /* 0x0000000226047892 */ /* 0x000fcc000f8efc3f */
[----:B0-----:R-:W-:-:S05]  /*111f0*/  IMAD.U32 R0, RZ, RZ, UR4 ;  /* 0x00000004ff007e24 */ /* 0x001fca000f8e00ff */
[----:B------:R-:W-:-:S13]  /*11200*/  ISETP.NE.AND P0, PT, R0, 0x3, PT ;  /* 0x000000030000780c */ /* 0x000fda0003f05270 */
[----:B------:R-:W-:Y:S05]  /*11210*/  @!P0 BRA `(.L_x_414) ;  /* 0x0000000000048947 */ /* 0x000fea0003800000 */
[----:B------:R-:W-:Y:S01]  /*11220*/  BPT.TRAP 0x1 ;  /* 0x000000040000795c */ /* 0x000fe20000300000 */
.L_x_414:
[----:B------:R-:W3:Y:S01]  /*11230*/  LDL.LU R6, [R1] ;  /* 0x0000000001067983 */ /* 0x000ee20000300800 */
[----:B------:R-:W-:Y:S02]  /*11240*/  VIADD R5, R3, 0x29840 ;  /* 0x0002984003057836 */ /* 0x000fe40000000000 */
[C---:B------:R-:W-:Y:S02]  /*11250*/  VIADD R0, R18.reuse, 0x1 ;  /* 0x0000000112007836 */ /* 0x040fe40000000000 */
[----:B------:R-:W-:-:S03]  /*11260*/  IMAD R7, R18, 0x8, R5 ;  /* 0x0000000812077824 */ /* 0x000fc600078e0205 */
[----:B------:R-:W-:-:S04]  /*11270*/  ISETP.NE.AND P2, PT, R0, 0x2, PT ;  /* 0x000000020000780c */ /* 0x000fc80003f45270 */
[----:B------:R-:W-:Y:S02]  /*11280*/  SEL R2, RZ, 0x1, P2 ;  /* 0x00000001ff027807 */ /* 0x000fe40001000000 */
[C---:B---3--:R-:W-:Y:S02]  /*11290*/  SHF.L.U32 R4, R6.reuse, 0x1f, RZ ;  /* 0x0000001f06047819 */ /* 0x048fe400000006ff */
[----:B------:R-:W-:Y:S02]  /*112a0*/  LOP3.LUT R6, R6, R2, RZ, 0x3c, !PT ;  /* 0x0000000206067212 */ /* 0x000fe400078e3cff */
[----:B------:R-:W0:Y:S01]  /*112b0*/  SYNCS.PHASECHK.TRANS64.TRYWAIT P1, [R7+URZ], R4 ;  /* 0x00000004070075a7 */ /* 0x000e22000802017f */
[----:B------:R-:W-:Y:S02]  /*112c0*/  SEL R2, R0, RZ, P2 ;  /* 0x000000ff00027207 */ /* 0x000fe40001000000 */
[----:B------:R-:W-:-:S03]  /*112d0*/  SHF.L.U32 R0, R6, 0x1f, RZ ;  /* 0x0000001f06007819 */ /* 0x000fc600000006ff */
[----:B------:R-:W-:Y:S01]  /*112e0*/  IMAD R5, R2, 0x8, R5 ;  /* 0x0000000802057824 */ /* 0x000fe200078e0205 */
[----:B0-----:R-:W-:Y:S06]  /*112f0*/  @!P1 BRA `(.L_x_415) ;  /* 0x0000000c006c9947 */ /* 0x001fec0003800000 */
.L_x_455:
[----:B------:R-:W1:Y:S02]  /*11300*/  SYNCS.PHASECHK.TRANS64.TRYWAIT P1, [R5+URZ], R0 ;  /* 0x00000000050075a7 */ /* 0x000e64000802017f */
[----:B-1----:R-:W-:Y:S05]  /*11310*/  @!P1 BRA `(.L_x_416) ;  /* 0x0000000c00789947 */ /* 0x002fea0003800000 */
.L_x_456:
[----:B------:R-:W-:Y:S05]  /*11320*/  @!P0 BRA `(.L_x_417) ;  /* 0x0000000000048947 */ /* 0x000fea0003800000 */
[----:B------:R-:W-:Y:S01]  /*11330*/  BPT.TRAP 0x1 ;  /* 0x000000040000795c */ /* 0x000fe20000300000 */
.L_x_417:
[----:B-1----:R-:W-:-:S04]  /*11340*/  IMAD R5, R18, 0x8, R3 ;  /* 0x0000000812057824 */ /* 0x002fc800078e0203 */
[----:B------:R-:W1:Y:S02]  /*11350*/  SYNCS.PHASECHK.TRANS64.TRYWAIT P1, [R5+URZ+0x29860], R4 ;  /* 0x02986004050075a7 */ /* 0x000e64000802017f */
[----:B-1----:R-:W-:Y:S05]  /*11360*/  @!P1 BRA `(.L_x_418) ;  /* 0x0000000c00789947 */ /* 0x002fea0003800000 */
.L_x_457:
[----:B------:R-:W-:Y:S05]  /*11370*/  @!P0 BRA `(.L_x_419) ;  /* 0x0000000000048947 */ /* 0x000fea0003800000 */
[----:B------:R-:W-:Y:S01]  /*11380*/  BPT.TRAP 0x1 ;  /* 0x000000040000795c */ /* 0x000fe20000300000 */
.L_x_419:
[----:B------:R-:W-:-:S04]  /*11390*/  IMAD R3, R2, 0x8, R3 ;  /* 0x0000000802037824 */ /* 0x000fc800078e0203 */
[----:B------:R-:W3:Y:S02]  /*113a0*/  SYNCS.PHASECHK.TRANS64.TRYWAIT P1, [R3+URZ+0x29860], R0 ;  /* 0x02986000030075a7 */ /* 0x000ee4000802017f */
[----:B---3--:R-:W-:Y:S05]  /*113b0*/  @!P1 BRA `(.L_x_420) ;  /* 0x0000000c00789947 */ /* 0x008fea0003800000 */
.L_x_458:
[----:B------:R-:W-:Y:S05]  /*113c0*/  @!P0 BRA `(.L_x_421) ;  /* 0x0000000000048947 */ /* 0x000fea0003800000 */
[----:B------:R-:W-:Y:S01]  /*113d0*/  BPT.TRAP 0x1 ;  /* 0x000000040000795c */ /* 0x000fe20000300000 */
.L_x_421:
[----:B------:R-:W4:Y:S02]  /*113e0*/  SYNCS.PHASECHK.TRANS64.TRYWAIT P0, [R5+URZ+0x29880], R4 ;  /* 0x02988004050075a7 */ /* 0x000f24000800017f */
[----:B----4-:R-:W-:Y:S05]  /*113f0*/  @!P0 BRA `(.L_x_422) ;  /* 0x0000000c007c8947 */ /* 0x010fea0003800000 */
.L_x_423:
[----:B------:R0:W0:Y:S02]  /*11400*/  SYNCS.PHASECHK.TRANS64.TRYWAIT P0, [R3+URZ+0x29880], R0 ;  /* 0x02988000030075a7 */ /* 0x000024000800017f */
[----:B0-----:R-:W-:Y:S05]  /*11410*/  @!P0 NANOSLEEP.SYNCS 0x989680 ;  /* 0x009896800000895d */ /* 0x001fea0003900000 */
[----:B------:R-:W0:Y:S02]  /*11420*/  @!P0 SYNCS.PHASECHK.TRANS64 P0, [R3+URZ+0x29880], R0 ;  /* 0x02988000030085a7 */ /* 0x000e24000800007f */
[----:B0-----:R-:W-:Y:S05]  /*11430*/  @!P0 BRA `(.L_x_423) ;  /* 0xfffffffc00f08947 */ /* 0x001fea000383ffff */
.L_x_412:
[----:B------:R-:W-:Y:S05]  /*11440*/  BSYNC B0 ;  /* 0x0000000000007941 */ /* 0x000fea0003800000 */
.L_x_411:
[----:B------:R-:W-:Y:S05]  /*11450*/  EXIT ;  /* 0x000000000000794d */ /* 0x000fea0003800000 */
.L_x_286:
[----:B0-----:R0:W1:Y:S02]  /*11460*/  SYNCS.PHASECHK.TRANS64.TRYWAIT P1, [R3+URZ+0x29800], R10 ;  /* 0x0298000a030075a7 */ /* 0x001064000802017f */
[----:B-1----:R-:W-:Y:S05]  /*11470*/  @!P1 NANOSLEEP.SYNCS 0x989680 ;  /* 0x009896800000995d */ /* 0x002fea0003900000 */
[----:B------:R-:W1:Y:S02]  /*11480*/  @!P1 SYNCS.PHASECHK.TRANS64 P1, [R3+URZ+0x29800], R10 ;  /* 0x0298000a030095a7 */ /* 0x000e64000802007f */
[----:B-1----:R-:W-:Y:S05]  /*11490*/  @!P1 BRA `(.L_x_286) ;  /* 0xfffffffc00f09947 */ /* 0x002fea000383ffff */
[----:B------:R-:W-:Y:S05]  /*114a0*/  BRA `(.L_x_424) ;  /* 0xffffff0400407947 */ /* 0x000fea000383ffff */
.L_x_290:
[----:B--2---:R2:W3:Y:S02]  /*114b0*/  SYNCS.PHASECHK.TRANS64.TRYWAIT P1, [R5+URZ+0x29830], R6 ;  /* 0x02983006050075a7 */ /* 0x0044e4000802017f */
[----:B---3--:R-:W-:Y:S05]  /*114c0*/  @!P1 NANOSLEEP.SYNCS 0x989680 ;  /* 0x009896800000995d */ /* 0x008fea0003900000 */
[----:B------:R-:W3:Y:S02]  /*114d0*/  @!P1 SYNCS.PHASECHK.TRANS64 P1, [R5+URZ+0x29830], R6 ;  /* 0x02983006050095a7 */ /* 0x000ee4000802007f */
[----:B---3--:R-:W-:Y:S05]  /*114e0*/  @!P1 BRA `(.L_x_290) ;  /* 0xfffffffc00f09947 */ /* 0x008fea000383ffff */
[----:B------:R-:W-:Y:S05]  /*114f0*/  BRA `(.L_x_289) ;  /* 0xffffff0400687947 */ /* 0x000fea000383ffff */
.L_x_295:
[----:B-1----:R-:W-:-:S04]  /*11500*/  IMAD.U32 R4, RZ, RZ, UR6 ;  /* 0x00000006ff047e24 */ /* 0x002fc8000f8e00ff */
[----:B------:R1:W2:Y:S03]  /*11510*/  SYNCS.PHASECHK.TRANS64.TRYWAIT P1, [R4+URZ+0x29830], R3 ;  /* 0x02983003040075a7 */ /* 0x0002a6000802017f */
[----:B--2---:R-:W-:Y:S05]  /*11520*/  @!P1 NANOSLEEP.SYNCS 0x989680 ;  /* 0x009896800000995d */ /* 0x004fea0003900000 */
[----:B------:R-:W2:Y:S02]  /*11530*/  @!P1 SYNCS.PHASECHK.TRANS64 P1, [R4+URZ+0x29830], R3 ;  /* 0x02983003040095a7 */ /* 0x000ea4000802007f */
[----:B--2---:R-:W-:Y:S05]  /*11540*/  @!P1 BRA `(.L_x_295) ;  /* 0xfffffffc00ec9947 */ /* 0x004fea000383ffff */
[----:B------:R-:W-:Y:S05]  /*11550*/  BRA `(.L_x_292) ;  /* 0xffffff4000a07947 */ /* 0x000fea000383ffff */
.L_x_299:
[----:B-1----:R-:W-:-:S04]  /*11560*/  IMAD.U32 R4, RZ, RZ, UR6 ;  /* 0x00000006ff047e24 */ /* 0x002fc8000f8e00ff */
[----:B------:R1:W2:Y:S03]  /*11570*/  SYNCS.PHASECHK.TRANS64.TRYWAIT P1, [R4+URZ+0x29850], R3 ;  /* 0x02985003040075a7 */ /* 0x0002a6000802017f */
[----:B--2---:R-:W-:Y:S05]  /*11580*/  @!P1 NANOSLEEP.SYNCS 0x989680 ;  /* 0x009896800000995d */ /* 0x004fea0003900000 */
[----:B------:R-:W2:Y:S02]  /*11590*/  @!P1 SYNCS.PHASECHK.TRANS64 P1, [R4+URZ+0x29850], R3 ;  /* 0x02985003040095a7 */ /* 0x000ea4000802007f */
[----:B--2---:R-:W-:Y:S05]  /*115a0*/  @!P1 BRA `(.L_x_299) ;  /* 0xfffffffc00ec9947 */ /* 0x004fea000383ffff */
[----:B------:R-:W-:Y:S05]  /*115b0*/  BRA `(.L_x_296) ;  /* 0xffffff4c00ac7947 */ /* 0x000fea000383ffff */
.L_x_305:
[----:B-1----:R1:W2:Y:S02]  /*115c0*/  SYNCS.PHASECHK.TRANS64.TRYWAIT P1, [R15+URZ+0x29850], R0 ;  /* 0x029850000f0075a7 */ /* 0x0022a4000802017f */
[----:B--2---:R-:W-:Y:S05]  /*115d0*/  @!P1 NANOSLEEP.SYNCS 0x989680 ;  /* 0x009896800000995d */ /* 0x004fea0003900000 */
[----:B------:R-:W2:Y:S02]  /*115e0*/  @!P1 SYNCS.PHASECHK.TRANS64 P1, [R15+URZ+0x29850], R0 ;  /* 0x029850000f0095a7 */ /* 0x000ea4000802007f */
[----:B--2---:R-:W-:Y:S05]  /*115f0*/  @!P1 BRA `(.L_x_305) ;  /* 0xfffffffc00f09947 */ /* 0x004fea000383ffff */
[----:B------:R-:W-:Y:S05]  /*11600*/  BRA `(.L_x_304) ;  /* 0xffffff7800307947 */ /* 0x000fea000383ffff */
.L_x_351:
[----:B------:R-:W-:Y:S02]  /*11610*/  IMAD.MOV.U32 R13, RZ, RZ, R0 ;  /* 0x000000ffff0d7224 */ /* 0x000fe400078e0000 */
[----:B------:R-:W-:Y:S02]  /*11620*/  IMAD.MOV.U32 R12, RZ, RZ, RZ ;  /* 0x000000ffff0c7224 */ /* 0x000fe400078e00ff */
[----:B------:R-:W-:Y:S02]  /*11630*/  IMAD.MOV.U32 R11, RZ, RZ, 0x1f ;  /* 0x0000001fff0b7424 */ /* 0x000fe400078e00ff */
[----:B------:R-:W-:-:S07]  /*11640*/  IMAD.MOV.U32 R15, RZ, RZ, -0x1 ;  /* 0xffffffffff0f7424 */ /* 0x000fce00078e00ff */
[----:B--23--:R-:W-:Y:S05]  /*11650*/  WARPSYNC.COLLECTIVE R15, `(.L_x_425) ;  /* 0x000000000f087348 */ /* 0x00cfea0003c00000 */
[----:B------:R0:W1:Y:S02]  /*11660*/  SHFL.IDX P6, R14, R13, R12, R11 ;  /* 0x0000000c0d0e7389 */ /* 0x00006400000c000b */
[----:B0123--:R-:W-:Y:S01]  /*11670*/  ENDCOLLECTIVE ;  /* 0x000000000000791b */ /* 0x00ffe20003800000 */
.L_x_425:
[----:B------:R-:W-:Y:S05]  /*11680*/  BRA `(.L_x_426) ;  /* 0xffffffc400787947 */ /* 0x000fea000383ffff */
.L_x_353:
[----:B------:R-:W-:Y:S01]  /*11690*/  BSSY B0, `(.L_x_427) ;  /* 0x0000006000007945 */ /* 0x000fe20003800000 */
[----:B------:R-:W-:-:S07]  /*116a0*/  IMAD.MOV.U32 R15, RZ, RZ, -0x1 ;  /* 0xffffffffff0f7424 */ /* 0x000fce00078e00ff */
[----:B--23--:R-:W-:Y:S05]  /*116b0*/  WARPSYNC.COLLECTIVE R15, `(.L_x_428) ;  /* 0x000000000f0c7348 */ /* 0x00cfea0003c00000 */
[----:B------:R-:W-:Y:S02]  /*116c0*/  ELECT P6, UR62, PT ;  /* 0x00000000003e782f */ /* 0x000fe400038c0000 */
[----:B------:R-:W-:Y:S01]  /*116d0*/  MOV R14, UR62 ;  /* 0x0000003e000e7c02 */ /* 0x000fe20008000f00 */
[----:B--23--:R-:W-:Y:S10]  /*116e0*/  ENDCOLLECTIVE ;  /* 0x000000000000791b */ /* 0x00cff40003800000 */
.L_x_428:
[----:B------:R-:W-:Y:S05]  /*116f0*/  BSYNC B0 ;  /* 0x0000000000007941 */ /* 0x000fea0003800000 */
.L_x_427:
[----:B------:R-:W-:Y:S05]  /*11700*/  BRA `(.L_x_429) ;  /* 0xffffffc400887947 */ /* 0x000fea000383ffff */
.L_x_355:
[----:B0-----:R0:W1:Y:S02]  /*11710*/  SYNCS.PHASECHK.TRANS64.TRYWAIT P0, [R2+URZ+0x29880], R3 ;  /* 0x02988003020075a7 */ /* 0x001064000800017f */
[----:B-1----:R-:W-:Y:S05]  /*11720*/  @!P0 NANOSLEEP.SYNCS 0x989680 ;  /* 0x009896800000895d */ /* 0x002fea0003900000 */
[----:B------:R-:W1:Y:S02]  /*11730*/  @!P0 SYNCS.PHASECHK.TRANS64 P0, [R2+URZ+0x29880], R3 ;  /* 0x02988003020085a7 */ /* 0x000e64000800007f */
[----:B-1----:R-:W-:Y:S05]  /*11740*/  @!P0 BRA `(.L_x_355) ;  /* 0xfffffffc00f08947 */ /* 0x002fea000383ffff */
[----:B------:R-:W-:Y:S05]  /*11750*/  BRA `(.L_x_430) ;  /* 0xffffffc400e87947 */ /* 0x000fea000383ffff */
.L_x_357:
[----:B-1----:R1:W3:Y:S02]  /*11760*/  SYNCS.PHASECHK.TRANS64.TRYWAIT P0, [R2+URZ+0x29840], R3 ;  /* 0x02984003020075a7 */ /* 0x0022e4000800017f */
[----:B---3--:R-:W-:Y:S05]  /*11770*/  @!P0 NANOSLEEP.SYNCS 0x989680 ;  /* 0x009896800000895d */ /* 0x008fea0003900000 */
[----:B------:R-:W3:Y:S02]  /*11780*/  @!P0 SYNCS.PHASECHK.TRANS64 P0, [R2+URZ+0x29840], R3 ;  /* 0x02984003020085a7 */ /* 0x000ee4000800007f */
[----:B---3--:R-:W-:Y:S05]  /*11790*/  @!P0 BRA `(.L_x_357) ;  /* 0xfffffffc00f08947 */ /* 0x008fea000383ffff */
[----:B------:R-:W-:Y:S05]  /*117a0*/  BRA `(.L_x_431) ;  /* 0xffffffc800387947 */ /* 0x000fea000383ffff */
.L_x_361:
[----:B------:R-:W-:Y:S01]  /*117b0*/  IMAD.MOV.U32 R13, RZ, RZ, R2 ;  /* 0x000000ffff0d7224 */ /* 0x000fe200078e0002 */
[----:B------:R-:W-:Y:S01]  /*117c0*/  LOP3.LUT R7, R7, 0x7f, RZ, 0xc0, !PT ;  /* 0x0000007f07077812 */ /* 0x000fe200078ec0ff */
[----:B------:R-:W-:Y:S02]  /*117d0*/  IMAD.MOV.U32 R12, RZ, RZ, RZ ;  /* 0x000000ffff0c7224 */ /* 0x000fe400078e00ff */
[----:B------:R-:W-:Y:S01]  /*117e0*/  IMAD.MOV.U32 R11, RZ, RZ, 0x1c1f ;  /* 0x00001c1fff0b7424 */ /* 0x000fe200078e00ff */
[----:B------:R-:W-:Y:S01]  /*117f0*/  SHF.R.U32.HI R7, RZ, 0x2, R7 ;  /* 0x00000002ff077819 */ /* 0x000fe20000011607 */
[----:B------:R-:W-:Y:S02]  /*11800*/  IMAD.MOV.U32 R15, RZ, RZ, -0x1 ;  /* 0xffffffffff0f7424 */ /* 0x000fe400078e00ff */
[----:B------:R-:W-:Y:S02]  /*11810*/  IMAD R4, R19, R8, RZ ;  /* 0x0000000813047224 */ /* 0x000fe400078e02ff */
[----:B------:R-:W-:-:S07]  /*11820*/  IMAD.IADD R0, R7, 0x1, R0 ;  /* 0x0000000107007824 */ /* 0x000fce00078e0200 */
[----:B--2--5:R-:W-:Y:S05]  /*11830*/  WARPSYNC.COLLECTIVE R15, `(.L_x_432) ;  /* 0x000000000f087348 */ /* 0x024fea0003c00000 */
[----:B------:R0:W1:Y:S02]  /*11840*/  SHFL.IDX P6, R14, R13, R12, R11 ;  /* 0x0000000c0d0e7389 */ /* 0x00006400000c000b */
[----:B012--5:R-:W-:Y:S01]  /*11850*/  ENDCOLLECTIVE ;  /* 0x000000000000791b */ /* 0x027fe20003800000 */
.L_x_432:
[----:B------:R-:W-:Y:S01]  /*11860*/  ISETP.GE.AND P4, PT, R0, R4, PT ;  /* 0x000000040000720c */ /* 0x000fe20003f86270 */
[----:B------:R-:W-:Y:S02]  /*11870*/  IMAD.MOV.U32 R13, RZ, RZ, R3 ;  /* 0x000000ffff0d7224 */ /* 0x000fe400078e0003 */
[----:B------:R-:W-:-:S10]  /*11880*/  IMAD.MOV.U32 R5, RZ, RZ, R14 ;  /* 0x000000ffff057224 */ /* 0x000fd400078e000e */
[----:B------:R-:W-:Y:S05]  /*11890*/  WARPSYNC.COLLECTIVE R15, `(.L_x_433) ;  /* 0x000000000f087348 */ /* 0x000fea0003c00000 */
[----:B------:R0:W1:Y:S02]  /*118a0*/  SHFL.IDX P6, R14, R13, R12, R11 ;  /* 0x0000000c0d0e7389 */ /* 0x00006400000c000b */
[----:B01----:R-:W-:Y:S01]  /*118b0*/  ENDCOLLECTIVE ;  /* 0x000000000000791b */ /* 0x003fe20003800000 */
.L_x_433:
[----:B------:R-:W-:Y:S02]  /*118c0*/  IMAD.MOV.U32 R13, RZ, RZ, R2 ;  /* 0x000000ffff0d7224 */ /* 0x000fe400078e0002 */
[----:B------:R-:W-:Y:S02]  /*118d0*/  IMAD.MOV.U32 R12, RZ, RZ, 0x1 ;  /* 0x00000001ff0c7424 */ /* 0x000fe400078e00ff */
[----:B------:R-:W-:-:S07]  /*118e0*/  IMAD.MOV.U32 R6, RZ, RZ, R14 ;  /* 0x000000ffff067224 */ /* 0x000fce00078e000e */
[----:B------:R-:W-:Y:S05]  /*118f0*/  WARPSYNC.COLLECTIVE R15, `(.L_x_434) ;  /* 0x000000000f087348 */ /* 0x000fea0003c00000 */
[----:B------:R0:W1:Y:S02]  /*11900*/  SHFL.IDX P6, R14, R13, R12, R11 ;  /* 0x0000000c0d0e7389 */ /* 0x00006400000c000b */
[----:B01----:R-:W-:Y:S01]  /*11910*/  ENDCOLLECTIVE ;  /* 0x000000000000791b */ /* 0x003fe20003800000 */
.L_x_434:
        /* <DEDUP_REMOVED lines=8> */
[----:B------:R0:W-:Y:S02]  /*119a0*/  @!P4 LDGSTS.E.BYPASS.LTC128B.128 [R9+0x14400], desc[UR48][R6.64], !P0 ;  /* 0x144000000609cfae */ /* 0x0001e4000c101d70 */
[----:B------:R-:W-:Y:S02]  /*119b0*/  ISETP.GE.AND P3, PT, R5, R4, PT ;  /* 0x000000040500720c */ /* 0x000fe40003f66270 */
[----:B------:R0:W-:Y:S01]  /*119c0*/  @!P4 LDGSTS.E.BYPASS.LTC128B.128 [R9+0x16400], desc[UR48][R6.64+0x40], !P1 ;  /* 0x164000400609cfae */ /* 0x0001e2000c901d70 */
[----:B------:R-:W-:-:S03]  /*119d0*/  IMAD.MOV.U32 R5, RZ, RZ, R14 ;  /* 0x000000ffff057224 */ /* 0x000fc600078e000e */
[----:B------:R0:W-:Y:S07]  /*119e0*/  @!P4 LDGSTS.E.BYPASS.LTC128B.128 [R9+0x18400], desc[UR48][R6.64+0x80], !P2 ;  /* 0x184000800609cfae */ /* 0x0001ee000d101d70 */
[----:B0-----:R-:W-:Y:S05]  /*119f0*/  WARPSYNC.COLLECTIVE R15, `(.L_x_435) ;  /* 0x000000000f087348 */ /* 0x001fea0003c00000 */
[----:B------:R1:W2:Y:S02]  /*11a00*/  SHFL.IDX P6, R14, R13, R12, R11 ;  /* 0x0000000c0d0e7389 */ /* 0x0002a400000c000b */
[----:B012---:R-:W-:Y:S01]  /*11a10*/  ENDCOLLECTIVE ;  /* 0x000000000000791b */ /* 0x007fe20003800000 */
.L_x_435:
[----:B------:R-:W-:Y:S02]  /*11a20*/  IMAD.MOV.U32 R13, RZ, RZ, R2 ;  /* 0x000000ffff0d7224 */ /* 0x000fe400078e0002 */
[----:B------:R-:W-:Y:S02]  /*11a30*/  IMAD.MOV.U32 R12, RZ, RZ, 0x2 ;  /* 0x00000002ff0c7424 */ /* 0x000fe400078e00ff */
[----:B------:R-:W-:-:S07]  /*11a40*/  IMAD.MOV.U32 R6, RZ, RZ, R14 ;  /* 0x000000ffff067224 */ /* 0x000fce00078e000e */
[----:B------:R-:W-:Y:S05]  /*11a50*/  WARPSYNC.COLLECTIVE R15, `(.L_x_436) ;  /* 0x000000000f087348 */ /* 0x000fea0003c00000 */
[----:B------:R0:W1:Y:S02]  /*11a60*/  SHFL.IDX P6, R14, R13, R12, R11 ;  /* 0x0000000c0d0e7389 */ /* 0x00006400000c000b */
[----:B01----:R-:W-:Y:S01]  /*11a70*/  ENDCOLLECTIVE ;  /* 0x000000000000791b */ /* 0x003fe20003800000 */
.L_x_436:
        /* <DEDUP_REMOVED lines=16> */
.L_x_437:
[----:B------:R-:W-:Y:S02]  /*11b80*/  IMAD.MOV.U32 R13, RZ, RZ, R2 ;  /* 0x000000ffff0d7224 */ /* 0x000fe400078e0002 */
[----:B------:R-:W-:Y:S02]  /*11b90*/  IMAD.MOV.U32 R12, RZ, RZ, 0x3 ;  /* 0x00000003ff0c7424 */ /* 0x000fe400078e00ff */
[----:B------:R-:W-:-:S07]  /*11ba0*/  IMAD.MOV.U32 R6, RZ, RZ, R14 ;  /* 0x000000ffff067224 */ /* 0x000fce00078e000e */
[----:B------:R-:W-:Y:S05]  /*11bb0*/  WARPSYNC.COLLECTIVE R15, `(.L_x_438) ;  /* 0x000000000f087348 */ /* 0x000fea0003c00000 */
[----:B------:R0:W1:Y:S02]  /*11bc0*/  SHFL.IDX P6, R14, R13, R12, R11 ;  /* 0x0000000c0d0e7389 */ /* 0x00006400000c000b */
[----:B01----:R-:W-:Y:S01]  /*11bd0*/  ENDCOLLECTIVE ;  /* 0x000000000000791b */ /* 0x003fe20003800000 */
.L_x_438:
        /* <DEDUP_REMOVED lines=14> */
.L_x_439:
[----:B------:R-:W-:Y:S01]  /*11cc0*/  IMAD.MOV.U32 R3, RZ, RZ, R14 ;  /* 0x000000ffff037224 */ /* 0x000fe200078e000e */
[----:B------:R-:W-:Y:S06]  /*11cd0*/  BRA `(.L_x_440) ;  /* 0xffffffcc00a07947 */ /* 0x000fec000383ffff */
.L_x_366:
[----:B0-----:R0:W1:Y:S02]  /*11ce0*/  SYNCS.PHASECHK.TRANS64.TRYWAIT P0, [R17+URZ+0x29820], R0 ;  /* 0x02982000110075a7 */ /* 0x001064000800017f */
[----:B-1----:R-:W-:Y:S05]  /*11cf0*/  @!P0 NANOSLEEP.SYNCS 0x989680 ;  /* 0x009896800000895d */ /* 0x002fea0003900000 */
[----:B------:R-:W1:Y:S02]  /*11d00*/  @!P0 SYNCS.PHASECHK.TRANS64 P0, [R17+URZ+0x29820], R0 ;  /* 0x02982000110085a7 */ /* 0x000e64000800007f */
[----:B-1----:R-:W-:Y:S05]  /*11d10*/  @!P0 BRA `(.L_x_366) ;  /* 0xfffffffc00f08947 */ /* 0x002fea000383ffff */
[----:B------:R-:W-:Y:S05]  /*11d20*/  BRA `(.L_x_441) ;  /* 0xffffffd000107947 */ /* 0x000fea000383ffff */
.L_x_372:
[----:B---3--:R3:W4:Y:S02]  /*11d30*/  SYNCS.PHASECHK.TRANS64.TRYWAIT P0, [R5+URZ+0x29880], R4 ;  /* 0x02988004050075a7 */ /* 0x008724000800017f */
[----:B----4-:R-:W-:Y:S05]  /*11d40*/  @!P0 NANOSLEEP.SYNCS 0x989680 ;  /* 0x009896800000895d */ /* 0x010fea0003900000 */
[----:B------:R-:W4:Y:S02]  /*11d50*/  @!P0 SYNCS.PHASECHK.TRANS64 P0, [R5+URZ+0x29880], R4 ;  /* 0x02988004050085a7 */ /* 0x000f24000800007f */
[----:B----4-:R-:W-:Y:S05]  /*11d60*/  @!P0 BRA `(.L_x_372) ;  /* 0xfffffffc00f08947 */ /* 0x010fea000383ffff */
[----:B------:R-:W-:Y:S05]  /*11d70*/  BRA `(.L_x_442) ;  /* 0xffffffd000c87947 */ /* 0x000fea000383ffff */
.L_x_377:
[----:B----4-:R4:W0:Y:S02]  /*11d80*/  SYNCS.PHASECHK.TRANS64.TRYWAIT P0, [R5+URZ+0x29840], R4 ;  /* 0x02984004050075a7 */ /* 0x010824000800017f */
[----:B0-----:R-:W-:Y:S05]  /*11d90*/  @!P0 NANOSLEEP.SYNCS 0x989680 ;  /* 0x009896800000895d */ /* 0x001fea0003900000 */
[----:B------:R-:W0:Y:S02]  /*11da0*/  @!P0 SYNCS.PHASECHK.TRANS64 P0, [R5+URZ+0x29840], R4 ;  /* 0x02984004050085a7 */ /* 0x000e24000800007f */
[----:B0-----:R-:W-:Y:S05]  /*11db0*/  @!P0 BRA `(.L_x_377) ;  /* 0xfffffffc00f08947 */ /* 0x001fea000383ffff */
[----:B------:R-:W-:Y:S05]  /*11dc0*/  BRA `(.L_x_443) ;  /* 0xffffffd400447947 */ /* 0x000fea000383ffff */
.L_x_385:
[----:B----4-:R4:W0:Y:S02]  /*11dd0*/  SYNCS.PHASECHK.TRANS64.TRYWAIT P0, [R19+URZ+0x29870], R4 ;  /* 0x02987004130075a7 */ /* 0x010824000800017f */
[----:B0-----:R-:W-:Y:S05]  /*11de0*/  @!P0 NANOSLEEP.SYNCS 0x989680 ;  /* 0x009896800000895d */ /* 0x001fea0003900000 */
[----:B------:R-:W0:Y:S02]  /*11df0*/  @!P0 SYNCS.PHASECHK.TRANS64 P0, [R19+URZ+0x29870], R4 ;  /* 0x02987004130085a7 */ /* 0x000e24000800007f */
[----:B0-----:R-:W-:Y:S05]  /*11e00*/  @!P0 BRA `(.L_x_385) ;  /* 0xfffffffc00f08947 */ /* 0x001fea000383ffff */
[----:B------:R-:W-:Y:S05]  /*11e10*/  BRA `(.L_x_444) ;  /* 0xffffffd8005c7947 */ /* 0x000fea000383ffff */
.L_x_387:
[----:B------:R0:W0:Y:S02]  /*11e20*/  SYNCS.PHASECHK.TRANS64.TRYWAIT P0, [R19+URZ+0x29860], R0 ;  /* 0x02986000130075a7 */ /* 0x000024000800017f */
[----:B0-----:R-:W-:Y:S05]  /*11e30*/  @!P0 NANOSLEEP.SYNCS 0x989680 ;  /* 0x009896800000895d */ /* 0x001fea0003900000 */
[----:B------:R-:W0:Y:S02]  /*11e40*/  @!P0 SYNCS.PHASECHK.TRANS64 P0, [R19+URZ+0x29860], R0 ;  /* 0x02986000130085a7 */ /* 0x000e24000800007f */
[----:B0-----:R-:W-:Y:S05]  /*11e50*/  @!P0 BRA `(.L_x_387) ;  /* 0xfffffffc00f08947 */ /* 0x001fea000383ffff */
[----:B------:R-:W-:Y:S05]  /*11e60*/  BRA `(.L_x_445) ;  /* 0xffffffd800647947 */ /* 0x000fea000383ffff */
.L_x_394:
[----:B0-----:R0:W1:Y:S02]  /*11e70*/  SYNCS.PHASECHK.TRANS64.TRYWAIT P1, [R16+URZ+0x29870], R3 ;  /* 0x02987003100075a7 */ /* 0x001064000802017f */
[----:B-1----:R-:W-:Y:S05]  /*11e80*/  @!P1 NANOSLEEP.SYNCS 0x989680 ;  /* 0x009896800000995d */ /* 0x002fea0003900000 */
[----:B------:R-:W1:Y:S02]  /*11e90*/  @!P1 SYNCS.PHASECHK.TRANS64 P1, [R16+URZ+0x29870], R3 ;  /* 0x02987003100095a7 */ /* 0x000e64000802007f */
[----:B-1----:R-:W-:Y:S05]  /*11ea0*/  @!P1 BRA `(.L_x_394) ;  /* 0xfffffffc00f09947 */ /* 0x002fea000383ffff */
[----:B------:R-:W-:Y:S05]  /*11eb0*/  BRA `(.L_x_446) ;  /* 0xffffffe000447947 */ /* 0x000fea000383ffff */
.L_x_396:
[----:B0-----:R0:W1:Y:S02]  /*11ec0*/  SYNCS.PHASECHK.TRANS64.TRYWAIT P1, [R16+URZ+0x29860], R3 ;  /* 0x02986003100075a7 */ /* 0x001064000802017f */
[----:B-1----:R-:W-:Y:S05]  /*11ed0*/  @!P1 NANOSLEEP.SYNCS 0x989680 ;  /* 0x009896800000995d */ /* 0x002fea0003900000 */
[----:B------:R-:W1:Y:S02]  /*11ee0*/  @!P1 SYNCS.PHASECHK.TRANS64 P1, [R16+URZ+0x29860], R3 ;  /* 0x02986003100095a7 */ /* 0x000e64000802007f */
[----:B-1----:R-:W-:Y:S05]  /*11ef0*/  @!P1 BRA `(.L_x_396) ;  /* 0xfffffffc00f09947 */ /* 0x002fea000383ffff */
[----:B------:R-:W-:Y:S05]  /*11f00*/  BRA `(.L_x_447) ;  /* 0xffffffe0004c7947 */ /* 0x000fea000383ffff */
.L_x_409:
[----:B0-----:R0:W1:Y:S02]  /*11f10*/  SYNCS.PHASECHK.TRANS64.TRYWAIT P0, [R3+URZ+0x29820], R0 ;  /* 0x02982000030075a7 */ /* 0x001064000800017f */
[----:B-1----:R-:W-:Y:S05]  /*11f20*/  @!P0 NANOSLEEP.SYNCS 0x989680 ;  /* 0x009896800000895d */ /* 0x002fea0003900000 */
[----:B------:R-:W1:Y:S02]  /*11f30*/  @!P0 SYNCS.PHASECHK.TRANS64 P0, [R3+URZ+0x29820], R0 ;  /* 0x02982000030085a7 */ /* 0x000e64000800007f */
[----:B-1----:R-:W-:Y:S05]  /*11f40*/  @!P0 BRA `(.L_x_409) ;  /* 0xfffffffc00f08947 */ /* 0x002fea000383ffff */
[----:B------:R-:W-:Y:S05]  /*11f50*/  BRA `(.L_x_448) ;  /* 0xfffffff000687947 */ /* 0x000fea000383ffff */
.L_x_410:
[----:B------:R-:W1:Y:S01]  /*11f60*/  S2R R2, SR_TID.X ;  /* 0x0000000000027919 */ /* 0x000e620000002100 */
[----:B------:R-:W-:Y:S01]  /*11f70*/  BSSY B0, `(.L_x_449) ;  /* 0x000000a000007945 */ /* 0x000fe20003800000 */
[----:B------:R-:W-:Y:S02]  /*11f80*/  IMAD.MOV.U32 R12, RZ, RZ, RZ ;  /* 0x000000ffff0c7224 */ /* 0x000fe400078e00ff */
[----:B------:R-:W-:Y:S02]  /*11f90*/  IMAD.MOV.U32 R11, RZ, RZ, 0x1f ;  /* 0x0000001fff0b7424 */ /* 0x000fe400078e00ff */
[----:B------:R-:W-:Y:S01]  /*11fa0*/  IMAD.MOV.U32 R15, RZ, RZ, -0x1 ;  /* 0xffffffffff0f7424 */ /* 0x000fe200078e00ff */
[----:B-1----:R-:W-:-:S04]  /*11fb0*/  SHF.R.U32.HI R2, RZ, 0x5, R2 ;  /* 0x00000005ff027819 */ /* 0x002fc80000011602 */
[----:B------:R-:W-:-:S05]  /*11fc0*/  LOP3.LUT R2, R2, 0x3, RZ, 0xc0, !PT ;  /* 0x0000000302027812 */ /* 0x000fca00078ec0ff */
[----:B------:R-:W-:-:S07]  /*11fd0*/  IMAD.MOV.U32 R13, RZ, RZ, R2 ;  /* 0x000000ffff0d7224 */ /* 0x000fce00078e0002 */
[----:B0-2---:R-:W-:Y:S05]  /*11fe0*/  WARPSYNC.COLLECTIVE R15, `(.L_x_450) ;  /* 0x000000000f087348 */ /* 0x005fea0003c00000 */
[----:B------:R1:W3:Y:S02]  /*11ff0*/  SHFL.IDX P6, R14, R13, R12, R11 ;  /* 0x0000000c0d0e7389 */ /* 0x0002e400000c000b */
[----:B0123--:R-:W-:Y:S01]  /*12000*/  ENDCOLLECTIVE ;  /* 0x000000000000791b */ /* 0x00ffe20003800000 */
.L_x_450:
[----:B------:R-:W-:Y:S05]  /*12010*/  BSYNC B0 ;  /* 0x0000000000007941 */ /* 0x000fea0003800000 */
.L_x_449:
[----:B------:R-:W-:Y:S05]  /*12020*/  BRA `(.L_x_451) ;  /* 0xfffffff000507947 */ /* 0x000fea000383ffff */
.L_x_413:
[----:B------:R-:W-:Y:S01]  /*12030*/  BSSY B1, `(.L_x_452) ;  /* 0x0000006000017945 */ /* 0x000fe20003800000 */
[----:B------:R-:W-:-:S07]  /*12040*/  IMAD.MOV.U32 R15, RZ, RZ, -0x1 ;  /* 0xffffffffff0f7424 */ /* 0x000fce00078e00ff */
[----:B0-2---:R-:W-:Y:S05]  /*12050*/  WARPSYNC.COLLECTIVE R15, `(.L_x_453) ;  /* 0x000000000f0c7348 */ /* 0x005fea0003c00000 */
[----:B------:R-:W-:Y:S02]  /*12060*/  ELECT P6, UR62, PT ;  /* 0x00000000003e782f */ /* 0x000fe400038c0000 */
[----:B------:R-:W-:Y:S01]  /*12070*/  MOV R14, UR62 ;  /* 0x0000003e000e7c02 */ /* 0x000fe20008000f00 */
[----:B0-2---:R-:W-:Y:S10]  /*12080*/  ENDCOLLECTIVE ;  /* 0x000000000000791b */ /* 0x005ff40003800000 */
.L_x_453:
[----:B------:R-:W-:Y:S05]  /*12090*/  BSYNC B1 ;  /* 0x0000000000017941 */ /* 0x000fea0003800000 */
.L_x_452:
[----:B------:R-:W-:Y:S05]  /*120a0*/  BRA `(.L_x_454) ;  /* 0xfffffff000487947 */ /* 0x000fea000383ffff */
.L_x_415:
[----:B0-----:R0:W1:Y:S02]  /*120b0*/  SYNCS.PHASECHK.TRANS64.TRYWAIT P1, [R7+URZ], R4 ;  /* 0x00000004070075a7 */ /* 0x001064000802017f */
[----:B-1----:R-:W-:Y:S05]  /*120c0*/  @!P1 NANOSLEEP.SYNCS 0x989680 ;  /* 0x009896800000995d */ /* 0x002fea0003900000 */
[----:B------:R-:W1:Y:S02]  /*120d0*/  @!P1 SYNCS.PHASECHK.TRANS64 P1, [R7+URZ], R4 ;  /* 0x00000004070095a7 */ /* 0x000e64000802007f */
[----:B-1----:R-:W-:Y:S05]  /*120e0*/  @!P1 BRA `(.L_x_415) ;  /* 0xfffffffc00f09947 */ /* 0x002fea000383ffff */
[----:B------:R-:W-:Y:S05]  /*120f0*/  BRA `(.L_x_455) ;  /* 0xfffffff000807947 */ /* 0x000fea000383ffff */
.L_x_416:
[----:B-1----:R1:W3:Y:S02]  /*12100*/  SYNCS.PHASECHK.TRANS64.TRYWAIT P1, [R5+URZ], R0 ;  /* 0x00000000050075a7 */ /* 0x0022e4000802017f */
[----:B---3--:R-:W-:Y:S05]  /*12110*/  @!P1 NANOSLEEP.SYNCS 0x989680 ;  /* 0x009896800000995d */ /* 0x008fea0003900000 */
[----:B------:R-:W3:Y:S02]  /*12120*/  @!P1 SYNCS.PHASECHK.TRANS64 P1, [R5+URZ], R0 ;  /* 0x00000000050095a7 */ /* 0x000ee4000802007f */
[----:B---3--:R-:W-:Y:S05]  /*12130*/  @!P1 BRA `(.L_x_416) ;  /* 0xfffffffc00f09947 */ /* 0x008fea000383ffff */
[----:B------:R-:W-:Y:S05]  /*12140*/  BRA `(.L_x_456) ;  /* 0xfffffff000747947 */ /* 0x000fea000383ffff */
.L_x_418:
[----:B-1----:R1:W3:Y:S02]  /*12150*/  SYNCS.PHASECHK.TRANS64.TRYWAIT P1, [R5+URZ+0x29860], R4 ;  /* 0x02986004050075a7 */ /* 0x0022e4000802017f */
[----:B---3--:R-:W-:Y:S05]  /*12160*/  @!P1 NANOSLEEP.SYNCS 0x989680 ;  /* 0x009896800000995d */ /* 0x008fea0003900000 */
[----:B------:R-:W3:Y:S02]  /*12170*/  @!P1 SYNCS.PHASECHK.TRANS64 P1, [R5+URZ+0x29860], R4 ;  /* 0x02986004050095a7 */ /* 0x000ee4000802007f */
[----:B---3--:R-:W-:Y:S05]  /*12180*/  @!P1 BRA `(.L_x_418) ;  /* 0xfffffffc00f09947 */ /* 0x008fea000383ffff */
[----:B------:R-:W-:Y:S05]  /*12190*/  BRA `(.L_x_457) ;  /* 0xfffffff000747947 */ /* 0x000fea000383ffff */
.L_x_420:
[----:B---3--:R3:W4:Y:S02]  /*121a0*/  SYNCS.PHASECHK.TRANS64.TRYWAIT P1, [R3+URZ+0x29860], R0 ;  /* 0x02986000030075a7 */ /* 0x008724000802017f */
[----:B----4-:R-:W-:Y:S05]  /*121b0*/  @!P1 NANOSLEEP.SYNCS 0x989680 ;  /* 0x009896800000995d */ /* 0x010fea0003900000 */
[----:B------:R-:W4:Y:S02]  /*121c0*/  @!P1 SYNCS.PHASECHK.TRANS64 P1, [R3+URZ+0x29860], R0 ;  /* 0x02986000030095a7 */ /* 0x000f24000802007f */
[----:B----4-:R-:W-:Y:S05]  /*121d0*/  @!P1 BRA `(.L_x_420) ;  /* 0xfffffffc00f09947 */ /* 0x010fea000383ffff */
[----:B------:R-:W-:Y:S05]  /*121e0*/  BRA `(.L_x_458) ;  /* 0xfffffff000747947 */ /* 0x000fea000383ffff */
.L_x_422:
[----:B----4-:R4:W0:Y:S02]  /*121f0*/  SYNCS.PHASECHK.TRANS64.TRYWAIT P0, [R5+URZ+0x29880], R4 ;  /* 0x02988004050075a7 */ /* 0x010824000800017f */
[----:B0-----:R-:W-:Y:S05]  /*12200*/  @!P0 NANOSLEEP.SYNCS 0x989680 ;  /* 0x009896800000895d */ /* 0x001fea0003900000 */
[----:B------:R-:W0:Y:S02]  /*12210*/  @!P0 SYNCS.PHASECHK.TRANS64 P0, [R5+URZ+0x29880], R4 ;  /* 0x02988004050085a7 */ /* 0x000e24000800007f */
[----:B0-----:R-:W-:Y:S05]  /*12220*/  @!P0 BRA `(.L_x_422) ;  /* 0xfffffffc00f08947 */ /* 0x001fea000383ffff */
[----:B------:R-:W-:Y:S05]  /*12230*/  BRA `(.L_x_423) ;  /* 0xfffffff000707947 */ /* 0x000fea000383ffff */
.L_x_459:
        /* <DEDUP_REMOVED lines=12> */
.L_x_2807:


//--------------------- .text._ZN7cutlass13device_kernelIN5flash11enable_sm90INS1_16FlashAttnFwdSm90INS1_25CollectiveMainloopFwdSm90ILi2EN4cute5tupleIJNS5_1CILi1EEES8_S8_EEENS6_IJNS7_ILi128EEENS7_ILi160EEENS7_ILi192EEEEEELi128ENS_12float_e4m3_tEfNS_4arch4Sm90ELb0ELb0ELb1ELb1ELb0ELb1ELb0ELb1ELb1ELb1ELb0ELb0EEENS1_21CollectiveEpilogueFwdINS6_IJSA_SA_SB_EEES9_NS_10bfloat16_tESG_Li256ELb1ELb1ELb0ELb1EEENS1_36VarlenDynamicPersistentTileSchedulerILi128ELi160ELi256ELi128ELb0ELb1ELb1ELb0ELb1ELb1EEEEEEEEEvNT_6ParamsE --------------------------
	.section	.text._ZN7cutlass13device_kernelIN5flash11enable_sm90INS1_16FlashAttnFwdSm90INS1_25CollectiveMainloopFwdSm90ILi2EN4cute5tupleIJNS5_1CILi1EEES8_S8_EEENS6_IJNS7_ILi128EEENS7_ILi160EEENS7_ILi192EEEEEELi128ENS_12float_e4m3_tEfNS_4arch4Sm90ELb0ELb0ELb1ELb1ELb0ELb1ELb0ELb1ELb1ELb1ELb0ELb0EEENS1_21CollectiveEpilogueFwdINS6_IJSA_SA_SB_EEES9_NS_10bfloat16_tESG_Li256ELb1ELb1ELb0ELb1EEENS1_36VarlenDynamicPersistentTileSchedulerILi128ELi160ELi256ELi128ELb0ELb1ELb1ELb0ELb1ELb1EEEEEEEEEvNT_6ParamsE,"ax",@progbits
	.align	128
.text._ZN7cutlass13device_kernelIN5flash11enable_sm90INS1_16FlashAttnFwdSm90INS1_25CollectiveMainloopFwdSm90ILi2EN4cute5tupleIJNS5_1CILi1EEES8_S8_EEENS6_IJNS7_ILi128EEENS7_ILi160EEENS7_ILi192EEEEEELi128ENS_12float_e4m3_tEfNS_4arch4Sm90ELb0ELb0ELb1ELb1ELb0ELb1ELb0ELb1ELb1ELb1ELb0ELb0EEENS1_21CollectiveEpilogueFwdINS6_IJSA_SA_SB_EEES9_NS_10bfloat16_tESG_Li256ELb1ELb1ELb0ELb1EEENS1_36VarlenDynamicPersistentTileSchedulerILi128ELi160ELi256ELi128ELb0ELb1ELb1ELb0ELb1ELb1EEEEEEEEEvNT_6ParamsE:
        .type           _ZN7cutlass13device_kernelIN5flash11enable_sm90INS1_16FlashAttnFwdSm90INS1_25CollectiveMainloopFwdSm90ILi2EN4cute5tupleIJNS5_1CILi1EEES8_S8_EEENS6_IJNS7_ILi128EEENS7_ILi160EEENS7_ILi192EEEEEELi128ENS_12float_e4m3_tEfNS_4arch4Sm90ELb0ELb0ELb1ELb1ELb0ELb1ELb0ELb1ELb1ELb1ELb0ELb0EEENS1_21CollectiveEpilogueFwdINS6_IJSA_SA_SB_EEES9_NS_10bfloat16_tESG_Li256ELb1ELb1ELb0ELb1EEENS1_36VarlenDynamicPersistentTileSchedulerILi128ELi160ELi256ELi128ELb0ELb1ELb1ELb0ELb1ELb1EEEEEEEEEvNT_6ParamsE,@function
        .size           _ZN7cutlass13device_kernelIN5flash11enable_sm90INS1_16FlashAttnFwdSm90INS1_25CollectiveMainloopFwdSm90ILi2EN4cute5tupleIJNS5_1CILi1EEES8_S8_EEENS6_IJNS7_ILi128EEENS7_ILi160EEENS7_ILi192EEEEEELi128ENS_12float_e4m3_tEfNS_4arch4Sm90ELb0ELb0ELb1ELb1ELb0ELb1ELb0ELb1ELb1ELb1ELb0ELb0EEENS1_21CollectiveEpilogueFwdINS6_IJSA_SA_SB_EEES9_NS_10bfloat16_tESG_Li256ELb1ELb1ELb0ELb1EEENS1_36VarlenDynamicPersistentTileSchedulerILi128ELi160ELi256ELi128ELb0ELb1ELb1ELb0ELb1ELb1EEEEEEEEEvNT_6ParamsE,(.L_x_2808 - _ZN7cutlass13device_kernelIN5flash11enable_sm90INS1_16FlashAttnFwdSm90INS1_25CollectiveMainloopFwdSm90ILi2EN4cute5tupleIJNS5_1CILi1EEES8_S8_EEENS6_IJNS7_ILi128EEENS7_ILi160EEENS7_ILi192EEEEEELi128ENS_12float_e4m3_tEfNS_4arch4Sm90ELb0ELb0ELb1ELb1ELb0ELb1ELb0ELb1ELb1ELb1ELb0ELb0EEENS1_21CollectiveEpilogueFwdINS6_IJSA_SA_SB_EEES9_NS_10bfloat16_tESG_Li256ELb1ELb1ELb0ELb1EEENS1_36VarlenDynamicPersistentTileSchedulerILi128ELi160ELi256ELi128ELb0ELb1ELb1ELb0ELb1ELb1EEEEEEEEEvNT_6ParamsE)
        .other          _ZN7cutlass13device_kernelIN5flash11enable_sm90INS1_16FlashAttnFwdSm90INS1_25CollectiveMainloopFwdSm90ILi2EN4cute5tupleIJNS5_1CILi1EEES8_S8_EEENS6_IJNS7_ILi128EEENS7_ILi160EEENS7_ILi192EEEEEELi128ENS_12float_e4m3_tEfNS_4arch4Sm90ELb0ELb0ELb1ELb1ELb0ELb1ELb0ELb1ELb1ELb1ELb0ELb0EEENS1_21CollectiveEpilogueFwdINS6_IJSA_SA_SB_EEES9_NS_10bfloat16_tESG_Li256ELb1ELb1ELb0ELb1EEENS1_36VarlenDynamicPersistentTileSchedulerILi128ELi160ELi256ELi128ELb0ELb1ELb1ELb0ELb1ELb1EEEEEEEEEvNT_6ParamsE,@"STO_CUDA_ENTRY STV_DEFAULT"
_ZN7cutlass13device_kernelIN5flash11enable_sm90INS1_16FlashAttnFwdSm90INS1_25CollectiveMainloopFwdSm90ILi2EN4cute5tupleIJNS5_1CILi1EEES8_S8_EEENS6_IJNS7_ILi128EEENS7_ILi160EEENS7_ILi192EEEEEELi128ENS_12float_e4m3_tEfNS_4arch4Sm90ELb0ELb0ELb1ELb1ELb0ELb1ELb0ELb1ELb1ELb1ELb0ELb0EEENS1_21CollectiveEpilogueFwdINS6_IJSA_SA_SB_EEES9_NS_10bfloat16_tESG_Li256ELb1ELb1ELb0ELb1EEENS1_36VarlenDynamicPersistentTileSchedulerILi128ELi160ELi256ELi128ELb0ELb1ELb1ELb0ELb1ELb1EEEEEEEEEvNT_6ParamsE:
        /* <DEDUP_REMOVED lines=13> */
[----:B------:R-:W-:Y:S02]  /*00d0*/  UIADD3 UR10, UP2, UR4, 0x570, URZ ;  /* 0x00000570040a7890 */ /* 0x000fe4000ff5e03f */
[----:B------:R-:W-:Y:S02]  /*00e0*/  UIADD3 UR4, UP3, UR4, 0x670, URZ ;  /* 0x0000067004047890 */ /* 0x000fe4000ff7e03f */
[----:B------:R-:W-:-:S02]  /*00f0*/  UIADD3.X UR7, URZ, UR5, URZ, UP0, !UPT ;  /* 0x000000053f077290 */ /* 0x000fc400087fe43f */
[----:B------:R-:W-:Y:S02]  /*0100*/  UIADD3.X UR9, URZ, UR5, URZ, UP1, !UPT ;  /* 0x000000053f097290 */ /* 0x000fe40008ffe43f */
[----:B------:R-:W-:Y:S02]  /*0110*/  UIADD3.X UR11, URZ, UR5, URZ, UP2, !UPT ;  /* 0x000000053f0b7290 */ /* 0x000fe400097fe43f */
[----:B------:R-:W-:-:S03]  /*0120*/  UIADD3.X UR5, URZ, UR5, URZ, UP3, !UPT ;  /* 0x000000053f057290 */ /* 0x000fc60009ffe43f */
[----:B------:R0:W-:Y:S02]  /*0130*/  UTMACCTL.PF [UR6] ;  /* 0x00000000060079b9 */ /* 0x0001e40008040000 */
[----:B------:R0:W-:Y:S02]  /*0140*/  UTMACCTL.PF [UR8] ;  /* 0x00000000080079b9 */ /* 0x0001e40008040000 */
[----:B------:R0:W-:Y:S02]  /*0150*/  UTMACCTL.PF [UR10] ;  /* 0x000000000a0079b9 */ /* 0x0001e40008040000 */
[----:B------:R0:W-:Y:S02]  /*0160*/  UTMACCTL.PF [UR4] ;  /* 0x00000000040079b9 */ /* 0x0001e40008040000 */
[----:B0-----:R-:W-:Y:S01]  /*0170*/  NOP ;  /* 0x0000000000007918 */ /* 0x001fe20000000000 */
.L_x_461:
[----:B------:R-:W-:Y:S05]  /*0180*/  BSYNC B0 ;  /* 0x0000000000007941 */ /* 0x000fea0003800000 */
.L_x_460:
        /* <DEDUP_REMOVED lines=41> */
.L_x_462:
        /* <DEDUP_REMOVED lines=22> */
.L_x_463:
        /* <DEDUP_REMOVED lines=18> */
.L_x_464:
        /* <DEDUP_REMOVED lines=22> */
.L_x_465:
        /* <DEDUP_REMOVED lines=22> */
.L_x_466:
[----:B------:R-:W-:Y:S01]  /*0960*/  PLOP3.LUT P0, PT, PT, PT, UP0, 0x80, 0x0 ;  /* 0x000000000000781c */ /* 0x000fe20003f0f008 */
[----:B------:R-:W-:Y:S01]  /*0970*/  UMOV UR36, 0x1 ;  /* 0x0000000100247882 */ /* 0x000fe20000000000 */
[----:B------:R-:W-:Y:S01]  /*0980*/  NOP ;  /* 0x0000000000007918 */ /* 0x000fe20000000000 */
[----:B------:R-:W-:Y:S01]  /*0990*/  USEL UR36, UR36, 0x2, !UP0 ;  /* 0x0000000224247887 */ /* 0x000fe2000c000000 */
[----:B------:R-:W-:Y:S01]  /*09a0*/  BSSY B8, `(.L_x_467) ;  /* 0x00027c8000087945 */ /* 0x000fe20003800000 */
[----:B------:R-:W-:Y:S01]  /*09b0*/  ULDC.64 UR54, c[0x0][0x208] ;  /* 0x0000820000367ab9 */ /* 0x000fe20000000a00 */
[----:B012-4-:R-:W-:Y:S07]  /*09c0*/  BAR.SYNC.DEFER_BLOCKING 0x0 ;  /* 0x0000000000007b1d */ /* 0x017fee0000010000 */
[----:B------:R-:W-:Y:S05]  /*09d0*/  @!P0 BRA `(.L_x_468) ;  /* 0x0000021400088947 */ /* 0x000fea0003800000 */
.L_x_469:
[----:B------:R-:W-:-:S08]  /*09e0*/  NOP ;  /* 0x0000000000007918 */ /* 0x000fd00000000000 */
[----:B------:R-:W0:Y:S02]  /*09f0*/  USETMAXREG.TRY_ALLOC.CTAPOOL UP0, 0xf0 ;  /* 0x000000f0000079c8 */ /* 0x000e240008000600 */
[----:B0-----:R-:W-:-:S13]  /*0a00*/  PLOP3.LUT P0, PT, PT, PT, UP0, 0x80, 0x0 ;  /* 0x000000000000781c */ /* 0x001fda0003f0f008 */
[----:B------:R-:W-:Y:S05]  /*0a10*/  @!P0 BRA `(.L_x_469) ;  /* 0xfffffffc00f08947 */ /* 0x000fea000383ffff */
[----:B------:R-:W2:Y:S01]  /*0a20*/  LDL.LU R0, [R1+0x10] ;  /* 0x0000100001007983 */ /* 0x000ea20000300800 */
[----:B------:R-:W0:Y:S01]  /*0a30*/  S2R R2, SR_TID.X ;  /* 0x0000000000027919 */ /* 0x000e220000002100 */
[----:B------:R-:W1:Y:S01]  /*0a40*/  S2UR UR37, SR_CgaCtaId ;  /* 0x00000000002579c3 */ /* 0x000e620000008800 */
[----:B------:R-:W-:Y:S01]  /*0a50*/  UMOV UR4, 0x400 ;  /* 0x0000040000047882 */ /* 0x000fe20000000000 */
[----:B0-----:R-:W-:-:S06]  /*0a60*/  SHF.R.U32.HI R2, RZ, 0x7, R2 ;  /* 0x00000007ff027819 */ /* 0x001fcc0000011602 */
[----:B------:R-:W-:Y:S06]  /*0a70*/  BAR.ARV 0x8, 0x180 ;  /* 0x0206000000007b1d */ /* 0x000fec0000002000 */
[----:B------:R-:W-:-:S13]  /*0a80*/  ISETP.NE.AND P0, PT, R2, 0x1, PT ;  /* 0x000000010200780c */ /* 0x000fda0003f05270 */
[----:B------:R-:W-:Y:S08]  /*0a90*/  @!P0 BAR.ARV 0x9, 0x100 ;  /* 0x0244000000008b1d */ /* 0x000ff00000002000 */
[----:B------:R-:W-:Y:S01]  /*0aa0*/  BAR.SYNC.DEFER_BLOCKING 0x5, 0x180 ;  /* 0x0146000000007b1d */ /* 0x000fe20000010000 */
[----:B-1----:R-:W-:-:S06]  /*0ab0*/  ULEA UR4, UR37, UR4, 0x18 ;  /* 0x0000000425047291 */ /* 0x002fcc000f8ec03f */
[----:B------:R-:W-:Y:S01]  /*0ac0*/  IMAD.U32 R16, RZ, RZ, UR4 ;  /* 0x00000004ff107e24 */ /* 0x000fe2000f8e00ff */
[----:B------:R-:W-:-:S04]  /*0ad0*/  ULDC UR4, c[0x0][0xc3c] ;  /* 0x00030f0000047ab9 */ /* 0x000fc80000000800 */
[----:B------:R-:W0:Y:S01]  /*0ae0*/  LDS.128 R204, [R16+0x298d0] ;  /* 0x0298d00010cc7984 */ /* 0x000e220000000c00 */
[----:B------:R-:W-:Y:S06]  /*0af0*/  BAR.ARV 0x4, 0x180 ;  /* 0x0106000000007b1d */ /* 0x000fec0000002000 */
[----:B--2---:R-:W-:-:S04]  /*0b00*/  LOP3.LUT R0, R0, 0xfffffffb, RZ, 0xc0, !PT ;  /* 0xfffffffb00007812 */ /* 0x004fc800078ec0ff */
[----:B------:R-:W-:-:S05]  /*0b10*/  @P0 LOP3.LUT R0, R0, 0x4, RZ, 0xfc, !PT ;  /* 0x0000000400000812 */ /* 0x000fca00078efcff */
[----:B------:R1:W-:Y:S01]  /*0b20*/  STL [R1+0x10], R0 ;  /* 0x0000100001007387 */ /* 0x0003e20000100800 */
[----:B0-----:R-:W-:-:S13]  /*0b30*/  ISETP.GE.AND P0, PT, R207, UR4, PT ;  /* 0x00000004cf007c0c */ /* 0x001fda000bf06270 */
[----:B-1----:R-:W-:Y:S05]  /*0b40*/  @P0 BRA `(.L_x_470) ;  /* 0x0000027800b40947 */ /* 0x002fea0003800000 */
[----:B------:R-:W0:Y:S01]  /*0b50*/  S2R R0, SR_TID.X ;  /* 0x0000000000007919 */ /* 0x000e220000002100 */
[----:B------:R-:W-:Y:S01]  /*0b60*/  R2UR UR52, R16 ;  /* 0x00000000103472ca */ /* 0x000fe200000e0000 */
[----:B------:R-:W-:Y:S01]  /*0b70*/  IMAD.MOV.U32 R220, RZ, RZ, 0x20 ;  /* 0x00000020ffdc7424 */ /* 0x000fe200078e00ff */
[----:B------:R-:W-:Y:S01]  /*0b80*/  MOV R17, RZ ;  /* 0x000000ff00117202 */ /* 0x000fe20000000f00 */
[----:B------:R-:W-:Y:S01]  /*0b90*/  IMAD.MOV.U32 R20, RZ, RZ, -0x2 ;  /* 0xfffffffeff147424 */ /* 0x000fe200078e00ff */
[----:B------:R-:W-:Y:S01]  /*0ba0*/  ULOP3.LUT UR53, UR36, 0x1, URZ, 0xfc, !UPT ;  /* 0x0000000124357892 */ /* 0x000fe2000f8efc3f */
[----:B------:R-:W-:Y:S01]  /*0bb0*/  IMAD.MOV.U32 R169, RZ, RZ, RZ ;  /* 0x000000ffffa97224 */ /* 0x000fe200078e00ff */
[----:B------:R-:W-:Y:S01]  /*0bc0*/  UMOV UR43, URZ ;  /* 0x0000003f002b7c82 */ /* 0x000fe20008000000 */
[----:B------:R-:W-:Y:S02]  /*0bd0*/  IMAD.MOV.U32 R198, RZ, RZ, RZ ;  /* 0x000000ffffc67224 */ /* 0x000fe400078e00ff */
[----:B------:R-:W-:-:S04]  /*0be0*/  IMAD.MOV.U32 R156, RZ, RZ, RZ ;  /* 0x000000ffff9c7224 */ /* 0x000fc800078e00ff */
[----:B------:R-:W-:Y:S01]  /*0bf0*/  UIADD3 UR52, UR52, 0x14400, URZ ;  /* 0x0001440034347890 */ /* 0x000fe2000fffe03f */
[----:B0-----:R-:W-:-:S05]  /*0c00*/  VIADD R15, R0, 0xffffff80 ;  /* 0xffffff80000f7836 */ /* 0x001fca0000000000 */
[----:B------:R-:W-:Y:S02]  /*0c10*/  SHF.R.S32.HI R0, RZ, 0x1f, R15 ;  /* 0x0000001fff007819 */ /* 0x000fe4000001140f */
[-C--:B------:R-:W-:Y:S02]  /*0c20*/  LEA.HI R5, R15, R15.reuse, RZ, 0x1 ;  /* 0x0000000f0f057211 */ /* 0x080fe400078f08ff */
[CC--:B------:R-:W-:Y:S02]  /*0c30*/  LEA.HI R6, R0.reuse, R15.reuse, RZ, 0x2 ;  /* 0x0000000f00067211 */ /* 0x0c0fe400078f10ff */
[CC--:B------:R-:W-:Y:S02]  /*0c40*/  LEA.HI R2, R0.reuse, R15.reuse, RZ, 0x4 ;  /* 0x0000000f00027211 */ /* 0x0c0fe400078f20ff */
[----:B------:R-:W-:Y:S02]  /*0c50*/  LEA.HI R3, R0, R15, RZ, 0x5 ;  /* 0x0000000f00037211 */ /* 0x000fe400078f28ff */
[----:B------:R-:W-:-:S02]  /*0c60*/  SHF.R.S32.HI R7, RZ, 0x2, R6 ;  /* 0x00000002ff077819 */ /* 0x000fc40000011406 */
[----:B------:R-:W-:Y:S02]  /*0c70*/  SHF.R.S32.HI R8, RZ, 0x1f, R6 ;  /* 0x0000001fff087819 */ /* 0x000fe40000011406 */
[----:B------:R-:W-:Y:S02]  /*0c80*/  SHF.R.S32.HI R209, RZ, 0x4, R2 ;  /* 0x00000004ffd17819 */ /* 0x000fe40000011402 */
[----:B------:R-:W-:Y:S02]  /*0c90*/  SHF.L.U32 R4, R3, 0x5, RZ ;  /* 0x0000000503047819 */ /* 0x000fe400000006ff */
[----:B------:R-:W-:Y:S02]  /*0ca0*/  LOP3.LUT R3, R2, 0x3fffff0, RZ, 0xc0, !PT ;  /* 0x03fffff002037812 */ /* 0x000fe400078ec0ff */
[----:B------:R-:W-:Y:S02]  /*0cb0*/  LEA.HI R8, R8, R7, RZ, 0x2 ;  /* 0x0000000708087211 */ /* 0x000fe400078f10ff */
[----:B------:R-:W-:Y:S01]  /*0cc0*/  LEA.HI R2, R2, R209, RZ, 0x1 ;  /* 0x000000d102027211 */ /* 0x000fe200078f08ff */
[----:B------:R-:W-:Y:S01]  /*0cd0*/  IMAD.IADD R3, R15, 0x1, -R3 ;  /* 0x000000010f037824 */ /* 0x000fe200078e0a03 */
[----:B------:R-:W-:-:S02]  /*0ce0*/  SHF.R.S32.HI R168, RZ, 0x1, R5 ;  /* 0x00000001ffa87819 */ /* 0x000fc40000011405 */
[----:B------:R-:W-:Y:S02]  /*0cf0*/  LOP3.LUT R4, R4, 0xfffffc00, RZ, 0xc0, !PT ;  /* 0xfffffc0004047812 */ /* 0x000fe400078ec0ff */
[----:B------:R-:W-:Y:S02]  /*0d00*/  LOP3.LUT R8, R8, 0xfffffffc, RZ, 0xc0, !PT ;  /* 0xfffffffc08087812 */ /* 0x000fe400078ec0ff */
[----:B------:R-:W-:Y:S01]  /*0d10*/  LOP3.LUT R223, R5, 0xfffffffe, RZ, 0xc0, !PT ;  /* 0xfffffffe05df7812 */ /* 0x000fe200078ec0ff */
[----:B------:R-:W-:Y:S01]  /*0d20*/  IMAD R3, R3, 0x40, R4 ;  /* 0x0000004003037824 */ /* 0x000fe200078e0204 */
[----:B------:R-:W-:Y:S01]  /*0d30*/  LOP3.LUT R2, R2, 0x1ffffffe, RZ, 0xc0, !PT ;  /* 0x1ffffffe02027812 */ /* 0x000fe200078ec0ff */
[----:B------:R-:W-:Y:S01]  /*0d40*/  IMAD.IADD R8, R7, 0x1, -R8 ;  /* 0x0000000107087824 */ /* 0x000fe200078e0a08 */
[----:B------:R-:W-:Y:S01]  /*0d50*/  IADD3 R218, R168, 0x80, RZ ;  /* 0x00000080a8da7810 */ /* 0x000fe20007ffe0ff */
[----:B------:R-:W-:Y:S01]  /*0d60*/  IMAD.IADD R223, R15, 0x1, -R223 ;  /* 0x000000010fdf7824 */ /* 0x000fe200078e0adf */
[----:B------:R-:W-:Y:S01]  /*0d70*/  LOP3.LUT R6, R6, 0xfffffffc, RZ, 0xc0, !PT ;  /* 0xfffffffc06067812 */ /* 0x000fe200078ec0ff */
[----:B------:R-:W-:Y:S01]  /*0d80*/  IMAD.SHL.U32 R175, R8, 0x80, RZ ;  /* 0x0000008008af7824 */ /* 0x000fe200078e00ff */
[----:B------:R-:W-:Y:S01]  /*0d90*/  IADD3 R2, R209, -R2, RZ ;  /* 0x80000002d1027210 */ /* 0x000fe20007ffe0ff */
[----:B------:R-:W-:Y:S01]  /*0da0*/  IMAD.SHL.U32 R22, R223, 0x8, RZ ;  /* 0x00000008df167824 */ /* 0x000fe200078e00ff */
[----:B------:R-:W-:Y:S01]  /*0db0*/  SHF.R.S32.HI R7, RZ, 0x1f, R218 ;  /* 0x0000001fff077819 */ /* 0x000fe200000114da */
[----:B------:R-:W-:Y:S01]  /*0dc0*/  IMAD.IADD R6, R15, 0x1, -R6 ;  /* 0x000000010f067824 */ /* 0x000fe200078e0a06 */
[-C--:B------:R-:W-:Y:S01]  /*0dd0*/  LEA.HI R11, R218, R218.reuse, RZ, 0x1 ;  /* 0x000000dada0b7211 */ /* 0x080fe200078f08ff */
[----:B------:R-:W-:Y:S01]  /*0de0*/  IMAD R2, R2, 0x8, R3 ;  /* 0x0000000802027824 */ /* 0x000fe200078e0203 */
[----:B------:R-:W-:Y:S01]  /*0df0*/  LEA.HI R7, R7, R218, RZ, 0x3 ;  /* 0x000000da07077211 */ /* 0x000fe200078f18ff */
[----:B------:R-:W-:Y:S01]  /*0e00*/  VIADD R172, R22, 0x40 ;  /* 0x0000004016ac7836 */ /* 0x000fe20000000000 */
[----:B------:R-:W-:Y:S01]  /*0e10*/  LEA.HI R3, R0, R15, RZ, 0x7 ;  /* 0x0000000f00037211 */ /* 0x000fe200078f38ff */
[----:B------:R-:W-:Y:S01]  /*0e20*/  VIADD R170, R22, 0x20 ;  /* 0x0000002016aa7836 */ /* 0x000fe20000000000 */
[----:B------:R-:W-:Y:S01]  /*0e30*/  LEA.HI R4, R6, R6, RZ, 0x1 ;  /* 0x0000000606047211 */ /* 0x000fe200078f08ff */
[----:B------:R-:W-:Y:S01]  /*0e40*/  IMAD.SHL.U32 R10, R7, 0x40, RZ ;  /* 0x00000040070a7824 */ /* 0x000fe200078e00ff */
[----:B------:R-:W-:Y:S01]  /*0e50*/  LOP3.LUT R225, R3, 0xffffff80, RZ, 0xc0, !PT ;  /* 0xffffff8003e17812 */ /* 0x000fe200078ec0ff */
[----:B------:R0:W-:Y:S01]  /*0e60*/  STL [R1+0x8], R2 ;  /* 0x0000080201007387 */ /* 0x0001e20000100800 */
[----:B------:R-:W-:Y:S01]  /*0e70*/  LOP3.LUT R7, R4, 0x1ffffffe, RZ, 0xc0, !PT ;  /* 0x1ffffffe04077812 */ /* 0x000fe200078ec0ff */
[----:B------:R-:W-:Y:S01]  /*0e80*/  IMAD.IADD R4, R22, 0x1, R172 ;  /* 0x0000000116047824 */ /* 0x000fe200078e02ac */
[----:B------:R-:W-:Y:S01]  /*0e90*/  LOP3.LUT R9, R11, 0x3fffffe, RZ, 0xc0, !PT ;  /* 0x03fffffe0b097812 */ /* 0x000fe200078ec0ff */
[----:B------:R-:W-:Y:S01]  /*0ea0*/  IMAD.IADD R225, R15, 0x1, -R225 ;  /* 0x000000010fe17824 */ /* 0x000fe200078e0ae1 */
[----:B------:R-:W-:Y:S01]  /*0eb0*/  IADD3 R12, R6, -R7, RZ ;  /* 0x80000007060c7210 */ /* 0x000fe20007ffe0ff */
[----:B------:R-:W-:Y:S01]  /*0ec0*/  IMAD.SHL.U32 R18, R223, 0x10, RZ ;  /* 0x00000010df127824 */ /* 0x000fe200078e00ff */
[----:B------:R-:W-:Y:S01]  /*0ed0*/  SHF.R.S32.HI R13, RZ, 0x1f, R4 ;  /* 0x0000001fff0d7819 */ /* 0x000fe20000011404 */
[----:B------:R-:W-:Y:S01]  /*0ee0*/  IMAD.IADD R9, R218, 0x1, -R9 ;  /* 0x00000001da097824 */ /* 0x000fe200078e0a09 */
[----:B------:R-:W-:Y:S01]  /*0ef0*/  SHF.R.S32.HI R7, RZ, 0x1f, R5 ;  /* 0x0000001fff077819 */ /* 0x000fe20000011405 */
[C---:B------:R-:W-:Y:S01]  /*0f00*/  VIADD R171, R22.reuse, 0x10 ;  /* 0x0000001016ab7836 */ /* 0x040fe20000000000 */
[----:B------:R-:W-:Y:S01]  /*0f10*/  SHF.R.S32.HI R6, RZ, 0x1f, R225 ;  /* 0x0000001fff067819 */ /* 0x000fe200000114e1 */
[----:B------:R-:W-:Y:S01]  /*0f20*/  VIADD R173, R22, 0x30 ;  /* 0x0000003016ad7836 */ /* 0x000fe20000000000 */
[----:B------:R-:W-:-:S02]  /*0f30*/  LOP3.LUT R10, R10, 0xfffffe00, RZ, 0xc0, !PT ;  /* 0xfffffe000a0a7812 */ /* 0x000fc400078ec0ff */
[CC--:B------:R-:W-:Y:S02]  /*0f40*/  LEA.HI R224, R13.reuse, R4.reuse, RZ, 0x4 ;  /* 0x000000040de07211 */ /* 0x0c0fe400078f20ff */
[----:B------:R-:W-:Y:S01]  /*0f50*/  LEA.HI R13, R13, R4, RZ, 0x6 ;  /* 0x000000040d0d7211 */ /* 0x000fe200078f30ff */
[----:B------:R-:W-:Y:S01]  /*0f60*/  IMAD R200, R9, 0x40, R10 ;  /* 0x0000004009c87824 */ /* 0x000fe200078e020a */
[----:B------:R-:W-:Y:S02]  /*0f70*/  LEA.HI R7, R7, R168, RZ, 0x3 ;  /* 0x000000a807077211 */ /* 0x000fe400078f18ff */
[----:B------:R-:W-:Y:S01]  /*0f80*/  LEA.HI R4, R6, R225, RZ, 0x2 ;  /* 0x000000e106047211 */ /* 0x000fe200078f10ff */
[----:B------:R-:W-:Y:S01]  /*0f90*/  IMAD.SHL.U32 R13, R13, 0x80, RZ ;  /* 0x000000800d0d7824 */ /* 0x000fe200078e00ff */
[----:B0-----:R-:W-:Y:S02]  /*0fa0*/  IADD3 R2, R22, R170, RZ ;  /* 0x000000aa16027210 */ /* 0x001fe40007ffe0ff */
[----:B------:R-:W-:-:S02]  /*0fb0*/  LOP3.LUT R7, R7, 0xfffffff8, RZ, 0xc0, !PT ;  /* 0xfffffff807077812 */ /* 0x000fc400078ec0ff */
[----:B------:R-:W-:Y:S02]  /*0fc0*/  LOP3.LUT R10, R4, 0x7ffffffc, RZ, 0xc0, !PT ;  /* 0x7ffffffc040a7812 */ /* 0x000fe400078ec0ff */
[----:B------:R-:W-:Y:S01]  /*0fd0*/  SHF.R.S32.HI R9, RZ, 0x1f, R2 ;  /* 0x0000001fff097819 */ /* 0x000fe20000011402 */
[----:B------:R-:W-:Y:S01]  /*0fe0*/  IMAD.IADD R236, R168, 0x1, -R7 ;  /* 0x00000001a8ec7824 */ /* 0x000fe200078e0a07 */
[----:B------:R-:W-:Y:S01]  /*0ff0*/  SHF.R.S32.HI R234, RZ, 0x7, R3 ;  /* 0x00000007ffea7819 */ /* 0x000fe20000011403 */
[----:B------:R-:W-:Y:S01]  /*1000*/  IMAD.IADD R237, R225, 0x1, -R10 ;  /* 0x00000001e1ed7824 */ /* 0x000fe200078e0a0a */
[CC--:B------:R-:W-:Y:S02]  /*1010*/  LEA.HI R222, R9.reuse, R2.reuse, RZ, 0x4 ;  /* 0x0000000209de7211 */ /* 0x0c0fe400078f20ff */
[----:B------:R-:W-:Y:S01]  /*1020*/  LEA.HI R14, R9, R2, RZ, 0x6 ;  /* 0x00000002090e7211 */ /* 0x000fe200078f30ff */
[----:B------:R-:W-:Y:S01]  /*1030*/  IMAD R237, R237, R20, 0xa0 ;  /* 0x000000a0eded7424 */ /* 0x000fe200078e0214 */
[----:B------:R-:W-:-:S02]  /*1040*/  SHF.R.S32.HI R9, RZ, 0x2, R4 ;  /* 0x00000002ff097819 */ /* 0x000fc40000011404 */
[----:B------:R-:W-:Y:S01]  /*1050*/  SHF.R.S32.HI R10, RZ, 0x1f, R4 ;  /* 0x0000001fff0a7819 */ /* 0x000fe20000011404 */
[----:B------:R-:W-:Y:S01]  /*1060*/  IMAD.SHL.U32 R14, R14, 0x80, RZ ;  /* 0x000000800e0e7824 */ /* 0x000fe200078e00ff */
[----:B------:R-:W-:Y:S02]  /*1070*/  SHF.L.U32 R2, R236, 0x7, RZ ;  /* 0x00000007ec027819 */ /* 0x000fe400000006ff */
[----:B------:R-:W-:Y:S02]  /*1080*/  LEA.HI R10, R10, R9, RZ, 0x3 ;  /* 0x000000090a0a7211 */ /* 0x000fe400078f18ff */
[----:B------:R-:W-:Y:S02]  /*1090*/  LEA.HI R0, R0, R15, RZ, 0x3 ;  /* 0x0000000f00007211 */ /* 0x000fe400078f18ff */
[----:B------:R-:W-:Y:S02]  /*10a0*/  LOP3.LUT R7, R2, 0x380, RZ, 0xc0, !PT ;  /* 0x0000038002077812 */ /* 0x000fe400078ec0ff */
[----:B------:R-:W-:-:S02]  /*10b0*/  LOP3.LUT R10, R10, 0xfffffff8, RZ, 0xc0, !PT ;  /* 0xfffffff80a0a7812 */ /* 0x000fc400078ec0ff */
[----:B------:R-:W-:Y:S02]  /*10c0*/  LEA.HI R3, R3, R234, RZ, 0x1 ;  /* 0x000000ea03037211 */ /* 0x000fe400078f08ff */
[----:B------:R-:W-:Y:S02]  /*10d0*/  LEA.HI R6, R6, R225, RZ, 0x5 ;  /* 0x000000e106067211 */ /* 0x000fe400078f28ff */
[----:B------:R-:W-:Y:S02]  /*10e0*/  LEA.HI R5, R5, R168, RZ, 0x1 ;  /* 0x000000a805057211 */ /* 0x000fe400078f08ff */
[----:B------:R-:W-:Y:S02]  /*10f0*/  LOP3.LUT R212, R0, 0xfffffff8, RZ, 0xc0, !PT ;  /* 0xfffffff800d47812 */ /* 0x000fe400078ec0ff */
[----:B------:R-:W-:Y:S02]  /*1100*/  SHF.R.U32.HI R2, RZ, 0x3, R7 ;  /* 0x00000003ff027819 */ /* 0x000fe40000011607 */
[----:B------:R-:W-:-:S02]  /*1110*/  IADD3 R9, R9, -R10, RZ ;  /* 0x8000000a09097210 */ /* 0x000fc40007ffe0ff */
[----:B------:R-:W-:Y:S02]  /*1120*/  LOP3.LUT R3, R3, 0x3fffffe, RZ, 0xc0, !PT ;  /* 0x03fffffe03037812 */ /* 0x000fe400078ec0ff */
[----:B------:R-:W-:Y:S02]  /*1130*/  SHF.R.S32.HI R6, RZ, 0x5, R6 ;  /* 0x00000005ff067819 */ /* 0x000fe40000011406 */
[----:B------:R-:W-:Y:S01]  /*1140*/  LOP3.LUT R7, R7, 0x10, R18, 0xf8, !PT ;  /* 0x0000001007077812 */ /* 0x000fe200078ef812 */
[----:B------:R-:W-:Y:S01]  /*1150*/  IMAD.IADD R3, R234, 0x1, -R3 ;  /* 0x00000001ea037824 */ /* 0x000fe200078e0a03 */
[----:B------:R-:W-:Y:S02]  /*1160*/  LOP3.LUT R5, R5, 0x3fffffe, RZ, 0xc0, !PT ;  /* 0x03fffffe05057812 */ /* 0x000fe400078ec0ff */
[----:B------:R-:W-:Y:S02]  /*1170*/  IADD3 R212, R15, -R212, RZ ;  /* 0x800000d40fd47210 */ /* 0x000fe40007ffe0ff */
[----:B------:R-:W-:-:S02]  /*1180*/  LEA R6, R6, R9, 0x4 ;  /* 0x0000000906067211 */ /* 0x000fc400078e20ff */
[----:B------:R-:W-:Y:S01]  /*1190*/  LOP3.LUT R4, R7, R2, RZ, 0x3c, !PT ;  /* 0x0000000207047212 */ /* 0x000fe200078e3cff */
[----:B------:R-:W-:Y:S01]  /*11a0*/  IMAD.SHL.U32 R202, R212, 0x8, RZ ;  /* 0x00000008d4ca7824 */ /* 0x000fe200078e00ff */
[----:B------:R-:W-:Y:S01]  /*11b0*/  IADD3 R2, R168, -R5, RZ ;  /* 0x80000005a8027210 */ /* 0x000fe20007ffe0ff */
[----:B------:R-:W-:Y:S01]  /*11c0*/  IMAD R235, R3, 0x40, R6 ;  /* 0x0000004003eb7824 */ /* 0x000fe200078e0206 */
[----:B------:R-:W-:Y:S01]  /*11d0*/  LOP3.LUT R175, R175, 0x180, RZ, 0xc0, !PT ;  /* 0x00000180afaf7812 */ /* 0x000fe200078ec0ff */
[----:B------:R-:W-:Y:S01]  /*11e0*/  VIADD R211, R202, 0x40 ;  /* 0x00000040cad37836 */ /* 0x000fe20000000000 */
[----:B------:R-:W-:Y:S01]  /*11f0*/  SHF.R.S32.HI R221, RZ, 0x3, R0 ;  /* 0x00000003ffdd7819 */ /* 0x000fe20000011400 */
[C---:B------:R-:W-:Y:S01]  /*1200*/  IMAD R2, R209.reuse, 0x8, R2 ;  /* 0x00000008d1027824 */ /* 0x040fe200078e0202 */
[----:B------:R-:W-:Y:S01]  /*1210*/  SHF.R.U32.HI R196, RZ, 0x3, R175 ;  /* 0x00000003ffc47819 */ /* 0x000fe200000116af */
[----:B------:R-:W-:Y:S01]  /*1220*/  IMAD R209, R209, 0x400, R4 ;  /* 0x00000400d1d17824 */ /* 0x000fe200078e0204 */
[----:B------:R-:W-:Y:S01]  /*1230*/  LOP3.LUT R3, R175, 0x10, R18, 0xf8, !PT ;  /* 0x00000010af037812 */ /* 0x000fe200078ef812 */
[----:B------:R-:W-:Y:S01]  /*1240*/  IMAD.SHL.U32 R197, R2, 0x40, RZ ;  /* 0x0000004002c57824 */ /* 0x000fe200078e00ff */
[----:B------:R-:W-:-:S02]  /*1250*/  SHF.R.S32.HI R0, RZ, 0x1f, R202 ;  /* 0x0000001fff007819 */ /* 0x000fc400000114ca */
[-C--:B------:R-:W-:Y:S02]  /*1260*/  LOP3.LUT R0, R3, R196.reuse, RZ, 0x3c, !PT ;  /* 0x000000c403007212 */ /* 0x080fe400078e3cff */
[C---:B------:R-:W-:Y:S02]  /*1270*/  LOP3.LUT R5, R175.reuse, 0x30, R222, 0xf8, !PT ;  /* 0x00000030af057812 */ /* 0x040fe400078ef8de */
[----:B------:R-:W-:Y:S01]  /*1280*/  LOP3.LUT R7, R175, 0x30, R224, 0xf8, !PT ;  /* 0x00000030af077812 */ /* 0x000fe200078ef8e0 */
[----:B------:R-:W-:Y:S01]  /*1290*/  IMAD.IADD R203, R197, 0x1, R0 ;  /* 0x00000001c5cb7824 */ /* 0x000fe200078e0200 */
[----:B------:R-:W-:Y:S01]  /*12a0*/  LOP3.LUT R14, R14, 0xffffe000, RZ, 0xc0, !PT ;  /* 0xffffe0000e0e7812 */ /* 0x000fe200078ec0ff */
[----:B------:R-:W-:Y:S01]  /*12b0*/  IMAD R0, R12, 0x8, R235 ;  /* 0x000000080c007824 */ /* 0x000fe200078e02eb */
[----:B------:R-:W-:Y:S02]  /*12c0*/  LOP3.LUT R5, R5, R196, RZ, 0x3c, !PT ;  /* 0x000000c405057212 */ /* 0x000fe400078e3cff */
[----:B------:R-:W-:-:S02]  /*12d0*/  LOP3.LUT P0, RZ, R8, 0x2, RZ, 0xc0, !PT ;  /* 0x0000000208ff7812 */ /* 0x000fc4000780c0ff */
[----:B------:R0:W-:Y:S01]  /*12e0*/  STL [R1+0x4], R0 ;  /* 0x0000040001007387 */ /* 0x0001e20000100800 */
[----:B------:R-:W-:Y:S02]  /*12f0*/  LOP3.LUT R4, R7, R196, RZ, 0x3c, !PT ;  /* 0x000000c407047212 */ /* 0x000fe400078e3cff */
[----:B------:R-:W-:Y:S02]  /*1300*/  SHF.R.S32.HI R11, RZ, 0x1, R11 ;  /* 0x00000001ff0b7819 */ /* 0x000fe4000001140b */
[----:B------:R-:W-:Y:S02]  /*1310*/  LOP3.LUT R2, R13, 0xffffe000, RZ, 0xc0, !PT ;  /* 0xffffe0000d027812 */ /* 0x000fe400078ec0ff */
[----:B------:R-:W-:Y:S01]  /*1320*/  IADD3 R7, R5, R197, R14 ;  /* 0x000000c505077210 */ /* 0x000fe20007ffe00e */
[----:B------:R-:W-:Y:S01]  /*1330*/  IMAD.SHL.U32 R11, R11, 0x80, RZ ;  /* 0x000000800b0b7824 */ /* 0x000fe200078e00ff */
[----:B------:R-:W-:Y:S02]  /*1340*/  LOP3.LUT R5, R175, 0x30, R18, 0xf8, !PT ;  /* 0x00000030af057812 */ /* 0x000fe400078ef812 */
[----:B------:R-:W-:-:S02]  /*1350*/  SEL R220, R220, 0xffffffe0, !P0 ;  /* 0xffffffe0dcdc7807 */ /* 0x000fc40004000000 */
[----:B------:R-:W-:Y:S02]  /*1360*/  IADD3 R231, R4, R197, R2 ;  /* 0x000000c504e77210 */ /* 0x000fe40007ffe002 */
[----:B------:R-:W-:Y:S01]  /*1370*/  IADD3 R174, R22, 0x50, RZ ;  /* 0x0000005016ae7810 */ /* 0x000fe20007ffe0ff */
[----:B------:R-:W-:Y:S01]  /*1380*/  IMAD.IADD R208, R220, 0x1, R203 ;  /* 0x00000001dcd07824 */ /* 0x000fe200078e02cb */
[----:B------:R-:W-:Y:S01]  /*1390*/  LOP3.LUT R5, R5, R196, RZ, 0x3c, !PT ;  /* 0x000000c405057212 */ /* 0x000fe200078e3cff */
[----:B------:R-:W-:Y:S01]  /*13a0*/  IMAD.IADD R231, R16, 0x1, R231 ;  /* 0x0000000110e77824 */ /* 0x000fe200078e02e7 */
[----:B------:R-:W-:Y:S02]  /*13b0*/  SHF.R.S32.HI R219, RZ, 0x1f, R168 ;  /* 0x0000001fffdb7819 */ /* 0x000fe400000114a8 */
[----:B------:R-:W-:Y:S02]  /*13c0*/  SHF.R.S32.HI R230, RZ, 0x1f, R171 ;  /* 0x0000001fffe67819 */ /* 0x000fe400000114ab */
[----:B------:R-:W-:-:S02]  /*13d0*/  SHF.R.S32.HI R229, RZ, 0x1f, R170 ;  /* 0x0000001fffe57819 */ /* 0x000fc400000114aa */
[----:B------:R-:W-:Y:S02]  /*13e0*/  SHF.R.S32.HI R228, RZ, 0x1f, R173 ;  /* 0x0000001fffe47819 */ /* 0x000fe400000114ad */
[----:B------:R-:W-:Y:S02]  /*13f0*/  SHF.R.S32.HI R227, RZ, 0x1f, R172 ;  /* 0x0000001fffe37819 */ /* 0x000fe400000114ac */
[----:B------:R-:W-:Y:S02]  /*1400*/  SHF.R.S32.HI R226, RZ, 0x1f, R174 ;  /* 0x0000001fffe27819 */ /* 0x000fe400000114ae */
[----:B------:R-:W-:Y:S02]  /*1410*/  LOP3.LUT R199, R11, 0x180, RZ, 0xc0, !PT ;  /* 0x000001800bc77812 */ /* 0x000fe400078ec0ff */
[----:B------:R-:W-:Y:S02]  /*1420*/  SHF.R.S32.HI R2, RZ, 0x1f, R211 ;  /* 0x0000001fff027819 */ /* 0x000fe400000114d3 */
[----:B------:R-:W-:-:S02]  /*1430*/  SHF.R.S32.HI R222, RZ, 0x4, R222 ;  /* 0x00000004ffde7819 */ /* 0x000fc400000114de */
[----:B------:R-:W-:Y:S02]  /*1440*/  SHF.R.S32.HI R224, RZ, 0x4, R224 ;  /* 0x00000004ffe07819 */ /* 0x000fe400000114e0 */
[C---:B------:R-:W-:Y:S02]  /*1450*/  IADD3 R233, R16.reuse, R197, R5 ;  /* 0x000000c510e97210 */ /* 0x040fe40007ffe005 */
[----:B------:R-:W-:Y:S02]  /*1460*/  IADD3 R232, R16, R7, RZ ;  /* 0x0000000710e87210 */ /* 0x000fe40007ffe0ff */
[----:B0-----:R-:W-:-:S07]  /*1470*/  IADD3 R220, R220, UR52, R203 ;  /* 0x00000034dcdc7c10 */ /* 0x001fce000fffe0cb */
.L_x_661:
[----:B0---4-:R-:W0:Y:S02]  /*1480*/  LDC.64 R2, c[0x0][0xc88] ;  /* 0x00032200ff027b82 */ /* 0x011e240000000a00 */
[----:B0-----:R-:W-:-:S05]  /*1490*/  IMAD.WIDE R2, R207, 0x4, R2 ;  /* 0x00000004cf027825 */ /* 0x001fca00078e0202 */
[----:B--2---:R0:W2:Y:S01]  /*14a0*/  LDG.E R210, desc[UR54][R2.64] ;  /* 0x0000003602d27981 */ /* 0x0040a2000c1e1900 */
[----:B------:R-:W-:Y:S05]  /*14b0*/  YIELD ;  /* 0x0000000000007946 */ /* 0x000fea0003800000 */
[----:B------:R-:W-:Y:S01]  /*14c0*/  ULDC.64 UR4, c[0x0][0xa28] ;  /* 0x00028a0000047ab9 */ /* 0x000fe20000000a00 */
[----:B------:R-:W-:Y:S01]  /*14d0*/  ULDC.64 UR8, c[0x0][0xa18] ;  /* 0x0002860000087ab9 */ /* 0x000fe20000000a00 */
[----:B------:R-:W-:Y:S01]  /*14e0*/  ISETP.NE.U32.AND P1, PT, RZ, UR4, PT ;  /* 0x00000004ff007c0c */ /* 0x000fe2000bf25070 */
[----:B------:R-:W-:Y:S01]  /*14f0*/  ULDC.64 UR6, c[0x0][0xa08] ;  /* 0x0002820000067ab9 */ /* 0x000fe20000000a00 */
[----:B0-----:R-:W-:Y:S01]  /*1500*/  IMAD.MOV.U32 R3, RZ, RZ, RZ ;  /* 0x000000ffff037224 */ /* 0x001fe200078e00ff */
[----:B------:R-:W-:Y:S01]  /*1510*/  ISETP.NE.U32.AND P0, PT, RZ, UR6, PT ;  /* 0x00000006ff007c0c */ /* 0x000fe2000bf05070 */
[----:B------:R-:W-:Y:S01]  /*1520*/  IMAD.MOV.U32 R27, RZ, RZ, RZ ;  /* 0x000000ffff1b7224 */ /* 0x000fe200078e00ff */
[----:B------:R-:W-:-:S02]  /*1530*/  ISETP.NE.AND.EX P1, PT, RZ, UR5, PT, P1 ;  /* 0x00000005ff007c0c */ /* 0x000fc4000bf25310 */
[----:B------:R-:W-:Y:S02]  /*1540*/  ISETP.NE.AND.EX P0, PT, RZ, UR7, PT, P0 ;  /* 0x00000007ff007c0c */ /* 0x000fe4000bf05300 */
[----:B--2---:R-:W-:-:S09]  /*1550*/  SHF.R.S32.HI R216, RZ, 0x1f, R210 ;  /* 0x0000001fffd87819 */ /* 0x004fd200000114d2 */
[C---:B---3--:R-:W-:Y:S02]  /*1560*/  @P1 LEA R4, P2, R210.reuse, UR4, 0x2 ;  /* 0x00000004d2041c11 */ /* 0x048fe4000f8410ff */
[C---:B------:R-:W-:Y:S02]  /*1570*/  SHF.L.U32 R214, R210.reuse, 0x2, RZ ;  /* 0x00000002d2d67819 */ /* 0x040fe400000006ff */
[C-C-:B------:R-:W-:Y:S02]  /*1580*/  @P1 LEA.HI.X R5, R210.reuse, UR5, R216.reuse, 0x2, P2 ;  /* 0x00000005d2051c11 */ /* 0x140fe400090f14d8 */
[----:B------:R-:W-:Y:S01]  /*1590*/  ISETP.NE.U32.AND P2, PT, RZ, UR8, PT ;  /* 0x00000008ff007c0c */ /* 0x000fe2000bf45070 */
[----:B------:R-:W-:Y:S01]  /*15a0*/  ULDC UR4, c[0x0][0x288] ;  /* 0x0000a20000047ab9 */ /* 0x000fe20000000800 */
[----:B------:R-:W-:Y:S01]  /*15b0*/  SHF.L.U64.HI R215, R210, 0x2, R216 ;  /* 0x00000002d2d77819 */ /* 0x000fe200000102d8 */
[----:B------:R0:W5:Y:S01]  /*15c0*/  @P1 LDG.E R3, desc[UR54][R4.64] ;  /* 0x0000003604031981 */ /* 0x000162000c1e1900 */
[----:B------:R-:W-:-:S02]  /*15d0*/  ISETP.NE.AND.EX P2, PT, RZ, UR9, PT, P2 ;  /* 0x00000009ff007c0c */ /* 0x000fc4000bf45320 */
[----:B------:R-:W-:Y:S01]  /*15e0*/  IADD3 R8, P3, R214, UR6, RZ ;  /* 0x00000006d6087c10 */ /* 0x000fe2000ff7e0ff */
[----:B------:R-:W-:Y:S01]  /*15f0*/  IMAD.U32 R157, RZ, RZ, UR4 ;  /* 0x00000004ff9d7e24 */ /* 0x000fe2000f8e00ff */
[----:B------:R-:W-:Y:S02]  /*1600*/  ULDC.64 UR4, c[0x0][0x418] ;  /* 0x0001060000047ab9 */ /* 0x000fe40000000a00 */
[----:B------:R-:W-:-:S05]  /*1610*/  IADD3.X R9, R215, UR7, RZ, P3, !PT ;  /* 0x00000007d7097c10 */ /* 0x000fca0009ffe4ff */
[----:B------:R0:W5:Y:S02]  /*1620*/  @P0 LDG.E R27, desc[UR54][R8.64] ;  /* 0x00000036081b0981 */ /* 0x000164000c1e1900 */
[----:B------:R-:W-:-:S04]  /*1630*/  @P2 IADD3 R6, P1, R214, UR8, RZ ;  /* 0x00000008d6062c10 */ /* 0x000fc8000ff3e0ff */
[----:B------:R-:W-:-:S05]  /*1640*/  @P2 IADD3.X R7, R215, UR9, RZ, P1, !PT ;  /* 0x00000009d7072c10 */ /* 0x000fca0008ffe4ff */
[----:B------:R0:W5:Y:S01]  /*1650*/  @P2 LDG.E R157, desc[UR54][R6.64] ;  /* 0x00000036069d2981 */ /* 0x000162000c1e1900 */
[----:B------:R-:W-:-:S03]  /*1660*/  UISETP.NE.U32.AND UP0, UPT, UR4, URZ, UPT ;  /* 0x0000003f0400728c */ /* 0x000fc6000bf05070 */
[----:B------:R-:W-:Y:S01]  /*1670*/  ULDC UR4, c[0x0][0x424] ;  /* 0x0001090000047ab9 */ /* 0x000fe20000000800 */
[----:B------:R-:W-:-:S03]  /*1680*/  UISETP.NE.AND.EX UP0, UPT, UR5, URZ, UPT, UP0 ;  /* 0x0000003f0500728c */ /* 0x000fc6000bf05300 */
[----:B------:R-:W-:Y:S01]  /*1690*/  ULDC UR5, c[0x0][0x2f0] ;  /* 0x0000bc0000057ab9 */ /* 0x000fe20000000800 */
[----:B------:R-:W-:-:S04]  /*16a0*/  USEL UR4, UR4, 0x1, UP0 ;  /* 0x0000000104047887 */ /* 0x000fc80008000000 */
[----:B------:R-:W-:-:S03]  /*16b0*/  UIMAD UR4, UR4, UR5, URZ ;  /* 0x00000005040472a4 */ /* 0x000fc6000f8e023f */
[----:B------:R-:W-:Y:S02]  /*16c0*/  ULDC UR5, c[0x0][0x348] ;  /* 0x0000d20000057ab9 */ /* 0x000fe40000000800 */
[----:B------:R-:W-:Y:S01]  /*16d0*/  MOV R2, UR5 ;  /* 0x0000000500027c02 */ /* 0x000fe20008000f00 */
[----:B------:R-:W-:Y:S02]  /*16e0*/  IMAD.U32 R26, RZ, RZ, UR4 ;  /* 0x00000004ff1a7e24 */ /* 0x000fe4000f8e00ff */
[----:B------:R-:W-:Y:S01]  /*16f0*/  IMAD.MOV.U32 R25, RZ, RZ, R210 ;  /* 0x000000ffff197224 */ /* 0x000fe200078e00d2 */
[----:B0-----:R-:W-:Y:S06]  /*1700*/  @P2 BRA `(.L_x_471) ;  /* 0x0000000000242947 */ /* 0x001fec0003800000 */
[----:B------:R-:W-:Y:S02]  /*1710*/  ULDC.64 UR4, c[0x0][0xa00] ;  /* 0x0002800000047ab9 */ /* 0x000fe40000000a00 */
[----:B------:R-:W-:-:S04]  /*1720*/  ISETP.NE.U32.AND P1, PT, RZ, UR4, PT ;  /* 0x00000004ff007c0c */ /* 0x000fc8000bf25070 */
[----:B------:R-:W-:-:S13]  /*1730*/  ISETP.NE.AND.EX P1, PT, RZ, UR5, PT, P1 ;  /* 0x00000005ff007c0c */ /* 0x000fda000bf25310 */
[----:B------:R-:W-:Y:S05]  /*1740*/  @!P1 BRA `(.L_x_471) ;  /* 0x0000000000149947 */ /* 0x000fea0003800000 */
[----:B------:R-:W0:Y:S02]  /*1750*/  LDC.64 R4, c[0x0][0xa00] ;  /* 0x00028000ff047b82 */ /* 0x000e240000000a00 */
[----:B0-----:R-:W-:-:S05]  /*1760*/  IMAD.WIDE R4, R25, 0x4, R4 ;  /* 0x0000000419047825 */ /* 0x001fca00078e0204 */
[----:B-----5:R-:W2:Y:S04]  /*1770*/  LDG.E R157, desc[UR54][R4.64] ;  /* 0x00000036049d7981 */ /* 0x020ea8000c1e1900 */
[----:B------:R-:W2:Y:S02]  /*1780*/  LDG.E R0, desc[UR54][R4.64+0x4] ;  /* 0x0000043604007981 */ /* 0x000ea4000c1e1900 */
[----:B--2---:R-:W-:-:S07]  /*1790*/  IMAD.IADD R157, R0, 0x1, -R157 ;  /* 0x00000001009d7824 */ /* 0x004fce00078e0a9d */
.L_x_471:
[----:B------:R-:W-:Y:S01]  /*17a0*/  ULDC.64 UR4, c[0x0][0xa20] ;  /* 0x0002880000047ab9 */ /* 0x000fe20000000a00 */
[----:B------:R-:W-:Y:S01]  /*17b0*/  MOV R217, R205 ;  /* 0x000000cd00d97202 */ /* 0x000fe20000000f00 */
[----:B------:R-:W-:Y:S01]  /*17c0*/  IMAD.MOV.U32 R213, RZ, RZ, R206 ;  /* 0x000000ffffd57224 */ /* 0x000fe200078e00ce */
[----:B------:R-:W-:-:S04]  /*17d0*/  ISETP.NE.U32.AND P1, PT, RZ, UR4, PT ;  /* 0x00000004ff007c0c */ /* 0x000fc8000bf25070 */
[----:B------:R-:W-:-:S13]  /*17e0*/  ISETP.NE.AND.EX P1, PT, RZ, UR5, PT, P1 ;  /* 0x00000005ff007c0c */ /* 0x000fda000bf25310 */
[----:B------:R-:W-:Y:S05]  /*17f0*/  @!P1 BRA `(.L_x_472) ;  /* 0x0000000000109947 */ /* 0x000fea0003800000 */
[----:B------:R-:W-:-:S04]  /*1800*/  IADD3 R4, P0, R214, UR4, RZ ;  /* 0x00000004d6047c10 */ /* 0x000fc8000ff1e0ff */
[----:B------:R-:W-:-:S05]  /*1810*/  IADD3.X R5, R215, UR5, RZ, P0, !PT ;  /* 0x00000005d7057c10 */ /* 0x000fca00087fe4ff */
[----:B------:R0:W5:Y:S01]  /*1820*/  LDG.E R26, desc[UR54][R4.64] ;  /* 0x00000036041a7981 */ /* 0x000162000c1e1900 */
[----:B------:R-:W-:Y:S05]  /*1830*/  BRA `(.L_x_473) ;  /* 0x0000000000107947 */ /* 0x000fea0003800000 */
.L_x_472:
[----:B------:R-:W-:Y:S05]  /*1840*/  @!P0 BRA `(.L_x_473) ;  /* 0x00000000000c8947 */ /* 0x000fea0003800000 */
[----:B------:R-:W2:Y:S04]  /*1850*/  LDG.E R5, desc[UR54][R8.64] ;  /* 0x0000003608057981 */ /* 0x000ea8000c1e1900 */
[----:B------:R-:W2:Y:S02]  /*1860*/  LDG.E R26, desc[UR54][R8.64+0x4] ;  /* 0x00000436081a7981 */ /* 0x000ea4000c1e1900 */
[----:B--2---:R-:W-:-:S07]  /*1870*/  IMAD.IADD R26, R26, 0x1, -R5 ;  /* 0x000000011a1a7824 */ /* 0x004fce00078e0a05 */
.L_x_473:
[----:B------:R-:W-:Y:S02]  /*1880*/  ULDC.64 UR4, c[0x0][0xa10] ;  /* 0x0002840000047ab9 */ /* 0x000fe40000000a00 */
[----:B------:R-:W-:-:S04]  /*1890*/  ISETP.NE.U32.AND P0, PT, RZ, UR4, PT ;  /* 0x00000004ff007c0c */ /* 0x000fc8000bf05070 */
[----:B------:R-:W-:Y:S01]  /*18a0*/  ISETP.NE.AND.EX P0, PT, RZ, UR5, PT, P0 ;  /* 0x00000005ff007c0c */ /* 0x000fe2000bf05300 */
[----:B------:R-:W-:-:S12]  /*18b0*/  ULDC.64 UR4, c[0x0][0xa30] ;  /* 0x00028c0000047ab9 */ /* 0x000fd80000000a00 */
[----:B0-----:R-:W0:Y:S02]  /*18c0*/  @P0 LDC.64 R4, c[0x0][0xa10] ;  /* 0x00028400ff040b82 */ /* 0x001e240000000a00 */
[----:B0-----:R-:W-:-:S05]  /*18d0*/  @P0 IMAD.WIDE R4, R25, 0x4, R4 ;  /* 0x0000000419040825 */ /* 0x001fca00078e0204 */
[----:B------:R-:W2:Y:S04]  /*18e0*/  @P0 LDG.E R0, desc[UR54][R4.64] ;  /* 0x0000003604000981 */ /* 0x000ea8000c1e1900 */
[----:B------:R-:W2:Y:S01]  /*18f0*/  @P0 LDG.E R9, desc[UR54][R4.64+0x4] ;  /* 0x0000043604090981 */ /* 0x000ea2000c1e1900 */
[----:B-----5:R-:W-:Y:S01]  /*1900*/  IADD3 R11, -R3, R26, RZ ;  /* 0x0000001a030b7210 */ /* 0x020fe20007ffe1ff */
[----:B------:R-:W-:Y:S01]  /*1910*/  IMAD.MOV.U32 R144, RZ, RZ, R26 ;  /* 0x000000ffff907224 */ /* 0x000fe200078e001a */
[----:B------:R-:W-:Y:S02]  /*1920*/  ISETP.NE.U32.AND P1, PT, RZ, UR4, PT ;  /* 0x00000004ff007c0c */ /* 0x000fe4000bf25070 */
[----:B------:R-:W-:Y:S02]  /*1930*/  IADD3 R120, -R11, RZ, RZ ;  /* 0x000000ff0b787210 */ /* 0x000fe40007ffe1ff */
[----:B------:R-:W-:-:S02]  /*1940*/  ISETP.NE.AND.EX P1, PT, RZ, UR5, PT, P1 ;  /* 0x00000005ff007c0c */ /* 0x000fc4000bf25310 */
[----:B------:R-:W-:-:S11]  /*1950*/  VIMNMX R120, RZ, R120, !PT ;  /* 0x00000078ff787248 */ /* 0x000fd60007fe0100 */
[----:B------:R-:W-:-:S04]  /*1960*/  @P1 IADD3 R6, P2, R214, UR4, RZ ;  /* 0x00000004d6061c10 */ /* 0x000fc8000ff5e0ff */
[----:B------:R-:W-:-:S05]  /*1970*/  @P1 IADD3.X R7, R215, UR5, RZ, P2, !PT ;  /* 0x00000005d7071c10 */ /* 0x000fca00097fe4ff */
[----:B------:R0:W5:Y:S01]  /*1980*/  @P1 LDG.E R144, desc[UR54][R6.64] ;  /* 0x0000003606901981 */ /* 0x000162000c1e1900 */
[----:B--2---:R-:W-:-:S04]  /*1990*/  @P0 IMAD.IADD R2, R9, 0x1, -R0 ;  /* 0x0000000109020824 */ /* 0x004fc800078e0a00 */
[----:B------:R-:W-:-:S04]  /*19a0*/  IMAD.IADD R158, R11, 0x1, R2 ;  /* 0x000000010b9e7824 */ /* 0x000fc800078e0202 */
[----:B------:R-:W-:-:S04]  /*19b0*/  VIADD R0, R158, 0x9f ;  /* 0x0000009f9e007836 */ /* 0x000fc80000000000 */
[----:B------:R-:W-:-:S05]  /*19c0*/  IMAD.HI R0, R0, 0x66666667, RZ ;  /* 0x6666666700007827 */ /* 0x000fca00078e02ff */
[----:B------:R-:W-:-:S04]  /*19d0*/  SHF.R.U32.HI R3, RZ, 0x1f, R0 ;  /* 0x0000001fff037819 */ /* 0x000fc80000011600 */
[----:B------:R-:W-:-:S05]  /*19e0*/  LEA.HI.SX32 R164, R0, R3, 0x1a ;  /* 0x0000000300a47211 */ /* 0x000fca00078fd2ff */
[----:B------:R-:W-:-:S05]  /*19f0*/  IMAD R3, R164, 0xa0, -R11 ;  /* 0x000000a0a4037824 */ /* 0x000fca00078e0a0b */
[----:B------:R-:W-:-:S04]  /*1a00*/  VIMNMX R3, R3, R2, PT ;  /* 0x0000000203037248 */ /* 0x000fc80003fe0100 */
[----:B------:R-:W-:Y:S01]  /*1a10*/  ISETP.GT.AND P0, PT, R3, R120, PT ;  /* 0x000000780300720c */ /* 0x000fe20003f04270 */
[----:B------:R-:W-:-:S05]  /*1a20*/  IMAD.WIDE.U32 R120, R120, -0x33333333, RZ ;  /* 0xcccccccd78787825 */ /* 0x000fca00078e00ff */
[----:B------:R-:W-:-:S05]  /*1a30*/  SHF.R.U32.HI R120, RZ, 0x7, R121 ;  /* 0x00000007ff787819 */ /* 0x000fca0000011679 */
[----:B------:R-:W-:Y:S02]  /*1a40*/  IMAD.MOV.U32 R24, RZ, RZ, R120 ;  /* 0x000000ffff187224 */ /* 0x000fe400078e0078 */
[----:B------:R-:W-:-:S04]  /*1a50*/  @P0 VIADD R0, R3, 0x9f ;  /* 0x0000009f03000836 */ /* 0x000fc80000000000 */
[----:B------:R-:W-:-:S05]  /*1a60*/  @P0 IMAD.HI R0, R0, 0x66666667, RZ ;  /* 0x6666666700000827 */ /* 0x000fca00078e02ff */
[----:B------:R-:W-:-:S04]  /*1a70*/  @P0 SHF.R.U32.HI R3, RZ, 0x1f, R0 ;  /* 0x0000001fff030819 */ /* 0x000fc80000011600 */
[----:B------:R-:W-:Y:S02]  /*1a80*/  @P0 LEA.HI.SX32 R24, R0, R3, 0x1a ;  /* 0x0000000300180211 */ /* 0x000fe400078fd2ff */
[----:B------:R-:W-:Y:S02]  /*1a90*/  PLOP3.LUT P0, PT, PT, PT, PT, 0x80, 0x0 ;  /* 0x000000000000781c */ /* 0x000fe40003f0f070 */
[----:B------:R-:W-:-:S13]  /*1aa0*/  ISETP.GT.AND P1, PT, R24, R120, PT ;  /* 0x000000781800720c */ /* 0x000fda0003f24270 */
[----:B0-----:R-:W-:Y:S05]  /*1ab0*/  @!P1 BRA `(.L_x_474) ;  /* 0x000000dc00f09947 */ /* 0x001fea0003800000 */
[----:B------:R-:W-:Y:S01]  /*1ac0*/  VIADD R0, R16, 0x1a400 ;  /* 0x0001a40010007836 */ /* 0x000fe20000000000 */
[----:B------:R-:W-:Y:S04]  /*1ad0*/  BSSY B6, `(.L_x_475) ;  /* 0x0000013000067945 */ /* 0x000fe80003800000 */
[----:B------:R-:W-:-:S13]  /*1ae0*/  LOP3.LUT P0, RZ, R0, 0x1bf, RZ, 0xc0, !PT ;  /* 0x000001bf00ff7812 */ /* 0x000fda000780c0ff */
[----:B------:R-:W-:Y:S05]  /*1af0*/  @!P0 BRA `(.L_x_476) ;  /* 0x0000000000408947 */ /* 0x000fea0003800000 */
[----:B------:R-:W-:Y:S01]  /*1b00*/  MOV R0, 0x0 ;  /* 0x0000000000007802 */ /* 0x000fe20000000f00 */
[----:B------:R-:W-:Y:S01]  /*1b10*/  ULDC.64 UR4, c[0x4][0xc8] ;  /* 0x0100320000047ab9 */ /* 0x000fe20000000a00 */
[----:B------:R-:W-:Y:S01]  /*1b20*/  ULDC.64 UR6, c[0x4][0x30] ;  /* 0x01000c0000067ab9 */ /* 0x000fe20000000a00 */
[----:B------:R-:W-:Y:S01]  /*1b30*/  MOV R4, UR4 ;  /* 0x0000000400047c02 */ /* 0x000fe20008000f00 */
[----:B------:R0:W1:Y:S01]  /*1b40*/  LDC.64 R14, c[0x4][R0] ;  /* 0x01000000000e7b82 */ /* 0x0000620000000a00 */
[----:B------:R-:W-:Y:S01]  /*1b50*/  IMAD.U32 R5, RZ, RZ, UR5 ;  /* 0x00000005ff057e24 */ /* 0x000fe2000f8e00ff */
[----:B------:R-:W-:Y:S01]  /*1b60*/  ULDC.64 UR4, c[0x4][0xd0] ;  /* 0x0100340000047ab9 */ /* 0x000fe20000000a00 */
[----:B------:R-:W-:Y:S01]  /*1b70*/  MOV R10, UR6 ;  /* 0x00000006000a7c02 */ /* 0x000fe20008000f00 */
[----:B------:R-:W-:Y:S01]  /*1b80*/  IMAD.U32 R6, RZ, RZ, UR4 ;  /* 0x00000004ff067e24 */ /* 0x000fe2000f8e00ff */
[----:B------:R-:W-:Y:S01]  /*1b90*/  MOV R13, RZ ;  /* 0x000000ff000d7202 */ /* 0x000fe20000000f00 */
[----:B------:R-:W-:-:S02]  /*1ba0*/  IMAD.U32 R7, RZ, RZ, UR5 ;  /* 0x00000005ff077e24 */ /* 0x000fc4000f8e00ff */
[----:B------:R-:W-:Y:S02]  /*1bb0*/  IMAD.U32 R11, RZ, RZ, UR7 ;  /* 0x00000007ff0b7e24 */ /* 0x000fe4000f8e00ff */
[----:B------:R-:W-:Y:S02]  /*1bc0*/  IMAD.MOV.U32 R8, RZ, RZ, 0x70 ;  /* 0x00000070ff087424 */ /* 0x000fe400078e00ff */
[----:B0-----:R-:W-:-:S07]  /*1bd0*/  IMAD.MOV.U32 R12, RZ, RZ, 0x1 ;  /* 0x00000001ff0c7424 */ /* 0x001fce00078e00ff */
[----:B------:R-:W-:-:S07]  /*1be0*/  LEPC R20, `(.L_x_476) ;  /* 0x000000001014794e */ /* 0x000fce0000000000 */
[----:B-1---5:R-:W-:Y:S05]  /*1bf0*/  CALL.ABS.NOINC R14 ;  /* 0x000000000e007343 */ /* 0x022fea0003c00000 */
.L_x_476:
[----:B------:R-:W-:Y:S05]  /*1c00*/  BSYNC B6 ;  /* 0x0000000000067941 */ /* 0x000fea0003800000 */
.L_x_475:
[----:B------:R-:W-:Y:S01]  /*1c10*/  VIADD R0, R16, 0xa400 ;  /* 0x0000a40010007836 */ /* 0x000fe20000000000 */
[----:B------:R-:W-:Y:S04]  /*1c20*/  BSSY B6, `(.L_x_477) ;  /* 0x0000013000067945 */ /* 0x000fe80003800000 */
[----:B------:R-:W-:-:S13]  /*1c30*/  LOP3.LUT P0, RZ, R0, 0x3ff, RZ, 0xc0, !PT ;  /* 0x000003ff00ff7812 */ /* 0x000fda000780c0ff */
[----:B------:R-:W-:Y:S05]  /*1c40*/  @!P0 BRA `(.L_x_478) ;  /* 0x0000000000408947 */ /* 0x000fea0003800000 */
[----:B------:R-:W-:Y:S01]  /*1c50*/  MOV R0, 0x0 ;  /* 0x0000000000007802 */ /* 0x000fe20000000f00 */
[----:B------:R-:W-:Y:S01]  /*1c60*/  ULDC.64 UR4, c[0x4][0xc8] ;  /* 0x0100320000047ab9 */ /* 0x000fe20000000a00 */
[----:B------:R-:W-:Y:S01]  /*1c70*/  ULDC.64 UR6, c[0x4][0xd0] ;  /* 0x0100340000067ab9 */ /* 0x000fe20000000a00 */
[----:B------:R-:W-:Y:S01]  /*1c80*/  IMAD.U32 R4, RZ, RZ, UR4 ;  /* 0x00000004ff047e24 */ /* 0x000fe2000f8e00ff */
[----:B------:R0:W1:Y:S01]  /*1c90*/  LDC.64 R14, c[0x4][R0] ;  /* 0x01000000000e7b82 */ /* 0x0000620000000a00 */
[----:B------:R-:W-:Y:S01]  /*1ca0*/  IMAD.U32 R5, RZ, RZ, UR5 ;  /* 0x00000005ff057e24 */ /* 0x000fe2000f8e00ff */
[----:B------:R-:W-:Y:S01]  /*1cb0*/  ULDC.64 UR4, c[0x4][0x20] ;  /* 0x0100080000047ab9 */ /* 0x000fe20000000a00 */
[----:B------:R-:W-:Y:S01]  /*1cc0*/  MOV R6, UR6 ;  /* 0x0000000600067c02 */ /* 0x000fe20008000f00 */
[----:B------:R-:W-:Y:S01]  /*1cd0*/  IMAD.U32 R7, RZ, RZ, UR7 ;  /* 0x00000007ff077e24 */ /* 0x000fe2000f8e00ff */
[----:B------:R-:W-:Y:S01]  /*1ce0*/  MOV R8, 0x70 ;  /* 0x0000007000087802 */ /* 0x000fe20000000f00 */
[----:B------:R-:W-:-:S02]  /*1cf0*/  IMAD.U32 R10, RZ, RZ, UR4 ;  /* 0x00000004ff0a7e24 */ /* 0x000fc4000f8e00ff */
[----:B------:R-:W-:Y:S02]  /*1d00*/  IMAD.U32 R11, RZ, RZ, UR5 ;  /* 0x00000005ff0b7e24 */ /* 0x000fe4000f8e00ff */
[----:B------:R-:W-:Y:S02]  /*1d10*/  IMAD.MOV.U32 R12, RZ, RZ, 0x1 ;  /* 0x00000001ff0c7424 */ /* 0x000fe400078e00ff */
[----:B0-----:R-:W-:-:S07]  /*1d20*/  IMAD.MOV.U32 R13, RZ, RZ, RZ ;  /* 0x000000ffff0d7224 */ /* 0x001fce00078e00ff */
[----:B------:R-:W-:-:S07]  /*1d30*/  LEPC R20, `(.L_x_478) ;  /* 0x000000001014794e */ /* 0x000fce0000000000 */
[----:B-1---5:R-:W-:Y:S05]  /*1d40*/  CALL.ABS.NOINC R14 ;  /* 0x000000000e007343 */ /* 0x022fea0003c00000 */
.L_x_478:
[----:B------:R-:W-:Y:S05]  /*1d50*/  BSYNC B6 ;  /* 0x0000000000067941 */ /* 0x000fea0003800000 */
.L_x_477:
[----:B------:R-:W-:Y:S01]  /*1d60*/  ULDC.64 UR4, c[0x0][0x9f8] ;  /* 0x00027e0000047ab9 */ /* 0x000fe20000000a00 */
[----:B------:R-:W2:Y:S01]  /*1d70*/  LDL.LU R14, [R1+0x10] ;  /* 0x00001000010e7983 */ /* 0x000ea20000300800 */
[----:B------:R-:W-:Y:S01]  /*1d80*/  ISETP.NE.U32.AND P0, PT, RZ, UR4, PT ;  /* 0x00000004ff007c0c */ /* 0x000fe2000bf05070 */
[----:B------:R-:W0:Y:S01]  /*1d90*/  LDC.64 R112, c[0x0][0x300] ;  /* 0x0000c000ff707b82 */ /* 0x000e220000000a00 */
[----:B------:R-:W-:Y:S01]  /*1da0*/  IMAD.IADD R27, R27, 0x1, R26 ;  /* 0x000000011b1b7824 */ /* 0x000fe200078e021a */
[----:B------:R-:W-:Y:S01]  /*1db0*/  ULDC.64 UR6, c[0x0][0xa08] ;  /* 0x0002820000067ab9 */ /* 0x000fe20000000a00 */
[----:B------:R-:W-:Y:S01]  /*1dc0*/  ISETP.NE.AND.EX P0, PT, RZ, UR5, PT, P0 ;  /* 0x00000005ff007c0c */ /* 0x000fe2000bf05300 */
[----:B------:R-:W1:Y:S01]  /*1dd0*/  S2R R20, SR_TID.X ;  /* 0x0000000000147919 */ /* 0x000e620000002100 */
[----:B------:R-:W-:Y:S02]  /*1de0*/  SHF.R.S32.HI R8, RZ, 0x1f, R206 ;  /* 0x0000001fff087819 */ /* 0x000fe400000114ce */
[----:B------:R-:W-:Y:S01]  /*1df0*/  SHF.R.S32.HI R19, RZ, 0x1f, R18 ;  /* 0x0000001fff137819 */ /* 0x000fe20000011412 */
[----:B------:R-:W3:Y:S08]  /*1e00*/  LDC.64 R106, c[0x0][0x3f8] ;  /* 0x0000fe00ff6a7b82 */ /* 0x000ef00000000a00 */
[----:B------:R-:W-:Y:S01]  /*1e10*/  @P0 IADD3 R4, P1, R214, UR4, RZ ;  /* 0x00000004d6040c10 */ /* 0x000fe2000ff3e0ff */
[----:B------:R-:W4:Y:S03]  /*1e20*/  LDC R99, c[0x0][0x3f4] ;  /* 0x0000fd00ff637b82 */ /* 0x000f260000000800 */
[----:B------:R-:W-:Y:S01]  /*1e30*/  @P0 IADD3.X R5, R215, UR5, RZ, P1, !PT ;  /* 0x00000005d7050c10 */ /* 0x000fe20008ffe4ff */
[----:B------:R-:W-:-:S04]  /*1e40*/  ULDC.64 UR4, c[0x0][0x308] ;  /* 0x0000c20000047ab9 */ /* 0x000fc80000000a00 */
[----:B------:R1:W4:Y:S01]  /*1e50*/  @P0 LDG.E R25, desc[UR54][R4.64] ;  /* 0x0000003604190981 */ /* 0x000322000c1e1900 */
[----:B------:R-:W-:Y:S01]  /*1e60*/  SHF.R.S32.HI R29, RZ, 0x1f, R27 ;  /* 0x0000001fff1d7819 */ /* 0x000fe2000001141b */
[-C--:B0-----:R-:W-:Y:S01]  /*1e70*/  IMAD.WIDE.U32 R6, R27, R112.reuse, RZ ;  /* 0x000000701b067225 */ /* 0x081fe200078e00ff */
[----:B------:R-:W-:Y:S01]  /*1e80*/  ISETP.NE.U32.AND P0, PT, RZ, UR6, PT ;  /* 0x00000006ff007c0c */ /* 0x000fe2000bf05070 */
[----:B------:R-:W0:Y:S02]  /*1e90*/  LDC.64 R100, c[0x0][0x408] ;  /* 0x00010200ff647b82 */ /* 0x000e240000000a00 */
[----:B------:R-:W-:Y:S01]  /*1ea0*/  IMAD R0, R29, R112, RZ ;  /* 0x000000701d007224 */ /* 0x000fe200078e02ff */
[----:B------:R-:W-:-:S03]  /*1eb0*/  ISETP.NE.AND.EX P0, PT, RZ, UR7, PT, P0 ;  /* 0x00000007ff007c0c */ /* 0x000fc6000bf05300 */
[----:B------:R-:W-:Y:S01]  /*1ec0*/  IMAD R3, R27, R113, R0 ;  /* 0x000000711b037224 */ /* 0x000fe200078e0200 */
[----:B-1----:R-:W-:-:S04]  /*1ed0*/  SHF.R.U32.HI R31, RZ, 0x7, R20 ;  /* 0x00000007ff1f7819 */ /* 0x002fc80000011614 */
[----:B------:R-:W-:Y:S01]  /*1ee0*/  IADD3 R7, R7, R3, RZ ;  /* 0x0000000307077210 */ /* 0x000fe20007ffe0ff */
[----:B------:R-:W-:Y:S01]  /*1ef0*/  IMAD R3, R8, UR4, RZ ;  /* 0x0000000408037c24 */ /* 0x000fe2000f8e02ff */
[----:B------:R-:W-:-:S03]  /*1f00*/  ISETP.NE.AND P6, PT, R31, 0x1, PT ;  /* 0x000000011f00780c */ /* 0x000fc60003fc5270 */
[C---:B------:R-:W-:Y:S02]  /*1f10*/  IMAD R3, R206.reuse, UR5, R3 ;  /* 0x00000005ce037c24 */ /* 0x040fe4000f8e0203 */
[----:B------:R-:W-:Y:S01]  /*1f20*/  IMAD.WIDE.U32 R4, R206, UR4, R6 ;  /* 0x00000004ce047c25 */ /* 0x000fe2000f8e0006 */
[----:B------:R-:W-:-:S03]  /*1f30*/  ULDC.64 UR4, c[0x0][0x310] ;  /* 0x0000c40000047ab9 */ /* 0x000fc60000000a00 */
[----:B------:R-:W-:Y:S02]  /*1f40*/  IMAD.IADD R5, R5, 0x1, R3 ;  /* 0x0000000105057824 */ /* 0x000fe400078e0203 */
[----:B------:R-:W-:-:S04]  /*1f50*/  IMAD R3, R219, R112, RZ ;  /* 0x00000070db037224 */ /* 0x000fc800078e02ff */
[C---:B------:R-:W-:Y:S01]  /*1f60*/  IMAD R11, R168.reuse, R113, R3 ;  /* 0x00000071a80b7224 */ /* 0x040fe200078e0203 */
[----:B------:R-:W-:Y:S01]  /*1f70*/  SHF.R.S32.HI R23, RZ, 0x1f, R22 ;  /* 0x0000001fff177819 */ /* 0x000fe20000011416 */
[----:B---3--:R-:W-:-:S04]  /*1f80*/  IMAD.WIDE.U32 R108, R168, R106, R18 ;  /* 0x0000006aa86c7225 */ /* 0x008fc800078e0012 */
[----:B------:R-:W-:-:S04]  /*1f90*/  IMAD.WIDE.U32 R110, R168, R106, R22 ;  /* 0x0000006aa86e7225 */ /* 0x000fc800078e0016 */
[----:B0-----:R-:W-:-:S04]  /*1fa0*/  IMAD.WIDE.U32 R104, R168, R100, R22 ;  /* 0x00000064a8687225 */ /* 0x001fc800078e0016 */
[----:B------:R-:W-:-:S04]  /*1fb0*/  IMAD.WIDE.U32 R102, R168, R100, R18 ;  /* 0x00000064a8667225 */ /* 0x000fc800078e0012 */
[----:B------:R-:W-:Y:S01]  /*1fc0*/  IMAD.MOV.U32 R124, RZ, RZ, 0x20 ;  /* 0x00000020ff7c7424 */ /* 0x000fe200078e00ff */
[----:B------:R-:W-:Y:S01]  /*1fd0*/  MOV R121, 0x40 ;  /* 0x0000004000797802 */ /* 0x000fe20000000f00 */
[----:B------:R-:W-:Y:S01]  /*1fe0*/  IMAD R125, R113, 0xa0, RZ ;  /* 0x000000a0717d7824 */ /* 0x000fe200078e02ff */
[C---:B------:R-:W-:Y:S01]  /*1ff0*/  SHF.L.U64.HI R128, R112.reuse, 0x7, R113 ;  /* 0x0000000770807819 */ /* 0x040fe20000010271 */
[----:B------:R-:W-:Y:S01]  /*2000*/  IMAD R127, R101, 0xa0, RZ ;  /* 0x000000a0657f7824 */ /* 0x000fe200078e02ff */
[----:B------:R-:W-:Y:S01]  /*2010*/  SHF.L.U32 R129, R112, 0x7, RZ ;  /* 0x0000000770817819 */ /* 0x000fe200000006ff */
[----:B------:R-:W-:Y:S01]  /*2020*/  VIADD R163, R31, 0x8 ;  /* 0x000000081fa37836 */ /* 0x000fe20000000000 */
[----:B------:R-:W-:Y:S02]  /*2030*/  SHF.R.S32.HI R145, RZ, 0x1f, R218 ;  /* 0x0000001fff917819 */ /* 0x000fe400000114da */
[----:B----4-:R-:W-:-:S04]  /*2040*/  SHF.R.S32.HI R0, RZ, 0x1f, R25 ;  /* 0x0000001fff007819 */ /* 0x010fc80000011419 */
[----:B------:R-:W-:Y:S02]  /*2050*/  SEL R12, R0, RZ, !P0 ;  /* 0x000000ff000c7207 */ /* 0x000fe40004000000 */
[----:B------:R-:W-:-:S03]  /*2060*/  SEL R13, R25, RZ, !P0 ;  /* 0x000000ff190d7207 */ /* 0x000fc60004000000 */
[----:B------:R-:W-:Y:S02]  /*2070*/  IMAD R0, R12, UR4, RZ ;  /* 0x000000040c007c24 */ /* 0x000fe4000f8e02ff */
[----:B------:R-:W-:-:S04]  /*2080*/  IMAD.WIDE.U32 R116, R13, UR4, R4 ;  /* 0x000000040d747c25 */ /* 0x000fc8000f8e0004 */
[----:B------:R-:W-:Y:S01]  /*2090*/  IMAD R9, R13, UR5, R0 ;  /* 0x000000050d097c24 */ /* 0x000fe2000f8e0200 */
[----:B------:R-:W-:Y:S05]  /*20a0*/  @!P6 WARPSYNC.ALL ;  /* 0x000000000000e948 */ /* 0x000fea0003800000 */
[----:B------:R-:W-:Y:S02]  /*20b0*/  ULDC.64 UR4, c[0x0][0x330] ;  /* 0x0000cc0000047ab9 */ /* 0x000fe40000000a00 */
[----:B------:R-:W-:Y:S02]  /*20c0*/  IMAD R5, R8, UR4, RZ ;  /* 0x0000000408057c24 */ /* 0x000fe4000f8e02ff */
[----:B------:R-:W-:-:S02]  /*20d0*/  VIADD R0, R18, 0x20 ;  /* 0x0000002012007836 */ /* 0x000fc40000000000 */
[----:B------:R-:W-:Y:S02]  /*20e0*/  IMAD R115, R206, UR5, R5 ;  /* 0x00000005ce737c24 */ /* 0x000fe4000f8e0205 */
[----:B------:R-:W-:-:S04]  /*20f0*/  IMAD.WIDE.U32 R4, R168, R112, R18 ;  /* 0x00000070a8047225 */ /* 0x000fc800078e0012 */
[----:B------:R-:W-:Y:S01]  /*2100*/  IMAD.WIDE.U32 R6, R206, UR4, R18 ;  /* 0x00000004ce067c25 */ /* 0x000fe2000f8e0012 */
[----:B------:R-:W-:Y:S01]  /*2110*/  ULDC UR4, c[0x0][0x2f4] ;  /* 0x0000bd0000047ab9 */ /* 0x000fe20000000800 */
[----:B------:R-:W-:Y:S02]  /*2120*/  IADD3 R3, P0, R116, R4, RZ ;  /* 0x0000000474037210 */ /* 0x000fe40007f1e0ff */
[----:B------:R-:W-:Y:S01]  /*2130*/  ISETP.GE.AND P1, PT, R0, UR4, PT ;  /* 0x0000000400007c0c */ /* 0x000fe2000bf26270 */
[----:B------:R-:W-:Y:S01]  /*2140*/  IMAD.IADD R115, R7, 0x1, R115 ;  /* 0x0000000107737824 */ /* 0x000fe200078e0273 */
[----:B------:R-:W-:Y:S01]  /*2150*/  IADD3 R4, R117, R9, RZ ;  /* 0x0000000975047210 */ /* 0x000fe20007ffe0ff */
[C---:B------:R-:W-:Y:S01]  /*2160*/  VIADD R9, R18.reuse, 0xa0 ;  /* 0x000000a012097836 */ /* 0x040fe20000000000 */
[----:B------:R-:W-:Y:S01]  /*2170*/  SEL R7, RZ, 0xffffffff, P1 ;  /* 0xffffffffff077807 */ /* 0x000fe20000800000 */
[----:B------:R-:W-:Y:S01]  /*2180*/  VIADD R8, R18, 0x80 ;  /* 0x0000008012087836 */ /* 0x000fe20000000000 */
[----:B------:R-:W-:-:S02]  /*2190*/  IADD3.X R5, R4, R5, R11, P0, !PT ;  /* 0x0000000504057210 */ /* 0x000fc400007fe40b */
[----:B------:R-:W-:Y:S01]  /*21a0*/  ISETP.GE.AND P4, PT, R9, UR4, PT ;  /* 0x0000000409007c0c */ /* 0x000fe2000bf86270 */
[----:B------:R-:W-:Y:S01]  /*21b0*/  IMAD.SHL.U32 R9, R7, 0x2, RZ ;  /* 0x0000000207097824 */ /* 0x000fe200078e00ff */
[C---:B------:R-:W-:Y:S01]  /*21c0*/  ISETP.GE.AND P0, PT, R18.reuse, UR4, PT ;  /* 0x0000000412007c0c */ /* 0x040fe2000bf06270 */
[----:B------:R-:W-:Y:S01]  /*21d0*/  IMAD.MOV.U32 R114, RZ, RZ, R6 ;  /* 0x000000ffff727224 */ /* 0x000fe200078e0006 */
[C---:B------:R-:W-:Y:S01]  /*21e0*/  IADD3 R6, R18.reuse, 0x40, RZ ;  /* 0x0000004012067810 */ /* 0x040fe20007ffe0ff */
[----:B------:R-:W-:Y:S01]  /*21f0*/  VIADD R7, R18, 0x60 ;  /* 0x0000006012077836 */ /* 0x000fe20000000000 */
[----:B------:R-:W-:Y:S02]  /*2200*/  ISETP.GE.AND P2, PT, R8, UR4, PT ;  /* 0x0000000408007c0c */ /* 0x000fe4000bf46270 */
[----:B------:R-:W-:Y:S02]  /*2210*/  SEL R8, RZ, 0x1, P0 ;  /* 0x00000001ff087807 */ /* 0x000fe40000000000 */
[----:B------:R-:W-:-:S02]  /*2220*/  ISETP.GE.AND P0, PT, R6, UR4, PT ;  /* 0x0000000406007c0c */ /* 0x000fc4000bf06270 */
[----:B------:R-:W-:Y:S01]  /*2230*/  ISETP.GE.AND P1, PT, R7, UR4, PT ;  /* 0x0000000407007c0c */ /* 0x000fe2000bf26270 */
[----:B------:R-:W-:Y:S01]  /*2240*/  IMAD R11, R219, R106, RZ ;  /* 0x0000006adb0b7224 */ /* 0x000fe200078e02ff */
[----:B------:R-:W-:Y:S01]  /*2250*/  LOP3.LUT R8, R9, 0x2, R8, 0xe2, !PT ;  /* 0x0000000209087812 */ /* 0x000fe200078ee208 */
[----:B------:R-:W-:Y:S01]  /*2260*/  ULDC.64 UR4, c[0x0][0x338] ;  /* 0x0000ce0000047ab9 */ /* 0x000fe20000000a00 */
[----:B------:R-:W-:Y:S02]  /*2270*/  SEL R9, RZ, 0x4, P0 ;  /* 0x00000004ff097807 */ /* 0x000fe40000000000 */
[----:B------:R-:W-:Y:S01]  /*2280*/  SEL R10, RZ, 0x8, P1 ;  /* 0x00000008ff0a7807 */ /* 0x000fe20000800000 */
[----:B------:R-:W-:Y:S01]  /*2290*/  IMAD R11, R168, R107, R11 ;  /* 0x0000006ba80b7224 */ /* 0x000fe200078e020b */
[----:B------:R-:W-:Y:S02]  /*22a0*/  ISETP.GE.AND P3, PT, R0, R99, PT ;  /* 0x000000630000720c */ /* 0x000fe40003f66270 */
[----:B------:R-:W-:-:S02]  /*22b0*/  LOP3.LUT R8, R10, R8, R9, 0xfe, !PT ;  /* 0x000000080a087212 */ /* 0x000fc400078efe09 */
[----:B------:R-:W-:Y:S02]  /*22c0*/  SEL R9, RZ, 0x10, P2 ;  /* 0x00000010ff097807 */ /* 0x000fe40001000000 */
[----:B------:R-:W-:Y:S01]  /*22d0*/  ISETP.GE.AND P0, PT, R18, R99, PT ;  /* 0x000000631200720c */ /* 0x000fe20003f06270 */
[----:B------:R-:W-:Y:S01]  /*22e0*/  IMAD R10, R12, UR4, RZ ;  /* 0x000000040c0a7c24 */ /* 0x000fe2000f8e02ff */
[----:B------:R-:W-:Y:S01]  /*22f0*/  LOP3.LUT R35, R8, R9, RZ, 0xfc, !PT ;  /* 0x0000000908237212 */ /* 0x000fe200078efcff */
[----:B------:R-:W-:Y:S01]  /*2300*/  IMAD.IADD R111, R111, 0x1, R11 ;  /* 0x000000016f6f7824 */ /* 0x000fe200078e020b */
[----:B------:R-:W-:Y:S01]  /*2310*/  IADD3 R109, R11, R109, RZ ;  /* 0x0000006d0b6d7210 */ /* 0x000fe20007ffe0ff */
[----:B------:R-:W-:Y:S01]  /*2320*/  IMAD R8, R219, R100, RZ ;  /* 0x00000064db087224 */ /* 0x000fe200078e02ff */
[C---:B------:R-:W-:Y:S02]  /*2330*/  SEL R11, R99.reuse, RZ, P3 ;  /* 0x000000ff630b7207 */ /* 0x040fe40001800000 */
[----:B------:R-:W-:Y:S01]  /*2340*/  SEL R9, R99, RZ, P0 ;  /* 0x000000ff63097207 */ /* 0x000fe20000000000 */
[C---:B------:R-:W-:Y:S01]  /*2350*/  IMAD R33, R13.reuse, UR5, R10 ;  /* 0x000000050d217c24 */ /* 0x040fe2000f8e020a */
[----:B------:R-:W-:Y:S01]  /*2360*/  IADD3 R11, R0, R11, RZ ;  /* 0x0000000b000b7210 */ /* 0x000fe20007ffe0ff */
[----:B------:R-:W-:Y:S01]  /*2370*/  IMAD.WIDE.U32 R114, R13, UR4, R114 ;  /* 0x000000040d727c25 */ /* 0x000fe2000f8e0072 */
[----:B------:R-:W-:-:S03]  /*2380*/  ISETP.GE.AND P5, PT, R6, R99, PT ;  /* 0x000000630600720c */ /* 0x000fc60003fa6270 */
[----:B------:R-:W-:Y:S02]  /*2390*/  IMAD R13, R168, R101, R8 ;  /* 0x00000065a80d7224 */ /* 0x000fe400078e0208 */
[----:B------:R-:W-:Y:S01]  /*23a0*/  IMAD.IADD R9, R18, 0x1, R9 ;  /* 0x0000000112097824 */ /* 0x000fe200078e0209 */
[----:B------:R-:W-:Y:S01]  /*23b0*/  SHF.R.S32.HI R10, RZ, 0x1f, R11 ;  /* 0x0000001fff0a7819 */ /* 0x000fe2000001140b */
[----:B------:R-:W-:Y:S02]  /*23c0*/  IMAD.IADD R105, R105, 0x1, R13 ;  /* 0x0000000169697824 */ /* 0x000fe400078e020d */
[----:B------:R-:W-:Y:S01]  /*23d0*/  IMAD.IADD R103, R13, 0x1, R103 ;  /* 0x000000010d677824 */ /* 0x000fe200078e0267 */
[----:B------:R-:W-:Y:S02]  /*23e0*/  SEL R13, R99, RZ, P5 ;  /* 0x000000ff630d7207 */ /* 0x000fe40002800000 */
[----:B------:R-:W-:Y:S02]  /*23f0*/  SHF.R.S32.HI R8, RZ, 0x1f, R9 ;  /* 0x0000001fff087819 */ /* 0x000fe40000011409 */
[-C--:B------:R-:W-:Y:S01]  /*2400*/  LEA.HI R28, R10, R11.reuse, RZ, 0x4 ;  /* 0x0000000b0a1c7211 */ /* 0x080fe200078f20ff */
[----:B------:R-:W-:Y:S01]  /*2410*/  IMAD.IADD R15, R6, 0x1, R13 ;  /* 0x00000001060f7824 */ /* 0x000fe200078e020d */
[----:B------:R-:W-:-:S02]  /*2420*/  LEA.HI R11, R10, R11, RZ, 0x6 ;  /* 0x0000000b0a0b7211 */ /* 0x000fc400078f30ff */
[CC--:B------:R-:W-:Y:S02]  /*2430*/  LEA.HI R26, R8.reuse, R9.reuse, RZ, 0x4 ;  /* 0x00000009081a7211 */ /* 0x0c0fe400078f20ff */
[----:B------:R-:W-:Y:S02]  /*2440*/  LEA.HI R9, R8, R9, RZ, 0x6 ;  /* 0x0000000908097211 */ /* 0x000fe400078f30ff */
[----:B------:R-:W-:Y:S02]  /*2450*/  SHF.R.S32.HI R12, RZ, 0x6, R11 ;  /* 0x00000006ff0c7819 */ /* 0x000fe4000001140b */
[----:B------:R-:W-:Y:S02]  /*2460*/  LOP3.LUT R11, R175, 0x30, R28, 0xf8, !PT ;  /* 0x00000030af0b7812 */ /* 0x000fe400078ef81c */
[----:B------:R-:W-:Y:S02]  /*2470*/  SHF.R.S32.HI R20, RZ, 0x1f, R15 ;  /* 0x0000001fff147819 */ /* 0x000fe4000001140f */
[----:B------:R-:W-:Y:S01]  /*2480*/  SHF.R.S32.HI R10, RZ, 0x6, R9 ;  /* 0x00000006ff0a7819 */ /* 0x000fe20000011409 */
[----:B------:R-:W-:Y:S01]  /*2490*/  IMAD R142, R12, 0x2800, R197 ;  /* 0x000028000c8e7824 */ /* 0x000fe200078e02c5 */
[----:B--2---:R-:W-:-:S02]  /*24a0*/  LOP3.LUT R14, R14, 0xfffffffe, RZ, 0xc0, !PT ;  /* 0xfffffffe0e0e7812 */ /* 0x004fc400078ec0ff */
[----:B------:R-:W-:Y:S02]  /*24b0*/  LOP3.LUT R9, R175, 0x30, R26, 0xf8, !PT ;  /* 0x00000030af097812 */ /* 0x000fe400078ef81a */
[-C--:B------:R-:W-:Y:S02]  /*24c0*/  LOP3.LUT R11, R11, R196.reuse, RZ, 0x3c, !PT ;  /* 0x000000c40b0b7212 */ /* 0x080fe400078e3cff */
[-C--:B------:R-:W-:Y:S01]  /*24d0*/  LEA.HI R30, R20, R15.reuse, RZ, 0x4 ;  /* 0x0000000f141e7211 */ /* 0x080fe200078f20ff */
[----:B------:R-:W-:Y:S01]  /*24e0*/  IMAD R143, R10, 0x2800, R197 ;  /* 0x000028000a8f7824 */ /* 0x000fe200078e02c5 */
[----:B------:R-:W-:Y:S01]  /*24f0*/  LEA.HI R15, R20, R15, RZ, 0x6 ;  /* 0x0000000f140f7211 */ /* 0x000fe200078f30ff */
[----:B------:R-:W-:Y:S01]  /*2500*/  IMAD R141, R10, 0x2800, R200 ;  /* 0x000028000a8d7824 */ /* 0x000fe200078e02c8 */
[----:B------:R-:W-:Y:S01]  /*2510*/  @P5 LOP3.LUT R14, R14, 0x1, RZ, 0xfc, !PT ;  /* 0x000000010e0e5812 */ /* 0x000fe200078efcff */
[----:B------:R-:W-:Y:S01]  /*2520*/  IMAD.IADD R142, R142, 0x1, R11 ;  /* 0x000000018e8e7824 */ /* 0x000fe200078e020b */
[----:B------:R-:W-:-:S02]  /*2530*/  LOP3.LUT R10, R9, R196, RZ, 0x3c, !PT ;  /* 0x000000c4090a7212 */ /* 0x000fc400078e3cff */
[----:B------:R-:W-:Y:S02]  /*2540*/  SHF.R.U32.HI R8, RZ, 0x3, R199 ;  /* 0x00000003ff087819 */ /* 0x000fe400000116c7 */
[C---:B------:R-:W-:Y:S02]  /*2550*/  LOP3.LUT R13, R199.reuse, 0x30, R26, 0xf8, !PT ;  /* 0x00000030c70d7812 */ /* 0x040fe400078ef81a */
[----:B------:R-:W-:Y:S02]  /*2560*/  SHF.R.S32.HI R15, RZ, 0x6, R15 ;  /* 0x00000006ff0f7819 */ /* 0x000fe4000001140f */
[----:B------:R-:W-:Y:S02]  /*2570*/  LOP3.LUT R11, R199, 0x30, R28, 0xf8, !PT ;  /* 0x00000030c70b7812 */ /* 0x000fe400078ef81c */
[----:B------:R-:W-:Y:S01]  /*2580*/  LOP3.LUT R9, R175, 0x30, R30, 0xf8, !PT ;  /* 0x00000030af097812 */ /* 0x000fe200078ef81e */
[----:B------:R0:W-:Y:S01]  /*2590*/  STL [R1+0x10], R14 ;  /* 0x0000100e01007387 */ /* 0x0001e20000100800 */
[----:B------:R-:W-:Y:S01]  /*25a0*/  IMAD.IADD R143, R143, 0x1, R10 ;  /* 0x000000018f8f7824 */ /* 0x000fe200078e020a */
[----:B------:R-:W-:Y:S01]  /*25b0*/  LOP3.LUT R10, R11, R8, RZ, 0x3c, !PT ;  /* 0x000000080b0a7212 */ /* 0x000fe200078e3cff */
[----:B------:R-:W-:Y:S01]  /*25c0*/  IMAD R140, R15, 0x2800, R197 ;  /* 0x000028000f8c7824 */ /* 0x000fe200078e02c5 */
[----:B------:R-:W-:-:S02]  /*25d0*/  LOP3.LUT R9, R9, R196, RZ, 0x3c, !PT ;  /* 0x000000c409097212 */ /* 0x000fc400078e3cff */
[----:B-----5:R-:W-:Y:S02]  /*25e0*/  SHF.R.S32.HI R11, RZ, 0x1f, R144 ;  /* 0x0000001fff0b7819 */ /* 0x020fe40000011490 */
[-C--:B0-----:R-:W-:Y:S02]  /*25f0*/  LOP3.LUT R14, R13, R8.reuse, RZ, 0x3c, !PT ;  /* 0x000000080d0e7212 */ /* 0x081fe400078e3cff */
[----:B------:R-:W-:Y:S01]  /*2600*/  LOP3.LUT R13, R199, 0x30, R30, 0xf8, !PT ;  /* 0x00000030c70d7812 */ /* 0x000fe200078ef81e */
[----:B------:R-:W-:Y:S01]  /*2610*/  IMAD.IADD R140, R140, 0x1, R9 ;  /* 0x000000018c8c7824 */ /* 0x000fe200078e0209 */
[----:B------:R-:W-:Y:S01]  /*2620*/  R2P PR, R236, 0x6 ;  /* 0x00000006ec007804 */ /* 0x000fe20000000000 */
[--C-:B------:R-:W-:Y:S01]  /*2630*/  IMAD R133, R12, 0x2800, R200.reuse ;  /* 0x000028000c857824 */ /* 0x100fe200078e02c8 */
[----:B------:R-:W-:Y:S01]  /*2640*/  LOP3.LUT R13, R13, R8, RZ, 0x3c, !PT ;  /* 0x000000080d0d7212 */ /* 0x000fe200078e3cff */
[----:B------:R-:W-:Y:S02]  /*2650*/  IMAD R132, R15, 0x2800, R200 ;  /* 0x000028000f847824 */ /* 0x000fe400078e02c8 */
[----:B------:R-:W-:Y:S01]  /*2660*/  IMAD R9, R11, R106, RZ ;  /* 0x0000006a0b097224 */ /* 0x000fe200078e02ff */
[----:B------:R-:W-:Y:S01]  /*2670*/  SEL R124, R124, 0xffffffe0, !P1 ;  /* 0xffffffe07c7c7807 */ /* 0x000fe20004800000 */
[----:B------:R-:W-:-:S02]  /*2680*/  IMAD.IADD R133, R133, 0x1, R10 ;  /* 0x0000000185857824 */ /* 0x000fc400078e020a */
[----:B------:R-:W-:Y:S02]  /*2690*/  IMAD.IADD R132, R132, 0x1, R13 ;  /* 0x0000000184847824 */ /* 0x000fe400078e020d */
[----:B------:R-:W-:Y:S01]  /*26a0*/  IMAD R15, R144, R107, R9 ;  /* 0x0000006b900f7224 */ /* 0x000fe200078e0209 */
[----:B------:R-:W-:Y:S01]  /*26b0*/  SHF.L.U64.HI R9, R106, 0x7, R107 ;  /* 0x000000076a097819 */ /* 0x000fe2000001026b */
[----:B------:R-:W-:Y:S01]  /*26c0*/  IMAD R11, R11, R100, RZ ;  /* 0x000000640b0b7224 */ /* 0x000fe200078e02ff */
[----:B------:R-:W-:Y:S01]  /*26d0*/  IADD3 R118, P1, R168, R27, RZ ;  /* 0x0000001ba8767210 */ /* 0x000fe20007f3e0ff */
[----:B------:R-:W-:Y:S02]  /*26e0*/  IMAD R13, R107, 0xa0, RZ ;  /* 0x000000a06b0d7824 */ /* 0x000fe400078e02ff */
[----:B------:R-:W-:Y:S02]  /*26f0*/  IMAD.SHL.U32 R10, R106, 0x80, RZ ;  /* 0x000000806a0a7824 */ /* 0x000fe400078e00ff */
[----:B------:R-:W-:Y:S01]  /*2700*/  IMAD.WIDE.U32 R110, R144, R106, R110 ;  /* 0x0000006a906e7225 */ /* 0x000fe200078e006e */
[----:B------:R-:W-:-:S03]  /*2710*/  SEL R32, RZ, 0x20, P4 ;  /* 0x00000020ff207807 */ /* 0x000fc60002000000 */
[----:B------:R-:W-:-:S04]  /*2720*/  IMAD.WIDE.U32 R108, R144, R106, R108 ;  /* 0x0000006a906c7225 */ /* 0x000fc800078e006c */
[----:B------:R-:W-:Y:S01]  /*2730*/  IMAD.WIDE.U32 R106, R106, 0xa0, RZ ;  /* 0x000000a06a6a7825 */ /* 0x000fe200078e00ff */
[----:B------:R-:W-:-:S03]  /*2740*/  IADD3 R141, R141, R14, RZ ;  /* 0x0000000e8d8d7210 */ /* 0x000fc60007ffe0ff */
[C---:B------:R-:W-:Y:S02]  /*2750*/  IMAD R21, R144.reuse, R101, R11 ;  /* 0x0000006590157224 */ /* 0x040fe400078e020b */
[----:B------:R-:W-:Y:S01]  /*2760*/  IMAD.WIDE.U32 R104, R144, R100, R104 ;  /* 0x0000006490687225 */ /* 0x000fe200078e0068 */
[----:B------:R-:W-:-:S03]  /*2770*/  SHF.L.U64.HI R11, R100, 0x7, R101 ;  /* 0x00000007640b7819 */ /* 0x000fc60000010265 */
[----:B------:R-:W-:Y:S01]  /*2780*/  IMAD.WIDE.U32 R102, R144, R100, R102 ;  /* 0x0000006490667225 */ /* 0x000fe200078e0066 */
[----:B------:R-:W-:-:S03]  /*2790*/  LOP3.LUT R39, R35, R32, RZ, 0xfc, !PT ;  /* 0x0000002023277212 */ /* 0x000fc600078efcff */
[----:B------:R-:W-:Y:S01]  /*27a0*/  IMAD.IADD R126, R107, 0x1, R13 ;  /* 0x000000016b7e7824 */ /* 0x000fe200078e020d */
[----:B------:R-:W-:Y:S01]  /*27b0*/  IADD3 R13, R111, R15, RZ ;  /* 0x0000000f6f0d7210 */ /* 0x000fe20007ffe0ff */
[----:B------:R-:W-:Y:S01]  /*27c0*/  IMAD.SHL.U32 R12, R100, 0x80, RZ ;  /* 0x00000080640c7824 */ /* 0x000fe200078e00ff */
[----:B------:R-:W-:Y:S01]  /*27d0*/  SEL R121, R121, 0xffffffc0, !P2 ;  /* 0xffffffc079797807 */ /* 0x000fe20005000000 */
[----:B------:R-:W-:Y:S01]  /*27e0*/  IMAD.X R119, R219, 0x1, R29, P1 ;  /* 0x00000001db777824 */ /* 0x000fe200008e061d */
[----:B------:R-:W-:Y:S01]  /*27f0*/  LOP3.LUT R25, R26, 0xfffffff0, RZ, 0xc0, !PT ;  /* 0xfffffff01a197812 */ /* 0x000fe200078ec0ff */
[----:B------:R-:W-:Y:S01]  /*2800*/  IMAD.IADD R14, R15, 0x1, R109 ;  /* 0x000000010f0e7824 */ /* 0x000fe200078e026d */
[----:B------:R-:W-:Y:S01]  /*2810*/  LOP3.LUT R27, R28, 0xfffffff0, RZ, 0xc0, !PT ;  /* 0xfffffff01c1b7812 */ /* 0x000fe200078ec0ff */
[----:B------:R-:W-:Y:S01]  /*2820*/  IMAD.WIDE.U32 R112, R112, 0xa0, RZ ;  /* 0x000000a070707825 */ /* 0x000fe200078e00ff */
[----:B------:R-:W-:-:S03]  /*2830*/  LOP3.LUT R29, R30, 0xfffffff0, RZ, 0xc0, !PT ;  /* 0xfffffff01e1d7812 */ /* 0x000fc600078ec0ff */
[----:B------:R-:W-:Y:S01]  /*2840*/  IMAD.WIDE.U32 R100, R100, 0xa0, RZ ;  /* 0x000000a064647825 */ /* 0x000fe200078e00ff */
[----:B------:R-:W-:-:S03]  /*2850*/  LOP3.LUT R34, R35, 0x1, RZ, 0xc0, !PT ;  /* 0x0000000123227812 */ /* 0x000fc600078ec0ff */
[----:B------:R-:W-:Y:S02]  /*2860*/  IMAD.IADD R15, R105, 0x1, R21 ;  /* 0x00000001690f7824 */ /* 0x000fe400078e0215 */
[----:B------:R-:W-:Y:S01]  /*2870*/  IMAD.IADD R20, R21, 0x1, R103 ;  /* 0x0000000115147824 */ /* 0x000fe200078e0267 */
[----:B------:R-:W-:Y:S02]  /*2880*/  SHF.R.S32.HI R21, RZ, 0x4, R26 ;  /* 0x00000004ff157819 */ /* 0x000fe4000001141a */
[----:B------:R-:W-:Y:S01]  /*2890*/  SHF.R.S32.HI R26, RZ, 0x4, R28 ;  /* 0x00000004ff1a7819 */ /* 0x000fe2000001141c */
[----:B------:R-:W-:Y:S01]  /*28a0*/  IMAD.SHL.U32 R99, R99, 0x2, RZ ;  /* 0x0000000263637824 */ /* 0x000fe200078e00ff */
[----:B------:R-:W-:Y:S01]  /*28b0*/  SHF.R.S32.HI R28, RZ, 0x4, R30 ;  /* 0x00000004ff1c7819 */ /* 0x000fe2000001141e */
[----:B------:R-:W-:Y:S01]  /*28c0*/  IMAD.IADD R125, R113, 0x1, R125 ;  /* 0x00000001717d7824 */ /* 0x000fe200078e027d */
[----:B------:R-:W-:Y:S01]  /*28d0*/  LOP3.LUT R35, R39, 0x2, RZ, 0xc0, !PT ;  /* 0x0000000227237812 */ /* 0x000fe200078ec0ff */
[----:B------:R-:W-:Y:S01]  /*28e0*/  IMAD.IADD R127, R101, 0x1, R127 ;  /* 0x00000001657f7824 */ /* 0x000fe200078e027f */
[----:B------:R-:W-:-:S02]  /*28f0*/  LOP3.LUT R36, R39, 0x4, RZ, 0xc0, !PT ;  /* 0x0000000427247812 */ /* 0x000fc400078ec0ff */
[C---:B------:R-:W-:Y:S02]  /*2900*/  LOP3.LUT R37, R39.reuse, 0x8, RZ, 0xc0, !PT ;  /* 0x0000000827257812 */ /* 0x040fe400078ec0ff */
[----:B------:R-:W-:Y:S02]  /*2910*/  LOP3.LUT R38, R39, 0x10, RZ, 0xc0, !PT ;  /* 0x0000001027267812 */ /* 0x000fe400078ec0ff */
[----:B------:R-:W-:Y:S02]  /*2920*/  IADD3 R130, R124, R121, RZ ;  /* 0x000000797c827210 */ /* 0x000fe40007ffe0ff */
[----:B------:R-:W-:Y:S02]  /*2930*/  SHF.R.S32.HI R30, RZ, 0x1f, R25 ;  /* 0x0000001fff1e7819 */ /* 0x000fe40000011419 */
[----:B------:R-:W-:Y:S02]  /*2940*/  SHF.R.S32.HI R31, RZ, 0x1f, R27 ;  /* 0x0000001fff1f7819 */ /* 0x000fe4000001141b */
[----:B------:R-:W-:-:S02]  /*2950*/  SHF.R.S32.HI R32, RZ, 0x1f, R29 ;  /* 0x0000001fff207819 */ /* 0x000fc4000001141d */
[----:B------:R-:W-:Y:S02]  /*2960*/  IADD3 R33, R115, R33, RZ ;  /* 0x0000002173217210 */ /* 0x000fe40007ffe0ff */
[----:B------:R-:W-:Y:S01]  /*2970*/  LOP3.LUT R39, R39, 0x20, RZ, 0xc0, !PT ;  /* 0x0000002027277812 */ /* 0x000fe200078ec0ff */
[----:B------:R-:W-:Y:S06]  /*2980*/  @!P6 BAR.SYNC.DEFER_BLOCKING 0x9, 0x100 ;  /* 0x024400000000eb1d */ /* 0x000fec0000010000 */
.L_x_578:
[----:B------:R-:W2:Y:S01]  /*2990*/  LDL.LU R42, [R1+0x10] ;  /* 0x00001000012a7983 */ /* 0x000ea20000300800 */
[----:B------:R-:W0:Y:S01]  /*29a0*/  LDC.64 R122, c[0x0][0x2e8] ;  /* 0x0000ba00ff7a7b82 */ /* 0x000e220000000a00 */
[----:B------:R-:W-:Y:S01]  /*29b0*/  VIADD R51, R24, 0xffffffff ;  /* 0xffffffff18337836 */ /* 0x000fe20000000000 */
[----:B------:R-:W-:Y:S05]  /*29c0*/  YIELD ;  /* 0x0000000000007946 */ /* 0x000fea0003800000 */
[----:B------:R-:W-:Y:S01]  /*29d0*/  ISETP.GT.AND P4, PT, R51, R120, PT ;  /* 0x000000783300720c */ /* 0x000fe20003f84270 */
[----:B------:R-:W1:Y:S01]  /*29e0*/  LDC R131, c[0x0][0x3f4] ;  /* 0x0000fd00ff837b82 */ /* 0x000e620000000800 */
[----:B------:R-:W-:Y:S01]  /*29f0*/  SHF.R.S32.HI R40, RZ, 0x1f, R51 ;  /* 0x0000001fff287819 */ /* 0x000fe20000011433 */
[-C--:B------:R-:W-:Y:S01]  /*2a00*/  IMAD R41, R125, R51.reuse, RZ ;  /* 0x000000337d297224 */ /* 0x080fe200078e02ff */
[----:B------:R-:W-:Y:S01]  /*2a10*/  BSSY B0, `(.L_x_479) ;  /* 0x0000ca0000007945 */ /* 0x000fe20003800000 */
[----:B------:R-:W-:-:S04]  /*2a20*/  IMAD.WIDE.U32 R136, R112, R51, RZ ;  /* 0x0000003370887225 */ /* 0x000fc800078e00ff */
[----:B------:R-:W-:Y:S01]  /*2a30*/  IMAD R41, R40, R112, R41 ;  /* 0x0000007028297224 */ /* 0x000fe200078e0229 */
[----:B------:R-:W-:Y:S01]  /*2a40*/  IADD3 R45, P1, P2, R3, R136, R129 ;  /* 0x00000088032d7210 */ /* 0x000fe20007a3e081 */
[----:B------:R-:W-:Y:S02]  /*2a50*/  IMAD R47, R17, 0x7800, R203 ;  /* 0x00007800112f7824 */ /* 0x000fe400078e02cb */
[----:B------:R-:W-:Y:S02]  /*2a60*/  IMAD.IADD R92, R137, 0x1, R41 ;  /* 0x00000001895c7824 */ /* 0x000fe400078e0229 */
[----:B------:R-:W-:Y:S01]  /*2a70*/  IMAD R41, R17, 0x7800, R208 ;  /* 0x0000780011297824 */ /* 0x000fe200078e02d0 */
[C---:B------:R-:W-:Y:S02]  /*2a80*/  IADD3 R47, R16.reuse, R47, RZ ;  /* 0x0000002f102f7210 */ /* 0x040fe40007ffe0ff */
[----:B------:R-:W-:Y:S01]  /*2a90*/  IADD3.X R24, R5, R92, R128, P1, P2 ;  /* 0x0000005c05187210 */ /* 0x000fe20000fe4480 */
[----:B------:R-:W-:Y:S01]  /*2aa0*/  IMAD.IADD R46, R16, 0x1, R41 ;  /* 0x00000001102e7824 */ /* 0x000fe200078e0229 */
[----:B0-----:R-:W-:-:S04]  /*2ab0*/  IADD3 R48, P1, P2, R136, R122, R3 ;  /* 0x0000007a88307210 */ /* 0x001fc80007a3e003 */
[----:B------:R-:W-:Y:S02]  /*2ac0*/  IADD3.X R49, R92, R123, R5, P1, P2 ;  /* 0x0000007b5c317210 */ /* 0x000fe40000fe4405 */
[----:B-1----:R-:W-:Y:S02]  /*2ad0*/  ISETP.GE.AND P1, PT, R131, 0x1, PT ;  /* 0x000000018300780c */ /* 0x002fe40003f26270 */
[----:B------:R-:W-:-:S05]  /*2ae0*/  IADD3 R44, P2, R45, R122, RZ ;  /* 0x0000007a2d2c7210 */ /* 0x000fca0007f5e0ff */
[----:B------:R-:W-:Y:S02]  /*2af0*/  IMAD.X R45, R24, 0x1, R123, P2 ;  /* 0x00000001182d7824 */ /* 0x000fe400010e067b */
[----:B------:R-:W-:Y:S01]  /*2b00*/  IMAD.MOV.U32 R24, RZ, RZ, R51 ;  /* 0x000000ffff187224 */ /* 0x000fe200078e0033 */
[----:B--2---:R-:W-:-:S04]  /*2b10*/  LOP3.LUT R42, R42, 0xfffffffd, RZ, 0xc0, !PT ;  /* 0xfffffffd2a2a7812 */ /* 0x004fc800078ec0ff */
[----:B------:R-:W-:-:S05]  /*2b20*/  @P4 LOP3.LUT R42, R42, 0x2, RZ, 0xfc, !PT ;  /* 0x000000022a2a4812 */ /* 0x000fca00078efcff */
[----:B------:R0:W-:Y:S01]  /*2b30*/  STL [R1+0x10], R42 ;  /* 0x0000102a01007387 */ /* 0x0001e20000100800 */
[----:B------:R-:W-:Y:S05]  /*2b40*/  @!P1 BRA `(.L_x_480) ;  /* 0x000000c400589947 */ /* 0x000fea0003800000 */
[----:B------:R-:W-:Y:S01]  /*2b50*/  ULDC.U8 UR4, c[0x0][0x410] ;  /* 0x0001040000047ab9 */ /* 0x000fe20000000000 */
[-C--:B------:R-:W-:Y:S01]  /*2b60*/  IMAD R43, R127, R51.reuse, RZ ;  /* 0x000000337f2b7224 */ /* 0x080fe200078e02ff */
[----:B------:R-:W-:Y:S01]  /*2b70*/  ISETP.NE.AND P1, PT, RZ, UR4, PT ;  /* 0x00000004ff007c0c */ /* 0x000fe2000bf25270 */
[-C--:B------:R-:W-:Y:S02]  /*2b80*/  IMAD R41, R126, R51.reuse, RZ ;  /* 0x000000337e297224 */ /* 0x080fe400078e02ff */
[----:B------:R-:W-:Y:S02]  /*2b90*/  IMAD R43, R40, R100, R43 ;  /* 0x00000064282b7224 */ /* 0x000fe400078e022b */
[----:B------:R-:W-:Y:S02]  /*2ba0*/  IMAD R96, R24, -0xa0, R2 ;  /* 0xffffff6018607824 */ /* 0x000fe400078e0202 */
[----:B------:R-:W-:-:S03]  /*2bb0*/  IMAD.WIDE.U32 R88, R100, R51, RZ ;  /* 0x0000003364587225 */ /* 0x000fc600078e00ff */
[----:B------:R-:W-:Y:S01]  /*2bc0*/  VIMNMX R96, R96, 0xa0, PT ;  /* 0x000000a060607848 */ /* 0x000fe20003fe0100 */
[----:B------:R-:W-:Y:S01]  /*2bd0*/  IMAD R41, R40, R106, R41 ;  /* 0x0000006a28297224 */ /* 0x000fe200078e0229 */
[----:B------:R-:W-:Y:S01]  /*2be0*/  IADD3 R98, R89, R43, RZ ;  /* 0x0000002b59627210 */ /* 0x000fe20007ffe0ff */
[----:B------:R-:W-:-:S04]  /*2bf0*/  IMAD.WIDE.U32 R90, R106, R51, RZ ;  /* 0x000000336a5a7225 */ /* 0x000fc800078e00ff */
[----:B------:R-:W-:Y:S01]  /*2c00*/  IMAD.IADD R97, R91, 0x1, R41 ;  /* 0x000000015b617824 */ /* 0x000fe200078e0229 */
[----:B------:R-:W-:Y:S06]  /*2c10*/  @!P1 BRA `(.L_x_481) ;  /* 0x0000005c00989947 */ /* 0x000fec0003800000 */
[----:B------:R-:W-:Y:S01]  /*2c20*/  ISETP.GE.AND P2, PT, R168, R96, PT ;  /* 0x00000060a800720c */ /* 0x000fe20003f46270 */
[----:B------:R-:W-:Y:S01]  /*2c30*/  BSSY B1, `(.L_x_482) ;  /* 0x0000033000017945 */ /* 0x000fe20003800000 */
        /* <DEDUP_REMOVED lines=13> */
[----:B------:R-:W-:Y:S06]  /*2d10*/  @P2 BRA `(.L_x_483) ;  /* 0x0000000000902947 */ /* 0x000fec0003800000 */
[----:B------:R-:W-:Y:S01]  /*2d20*/  ULDC.64 UR4, c[0x0][0x3e8] ;  /* 0x0000fa0000047ab9 */ /* 0x000fe20000000a00 */
[----:B------:R-:W-:Y:S02]  /*2d30*/  CS2R R134, SRZ ;  /* 0x0000000000867805 */ /* 0x000fe4000001ff00 */
[----:B------:R-:W-:Y:S02]  /*2d40*/  IADD3 R40, P1, P4, R110, UR4, R90 ;  /* 0x000000046e287c10 */ /* 0x000fe4000fc3e05a */
[----:B------:R-:W-:Y:S02]  /*2d50*/  CS2R R136, SRZ ;  /* 0x0000000000887805 */ /* 0x000fe4000001ff00 */
[----:B------:R-:W-:Y:S01]  /*2d60*/  IADD3.X R41, R13, UR5, R97, P1, P4 ;  /* 0x000000050d297c10 */ /* 0x000fe20008fe8461 */
[----:B------:R-:W-:Y:S02]  /*2d70*/  ULDC.64 UR4, c[0x0][0x400] ;  /* 0x0001000000047ab9 */ /* 0x000fe40000000a00 */
[----:B0-----:R-:W-:-:S04]  /*2d80*/  IADD3 R42, P1, P4, R104, UR4, R88 ;  /* 0x00000004682a7c10 */ /* 0x001fc8000fc3e058 */
[----:B------:R-:W-:Y:S02]  /*2d90*/  IADD3.X R43, R15, UR5, R98, P1, P4 ;  /* 0x000000050f2b7c10 */ /* 0x000fe40008fe8462 */
[----:B------:R-:W-:Y:S02]  /*2da0*/  ISETP.GE.AND P1, PT, R22, R131, PT ;  /* 0x000000831600720c */ /* 0x000fe40003f26270 */
[----:B------:R-:W-:Y:S02]  /*2db0*/  CS2R R94, SRZ ;  /* 0x00000000005e7805 */ /* 0x000fe4000001ff00 */
[----:B------:R-:W-:-:S09]  /*2dc0*/  CS2R R122, SRZ ;  /* 0x00000000007a7805 */ /* 0x000fd2000001ff00 */
[----:B------:R1:W5:Y:S04]  /*2dd0*/  @!P1 LDG.E.64 R134, desc[UR54][R40.64] ;  /* 0x0000003628869981 */ /* 0x000368000c1e1b00 */
[----:B------:R1:W5:Y:S01]  /*2de0*/  @!P1 LDG.E.64 R136, desc[UR54][R42.64] ;  /* 0x000000362a889981 */ /* 0x000362000c1e1b00 */
        /* <DEDUP_REMOVED lines=20> */
[----:B------:R-:W-:-:S13]  /*2f30*/  ISETP.GE.AND P1, PT, R174, R131, PT ;  /* 0x00000083ae00720c */ /* 0x000fda0003f26270 */
[----:B------:R1:W5:Y:S04]  /*2f40*/  @!P1 LDG.E.64 R74, desc[UR54][R40.64+0x50] ;  /* 0x00005036284a9981 */ /* 0x000368000c1e1b00 */
[----:B------:R1:W5:Y:S02]  /*2f50*/  @!P1 LDG.E.64 R76, desc[UR54][R42.64+0x50] ;  /* 0x000050362a4c9981 */ /* 0x000364000c1e1b00 */
.L_x_483:
[----:B------:R-:W-:Y:S05]  /*2f60*/  BSYNC B1 ;  /* 0x0000000000017941 */ /* 0x000fea0003800000 */
.L_x_482:
        /* <DEDUP_REMOVED lines=11> */
[----:B------:R-:W-:Y:S01]  /*3020*/  CS2R R68, SRZ ;  /* 0x0000000000447805 */ /* 0x000fe2000001ff00 */
[----:B-----5:R-:W-:Y:S01]  /*3030*/  IMAD.MOV.U32 R148, RZ, RZ, R74 ;  /* 0x000000ffff947224 */ /* 0x020fe200078e004a */
[----:B------:R-:W-:Y:S01]  /*3040*/  CS2R R72, SRZ ;  /* 0x0000000000487805 */ /* 0x000fe2000001ff00 */
[----:B------:R-:W-:Y:S01]  /*3050*/  IMAD.MOV.U32 R151, RZ, RZ, R78 ;  /* 0x000000ffff977224 */ /* 0x000fe200078e004e */
[----:B------:R-:W-:Y:S06]  /*3060*/  @P4 BRA `(.L_x_485) ;  /* 0x0000000000a04947 */ /* 0x000fec0003800000 */
[----:B-1----:R-:W-:Y:S01]  /*3070*/  IADD3 R40, P1, P5, R110, R90, R10 ;  /* 0x0000005a6e287210 */ /* 0x002fe20007d3e00a */
[----:B------:R-:W-:Y:S01]  /*3080*/  ULDC.64 UR4, c[0x0][0x3e8] ;  /* 0x0000fa0000047ab9 */ /* 0x000fe20000000a00 */
[----:B------:R-:W-:Y:S02]  /*3090*/  CS2R R70, SRZ ;  /* 0x0000000000467805 */ /* 0x000fe4000001ff00 */
[----:B------:R-:W-:Y:S02]  /*30a0*/  CS2R R72, SRZ ;  /* 0x0000000000487805 */ /* 0x000fe4000001ff00 */
[----:B------:R-:W-:Y:S02]  /*30b0*/  IADD3.X R97, R13, R97, R9, P1, P5 ;  /* 0x000000610d617210 */ /* 0x000fe40000fea409 */
[----:B0-----:R-:W-:-:S04]  /*30c0*/  IADD3 R42, P1, P5, R104, R88, R12 ;  /* 0x00000058682a7210 */ /* 0x001fc80007d3e00c */
[----:B------:R-:W-:Y:S02]  /*30d0*/  IADD3.X R98, R15, R98, R11, P1, P5 ;  /* 0x000000620f627210 */ /* 0x000fe40000fea40b */
[----:B------:R-:W-:-:S04]  /*30e0*/  IADD3 R40, P1, R40, UR4, RZ ;  /* 0x0000000428287c10 */ /* 0x000fc8000ff3e0ff */
[----:B------:R-:W-:Y:S01]  /*30f0*/  IADD3.X R41, R97, UR5, RZ, P1, !PT ;  /* 0x0000000561297c10 */ /* 0x000fe20008ffe4ff */
[----:B------:R-:W-:Y:S02]  /*3100*/  ULDC.64 UR4, c[0x0][0x400] ;  /* 0x0001000000047ab9 */ /* 0x000fe40000000a00 */
[----:B------:R-:W-:-:S04]  /*3110*/  IADD3 R42, P1, R42, UR4, RZ ;  /* 0x000000042a2a7c10 */ /* 0x000fc8000ff3e0ff */
[----:B------:R-:W-:Y:S02]  /*3120*/  IADD3.X R43, R98, UR5, RZ, P1, !PT ;  /* 0x00000005622b7c10 */ /* 0x000fe40008ffe4ff */
        /* <DEDUP_REMOVED lines=28> */
.L_x_485:
[----:B------:R-:W-:Y:S05]  /*32f0*/  BSYNC B1 ;  /* 0x0000000000017941 */ /* 0x000fea0003800000 */
.L_x_484:
[----:B------:R-:W-:Y:S01]  /*3300*/  UISETP.NE.AND UP0, UPT, UR53, 0x3, UPT ;  /* 0x000000033500788c */ /* 0x000fe2000bf05270 */
[----:B------:R-:W-:Y:S01]  /*3310*/  IMAD.MOV.U32 R159, RZ, RZ, R82 ;  /* 0x000000ffff9f7224 */ /* 0x000fe200078e0052 */
[----:B------:R-:W-:Y:S01]  /*3320*/  MOV R161, R86 ;  /* 0x0000005600a17202 */ /* 0x000fe20000000f00 */
[----:B------:R-:W-:Y:S01]  /*3330*/  IMAD.MOV.U32 R165, RZ, RZ, R94 ;  /* 0x000000ffffa57224 */ /* 0x000fe200078e005e */
[----:B------:R-:W-:Y:S01]  /*3340*/  MOV R155, R80 ;  /* 0x00000050009b7202 */ /* 0x000fe20000000f00 */
[----:B------:R-:W-:Y:S01]  /*3350*/  IMAD.MOV.U32 R167, RZ, RZ, R134 ;  /* 0x000000ffffa77224 */ /* 0x000fe200078e0086 */
[----:B------:R-:W-:Y:S01]  /*3360*/  PLOP3.LUT P1, PT, PT, PT, UP0, 0x80, 0x0 ;  /* 0x000000000000781c */ /* 0x000fe20003f2f008 */
[----:B------:R-:W-:Y:S01]  /*3370*/  IMAD.MOV.U32 R154, RZ, RZ, R76 ;  /* 0x000000ffff9a7224 */ /* 0x000fe200078e004c */
[----:B------:R-:W-:Y:S01]  /*3380*/  MOV R176, R136 ;  /* 0x0000008800b07202 */ /* 0x000fe20000000f00 */
[----:B------:R-:W-:Y:S01]  /*3390*/  IMAD.MOV.U32 R160, RZ, RZ, R84 ;  /* 0x000000ffffa07224 */ /* 0x000fe200078e0054 */
[----:B-----5:R-:W-:Y:S01]  /*33a0*/  MOV R146, R62 ;  /* 0x0000003e00927202 */ /* 0x020fe20000000f00 */
[----:B------:R-:W-:Y:S01]  /*33b0*/  IMAD.MOV.U32 R162, RZ, RZ, R92 ;  /* 0x000000ffffa27224 */ /* 0x000fe200078e005c */
[----:B------:R-:W-:Y:S01]  /*33c0*/  MOV R91, R56 ;  /* 0x00000038005b7202 */ /* 0x000fe20000000f00 */
[----:B------:R-:W-:Y:S01]  /*33d0*/  IMAD.MOV.U32 R166, RZ, RZ, R122 ;  /* 0x000000ffffa67224 */ /* 0x000fe200078e007a */
[----:B------:R-:W-:Y:S01]  /*33e0*/  MOV R153, R72 ;  /* 0x0000004800997202 */ /* 0x000fe20000000f00 */
[----:B------:R-:W-:-:S02]  /*33f0*/  IMAD.MOV.U32 R88, RZ, RZ, R50 ;  /* 0x000000ffff587224 */ /* 0x000fc400078e0032 */
[----:B------:R-:W-:Y:S02]  /*3400*/  IMAD.MOV.U32 R90, RZ, RZ, R54 ;  /* 0x000000ffff5a7224 */ /* 0x000fe400078e0036 */
[----:B------:R-:W-:Y:S02]  /*3410*/  IMAD.MOV.U32 R138, RZ, RZ, R58 ;  /* 0x000000ffff8a7224 */ /* 0x000fe400078e003a */
[----:B------:R-:W-:Y:S02]  /*3420*/  IMAD.MOV.U32 R149, RZ, RZ, R66 ;  /* 0x000000ffff957224 */ /* 0x000fe400078e0042 */
[----:B------:R-:W-:Y:S02]  /*3430*/  IMAD.MOV.U32 R152, RZ, RZ, R70 ;  /* 0x000000ffff987224 */ /* 0x000fe400078e0046 */
[----:B------:R-:W-:Y:S02]  /*3440*/  IMAD.MOV.U32 R89, RZ, RZ, R52 ;  /* 0x000000ffff597224 */ /* 0x000fe400078e0034 */
[----:B------:R-:W-:-:S02]  /*3450*/  IMAD.MOV.U32 R139, RZ, RZ, R60 ;  /* 0x000000ffff8b7224 */ /* 0x000fc400078e003c */
[----:B------:R-:W-:Y:S02]  /*3460*/  IMAD.MOV.U32 R147, RZ, RZ, R64 ;  /* 0x000000ffff937224 */ /* 0x000fe400078e0040 */
[----:B------:R-:W-:Y:S01]  /*3470*/  IMAD.MOV.U32 R150, RZ, RZ, R68 ;  /* 0x000000ffff967224 */ /* 0x000fe200078e0044 */
[----:B------:R-:W-:Y:S06]  /*3480*/  @!P1 BRA `(.L_x_486) ;  /* 0x0000000000049947 */ /* 0x000fec0003800000 */
[----:B------:R-:W-:Y:S01]  /*3490*/  BPT.TRAP 0x1 ;  /* 0x000000040000795c */ /* 0x000fe20000300000 */
.L_x_486:
[----:B------:R-:W-:Y:S01]  /*34a0*/  IMAD R97, R17, 0x8, R16 ;  /* 0x0000000811617824 */ /* 0x000fe200078e0210 */
[----:B------:R-:W-:Y:S01]  /*34b0*/  SHF.L.U32 R98, R169, 0x1f, RZ ;  /* 0x0000001fa9627819 */ /* 0x000fe200000006ff */
[----:B------:R-:W-:Y:S03]  /*34c0*/  BSSY B1, `(.L_x_487) ;  /* 0x0000003000017945 */ /* 0x000fe60003800000 */
[----:B------:R-:W3:Y:S02]  /*34d0*/  SYNCS.PHASECHK.TRANS64.TRYWAIT P5, [R97+URZ+0x29890], R98 ;  /* 0x02989062610075a7 */ /* 0x000ee400080a017f */
[----:B---3--:R-:W-:Y:S05]  /*34e0*/  @!P5 BRA `(.L_x_488) ;  /* 0x000002500054d947 */ /* 0x008fea0003800000 */
.L_x_796:
[----:B------:R-:W-:Y:S05]  /*34f0*/  BSYNC B1 ;  /* 0x0000000000017941 */ /* 0x000fea0003800000 */
.L_x_487:
[----:B------:R-:W-:Y:S04]  /*3500*/  BSSY B1, `(.L_x_489) ;  /* 0x00002ae000017945 */ /* 0x000fe80003800000 */
[----:B------:R-:W-:Y:S05]  /*3510*/  @P2 BRA `(.L_x_490) ;  /* 0x0000002800b02947 */ /* 0x000fea0003800000 */
[----:B------:R-:W-:Y:S01]  /*3520*/  ISETP.NE.AND P2, PT, R34, RZ, PT ;  /* 0x000000ff2200720c */ /* 0x000fe20003f45270 */
[----:B------:R-:W-:-:S12]  /*3530*/  BSSY B2, `(.L_x_491) ;  /* 0x0000073000027945 */ /* 0x000fd80003800000 */
[----:B------:R-:W-:Y:S05]  /*3540*/  @!P2 BRA `(.L_x_492) ;  /* 0x0000000400c4a947 */ /* 0x000fea0003800000 */
[----:B012---:R0:W1:Y:S01]  /*3550*/  LDS.128 R40, [R47+0x1a400] ;  /* 0x01a400002f287984 */ /* 0x0070620000000c00 */
[----:B------:R-:W-:Y:S01]  /*3560*/  ISETP.GE.AND P2, PT, R22, R131, PT ;  /* 0x000000831600720c */ /* 0x000fe20003f46270 */
[----:B------:R-:W-:-:S12]  /*3570*/  BSSY B3, `(.L_x_493) ;  /* 0x000006d000037945 */ /* 0x000fd80003800000 */
[----:B0-----:R-:W-:Y:S05]  /*3580*/  @P2 BRA `(.L_x_494) ;  /* 0x0000000400ac2947 */ /* 0x001fea0003800000 */
[----:B-1----:R-:W-:Y:S01]  /*3590*/  IMAD.MOV.U32 R134, RZ, RZ, R41 ;  /* 0x000000ffff867224 */ /* 0x002fe200078e0029 */
[----:B------:R-:W-:Y:S02]  /*35a0*/  F2FP.F16.E4M3.UNPACK_B R178, R176.H1 ;  /* 0x000000b0ffb2723e */ /* 0x000fe400030006ff */
[-C--:B------:R-:W-:Y:S02]  /*35b0*/  F2FP.F16.E4M3.UNPACK_B R41, R167.reuse.H1 ;  /* 0x000000a7ff29723e */ /* 0x080fe400030006ff */
[----:B------:R-:W-:Y:S01]  /*35c0*/  F2FP.F16.E4M3.UNPACK_B R136, R134 ;  /* 0x00000086ff88723e */ /* 0x000fe200020006ff */
[----:B------:R-:W-:Y:S01]  /*35d0*/  HADD2.F32 R180, -RZ, R178.H0_H0 ;  /* 0x200000b2ffb47230 */ /* 0x000fe20000004100 */
[----:B------:R-:W-:Y:S01]  /*35e0*/  F2FP.F16.E4M3.UNPACK_B R176, R176 ;  /* 0x000000b0ffb0723e */ /* 0x000fe200020006ff */
[----:B------:R-:W-:Y:S01]  /*35f0*/  HADD2.F32 R179, -RZ, R41.H0_H0 ;  /* 0x20000029ffb37230 */ /* 0x000fe20000004100 */
[----:B------:R-:W-:Y:S01]  /*3600*/  F2FP.F16.E4M3.UNPACK_B R167, R167 ;  /* 0x000000a7ffa7723e */ /* 0x000fe200020006ff */
[----:B------:R-:W-:-:S02]  /*3610*/  HADD2.F32 R177, -RZ, R136.H1_H1 ;  /* 0x30000088ffb17230 */ /* 0x000fc40000004100 */
[----:B------:R-:W-:Y:S02]  /*3620*/  HADD2.F32 R136, -RZ, R136.H0_H0 ;  /* 0x20000088ff887230 */ /* 0x000fe40000004100 */
[----:B------:R-:W-:Y:S02]  /*3630*/  HADD2.F32 R178, -RZ, R178.H1_H1 ;  /* 0x300000b2ffb27230 */ /* 0x000fe40000004100 */
[-C--:B------:R-:W-:Y:S01]  /*3640*/  FMUL.FTZ R181, R177, R180.reuse ;  /* 0x000000b4b1b57220 */ /* 0x080fe20000410000 */
[----:B------:R-:W-:Y:S02]  /*3650*/  HADD2.F32 R41, -RZ, R41.H1_H1 ;  /* 0x30000029ff297230 */ /* 0x000fe40000004100 */
[C---:B------:R-:W-:Y:S01]  /*3660*/  FMUL.FTZ R180, R136.reuse, R180 ;  /* 0x000000b488b47220 */ /* 0x040fe20000410000 */
[----:B------:R-:W-:-:S03]  /*3670*/  FFMA.FTZ R136, R136, R179, -R181 ;  /* 0x000000b388887223 */ /* 0x000fc600000108b5 */
[----:B------:R-:W-:Y:S01]  /*3680*/  FFMA.FTZ R177, R177, R179, R180 ;  /* 0x000000b3b1b17223 */ /* 0x000fe200000100b4 */
[----:B------:R-:W-:Y:S01]  /*3690*/  F2FP.F16.E4M3.UNPACK_B R179, R134.H1 ;  /* 0x00000086ffb3723e */ /* 0x000fe200030006ff */
[----:B------:R-:W-:-:S04]  /*36a0*/  IMAD.MOV.U32 R134, RZ, RZ, R40 ;  /* 0x000000ffff867224 */ /* 0x000fc800078e0028 */
[--C-:B------:R-:W-:Y:S02]  /*36b0*/  HADD2.F32 R40, -RZ, R179.reuse.H1_H1 ;  /* 0x300000b3ff287230 */ /* 0x100fe40000004100 */
[----:B------:R-:W-:-:S03]  /*36c0*/  HADD2.F32 R179, -RZ, R179.H0_H0 ;  /* 0x200000b3ffb37230 */ /* 0x000fc60000004100 */
[CC--:B------:R-:W-:Y:S02]  /*36d0*/  FMUL.FTZ R180, R40.reuse, R178.reuse ;  /* 0x000000b228b47220 */ /* 0x0c0fe40000410000 */
[C---:B------:R-:W-:Y:S02]  /*36e0*/  FMUL.FTZ R181, R179.reuse, R178 ;  /* 0x000000b2b3b57220 */ /* 0x040fe40000410000 */
[-C--:B------:R-:W-:Y:S01]  /*36f0*/  FFMA.FTZ R178, R179, R41.reuse, -R180 ;  /* 0x00000029b3b27223 */ /* 0x080fe200000108b4 */
[----:B------:R-:W-:Y:S02]  /*3700*/  HADD2.F32 R180, -RZ, R167.H1_H1 ;  /* 0x300000a7ffb47230 */ /* 0x000fe40000004100 */
[----:B------:R-:W-:Y:S01]  /*3710*/  FFMA.FTZ R179, R40, R41, R181 ;  /* 0x0000002928b37223 */ /* 0x000fe200000100b5 */
[-C--:B------:R-:W-:Y:S01]  /*3720*/  F2FP.F16.E4M3.UNPACK_B R40, R134.reuse.H1 ;  /* 0x00000086ff28723e */ /* 0x080fe200030006ff */
[----:B------:R-:W-:Y:S01]  /*3730*/  HADD2.F32 R181, -RZ, R176.H1_H1 ;  /* 0x300000b0ffb57230 */ /* 0x000fe20000004100 */
[----:B------:R-:W-:-:S02]  /*3740*/  F2FP.F16.E4M3.UNPACK_B R134, R134 ;  /* 0x00000086ff86723e */ /* 0x000fc400020006ff */
[----:B------:R-:W-:Y:S01]  /*3750*/  F2FP.SATFINITE.E4M3.F32.PACK_AB_MERGE_C R178, R179, R178, RZ ;  /* 0x000000b2b3b2723e */ /* 0x000fe200048070ff */
[--C-:B------:R-:W-:Y:S02]  /*3760*/  HADD2.F32 R41, -RZ, R40.reuse.H1_H1 ;  /* 0x30000028ff297230 */ /* 0x100fe40000004100 */
[----:B------:R-:W-:Y:S01]  /*3770*/  HADD2.F32 R40, -RZ, R40.H0_H0 ;  /* 0x20000028ff287230 */ /* 0x000fe20000004100 */
[----:B------:R-:W-:Y:S01]  /*3780*/  F2FP.SATFINITE.E4M3.F32.PACK_AB_MERGE_C R136, R177, R136, R178 ;  /* 0x00000088b188723e */ /* 0x000fe200048070b2 */
[----:B------:R-:W-:Y:S02]  /*3790*/  HADD2.F32 R179, -RZ, R167.H0_H0 ;  /* 0x200000a7ffb37230 */ /* 0x000fe40000004100 */
[-C--:B------:R-:W-:Y:S01]  /*37a0*/  FMUL.FTZ R183, R41, R181.reuse ;  /* 0x000000b529b77220 */ /* 0x080fe20000410000 */
[----:B------:R-:W-:Y:S01]  /*37b0*/  SHF.R.U32.HI R177, RZ, 0x8, R137 ;  /* 0x00000008ffb17819 */ /* 0x000fe20000011689 */
[----:B------:R-:W-:Y:S01]  /*37c0*/  FMUL.FTZ R182, R40, R181 ;  /* 0x000000b528b67220 */ /* 0x000fe20000410000 */
[----:B------:R-:W-:Y:S01]  /*37d0*/  HADD2.F32 R181, -RZ, R176.H0_H0 ;  /* 0x200000b0ffb57230 */ /* 0x000fe20000004100 */
[----:B------:R-:W-:Y:S01]  /*37e0*/  LOP3.LUT R178, R137, 0xff0000ff, RZ, 0xc0, !PT ;  /* 0xff0000ff89b27812 */ /* 0x000fe200078ec0ff */
[----:B------:R-:W-:-:S02]  /*37f0*/  HADD2.F32 R176, -RZ, R134.H1_H1 ;  /* 0x30000086ffb07230 */ /* 0x000fc40000004100 */
[-C--:B------:R-:W-:Y:S01]  /*3800*/  FFMA.FTZ R40, R40, R180.reuse, -R183 ;  /* 0x000000b428287223 */ /* 0x080fe200000108b7 */
[----:B------:R-:W-:Y:S02]  /*3810*/  HADD2.F32 R134, -RZ, R134.H0_H0 ;  /* 0x20000086ff867230 */ /* 0x000fe40000004100 */
[----:B------:R-:W-:Y:S01]  /*3820*/  FFMA.FTZ R41, R41, R180, R182 ;  /* 0x000000b429297223 */ /* 0x000fe200000100b6 */
[----:B------:R-:W-:Y:S01]  /*3830*/  SHF.R.U32.HI R180, RZ, 0x8, R135 ;  /* 0x00000008ffb47819 */ /* 0x000fe20000011687 */
[-C--:B------:R-:W-:Y:S01]  /*3840*/  FMUL.FTZ R167, R176, R181.reuse ;  /* 0x000000b5b0a77220 */ /* 0x080fe20000410000 */
[C---:B------:R-:W-:Y:S02]  /*3850*/  FMUL.FTZ R181, R134.reuse, R181 ;  /* 0x000000b586b57220 */ /* 0x040fe40000410000 */
[----:B------:R-:W-:Y:S01]  /*3860*/  F2FP.SATFINITE.E4M3.F32.PACK_AB_MERGE_C R40, R41, R40, RZ ;  /* 0x000000282928723e */ /* 0x000fe200048070ff */
[----:B------:R-:W-:Y:S01]  /*3870*/  FFMA.FTZ R167, R134, R179, -R167 ;  /* 0x000000b386a77223 */ /* 0x000fe200000108a7 */
[----:B------:R-:W-:-:S02]  /*3880*/  IMAD.MOV.U32 R41, RZ, RZ, R136 ;  /* 0x000000ffff297224 */ /* 0x000fc400078e0088 */
[----:B------:R-:W-:Y:S01]  /*3890*/  FFMA.FTZ R134, R176, R179, R181 ;  /* 0x000000b3b0867223 */ /* 0x000fe200000100b5 */
[----:B------:R-:W-:Y:S01]  /*38a0*/  SHF.R.U32.HI R179, RZ, 0x10, R137 ;  /* 0x00000010ffb37819 */ /* 0x000fe20000011689 */
[----:B------:R-:W-:Y:S01]  /*38b0*/  IMAD.SHL.U32 R137, R177, 0x100, RZ ;  /* 0x00000100b1897824 */ /* 0x000fe200078e00ff */
[----:B------:R-:W-:Y:S02]  /*38c0*/  SHF.R.U32.HI R181, RZ, 0x10, R135 ;  /* 0x00000010ffb57819 */ /* 0x000fe40000011687 */
[----:B------:R-:W-:Y:S02]  /*38d0*/  LOP3.LUT R176, R135, 0xff0000ff, RZ, 0xc0, !PT ;  /* 0xff0000ff87b07812 */ /* 0x000fe400078ec0ff */
[----:B------:R-:W-:Y:S02]  /*38e0*/  SHF.L.U32 R135, R180, 0x8, RZ ;  /* 0x00000008b4877819 */ /* 0x000fe400000006ff */
[----:B------:R-:W-:Y:S01]  /*38f0*/  LOP3.LUT R178, R178, 0xff00, R137, 0xf8, !PT ;  /* 0x0000ff00b2b27812 */ /* 0x000fe200078ef889 */
[----:B------:R-:W-:Y:S01]  /*3900*/  IMAD.U32 R137, R179, 0x10000, RZ ;  /* 0x00010000b3897824 */ /* 0x000fe200078e00ff */
[----:B------:R-:W-:Y:S01]  /*3910*/  LOP3.LUT R176, R176, 0xff00, R135, 0xf8, !PT ;  /* 0x0000ff00b0b07812 */ /* 0x000fe200078ef887 */
[----:B------:R-:W-:Y:S01]  /*3920*/  IMAD.U32 R135, R181, 0x10000, RZ ;  /* 0x00010000b5877824 */ /* 0x000fe200078e00ff */
[----:B------:R-:W-:-:S02]  /*3930*/  MOV R177, R43 ;  /* 0x0000002b00b17202 */ /* 0x000fc40000000f00 */
[----:B------:R-:W-:Y:S02]  /*3940*/  LOP3.LUT R137, R178, 0xff0000, R137, 0xf8, !PT ;  /* 0x00ff0000b2897812 */ /* 0x000fe400078ef889 */
[----:B------:R-:W-:Y:S02]  /*3950*/  LOP3.LUT R135, R176, 0xff0000, R135, 0xf8, !PT ;  /* 0x00ff0000b0877812 */ /* 0x000fe400078ef887 */
[----:B------:R-:W-:Y:S02]  /*3960*/  F2FP.F16.E4M3.UNPACK_B R43, R177 ;  /* 0x000000b1ff2b723e */ /* 0x000fe400020006ff */
[----:B------:R-:W-:Y:S02]  /*3970*/  F2FP.F16.E4M3.UNPACK_B R181, R137.H1 ;  /* 0x00000089ffb5723e */ /* 0x000fe400030006ff */
[----:B------:R-:W-:Y:S01]  /*3980*/  F2FP.F16.E4M3.UNPACK_B R178, R135.H1 ;  /* 0x00000087ffb2723e */ /* 0x000fe200030006ff */
[----:B------:R-:W-:Y:S01]  /*3990*/  HADD2.F32 R179, -RZ, R43.H1_H1 ;  /* 0x3000002bffb37230 */ /* 0x000fe20000004100 */
[----:B------:R-:W-:Y:S01]  /*39a0*/  F2FP.SATFINITE.E4M3.F32.PACK_AB_MERGE_C R40, R134, R167, R40 ;  /* 0x000000a78628723e */ /* 0x000fe20004807028 */
[----:B------:R-:W-:-:S02]  /*39b0*/  HADD2.F32 R176, -RZ, R181.H0_H0 ;  /* 0x200000b5ffb07230 */ /* 0x000fc40000004100 */
[----:B------:R-:W-:Y:S02]  /*39c0*/  HADD2.F32 R43, -RZ, R43.H0_H0 ;  /* 0x2000002bff2b7230 */ /* 0x000fe40000004100 */
[--C-:B------:R-:W-:Y:S02]  /*39d0*/  HADD2.F32 R180, -RZ, R178.reuse.H0_H0 ;  /* 0x200000b2ffb47230 */ /* 0x100fe40000004100 */
[-C--:B------:R-:W-:Y:S01]  /*39e0*/  FMUL.FTZ R182, R179, R176.reuse ;  /* 0x000000b0b3b67220 */ /* 0x080fe20000410000 */
[----:B------:R-:W-:Y:S02]  /*39f0*/  HADD2.F32 R181, -RZ, R181.H1_H1 ;  /* 0x300000b5ffb57230 */ /* 0x000fe40000004100 */
[C---:B------:R-:W-:Y:S01]  /*3a00*/  FMUL.FTZ R184, R43.reuse, R176 ;  /* 0x000000b02bb87220 */ /* 0x040fe20000410000 */
[----:B------:R-:W-:Y:S02]  /*3a10*/  HADD2.F32 R178, -RZ, R178.H1_H1 ;  /* 0x300000b2ffb27230 */ /* 0x000fe40000004100 */
[-C--:B------:R-:W-:Y:S01]  /*3a20*/  FFMA.FTZ R176, R43, R180.reuse, -R182 ;  /* 0x000000b42bb07223 */ /* 0x080fe200000108b6 */
[----:B------:R-:W-:Y:S01]  /*3a30*/  F2FP.F16.E4M3.UNPACK_B R182, R137 ;  /* 0x00000089ffb6723e */ /* 0x000fe200020006ff */
[----:B------:R-:W-:Y:S01]  /*3a40*/  FFMA.FTZ R43, R179, R180, R184 ;  /* 0x000000b4b32b7223 */ /* 0x000fe200000100b8 */
[----:B------:R-:W-:Y:S01]  /*3a50*/  F2FP.F16.E4M3.UNPACK_B R179, R177.H1 ;  /* 0x000000b1ffb3723e */ /* 0x000fe200030006ff */
[----:B------:R-:W-:Y:S01]  /*3a60*/  IMAD.MOV.U32 R177, RZ, RZ, R42 ;  /* 0x000000ffffb17224 */ /* 0x000fe200078e002a */
[----:B------:R-:W-:Y:S01]  /*3a70*/  F2FP.F16.E4M3.UNPACK_B R137, R135 ;  /* 0x00000087ff89723e */ /* 0x000fe200020006ff */
[----:B------:R-:W-:-:S02]  /*3a80*/  HADD2.F32 R135, -RZ, R182.H1_H1 ;  /* 0x300000b6ff877230 */ /* 0x000fc40000004100 */
[--C-:B------:R-:W-:Y:S02]  /*3a90*/  HADD2.F32 R180, -RZ, R179.reuse.H1_H1 ;  /* 0x300000b3ffb47230 */ /* 0x100fe40000004100 */
[----:B------:R-:W-:Y:S02]  /*3aa0*/  HADD2.F32 R179, -RZ, R179.H0_H0 ;  /* 0x200000b3ffb37230 */ /* 0x000fe40000004100 */
[----:B------:R-:W-:Y:S02]  /*3ab0*/  HADD2.F32 R182, -RZ, R182.H0_H0 ;  /* 0x200000b6ffb67230 */ /* 0x000fe40000004100 */
[-C--:B------:R-:W-:Y:S01]  /*3ac0*/  FMUL.FTZ R42, R180, R181.reuse ;  /* 0x000000b5b42a7220 */ /* 0x080fe20000410000 */
[----:B------:R-:W-:-:S03]  /*3ad0*/  FMUL.FTZ R181, R179, R181 ;  /* 0x000000b5b3b57220 */ /* 0x000fc60000410000 */
[-C--:B------:R-:W-:Y:S01]  /*3ae0*/  FFMA.FTZ R42, R179, R178.reuse, -R42 ;  /* 0x000000b2b32a7223 */ /* 0x080fe2000001082a */
[----:B------:R-:W-:Y:S01]  /*3af0*/  FFMA.FTZ R179, R180, R178, R181 ;  /* 0x000000b2b4b37223 */ /* 0x000fe200000100b5 */
[-C--:B------:R-:W-:Y:S01]  /*3b00*/  F2FP.F16.E4M3.UNPACK_B R178, R177.reuse.H1 ;  /* 0x000000b1ffb2723e */ /* 0x080fe200030006ff */
[--C-:B------:R-:W-:Y:S01]  /*3b10*/  HADD2.F32 R181, -RZ, R137.reuse.H1_H1 ;  /* 0x30000089ffb57230 */ /* 0x100fe20000004100 */
[----:B------:R-:W-:Y:S01]  /*3b20*/  F2FP.F16.E4M3.UNPACK_B R177, R177 ;  /* 0x000000b1ffb1723e */ /* 0x000fe200020006ff */
[----:B------:R-:W-:Y:S01]  /*3b30*/  HADD2.F32 R137, -RZ, R137.H0_H0 ;  /* 0x20000089ff897230 */ /* 0x000fe20000004100 */
[----:B------:R-:W-:Y:S01]  /*3b40*/  F2FP.SATFINITE.E4M3.F32.PACK_AB_MERGE_C R179, R179, R42, RZ ;  /* 0x0000002ab3b3723e */ /* 0x000fe200048070ff */
[--C-:B------:R-:W-:Y:S02]  /*3b50*/  HADD2.F32 R180, -RZ, R178.reuse.H1_H1 ;  /* 0x300000b2ffb47230 */ /* 0x100fe40000004100 */
[----:B------:R-:W-:Y:S01]  /*3b60*/  HADD2.F32 R178, -RZ, R178.H0_H0 ;  /* 0x200000b2ffb27230 */ /* 0x000fe20000004100 */
[----:B------:R-:W-:-:S02]  /*3b70*/  F2FP.SATFINITE.E4M3.F32.PACK_AB_MERGE_C R43, R43, R176, R179 ;  /* 0x000000b02b2b723e */ /* 0x000fc400048070b3 */
[-C--:B------:R-:W-:Y:S02]  /*3b80*/  FMUL.FTZ R183, R180, R135.reuse ;  /* 0x00000087b4b77220 */ /* 0x080fe40000410000 */
[C---:B------:R-:W-:Y:S02]  /*3b90*/  FMUL.FTZ R185, R178.reuse, R135 ;  /* 0x00000087b2b97220 */ /* 0x040fe40000410000 */
[-C--:B------:R-:W-:Y:S02]  /*3ba0*/  FFMA.FTZ R135, R178, R181.reuse, -R183 ;  /* 0x000000b5b2877223 */ /* 0x080fe400000108b7 */
[----:B------:R-:W-:Y:S01]  /*3bb0*/  FFMA.FTZ R178, R180, R181, R185 ;  /* 0x000000b5b4b27223 */ /* 0x000fe200000100b9 */
[--C-:B------:R-:W-:Y:S02]  /*3bc0*/  HADD2.F32 R180, -RZ, R177.reuse.H1_H1 ;  /* 0x300000b1ffb47230 */ /* 0x100fe40000004100 */
[----:B------:R-:W-:Y:S02]  /*3bd0*/  HADD2.F32 R177, -RZ, R177.H0_H0 ;  /* 0x200000b1ffb17230 */ /* 0x000fe40000004100 */
[----:B------:R-:W-:Y:S01]  /*3be0*/  F2FP.SATFINITE.E4M3.F32.PACK_AB_MERGE_C R135, R178, R135, RZ ;  /* 0x00000087b287723e */ /* 0x000fe200048070ff */
[----:B------:R-:W-:-:S02]  /*3bf0*/  FMUL.FTZ R184, R180, R182 ;  /* 0x000000b6b4b87220 */ /* 0x000fc40000410000 */
[C---:B------:R-:W-:Y:S02]  /*3c00*/  FMUL.FTZ R181, R177.reuse, R182 ;  /* 0x000000b6b1b57220 */ /* 0x040fe40000410000 */
[-C--:B------:R-:W-:Y:S02]  /*3c10*/  FFMA.FTZ R184, R177, R137.reuse, -R184 ;  /* 0x00000089b1b87223 */ /* 0x080fe400000108b8 */
[----:B------:R-:W-:-:S05]  /*3c20*/  FFMA.FTZ R181, R180, R137, R181 ;  /* 0x00000089b4b57223 */ /* 0x000fca00000100b5 */
[----:B------:R-:W-:-:S07]  /*3c30*/  F2FP.SATFINITE.E4M3.F32.PACK_AB_MERGE_C R42, R181, R184, R135 ;  /* 0x000000b8b52a723e */ /* 0x000fce0004807087 */
.L_x_494:
[----:B------:R-:W-:Y:S05]  /*3c40*/  BSYNC B3 ;  /* 0x0000000000037941 */ /* 0x000fea0003800000 */
.L_x_493:
[----:B-1----:R4:W-:Y:S02]  /*3c50*/  STG.E.128 desc[UR54][R48.64], R40 ;  /* 0x0000002830007986 */ /* 0x0029e4000c101d36 */
.L_x_492:
[----:B------:R-:W-:Y:S05]  /*3c60*/  BSYNC B2 ;  /* 0x0000000000027941 */ /* 0x000fea0003800000 */
.L_x_491:
[----:B------:R-:W-:Y:S01]  /*3c70*/  ISETP.NE.AND P2, PT, R35, RZ, PT ;  /* 0x000000ff2300720c */ /* 0x000fe20003f45270 */
[----:B------:R-:W-:-:S12]  /*3c80*/  BSSY B2, `(.L_x_495) ;  /* 0x0000072000027945 */ /* 0x000fd80003800000 */
[----:B------:R-:W-:Y:S05]  /*3c90*/  @!P2 BRA `(.L_x_496) ;  /* 0x0000000400c0a947 */ /* 0x000fea0003800000 */
[----:B012-4-:R0:W1:Y:S01]  /*3ca0*/  LDS.128 R40, [R46+0x1a400] ;  /* 0x01a400002e287984 */ /* 0x0170620000000c00 */
[----:B------:R-:W-:Y:S01]  /*3cb0*/  ISETP.GE.AND P2, PT, R171, R131, PT ;  /* 0x00000083ab00720c */ /* 0x000fe20003f46270 */
[----:B------:R-:W-:-:S12]  /*3cc0*/  BSSY B3, `(.L_x_497) ;  /* 0x000006c000037945 */ /* 0x000fd80003800000 */
[----:B0-----:R-:W-:Y:S05]  /*3cd0*/  @P2 BRA `(.L_x_498) ;  /* 0x0000000400a82947 */ /* 0x001fea0003800000 */
[----:B-1----:R-:W-:Y:S01]  /*3ce0*/  IMAD.MOV.U32 R122, RZ, RZ, R41 ;  /* 0x000000ffff7a7224 */ /* 0x002fe200078e0029 */
[----:B------:R-:W-:Y:S02]  /*3cf0*/  F2FP.F16.E4M3.UNPACK_B R135, R166.H1 ;  /* 0x000000a6ff87723e */ /* 0x000fe400030006ff */
[----:B------:R-:W-:Y:S02]  /*3d00*/  F2FP.F16.E4M3.UNPACK_B R136, R165.H1 ;  /* 0x000000a5ff88723e */ /* 0x000fe400030006ff */
[-C--:B------:R-:W-:Y:S01]  /*3d10*/  F2FP.F16.E4M3.UNPACK_B R41, R122.reuse ;  /* 0x0000007aff29723e */ /* 0x080fe200020006ff */
[----:B------:R-:W-:Y:S01]  /*3d20*/  HADD2.F32 R137, -RZ, R135.H0_H0 ;  /* 0x20000087ff897230 */ /* 0x000fe20000004100 */
[----:B------:R-:W-:Y:S01]  /*3d30*/  F2FP.F16.E4M3.UNPACK_B R122, R122.H1 ;  /* 0x0000007aff7a723e */ /* 0x000fe200030006ff */
[----:B------:R-:W-:Y:S01]  /*3d40*/  HADD2.F32 R134, -RZ, R136.H0_H0 ;  /* 0x20000088ff867230 */ /* 0x000fe20000004100 */
[----:B------:R-:W-:Y:S01]  /*3d50*/  F2FP.F16.E4M3.UNPACK_B R166, R166 ;  /* 0x000000a6ffa6723e */ /* 0x000fe200020006ff */
[----:B------:R-:W-:-:S02]  /*3d60*/  HADD2.F32 R94, -RZ, R41.H1_H1 ;  /* 0x30000029ff5e7230 */ /* 0x000fc40000004100 */
[----:B------:R-:W-:Y:S02]  /*3d70*/  HADD2.F32 R41, -RZ, R41.H0_H0 ;  /* 0x20000029ff297230 */ /* 0x000fe40000004100 */
[----:B------:R-:W-:Y:S02]  /*3d80*/  HADD2.F32 R136, -RZ, R136.H1_H1 ;  /* 0x30000088ff887230 */ /* 0x000fe40000004100 */
[CC--:B------:R-:W-:Y:S01]  /*3d90*/  FMUL.FTZ R176, R94.reuse, R137.reuse ;  /* 0x000000895eb07220 */ /* 0x0c0fe20000410000 */
[--C-:B------:R-:W-:Y:S02]  /*3da0*/  HADD2.F32 R167, -RZ, R166.reuse.H1_H1 ;  /* 0x300000a6ffa77230 */ /* 0x100fe40000004100 */
[C---:B------:R-:W-:Y:S01]  /*3db0*/  FMUL.FTZ R137, R41.reuse, R137 ;  /* 0x0000008929897220 */ /* 0x040fe20000410000 */
[----:B------:R-:W-:Y:S02]  /*3dc0*/  HADD2.F32 R166, -RZ, R166.H0_H0 ;  /* 0x200000a6ffa67230 */ /* 0x000fe40000004100 */
[-C--:B------:R-:W-:Y:S01]  /*3dd0*/  FFMA.FTZ R41, R41, R134.reuse, -R176 ;  /* 0x0000008629297223 */ /* 0x080fe200000108b0 */
[----:B------:R-:W-:Y:S01]  /*3de0*/  FFMA.FTZ R94, R94, R134, R137 ;  /* 0x000000865e5e7223 */ /* 0x000fe20000010089 */
[----:B------:R-:W-:Y:S01]  /*3df0*/  MOV R134, R40 ;  /* 0x0000002800867202 */ /* 0x000fe20000000f00 */
[----:B------:R-:W-:-:S02]  /*3e00*/  HADD2.F32 R40, -RZ, R135.H1_H1 ;  /* 0x30000087ff287230 */ /* 0x000fc40000004100 */
[--C-:B------:R-:W-:Y:S02]  /*3e10*/  HADD2.F32 R135, -RZ, R122.reuse.H1_H1 ;  /* 0x3000007aff877230 */ /* 0x100fe40000004100 */
[----:B------:R-:W-:-:S03]  /*3e20*/  HADD2.F32 R122, -RZ, R122.H0_H0 ;  /* 0x2000007aff7a7230 */ /* 0x000fc60000004100 */
[CC--:B------:R-:W-:Y:S02]  /*3e30*/  FMUL.FTZ R137, R135.reuse, R40.reuse ;  /* 0x0000002887897220 */ /* 0x0c0fe40000410000 */
[C---:B------:R-:W-:Y:S02]  /*3e40*/  FMUL.FTZ R176, R122.reuse, R40 ;  /* 0x000000287ab07220 */ /* 0x040fe40000410000 */
[----:B------:R-:W-:Y:S01]  /*3e50*/  FFMA.FTZ R40, R122, R136, -R137 ;  /* 0x000000887a287223 */ /* 0x000fe20000010889 */
[----:B------:R-:W-:Y:S01]  /*3e60*/  F2FP.F16.E4M3.UNPACK_B R122, R134.H1 ;  /* 0x00000086ff7a723e */ /* 0x000fe200030006ff */
[----:B------:R-:W-:Y:S01]  /*3e70*/  FFMA.FTZ R135, R135, R136, R176 ;  /* 0x0000008887877223 */ /* 0x000fe200000100b0 */
[----:B------:R-:W-:Y:S02]  /*3e80*/  F2FP.F16.E4M3.UNPACK_B R136, R165 ;  /* 0x000000a5ff88723e */ /* 0x000fe400020006ff */
[----:B------:R-:W-:Y:S01]  /*3e90*/  F2FP.F16.E4M3.UNPACK_B R134, R134 ;  /* 0x00000086ff86723e */ /* 0x000fe200020006ff */
[--C-:B------:R-:W-:Y:S01]  /*3ea0*/  HADD2.F32 R137, -RZ, R122.reuse.H1_H1 ;  /* 0x3000007aff897230 */ /* 0x100fe20000004100 */
[----:B------:R-:W-:Y:S01]  /*3eb0*/  F2FP.SATFINITE.E4M3.F32.PACK_AB_MERGE_C R40, R135, R40, RZ ;  /* 0x000000288728723e */ /* 0x000fe200048070ff */
[----:B------:R-:W-:-:S02]  /*3ec0*/  HADD2.F32 R122, -RZ, R122.H0_H0 ;  /* 0x2000007aff7a7230 */ /* 0x000fc40000004100 */
[--C-:B------:R-:W-:Y:S02]  /*3ed0*/  HADD2.F32 R165, -RZ, R136.reuse.H1_H1 ;  /* 0x30000088ffa57230 */ /* 0x100fe40000004100 */
[CC--:B------:R-:W-:Y:S01]  /*3ee0*/  FMUL.FTZ R177, R137.reuse, R167.reuse ;  /* 0x000000a789b17220 */ /* 0x0c0fe20000410000 */
[----:B------:R-:W-:Y:S02]  /*3ef0*/  HADD2.F32 R136, -RZ, R136.H0_H0 ;  /* 0x20000088ff887230 */ /* 0x000fe40000004100 */
[----:B------:R-:W-:Y:S01]  /*3f00*/  FMUL.FTZ R176, R122, R167 ;  /* 0x000000a77ab07220 */ /* 0x000fe20000410000 */
[----:B------:R-:W-:Y:S01]  /*3f10*/  F2FP.SATFINITE.E4M3.F32.PACK_AB_MERGE_C R41, R94, R41, R40 ;  /* 0x000000295e29723e */ /* 0x000fe20004807028 */
[-C--:B------:R-:W-:Y:S01]  /*3f20*/  FFMA.FTZ R122, R122, R165.reuse, -R177 ;  /* 0x000000a57a7a7223 */ /* 0x080fe200000108b1 */
[--C-:B------:R-:W-:Y:S01]  /*3f30*/  SHF.R.U32.HI R177, RZ, 0x8, R95.reuse ;  /* 0x00000008ffb17819 */ /* 0x100fe2000001165f */
[----:B------:R-:W-:Y:S01]  /*3f40*/  FFMA.FTZ R137, R137, R165, R176 ;  /* 0x000000a589897223 */ /* 0x000fe200000100b0 */
[--C-:B------:R-:W-:Y:S01]  /*3f50*/  HADD2.F32 R165, -RZ, R134.reuse.H1_H1 ;  /* 0x30000086ffa57230 */ /* 0x100fe20000004100 */
[----:B------:R-:W-:Y:S01]  /*3f60*/  SHF.R.U32.HI R176, RZ, 0x10, R95 ;  /* 0x00000010ffb07819 */ /* 0x000fe2000001165f */
[----:B------:R-:W-:-:S02]  /*3f70*/  HADD2.F32 R134, -RZ, R134.H0_H0 ;  /* 0x20000086ff867230 */ /* 0x000fc40000004100 */
[----:B------:R-:W-:Y:S01]  /*3f80*/  F2FP.SATFINITE.E4M3.F32.PACK_AB_MERGE_C R122, R137, R122, RZ ;  /* 0x0000007a897a723e */ /* 0x000fe200048070ff */
[CC--:B------:R-:W-:Y:S02]  /*3f90*/  FMUL.FTZ R167, R165.reuse, R166.reuse ;  /* 0x000000a6a5a77220 */ /* 0x0c0fe40000410000 */
[C---:B------:R-:W-:Y:S02]  /*3fa0*/  FMUL.FTZ R166, R134.reuse, R166 ;  /* 0x000000a686a67220 */ /* 0x040fe40000410000 */
[-C--:B------:R-:W-:Y:S01]  /*3fb0*/  FFMA.FTZ R134, R134, R136.reuse, -R167 ;  /* 0x0000008886867223 */ /* 0x080fe200000108a7 */
[--C-:B------:R-:W-:Y:S01]  /*3fc0*/  SHF.R.U32.HI R167, RZ, 0x8, R123.reuse ;  /* 0x00000008ffa77819 */ /* 0x100fe2000001167b */
[----:B------:R-:W-:Y:S01]  /*3fd0*/  FFMA.FTZ R165, R165, R136, R166 ;  /* 0x00000088a5a57223 */ /* 0x000fe200000100a6 */
[----:B------:R-:W-:Y:S02]  /*3fe0*/  LOP3.LUT R136, R123, 0xff0000ff, RZ, 0xc0, !PT ;  /* 0xff0000ff7b887812 */ /* 0x000fe400078ec0ff */
[----:B------:R-:W-:Y:S01]  /*3ff0*/  SHF.R.U32.HI R166, RZ, 0x10, R123 ;  /* 0x00000010ffa67819 */ /* 0x000fe2000001167b */
[----:B------:R-:W-:Y:S01]  /*4000*/  IMAD.SHL.U32 R167, R167, 0x100, RZ ;  /* 0x00000100a7a77824 */ /* 0x000fe200078e00ff */
[----:B------:R-:W-:-:S02]  /*4010*/  LOP3.LUT R123, R95, 0xff0000ff, RZ, 0xc0, !PT ;  /* 0xff0000ff5f7b7812 */ /* 0x000fc400078ec0ff */
[----:B------:R-:W-:Y:S01]  /*4020*/  F2FP.SATFINITE.E4M3.F32.PACK_AB_MERGE_C R40, R165, R134, R122 ;  /* 0x00000086a528723e */ /* 0x000fe2000480707a */
[----:B------:R-:W-:Y:S01]  /*4030*/  IMAD.U32 R166, R166, 0x10000, RZ ;  /* 0x00010000a6a67824 */ /* 0x000fe200078e00ff */
[----:B------:R-:W-:Y:S01]  /*4040*/  LOP3.LUT R167, R136, 0xff00, R167, 0xf8, !PT ;  /* 0x0000ff0088a77812 */ /* 0x000fe200078ef8a7 */
[----:B------:R-:W-:-:S05]  /*4050*/  IMAD.SHL.U32 R136, R177, 0x100, RZ ;  /* 0x00000100b1887824 */ /* 0x000fca00078e00ff */
[----:B------:R-:W-:Y:S02]  /*4060*/  LOP3.LUT R95, R123, 0xff00, R136, 0xf8, !PT ;  /* 0x0000ff007b5f7812 */ /* 0x000fe400078ef888 */
[----:B------:R-:W-:Y:S01]  /*4070*/  LOP3.LUT R123, R167, 0xff0000, R166, 0xf8, !PT ;  /* 0x00ff0000a77b7812 */ /* 0x000fe200078ef8a6 */
[----:B------:R-:W-:Y:S01]  /*4080*/  IMAD.MOV.U32 R166, RZ, RZ, R43 ;  /* 0x000000ffffa67224 */ /* 0x000fe200078e002b */
[----:B------:R-:W-:Y:S02]  /*4090*/  SHF.L.U32 R136, R176, 0x10, RZ ;  /* 0x00000010b0887819 */ /* 0x000fe400000006ff */
[----:B------:R-:W-:Y:S02]  /*40a0*/  F2FP.F16.E4M3.UNPACK_B R176, R123.H1 ;  /* 0x0000007bffb0723e */ /* 0x000fe400030006ff */
[----:B------:R-:W-:Y:S02]  /*40b0*/  F2FP.F16.E4M3.UNPACK_B R43, R166 ;  /* 0x000000a6ff2b723e */ /* 0x000fe400020006ff */
[----:B------:R-:W-:Y:S01]  /*40c0*/  LOP3.LUT R95, R95, 0xff0000, R136, 0xf8, !PT ;  /* 0x00ff00005f5f7812 */ /* 0x000fe200078ef888 */
[----:B------:R-:W-:-:S02]  /*40d0*/  HADD2.F32 R178, -RZ, R176.H0_H0 ;  /* 0x200000b0ffb27230 */ /* 0x000fc40000004100 */
[--C-:B------:R-:W-:Y:S01]  /*40e0*/  HADD2.F32 R136, -RZ, R43.reuse.H1_H1 ;  /* 0x3000002bff887230 */ /* 0x100fe20000004100 */
[----:B------:R-:W-:Y:S01]  /*40f0*/  F2FP.F16.E4M3.UNPACK_B R177, R95.H1 ;  /* 0x0000005fffb1723e */ /* 0x000fe200030006ff */
[----:B------:R-:W-:-:S03]  /*4100*/  HADD2.F32 R43, -RZ, R43.H0_H0 ;  /* 0x2000002bff2b7230 */ /* 0x000fc60000004100 */
[CC--:B------:R-:W-:Y:S01]  /*4110*/  FMUL.FTZ R180, R136.reuse, R178.reuse ;  /* 0x000000b288b47220 */ /* 0x0c0fe20000410000 */
[--C-:B------:R-:W-:Y:S02]  /*4120*/  HADD2.F32 R167, -RZ, R177.reuse.H0_H0 ;  /* 0x200000b1ffa77230 */ /* 0x100fe40000004100 */
[C---:B------:R-:W-:Y:S01]  /*4130*/  FMUL.FTZ R179, R43.reuse, R178 ;  /* 0x000000b22bb37220 */ /* 0x040fe20000410000 */
[----:B------:R-:W-:Y:S02]  /*4140*/  HADD2.F32 R177, -RZ, R177.H1_H1 ;  /* 0x300000b1ffb17230 */ /* 0x000fe40000004100 */
[-C--:B------:R-:W-:Y:S01]  /*4150*/  FFMA.FTZ R43, R43, R167.reuse, -R180 ;  /* 0x000000a72b2b7223 */ /* 0x080fe200000108b4 */
[----:B------:R-:W-:Y:S01]  /*4160*/  FFMA.FTZ R136, R136, R167, R179 ;  /* 0x000000a788887223 */ /* 0x000fe200000100b3 */
[----:B------:R-:W-:Y:S01]  /*4170*/  F2FP.F16.E4M3.UNPACK_B R167, R166.H1 ;  /* 0x000000a6ffa7723e */ /* 0x000fe200030006ff */
[----:B------:R-:W-:Y:S02]  /*4180*/  IMAD.MOV.U32 R166, RZ, RZ, R42 ;  /* 0x000000ffffa67224 */ /* 0x000fe400078e002a */
[----:B------:R-:W-:-:S02]  /*4190*/  HADD2.F32 R42, -RZ, R176.H1_H1 ;  /* 0x300000b0ff2a7230 */ /* 0x000fc40000004100 */
[--C-:B------:R-:W-:Y:S02]  /*41a0*/  HADD2.F32 R176, -RZ, R167.reuse.H1_H1 ;  /* 0x300000a7ffb07230 */ /* 0x100fe40000004100 */
[----:B------:R-:W-:-:S03]  /*41b0*/  HADD2.F32 R167, -RZ, R167.H0_H0 ;  /* 0x200000a7ffa77230 */ /* 0x000fc60000004100 */
[CC--:B------:R-:W-:Y:S02]  /*41c0*/  FMUL.FTZ R178, R176.reuse, R42.reuse ;  /* 0x0000002ab0b27220 */ /* 0x0c0fe40000410000 */
[C---:B------:R-:W-:Y:S02]  /*41d0*/  FMUL.FTZ R179, R167.reuse, R42 ;  /* 0x0000002aa7b37220 */ /* 0x040fe40000410000 */
[-C--:B------:R-:W-:Y:S02]  /*41e0*/  FFMA.FTZ R42, R167, R177.reuse, -R178 ;  /* 0x000000b1a72a7223 */ /* 0x080fe400000108b2 */
[----:B------:R-:W-:Y:S01]  /*41f0*/  FFMA.FTZ R167, R176, R177, R179 ;  /* 0x000000b1b0a77223 */ /* 0x000fe200000100b3 */
[----:B------:R-:W-:Y:S02]  /*4200*/  F2FP.F16.E4M3.UNPACK_B R179, R123 ;  /* 0x0000007bffb3723e */ /* 0x000fe400020006ff */
[-C--:B------:R-:W-:Y:S02]  /*4210*/  F2FP.F16.E4M3.UNPACK_B R123, R166.reuse.H1 ;  /* 0x000000a6ff7b723e */ /* 0x080fe400030006ff */
[----:B------:R-:W-:Y:S01]  /*4220*/  F2FP.F16.E4M3.UNPACK_B R177, R95 ;  /* 0x0000005fffb1723e */ /* 0x000fe200020006ff */
[----:B------:R-:W-:Y:S01]  /*4230*/  HADD2.F32 R95, -RZ, R179.H1_H1 ;  /* 0x300000b3ff5f7230 */ /* 0x000fe20000004100 */
[----:B------:R-:W-:Y:S01]  /*4240*/  F2FP.F16.E4M3.UNPACK_B R166, R166 ;  /* 0x000000a6ffa6723e */ /* 0x000fe200020006ff */
[--C-:B------:R-:W-:Y:S01]  /*4250*/  HADD2.F32 R176, -RZ, R123.reuse.H1_H1 ;  /* 0x3000007bffb07230 */ /* 0x100fe20000004100 */
[----:B------:R-:W-:Y:S01]  /*4260*/  F2FP.SATFINITE.E4M3.F32.PACK_AB_MERGE_C R167, R167, R42, RZ ;  /* 0x0000002aa7a7723e */ /* 0x000fe200048070ff */
[----:B------:R-:W-:-:S02]  /*4270*/  HADD2.F32 R123, -RZ, R123.H0_H0 ;  /* 0x2000007bff7b7230 */ /* 0x000fc40000004100 */
[----:B------:R-:W-:Y:S02]  /*4280*/  HADD2.F32 R178, -RZ, R177.H1_H1 ;  /* 0x300000b1ffb27230 */ /* 0x000fe40000004100 */
[CC--:B------:R-:W-:Y:S01]  /*4290*/  FMUL.FTZ R180, R176.reuse, R95.reuse ;  /* 0x0000005fb0b47220 */ /* 0x0c0fe20000410000 */
[----:B------:R-:W-:Y:S02]  /*42a0*/  HADD2.F32 R179, -RZ, R179.H0_H0 ;  /* 0x200000b3ffb37230 */ /* 0x000fe40000004100 */
[C---:B------:R-:W-:Y:S01]  /*42b0*/  FMUL.FTZ R181, R123.reuse, R95 ;  /* 0x0000005f7bb57220 */ /* 0x040fe20000410000 */
[----:B------:R-:W-:Y:S02]  /*42c0*/  HADD2.F32 R177, -RZ, R177.H0_H0 ;  /* 0x200000b1ffb17230 */ /* 0x000fe40000004100 */
[-C--:B------:R-:W-:Y:S01]  /*42d0*/  FFMA.FTZ R95, R123, R178.reuse, -R180 ;  /* 0x000000b27b5f7223 */ /* 0x080fe200000108b4 */
[--C-:B------:R-:W-:Y:S02]  /*42e0*/  HADD2.F32 R123, -RZ, R166.reuse.H1_H1 ;  /* 0x300000a6ff7b7230 */ /* 0x100fe40000004100 */
[----:B------:R-:W-:Y:S01]  /*42f0*/  FFMA.FTZ R178, R176, R178, R181 ;  /* 0x000000b2b0b27223 */ /* 0x000fe200000100b5 */
[----:B------:R-:W-:Y:S01]  /*4300*/  HADD2.F32 R166, -RZ, R166.H0_H0 ;  /* 0x200000a6ffa67230 */ /* 0x000fe20000004100 */
[----:B------:R-:W-:Y:S01]  /*4310*/  F2FP.SATFINITE.E4M3.F32.PACK_AB_MERGE_C R43, R136, R43, R167 ;  /* 0x0000002b882b723e */ /* 0x000fe200048070a7 */
[----:B------:R-:W-:-:S02]  /*4320*/  FMUL.FTZ R181, R123, R179 ;  /* 0x000000b37bb57220 */ /* 0x000fc40000410000 */
[----:B------:R-:W-:Y:S01]  /*4330*/  F2FP.SATFINITE.E4M3.F32.PACK_AB_MERGE_C R95, R178, R95, RZ ;  /* 0x0000005fb25f723e */ /* 0x000fe200048070ff */
[C---:B------:R-:W-:Y:S01]  /*4340*/  FMUL.FTZ R176, R166.reuse, R179 ;  /* 0x000000b3a6b07220 */ /* 0x040fe20000410000 */
[----:B------:R-:W-:-:S03]  /*4350*/  FFMA.FTZ R181, R166, R177, -R181 ;  /* 0x000000b1a6b57223 */ /* 0x000fc600000108b5 */
[----:B------:R-:W-:-:S05]  /*4360*/  FFMA.FTZ R176, R123, R177, R176 ;  /* 0x000000b17bb07223 */ /* 0x000fca00000100b0 */
[----:B------:R-:W-:-:S07]  /*4370*/  F2FP.SATFINITE.E4M3.F32.PACK_AB_MERGE_C R42, R176, R181, R95 ;  /* 0x000000b5b02a723e */ /* 0x000fce000480705f */
.L_x_498:
[----:B------:R-:W-:Y:S05]  /*4380*/  BSYNC B3 ;  /* 0x0000000000037941 */ /* 0x000fea0003800000 */
.L_x_497:
[----:B-1----:R0:W-:Y:S02]  /*4390*/  STG.E.128 desc[UR54][R48.64+0x20], R40 ;  /* 0x0000202830007986 */ /* 0x0021e4000c101d36 */
.L_x_496:
[----:B------:R-:W-:Y:S05]  /*43a0*/  BSYNC B2 ;  /* 0x0000000000027941 */ /* 0x000fea0003800000 */
.L_x_495:
[----:B------:R-:W-:Y:S01]  /*43b0*/  ISETP.NE.AND P2, PT, R36, RZ, PT ;  /* 0x000000ff2400720c */ /* 0x000fe20003f45270 */
[----:B------:R-:W-:-:S12]  /*43c0*/  BSSY B2, `(.L_x_499) ;  /* 0x000006f000027945 */ /* 0x000fd80003800000 */
[----:B------:R-:W-:Y:S05]  /*43d0*/  @!P2 BRA `(.L_x_500) ;  /* 0x0000000400b4a947 */ /* 0x000fea0003800000 */
[----:B012-4-:R0:W1:Y:S01]  /*43e0*/  LDS.128 R40, [R47+0x1cc00] ;  /* 0x01cc00002f287984 */ /* 0x0170620000000c00 */
[----:B------:R-:W-:Y:S01]  /*43f0*/  ISETP.GE.AND P2, PT, R170, R131, PT ;  /* 0x00000083aa00720c */ /* 0x000fe20003f46270 */
[----:B------:R-:W-:-:S12]  /*4400*/  BSSY B3, `(.L_x_501) ;  /* 0x0000069000037945 */ /* 0x000fd80003800000 */
[----:B0-----:R-:W-:Y:S05]  /*4410*/  @P2 BRA `(.L_x_502) ;  /* 0x00000004009c2947 */ /* 0x001fea0003800000 */
[----:B------:R-:W-:Y:S02]  /*4420*/  SHF.R.U32.HI R86, RZ, 0x8, R87 ;  /* 0x00000008ff567819 */ /* 0x000fe40000011657 */
[----:B------:R-:W-:Y:S02]  /*4430*/  SHF.R.U32.HI R92, RZ, 0x8, R93 ;  /* 0x00000008ff5c7819 */ /* 0x000fe4000001165d */
[----:B------:R-:W-:Y:S01]  /*4440*/  SHF.R.U32.HI R123, RZ, 0x10, R87 ;  /* 0x00000010ff7b7819 */ /* 0x000fe20000011657 */
[----:B------:R-:W-:Y:S01]  /*4450*/  IMAD.SHL.U32 R86, R86, 0x100, RZ ;  /* 0x0000010056567824 */ /* 0x000fe200078e00ff */
[----:B------:R-:W-:Y:S02]  /*4460*/  LOP3.LUT R87, R87, 0xff0000ff, RZ, 0xc0, !PT ;  /* 0xff0000ff57577812 */ /* 0x000fe400078ec0ff */
[----:B------:R-:W-:Y:S02]  /*4470*/  SHF.R.U32.HI R95, RZ, 0x10, R93 ;  /* 0x00000010ff5f7819 */ /* 0x000fe4000001165d */
[----:B------:R-:W-:-:S02]  /*4480*/  LOP3.LUT R94, R93, 0xff0000ff, RZ, 0xc0, !PT ;  /* 0xff0000ff5d5e7812 */ /* 0x000fc400078ec0ff */
[----:B------:R-:W-:Y:S01]  /*4490*/  SHF.L.U32 R93, R92, 0x8, RZ ;  /* 0x000000085c5d7819 */ /* 0x000fe200000006ff */
[----:B-1----:R-:W-:Y:S01]  /*44a0*/  IMAD.MOV.U32 R92, RZ, RZ, R40 ;  /* 0x000000ffff5c7224 */ /* 0x002fe200078e0028 */
[----:B------:R-:W-:Y:S01]  /*44b0*/  LOP3.LUT R87, R87, 0xff00, R86, 0xf8, !PT ;  /* 0x0000ff0057577812 */ /* 0x000fe200078ef856 */
[----:B------:R-:W-:Y:S01]  /*44c0*/  IMAD.U32 R86, R123, 0x10000, RZ ;  /* 0x000100007b567824 */ /* 0x000fe200078e00ff */
[----:B------:R-:W-:Y:S01]  /*44d0*/  LOP3.LUT R122, R94, 0xff00, R93, 0xf8, !PT ;  /* 0x0000ff005e7a7812 */ /* 0x000fe200078ef85d */
[----:B------:R-:W-:Y:S01]  /*44e0*/  IMAD.U32 R93, R95, 0x10000, RZ ;  /* 0x000100005f5d7824 */ /* 0x000fe200078e00ff */
[----:B------:R-:W-:Y:S02]  /*44f0*/  F2FP.F16.E4M3.UNPACK_B R94, R162.H1 ;  /* 0x000000a2ff5e723e */ /* 0x000fe400030006ff */
[----:B------:R-:W-:Y:S02]  /*4500*/  F2FP.F16.E4M3.UNPACK_B R40, R41 ;  /* 0x00000029ff28723e */ /* 0x000fe400020006ff */
[----:B------:R-:W-:Y:S01]  /*4510*/  LOP3.LUT R86, R87, 0xff0000, R86, 0xf8, !PT ;  /* 0x00ff000057567812 */ /* 0x000fe200078ef856 */
[----:B------:R-:W-:Y:S01]  /*4520*/  HADD2.F32 R134, -RZ, R94.H0_H0 ;  /* 0x2000005eff867230 */ /* 0x000fe20000004100 */
[----:B------:R-:W-:Y:S01]  /*4530*/  LOP3.LUT R87, R122, 0xff0000, R93, 0xf8, !PT ;  /* 0x00ff00007a577812 */ /* 0x000fe200078ef85d */
[--C-:B------:R-:W-:Y:S01]  /*4540*/  HADD2.F32 R93, -RZ, R40.reuse.H1_H1 ;  /* 0x30000028ff5d7230 */ /* 0x100fe20000004100 */
[----:B------:R-:W-:Y:S01]  /*4550*/  F2FP.F16.E4M3.UNPACK_B R122, R161.H1 ;  /* 0x000000a1ff7a723e */ /* 0x000fe200030006ff */
[----:B------:R-:W-:Y:S01]  /*4560*/  HADD2.F32 R40, -RZ, R40.H0_H0 ;  /* 0x20000028ff287230 */ /* 0x000fe20000004100 */
[----:B------:R-:W-:Y:S01]  /*4570*/  F2FP.F16.E4M3.UNPACK_B R41, R41.H1 ;  /* 0x00000029ff29723e */ /* 0x000fe200030006ff */
[----:B------:R-:W-:-:S02]  /*4580*/  HADD2.F32 R135, -RZ, R94.H1_H1 ;  /* 0x3000005eff877230 */ /* 0x000fc40000004100 */
[CC--:B------:R-:W-:Y:S01]  /*4590*/  FMUL.FTZ R137, R93.reuse, R134.reuse ;  /* 0x000000865d897220 */ /* 0x0c0fe20000410000 */
[--C-:B------:R-:W-:Y:S02]  /*45a0*/  HADD2.F32 R123, -RZ, R122.reuse.H0_H0 ;  /* 0x2000007aff7b7230 */ /* 0x100fe40000004100 */
[C---:B------:R-:W-:Y:S01]  /*45b0*/  FMUL.FTZ R134, R40.reuse, R134 ;  /* 0x0000008628867220 */ /* 0x040fe20000410000 */
[--C-:B------:R-:W-:Y:S01]  /*45c0*/  HADD2.F32 R95, -RZ, R41.reuse.H1_H1 ;  /* 0x30000029ff5f7230 */ /* 0x100fe20000004100 */
[----:B------:R-:W-:Y:S01]  /*45d0*/  F2FP.F16.E4M3.UNPACK_B R162, R162 ;  /* 0x000000a2ffa2723e */ /* 0x000fe200020006ff */
[----:B------:R-:W-:Y:S02]  /*45e0*/  HADD2.F32 R94, -RZ, R41.H0_H0 ;  /* 0x20000029ff5e7230 */ /* 0x000fe40000004100 */
[-C--:B------:R-:W-:Y:S01]  /*45f0*/  FFMA.FTZ R40, R40, R123.reuse, -R137 ;  /* 0x0000007b28287223 */ /* 0x080fe20000010889 */
[----:B------:R-:W-:Y:S02]  /*4600*/  HADD2.F32 R122, -RZ, R122.H1_H1 ;  /* 0x3000007aff7a7230 */ /* 0x000fe40000004100 */
[----:B------:R-:W-:Y:S01]  /*4610*/  FFMA.FTZ R41, R93, R123, R134 ;  /* 0x0000007b5d297223 */ /* 0x000fe20000010086 */
[-C--:B------:R-:W-:Y:S01]  /*4620*/  FMUL.FTZ R137, R95, R135.reuse ;  /* 0x000000875f897220 */ /* 0x080fe20000410000 */
[----:B------:R-:W-:Y:S01]  /*4630*/  FMUL.FTZ R136, R94, R135 ;  /* 0x000000875e887220 */ /* 0x000fe20000410000 */
[----:B------:R-:W-:Y:S01]  /*4640*/  F2FP.F16.E4M3.UNPACK_B R93, R92.H1 ;  /* 0x0000005cff5d723e */ /* 0x000fe200030006ff */
[----:B------:R-:W-:-:S02]  /*4650*/  HADD2.F32 R135, -RZ, R162.H1_H1 ;  /* 0x300000a2ff877230 */ /* 0x000fc40000004100 */
[-C--:B------:R-:W-:Y:S01]  /*4660*/  FFMA.FTZ R165, R94, R122.reuse, -R137 ;  /* 0x0000007a5ea57223 */ /* 0x080fe20000010889 */
[----:B------:R-:W-:Y:S01]  /*4670*/  FFMA.FTZ R166, R95, R122, R136 ;  /* 0x0000007a5fa67223 */ /* 0x000fe20000010088 */
[----:B------:R-:W-:Y:S01]  /*4680*/  F2FP.F16.E4M3.UNPACK_B R92, R92 ;  /* 0x0000005cff5c723e */ /* 0x000fe200020006ff */
[--C-:B------:R-:W-:Y:S01]  /*4690*/  HADD2.F32 R122, -RZ, R93.reuse.H1_H1 ;  /* 0x3000005dff7a7230 */ /* 0x100fe20000004100 */
[----:B------:R-:W-:Y:S01]  /*46a0*/  F2FP.F16.E4M3.UNPACK_B R161, R161 ;  /* 0x000000a1ffa1723e */ /* 0x000fe200020006ff */
[----:B------:R-:W-:Y:S02]  /*46b0*/  HADD2.F32 R94, -RZ, R93.H0_H0 ;  /* 0x2000005dff5e7230 */ /* 0x000fe40000004100 */
[----:B------:R-:W-:Y:S02]  /*46c0*/  HADD2.F32 R162, -RZ, R162.H0_H0 ;  /* 0x200000a2ffa27230 */ /* 0x000fe40000004100 */
[----:B------:R-:W-:Y:S01]  /*46d0*/  FMUL.FTZ R137, R122, R135 ;  /* 0x000000877a897220 */ /* 0x000fe20000410000 */
[----:B------:R-:W-:-:S02]  /*46e0*/  HADD2.F32 R95, -RZ, R92.H1_H1 ;  /* 0x3000005cff5f7230 */ /* 0x000fc40000004100 */
[C---:B------:R-:W-:Y:S01]  /*46f0*/  FMUL.FTZ R135, R94.reuse, R135 ;  /* 0x000000875e877220 */ /* 0x040fe20000410000 */
[--C-:B------:R-:W-:Y:S02]  /*4700*/  HADD2.F32 R123, -RZ, R161.reuse.H1_H1 ;  /* 0x300000a1ff7b7230 */ /* 0x100fe40000004100 */
[----:B------:R-:W-:Y:S02]  /*4710*/  HADD2.F32 R93, -RZ, R92.H0_H0 ;  /* 0x2000005cff5d7230 */ /* 0x000fe40000004100 */
[-C--:B------:R-:W-:Y:S01]  /*4720*/  FMUL.FTZ R92, R95, R162.reuse ;  /* 0x000000a25f5c7220 */ /* 0x080fe20000410000 */
[----:B------:R-:W-:Y:S02]  /*4730*/  HADD2.F32 R134, -RZ, R161.H0_H0 ;  /* 0x200000a1ff867230 */ /* 0x000fe40000004100 */
[-C--:B------:R-:W-:Y:S01]  /*4740*/  FFMA.FTZ R137, R94, R123.reuse, -R137 ;  /* 0x0000007b5e897223 */ /* 0x080fe20000010889 */
[----:B------:R-:W-:Y:S01]  /*4750*/  FFMA.FTZ R136, R122, R123, R135 ;  /* 0x0000007b7a887223 */ /* 0x000fe20000010087 */
[----:B------:R-:W-:Y:S01]  /*4760*/  F2FP.F16.E4M3.UNPACK_B R122, R43.H1 ;  /* 0x0000002bff7a723e */ /* 0x000fe200030006ff */
[C---:B------:R-:W-:Y:S01]  /*4770*/  FMUL.FTZ R162, R93.reuse, R162 ;  /* 0x000000a25da27220 */ /* 0x040fe20000410000 */
[----:B------:R-:W-:Y:S01]  /*4780*/  F2FP.F16.E4M3.UNPACK_B R135, R87.H1 ;  /* 0x00000057ff87723e */ /* 0x000fe200030006ff */
[-C--:B------:R-:W-:Y:S01]  /*4790*/  FFMA.FTZ R92, R93, R134.reuse, -R92 ;  /* 0x000000865d5c7223 */ /* 0x080fe2000001085c */
[----:B------:R-:W-:Y:S01]  /*47a0*/  F2FP.SATFINITE.E4M3.F32.PACK_AB_MERGE_C R93, R136, R137, RZ ;  /* 0x00000089885d723e */ /* 0x000fe200048070ff */
[----:B------:R-:W-:Y:S01]  /*47b0*/  FFMA.FTZ R95, R95, R134, R162 ;  /* 0x000000865f5f7223 */ /* 0x000fe200000100a2 */
[--C-:B------:R-:W-:Y:S01]  /*47c0*/  HADD2.F32 R137, -RZ, R122.reuse.H0_H0 ;  /* 0x2000007aff897230 */ /* 0x100fe20000004100 */
[----:B------:R-:W-:Y:S01]  /*47d0*/  F2FP.F16.E4M3.UNPACK_B R123, R42.H1 ;  /* 0x0000002aff7b723e */ /* 0x000fe200030006ff */
[----:B------:R-:W-:Y:S01]  /*47e0*/  HADD2.F32 R161, -RZ, R122.H1_H1 ;  /* 0x3000007affa17230 */ /* 0x000fe20000004100 */
[-C--:B------:R-:W-:Y:S01]  /*47f0*/  F2FP.F16.E4M3.UNPACK_B R122, R86.reuse.H1 ;  /* 0x00000056ff7a723e */ /* 0x080fe200030006ff */
[----:B------:R-:W-:Y:S01]  /*4800*/  HADD2.F32 R162, -RZ, R135.H1_H1 ;  /* 0x30000087ffa27230 */ /* 0x000fe20000004100 */
[----:B------:R-:W-:Y:S01]  /*4810*/  F2FP.F16.E4M3.UNPACK_B R134, R87 ;  /* 0x00000057ff86723e */ /* 0x000fe200020006ff */
[----:B------:R-:W-:Y:S01]  /*4820*/  HADD2.F32 R136, -RZ, R123.H1_H1 ;  /* 0x3000007bff887230 */ /* 0x000fe20000004100 */
[----:B------:R-:W-:Y:S01]  /*4830*/  F2FP.SATFINITE.E4M3.F32.PACK_AB_MERGE_C R94, R166, R165, RZ ;  /* 0x000000a5a65e723e */ /* 0x000fe200048070ff */
[----:B------:R-:W-:Y:S01]  /*4840*/  HADD2.F32 R166, -RZ, R122.H1_H1 ;  /* 0x3000007affa67230 */ /* 0x000fe20000004100 */
[----:B------:R-:W-:Y:S01]  /*4850*/  F2FP.F16.E4M3.UNPACK_B R87, R86 ;  /* 0x00000056ff57723e */ /* 0x000fe200020006ff */
[----:B------:R-:W-:-:S02]  /*4860*/  HADD2.F32 R165, -RZ, R134.H1_H1 ;  /* 0x30000086ffa57230 */ /* 0x000fc40000004100 */
[-C--:B------:R-:W-:Y:S01]  /*4870*/  FMUL.FTZ R86, R161, R162.reuse ;  /* 0x000000a2a1567220 */ /* 0x080fe20000410000 */
[----:B------:R-:W-:Y:S02]  /*4880*/  HADD2.F32 R123, -RZ, R123.H0_H0 ;  /* 0x2000007bff7b7230 */ /* 0x000fe40000004100 */
[C---:B------:R-:W-:Y:S01]  /*4890*/  FMUL.FTZ R178, R137.reuse, R162 ;  /* 0x000000a289b27220 */ /* 0x040fe20000410000 */
[----:B------:R-:W-:Y:S02]  /*48a0*/  HADD2.F32 R162, -RZ, R87.H1_H1 ;  /* 0x30000057ffa27230 */ /* 0x000fe40000004100 */
[----:B------:R-:W-:Y:S01]  /*48b0*/  FFMA.FTZ R86, R137, R166, -R86 ;  /* 0x000000a689567223 */ /* 0x000fe20000010856 */
[----:B------:R-:W-:Y:S01]  /*48c0*/  FMUL.FTZ R176, R136, R165 ;  /* 0x000000a588b07220 */ /* 0x000fe20000410000 */
[----:B------:R-:W-:Y:S01]  /*48d0*/  F2FP.F16.E4M3.UNPACK_B R137, R43 ;  /* 0x0000002bff89723e */ /* 0x000fe200020006ff */
[----:B------:R-:W-:Y:S01]  /*48e0*/  FMUL.FTZ R165, R123, R165 ;  /* 0x000000a57ba57220 */ /* 0x000fe20000410000 */
[----:B------:R-:W-:Y:S01]  /*48f0*/  F2FP.F16.E4M3.UNPACK_B R42, R42 ;  /* 0x0000002aff2a723e */ /* 0x000fe200020006ff */
[----:B------:R-:W-:Y:S01]  /*4900*/  FFMA.FTZ R43, R161, R166, R178 ;  /* 0x000000a6a12b7223 */ /* 0x000fe200000100b2 */
[----:B------:R-:W-:-:S02]  /*4910*/  HADD2.F32 R161, -RZ, R135.H0_H0 ;  /* 0x20000087ffa17230 */ /* 0x000fc40000004100 */
[-C--:B------:R-:W-:Y:S01]  /*4920*/  FFMA.FTZ R166, R136, R162.reuse, R165 ;  /* 0x000000a288a67223 */ /* 0x080fe200000100a5 */
[--C-:B------:R-:W-:Y:S02]  /*4930*/  HADD2.F32 R136, -RZ, R137.reuse.H0_H0 ;  /* 0x20000089ff887230 */ /* 0x100fe40000004100 */
[----:B------:R-:W-:Y:S01]  /*4940*/  FFMA.FTZ R123, R123, R162, -R176 ;  /* 0x000000a27b7b7223 */ /* 0x000fe200000108b0 */
[----:B------:R-:W-:Y:S01]  /*4950*/  HADD2.F32 R137, -RZ, R137.H1_H1 ;  /* 0x30000089ff897230 */ /* 0x000fe20000004100 */
[----:B------:R-:W-:Y:S01]  /*4960*/  F2FP.SATFINITE.E4M3.F32.PACK_AB_MERGE_C R43, R43, R86, RZ ;  /* 0x000000562b2b723e */ /* 0x000fe200048070ff */
[--C-:B------:R-:W-:Y:S02]  /*4970*/  HADD2.F32 R135, -RZ, R42.reuse.H0_H0 ;  /* 0x2000002aff877230 */ /* 0x100fe40000004100 */
[-C--:B------:R-:W-:Y:S01]  /*4980*/  FMUL.FTZ R176, R136, R161.reuse ;  /* 0x000000a188b07220 */ /* 0x080fe20000410000 */
[----:B------:R-:W-:Y:S02]  /*4990*/  HADD2.F32 R42, -RZ, R42.H1_H1 ;  /* 0x3000002aff2a7230 */ /* 0x000fe40000004100 */
[----:B------:R-:W-:Y:S01]  /*49a0*/  FMUL.FTZ R165, R137, R161 ;  /* 0x000000a189a57220 */ /* 0x000fe20000410000 */
[----:B------:R-:W-:Y:S01]  /*49b0*/  HADD2.F32 R134, -RZ, R134.H0_H0 ;  /* 0x20000086ff867230 */ /* 0x000fe20000004100 */
[----:B------:R-:W-:Y:S01]  /*49c0*/  F2FP.SATFINITE.E4M3.F32.PACK_AB_MERGE_C R123, R166, R123, RZ ;  /* 0x0000007ba67b723e */ /* 0x000fe200048070ff */
[----:B------:R-:W-:Y:S01]  /*49d0*/  HADD2.F32 R122, -RZ, R122.H0_H0 ;  /* 0x2000007aff7a7230 */ /* 0x000fe20000004100 */
[----:B------:R-:W-:Y:S01]  /*49e0*/  F2FP.SATFINITE.E4M3.F32.PACK_AB_MERGE_C R41, R41, R40, R94 ;  /* 0x000000282929723e */ /* 0x000fe2000480705e */
[----:B------:R-:W-:-:S02]  /*49f0*/  HADD2.F32 R87, -RZ, R87.H0_H0 ;  /* 0x20000057ff577230 */ /* 0x000fc40000004100 */
[-C--:B------:R-:W-:Y:S01]  /*4a00*/  FMUL.FTZ R162, R42, R134.reuse ;  /* 0x000000862aa27220 */ /* 0x080fe20000410000 */
[----:B------:R-:W-:Y:S01]  /*4a10*/  FMUL.FTZ R161, R135, R134 ;  /* 0x0000008687a17220 */ /* 0x000fe20000410000 */
[-C--:B------:R-:W-:Y:S01]  /*4a20*/  FFMA.FTZ R165, R136, R122.reuse, -R165 ;  /* 0x0000007a88a57223 */ /* 0x080fe200000108a5 */
[----:B------:R-:W-:Y:S01]  /*4a30*/  FFMA.FTZ R176, R137, R122, R176 ;  /* 0x0000007a89b07223 */ /* 0x000fe200000100b0 */
[-C--:B------:R-:W-:Y:S01]  /*4a40*/  FFMA.FTZ R162, R135, R87.reuse, -R162 ;  /* 0x0000005787a27223 */ /* 0x080fe200000108a2 */
[----:B------:R-:W-:Y:S01]  /*4a50*/  FFMA.FTZ R161, R42, R87, R161 ;  /* 0x000000572aa17223 */ /* 0x000fe200000100a1 */
[----:B------:R-:W-:Y:S02]  /*4a60*/  F2FP.SATFINITE.E4M3.F32.PACK_AB_MERGE_C R40, R95, R92, R93 ;  /* 0x0000005c5f28723e */ /* 0x000fe4000480705d */
[----:B------:R-:W-:Y:S02]  /*4a70*/  F2FP.SATFINITE.E4M3.F32.PACK_AB_MERGE_C R43, R176, R165, R43 ;  /* 0x000000a5b02b723e */ /* 0x000fe4000480702b */
[----:B------:R-:W-:-:S07]  /*4a80*/  F2FP.SATFINITE.E4M3.F32.PACK_AB_MERGE_C R42, R161, R162, R123 ;  /* 0x000000a2a12a723e */ /* 0x000fce000480707b */
.L_x_502:
[----:B------:R-:W-:Y:S05]  /*4a90*/  BSYNC B3 ;  /* 0x0000000000037941 */ /* 0x000fea0003800000 */
.L_x_501:
[----:B-1----:R0:W-:Y:S02]  /*4aa0*/  STG.E.128 desc[UR54][R48.64+0x40], R40 ;  /* 0x0000402830007986 */ /* 0x0021e4000c101d36 */
.L_x_500:
[----:B------:R-:W-:Y:S05]  /*4ab0*/  BSYNC B2 ;  /* 0x0000000000027941 */ /* 0x000fea0003800000 */
.L_x_499:
        /* <DEDUP_REMOVED lines=9> */
[----:B------:R-:W-:Y:S02]  /*4b50*/  LOP3.LUT R82, R83, 0xff0000ff, RZ, 0xc0, !PT ;  /* 0xff0000ff53527812 */ /* 0x000fe400078ec0ff */
[----:B------:R-:W-:Y:S02]  /*4b60*/  SHF.R.U32.HI R87, RZ, 0x10, R83 ;  /* 0x00000010ff577819 */ /* 0x000fe40000011653 */
[----:B------:R-:W-:Y:S02]  /*4b70*/  LOP3.LUT R86, R85, 0xff0000ff, RZ, 0xc0, !PT ;  /* 0xff0000ff55567812 */ /* 0x000fe400078ec0ff */
[----:B------:R-:W-:Y:S01]  /*4b80*/  SHF.R.U32.HI R92, RZ, 0x10, R85 ;  /* 0x00000010ff5c7819 */ /* 0x000fe20000011655 */
[----:B------:R-:W-:Y:S01]  /*4b90*/  IMAD.SHL.U32 R85, R84, 0x100, RZ ;  /* 0x0000010054557824 */ /* 0x000fe200078e00ff */
[----:B------:R-:W-:Y:S01]  /*4ba0*/  SHF.L.U32 R83, R93, 0x8, RZ ;  /* 0x000000085d537819 */ /* 0x000fe200000006ff */
[----:B-1----:R-:W-:Y:S01]  /*4bb0*/  IMAD.MOV.U32 R84, RZ, RZ, R40 ;  /* 0x000000ffff547224 */ /* 0x002fe200078e0028 */
[----:B------:R-:W-:-:S02]  /*4bc0*/  SHF.L.U32 R92, R92, 0x10, RZ ;  /* 0x000000105c5c7819 */ /* 0x000fc400000006ff */
[----:B------:R-:W-:Y:S01]  /*4bd0*/  LOP3.LUT R82, R82, 0xff00, R83, 0xf8, !PT ;  /* 0x0000ff0052527812 */ /* 0x000fe200078ef853 */
[----:B------:R-:W-:Y:S01]  /*4be0*/  IMAD.U32 R83, R87, 0x10000, RZ ;  /* 0x0001000057537824 */ /* 0x000fe200078e00ff */
[----:B------:R-:W-:Y:S02]  /*4bf0*/  LOP3.LUT R85, R86, 0xff00, R85, 0xf8, !PT ;  /* 0x0000ff0056557812 */ /* 0x000fe400078ef855 */
        /* <DEDUP_REMOVED lines=19> */
[CC--:B------:R-:W-:Y:S01]  /*4d30*/  FMUL.FTZ R123, R87.reuse, R95.reuse ;  /* 0x0000005f577b7220 */ /* 0x0c0fe20000410000 */
[C---:B------:R-:W-:Y:S01]  /*4d40*/  FMUL.FTZ R122, R86.reuse, R95 ;  /* 0x0000005f567a7220 */ /* 0x040fe20000410000 */
[-C--:B------:R-:W-:Y:S01]  /*4d50*/  F2FP.F16.E4M3.UNPACK_B R85, R84.reuse.H1 ;  /* 0x00000054ff55723e */ /* 0x080fe200030006ff */
[----:B------:R-:W-:Y:S01]  /*4d60*/  HADD2.F32 R93, -RZ, R160.H1_H1 ;  /* 0x300000a0ff5d7230 */ /* 0x000fe20000004100 */
[----:B------:R-:W-:Y:S01]  /*4d70*/  F2FP.F16.E4M3.UNPACK_B R84, R84 ;  /* 0x00000054ff54723e */ /* 0x000fe200020006ff */
[-C--:B------:R-:W-:Y:S01]  /*4d80*/  FFMA.FTZ R123, R86, R92.reuse, -R123 ;  /* 0x0000005c567b7223 */ /* 0x080fe2000001087b */
[----:B------:R-:W-:Y:S01]  /*4d90*/  FFMA.FTZ R134, R87, R92, R122 ;  /* 0x0000005c57867223 */ /* 0x000fe2000001007a */
[----:B------:R-:W-:Y:S01]  /*4da0*/  F2FP.F16.E4M3.UNPACK_B R159, R159 ;  /* 0x0000009fff9f723e */ /* 0x000fe200020006ff */
[--C-:B------:R-:W-:Y:S01]  /*4db0*/  HADD2.F32 R87, -RZ, R85.reuse.H0_H0 ;  /* 0x20000055ff577230 */ /* 0x100fe20000004100 */
[----:B------:R-:W-:Y:S01]  /*4dc0*/  F2FP.F16.E4M3.UNPACK_B R135, R83.H1 ;  /* 0x00000053ff87723e */ /* 0x000fe200030006ff */
[----:B------:R-:W-:-:S02]  /*4dd0*/  HADD2.F32 R92, -RZ, R85.H1_H1 ;  /* 0x30000055ff5c7230 */ /* 0x000fc40000004100 */
[----:B------:R-:W-:Y:S02]  /*4de0*/  HADD2.F32 R160, -RZ, R160.H0_H0 ;  /* 0x200000a0ffa07230 */ /* 0x000fe40000004100 */
[-C--:B------:R-:W-:Y:S01]  /*4df0*/  FMUL.FTZ R95, R87, R93.reuse ;  /* 0x0000005d575f7220 */ /* 0x080fe20000410000 */
[--C-:B------:R-:W-:Y:S02]  /*4e00*/  HADD2.F32 R86, -RZ, R84.reuse.H1_H1 ;  /* 0x30000054ff567230 */ /* 0x100fe40000004100 */
[----:B------:R-:W-:Y:S01]  /*4e10*/  FMUL.FTZ R122, R92, R93 ;  /* 0x0000005d5c7a7220 */ /* 0x000fe20000410000 */
[----:B------:R-:W-:Y:S02]  /*4e20*/  HADD2.F32 R85, -RZ, R84.H0_H0 ;  /* 0x20000054ff557230 */ /* 0x000fe40000004100 */
[--C-:B------:R-:W-:Y:S02]  /*4e30*/  HADD2.F32 R84, -RZ, R159.reuse.H1_H1 ;  /* 0x3000009fff547230 */ /* 0x100fe40000004100 */
[----:B------:R-:W-:Y:S01]  /*4e40*/  FMUL.FTZ R94, R86, R160 ;  /* 0x000000a0565e7220 */ /* 0x000fe20000410000 */
[----:B------:R-:W-:-:S02]  /*4e50*/  HADD2.F32 R159, -RZ, R159.H0_H0 ;  /* 0x2000009fff9f7230 */ /* 0x000fc40000004100 */
[----:B------:R-:W-:Y:S01]  /*4e60*/  FMUL.FTZ R93, R85, R160 ;  /* 0x000000a0555d7220 */ /* 0x000fe20000410000 */
[--C-:B------:R-:W-:Y:S02]  /*4e70*/  HADD2.F32 R137, -RZ, R135.reuse.H1_H1 ;  /* 0x30000087ff897230 */ /* 0x100fe40000004100 */
[-C--:B------:R-:W-:Y:S01]  /*4e80*/  FFMA.FTZ R87, R87, R84.reuse, -R122 ;  /* 0x0000005457577223 */ /* 0x080fe2000001087a */
[----:B------:R-:W-:Y:S01]  /*4e90*/  FFMA.FTZ R92, R92, R84, R95 ;  /* 0x000000545c5c7223 */ /* 0x000fe2000001005f */
[-C--:B------:R-:W-:Y:S01]  /*4ea0*/  FFMA.FTZ R84, R85, R159.reuse, -R94 ;  /* 0x0000009f55547223 */ /* 0x080fe2000001085e */
[----:B------:R-:W-:Y:S01]  /*4eb0*/  FFMA.FTZ R85, R86, R159, R93 ;  /* 0x0000009f56557223 */ /* 0x000fe2000001005d */
[----:B------:R-:W-:Y:S01]  /*4ec0*/  F2FP.F16.E4M3.UNPACK_B R93, R43.H1 ;  /* 0x0000002bff5d723e */ /* 0x000fe200030006ff */
[----:B------:R-:W-:Y:S01]  /*4ed0*/  HADD2.F32 R135, -RZ, R135.H0_H0 ;  /* 0x20000087ff877230 */ /* 0x000fe20000004100 */
[----:B------:R-:W-:Y:S02]  /*4ee0*/  F2FP.SATFINITE.E4M3.F32.PACK_AB_MERGE_C R86, R134, R123, RZ ;  /* 0x0000007b8656723e */ /* 0x000fe400048070ff */
[----:B------:R-:W-:Y:S01]  /*4ef0*/  F2FP.SATFINITE.E4M3.F32.PACK_AB_MERGE_C R87, R92, R87, RZ ;  /* 0x000000575c57723e */ /* 0x000fe200048070ff */
[--C-:B------:R-:W-:Y:S01]  /*4f00*/  HADD2.F32 R94, -RZ, R93.reuse.H0_H0 ;  /* 0x2000005dff5e7230 */ /* 0x100fe20000004100 */
[----:B------:R-:W-:Y:S01]  /*4f10*/  F2FP.F16.E4M3.UNPACK_B R122, R82.H1 ;  /* 0x00000052ff7a723e */ /* 0x000fe200030006ff */
[----:B------:R-:W-:Y:S01]  /*4f20*/  HADD2.F32 R93, -RZ, R93.H1_H1 ;  /* 0x3000005dff5d7230 */ /* 0x000fe20000004100 */
[----:B------:R-:W-:-:S02]  /*4f30*/  F2FP.F16.E4M3.UNPACK_B R92, R42.H1 ;  /* 0x0000002aff5c723e */ /* 0x000fc400030006ff */
[----:B------:R-:W-:Y:S01]  /*4f40*/  F2FP.F16.E4M3.UNPACK_B R134, R83 ;  /* 0x00000053ff86723e */ /* 0x000fe200020006ff */
[----:B------:R-:W-:Y:S01]  /*4f50*/  HADD2.F32 R123, -RZ, R122.H1_H1 ;  /* 0x3000007aff7b7230 */ /* 0x000fe20000004100 */
[----:B------:R-:W-:Y:S01]  /*4f60*/  F2FP.F16.E4M3.UNPACK_B R95, R82 ;  /* 0x00000052ff5f723e */ /* 0x000fe200020006ff */
[----:B------:R-:W-:Y:S02]  /*4f70*/  HADD2.F32 R83, -RZ, R92.H1_H1 ;  /* 0x3000005cff537230 */ /* 0x000fe40000004100 */
[-C--:B------:R-:W-:Y:S01]  /*4f80*/  FMUL.FTZ R159, R93, R137.reuse ;  /* 0x000000895d9f7220 */ /* 0x080fe20000410000 */
[----:B------:R-:W-:Y:S02]  /*4f90*/  HADD2.F32 R136, -RZ, R134.H1_H1 ;  /* 0x30000086ff887230 */ /* 0x000fe40000004100 */
[C---:B------:R-:W-:Y:S01]  /*4fa0*/  FMUL.FTZ R160, R94.reuse, R137 ;  /* 0x000000895ea07220 */ /* 0x040fe20000410000 */
[----:B------:R-:W-:Y:S02]  /*4fb0*/  HADD2.F32 R92, -RZ, R92.H0_H0 ;  /* 0x2000005cff5c7230 */ /* 0x000fe40000004100 */
[----:B------:R-:W-:Y:S01]  /*4fc0*/  FFMA.FTZ R82, R94, R123, -R159 ;  /* 0x0000007b5e527223 */ /* 0x000fe2000001089f */
[----:B------:R-:W-:-:S02]  /*4fd0*/  HADD2.F32 R94, -RZ, R95.H1_H1 ;  /* 0x3000005fff5e7230 */ /* 0x000fc40000004100 */
[CC--:B------:R-:W-:Y:S01]  /*4fe0*/  FMUL.FTZ R137, R83.reuse, R136.reuse ;  /* 0x0000008853897220 */ /* 0x0c0fe20000410000 */
[----:B------:R-:W-:Y:S01]  /*4ff0*/  F2FP.F16.E4M3.UNPACK_B R43, R43 ;  /* 0x0000002bff2b723e */ /* 0x000fe200020006ff */
[C---:B------:R-:W-:Y:S01]  /*5000*/  FMUL.FTZ R136, R92.reuse, R136 ;  /* 0x000000885c887220 */ /* 0x040fe20000410000 */
[----:B------:R-:W-:Y:S01]  /*5010*/  F2FP.F16.E4M3.UNPACK_B R42, R42 ;  /* 0x0000002aff2a723e */ /* 0x000fe200020006ff */
[-C--:B------:R-:W-:Y:S01]  /*5020*/  FFMA.FTZ R137, R92, R94.reuse, -R137 ;  /* 0x0000005e5c897223 */ /* 0x080fe20000010889 */
[----:B------:R-:W-:Y:S02]  /*5030*/  HADD2.F32 R134, -RZ, R134.H0_H0 ;  /* 0x20000086ff867230 */ /* 0x000fe40000004100 */
[----:B------:R-:W-:Y:S01]  /*5040*/  FFMA.FTZ R136, R83, R94, R136 ;  /* 0x0000005e53887223 */ /* 0x000fe20000010088 */
[--C-:B------:R-:W-:Y:S02]  /*5050*/  HADD2.F32 R83, -RZ, R43.reuse.H0_H0 ;  /* 0x2000002bff537230 */ /* 0x100fe40000004100 */
[----:B------:R-:W-:Y:S01]  /*5060*/  FFMA.FTZ R123, R93, R123, R160 ;  /* 0x0000007b5d7b7223 */ /* 0x000fe200000100a0 */
[----:B------:R-:W-:Y:S01]  /*5070*/  HADD2.F32 R92, -RZ, R43.H1_H1 ;  /* 0x3000002bff5c7230 */ /* 0x000fe20000004100 */
[----:B------:R-:W-:Y:S01]  /*5080*/  F2FP.SATFINITE.E4M3.F32.PACK_AB_MERGE_C R41, R41, R40, R86 ;  /* 0x000000282929723e */ /* 0x000fe20004807056 */
[--C-:B------:R-:W-:Y:S01]  /*5090*/  HADD2.F32 R43, -RZ, R42.reuse.H0_H0 ;  /* 0x2000002aff2b7230 */ /* 0x100fe20000004100 */
[----:B------:R-:W-:Y:S01]  /*50a0*/  F2FP.SATFINITE.E4M3.F32.PACK_AB_MERGE_C R136, R136, R137, RZ ;  /* 0x000000898888723e */ /* 0x000fe200048070ff */
[----:B------:R-:W-:-:S02]  /*50b0*/  HADD2.F32 R42, -RZ, R42.H1_H1 ;  /* 0x3000002aff2a7230 */ /* 0x000fc40000004100 */
[-C--:B------:R-:W-:Y:S01]  /*50c0*/  FMUL.FTZ R160, R92, R135.reuse ;  /* 0x000000875ca07220 */ /* 0x080fe20000410000 */
[----:B------:R-:W-:Y:S02]  /*50d0*/  HADD2.F32 R122, -RZ, R122.H0_H0 ;  /* 0x2000007aff7a7230 */ /* 0x000fe40000004100 */
[----:B------:R-:W-:Y:S01]  /*50e0*/  FMUL.FTZ R135, R83, R135 ;  /* 0x0000008753877220 */ /* 0x000fe20000410000 */
[----:B------:R-:W-:Y:S02]  /*50f0*/  HADD2.F32 R95, -RZ, R95.H0_H0 ;  /* 0x2000005fff5f7230 */ /* 0x000fe40000004100 */
[-C--:B------:R-:W-:Y:S01]  /*5100*/  FMUL.FTZ R94, R42, R134.reuse ;  /* 0x000000862a5e7220 */ /* 0x080fe20000410000 */
[----:B------:R-:W-:Y:S01]  /*5110*/  FMUL.FTZ R93, R43, R134 ;  /* 0x000000862b5d7220 */ /* 0x000fe20000410000 */
[-C--:B------:R-:W-:Y:S01]  /*5120*/  FFMA.FTZ R160, R83, R122.reuse, -R160 ;  /* 0x0000007a53a07223 */ /* 0x080fe200000108a0 */
[----:B------:R-:W-:Y:S01]  /*5130*/  FFMA.FTZ R135, R92, R122, R135 ;  /* 0x0000007a5c877223 */ /* 0x000fe20000010087 */
[-C--:B------:R-:W-:Y:S01]  /*5140*/  FFMA.FTZ R94, R43, R95.reuse, -R94 ;  /* 0x0000005f2b5e7223 */ /* 0x080fe2000001085e */
[----:B------:R-:W-:Y:S01]  /*5150*/  FFMA.FTZ R93, R42, R95, R93 ;  /* 0x0000005f2a5d7223 */ /* 0x000fe2000001005d */
[----:B------:R-:W-:-:S02]  /*5160*/  F2FP.SATFINITE.E4M3.F32.PACK_AB_MERGE_C R82, R123, R82, RZ ;  /* 0x000000527b52723e */ /* 0x000fc400048070ff */
[----:B------:R-:W-:Y:S02]  /*5170*/  F2FP.SATFINITE.E4M3.F32.PACK_AB_MERGE_C R40, R85, R84, R87 ;  /* 0x000000545528723e */ /* 0x000fe40004807057 */
[----:B------:R-:W-:Y:S02]  /*5180*/  F2FP.SATFINITE.E4M3.F32.PACK_AB_MERGE_C R42, R93, R94, R136 ;  /* 0x0000005e5d2a723e */ /* 0x000fe40004807088 */
[----:B------:R-:W-:-:S07]  /*5190*/  F2FP.SATFINITE.E4M3.F32.PACK_AB_MERGE_C R43, R135, R160, R82 ;  /* 0x000000a0872b723e */ /* 0x000fce0004807052 */
.L_x_506:
[----:B------:R-:W-:Y:S05]  /*51a0*/  BSYNC B3 ;  /* 0x0000000000037941 */ /* 0x000fea0003800000 */
.L_x_505:
[----:B-1----:R0:W-:Y:S02]  /*51b0*/  STG.E.128 desc[UR54][R48.64+0x60], R40 ;  /* 0x0000602830007986 */ /* 0x0021e4000c101d36 */
.L_x_504:
[----:B------:R-:W-:Y:S05]  /*51c0*/  BSYNC B2 ;  /* 0x0000000000027941 */ /* 0x000fea0003800000 */
.L_x_503:
[----:B------:R-:W-:Y:S01]  /*51d0*/  ISETP.NE.AND P2, PT, R38, RZ, PT ;  /* 0x000000ff2600720c */ /* 0x000fe20003f45270 */
[----:B------:R-:W-:-:S12]  /*51e0*/  BSSY B2, `(.L_x_507) ;  /* 0x0000070000027945 */ /* 0x000fd80003800000 */
[----:B------:R-:W-:Y:S05]  /*51f0*/  @!P2 BRA `(.L_x_508) ;  /* 0x0000000400b8a947 */ /* 0x000fea0003800000 */
[----:B012-4-:R0:W1:Y:S01]  /*5200*/  LDS.128 R40, [R47+0x1f400] ;  /* 0x01f400002f287984 */ /* 0x0170620000000c00 */
[----:B------:R-:W-:Y:S01]  /*5210*/  ISETP.GE.AND P2, PT, R172, R131, PT ;  /* 0x00000083ac00720c */ /* 0x000fe20003f46270 */
[----:B------:R-:W-:-:S12]  /*5220*/  BSSY B3, `(.L_x_509) ;  /* 0x000006a000037945 */ /* 0x000fd80003800000 */
[----:B0-----:R-:W-:Y:S05]  /*5230*/  @P2 BRA `(.L_x_510) ;  /* 0x0000000400a02947 */ /* 0x001fea0003800000 */
[--C-:B------:R-:W-:Y:S02]  /*5240*/  SHF.R.U32.HI R86, RZ, 0x10, R79.reuse ;  /* 0x00000010ff567819 */ /* 0x100fe4000001164f */
[----:B------:R-:W-:Y:S02]  /*5250*/  SHF.R.U32.HI R78, RZ, 0x8, R79 ;  /* 0x00000008ff4e7819 */ /* 0x000fe4000001164f */
[----:B------:R-:W-:Y:S02]  /*5260*/  LOP3.LUT R83, R79, 0xff0000ff, RZ, 0xc0, !PT ;  /* 0xff0000ff4f537812 */ /* 0x000fe400078ec0ff */
[--C-:B------:R-:W-:Y:S01]  /*5270*/  SHF.R.U32.HI R79, RZ, 0x8, R81.reuse ;  /* 0x00000008ff4f7819 */ /* 0x100fe20000011651 */
[----:B------:R-:W-:Y:S01]  /*5280*/  IMAD.SHL.U32 R78, R78, 0x100, RZ ;  /* 0x000001004e4e7824 */ /* 0x000fe200078e00ff */
[----:B------:R-:W-:Y:S02]  /*5290*/  SHF.R.U32.HI R85, RZ, 0x10, R81 ;  /* 0x00000010ff557819 */ /* 0x000fe40000011651 */
[----:B------:R-:W-:Y:S01]  /*52a0*/  LOP3.LUT R82, R81, 0xff0000ff, RZ, 0xc0, !PT ;  /* 0xff0000ff51527812 */ /* 0x000fe200078ec0ff */
[----:B------:R-:W-:Y:S01]  /*52b0*/  IMAD.SHL.U32 R81, R79, 0x100, RZ ;  /* 0x000001004f517824 */ /* 0x000fe200078e00ff */
[----:B-1----:R-:W-:Y:S01]  /*52c0*/  MOV R80, R40 ;  /* 0x0000002800507202 */ /* 0x002fe20000000f00 */
[----:B------:R-:W-:Y:S01]  /*52d0*/  IMAD.MOV.U32 R79, RZ, RZ, R41 ;  /* 0x000000ffff4f7224 */ /* 0x000fe200078e0029 */
[----:B------:R-:W-:Y:S01]  /*52e0*/  LOP3.LUT R78, R83, 0xff00, R78, 0xf8, !PT ;  /* 0x0000ff00534e7812 */ /* 0x000fe200078ef84e */
[----:B------:R-:W-:Y:S01]  /*52f0*/  IMAD.U32 R41, R86, 0x10000, RZ ;  /* 0x0001000056297824 */ /* 0x000fe200078e00ff */
[----:B------:R-:W-:Y:S01]  /*5300*/  LOP3.LUT R84, R82, 0xff00, R81, 0xf8, !PT ;  /* 0x0000ff0052547812 */ /* 0x000fe200078ef851 */
[----:B------:R-:W-:Y:S01]  /*5310*/  IMAD.U32 R81, R85, 0x10000, RZ ;  /* 0x0001000055517824 */ /* 0x000fe200078e00ff */
[----:B------:R-:W-:-:S02]  /*5320*/  F2FP.F16.E4M3.UNPACK_B R82, R155.H1 ;  /* 0x0000009bff52723e */ /* 0x000fc400030006ff */
        /* <DEDUP_REMOVED lines=8> */
[----:B------:R-:W-:Y:S02]  /*53b0*/  HADD2.F32 R87, -RZ, R82.H1_H1 ;  /* 0x30000052ff577230 */ /* 0x000fe40000004100 */
[----:B------:R-:W-:Y:S01]  /*53c0*/  FMUL.FTZ R93, R81, R86 ;  /* 0x00000056515d7220 */ /* 0x000fe20000410000 */
[----:B------:R-:W-:-:S02]  /*53d0*/  HADD2.F32 R85, -RZ, R84.H0_H0 ;  /* 0x20000054ff557230 */ /* 0x000fc40000004100 */
        /* <DEDUP_REMOVED lines=16> */
[----:B------:R-:W-:Y:S01]  /*54e0*/  HADD2.F32 R83, -RZ, R81.H0_H0 ;  /* 0x20000051ff537230 */ /* 0x000fe20000004100 */
[----:B------:R-:W-:Y:S01]  /*54f0*/  F2FP.F16.E4M3.UNPACK_B R95, R78.H1 ;  /* 0x0000004eff5f723e */ /* 0x000fe200030006ff */
[--C-:B------:R-:W-:Y:S02]  /*5500*/  HADD2.F32 R81, -RZ, R80.reuse.H0_H0 ;  /* 0x20000050ff517230 */ /* 0x100fe40000004100 */
[----:B------:R-:W-:Y:S01]  /*5510*/  FMUL.FTZ R92, R84, R85 ;  /* 0x00000055545c7220 */ /* 0x000fe20000410000 */
[----:B------:R-:W-:-:S02]  /*5520*/  HADD2.F32 R82, -RZ, R80.H1_H1 ;  /* 0x30000050ff527230 */ /* 0x000fc40000004100 */
[----:B------:R-:W-:Y:S01]  /*5530*/  FMUL.FTZ R85, R83, R85 ;  /* 0x0000005553557220 */ /* 0x000fe20000410000 */
[----:B------:R-:W-:Y:S01]  /*5540*/  HADD2.F32 R155, -RZ, R155.H0_H0 ;  /* 0x2000009bff9b7230 */ /* 0x000fe20000004100 */
[----:B------:R-:W-:Y:S01]  /*5550*/  F2FP.F16.E4M3.UNPACK_B R87, R41 ;  /* 0x00000029ff57723e */ /* 0x000fe200020006ff */
[--C-:B------:R-:W-:Y:S02]  /*5560*/  HADD2.F32 R80, -RZ, R151.reuse.H1_H1 ;  /* 0x30000097ff507230 */ /* 0x100fe40000004100 */
[----:B------:R-:W-:Y:S02]  /*5570*/  HADD2.F32 R151, -RZ, R151.H0_H0 ;  /* 0x20000097ff977230 */ /* 0x000fe40000004100 */
[-C--:B------:R-:W-:Y:S01]  /*5580*/  FMUL.FTZ R86, R82, R155.reuse ;  /* 0x0000009b52567220 */ /* 0x080fe20000410000 */
[----:B------:R-:W-:Y:S01]  /*5590*/  FMUL.FTZ R155, R81, R155 ;  /* 0x0000009b519b7220 */ /* 0x000fe20000410000 */
[-C--:B------:R-:W-:Y:S01]  /*55a0*/  FFMA.FTZ R84, R84, R80.reuse, R85 ;  /* 0x0000005054547223 */ /* 0x080fe20000010055 */
[----:B------:R-:W-:Y:S01]  /*55b0*/  FFMA.FTZ R83, R83, R80, -R92 ;  /* 0x0000005053537223 */ /* 0x000fe2000001085c */
[----:B------:R-:W-:Y:S01]  /*55c0*/  F2FP.F16.E4M3.UNPACK_B R85, R43.H1 ;  /* 0x0000002bff55723e */ /* 0x000fe200030006ff */
[-C--:B------:R-:W-:Y:S01]  /*55d0*/  FFMA.FTZ R80, R81, R151.reuse, -R86 ;  /* 0x0000009751507223 */ /* 0x080fe20000010856 */
[----:B------:R-:W-:Y:S01]  /*55e0*/  FFMA.FTZ R81, R82, R151, R155 ;  /* 0x0000009752517223 */ /* 0x000fe2000001009b */
[----:B------:R-:W-:Y:S01]  /*55f0*/  F2FP.SATFINITE.E4M3.F32.PACK_AB_MERGE_C R82, R94, R93, RZ ;  /* 0x0000005d5e52723e */ /* 0x000fe200048070ff */
[----:B------:R-:W-:Y:S01]  /*5600*/  HADD2.F32 R122, -RZ, R95.H1_H1 ;  /* 0x3000005fff7a7230 */ /* 0x000fe20000004100 */
[----:B------:R-:W-:Y:S01]  /*5610*/  F2FP.SATFINITE.E4M3.F32.PACK_AB_MERGE_C R83, R84, R83, RZ ;  /* 0x000000535453723e */ /* 0x000fe200048070ff */
[--C-:B------:R-:W-:Y:S01]  /*5620*/  HADD2.F32 R86, -RZ, R85.reuse.H0_H0 ;  /* 0x20000055ff567230 */ /* 0x100fe20000004100 */
[----:B------:R-:W-:Y:S01]  /*5630*/  F2FP.F16.E4M3.UNPACK_B R92, R41.H1 ;  /* 0x00000029ff5c723e */ /* 0x000fe200030006ff */
[----:B------:R-:W-:Y:S01]  /*5640*/  HADD2.F32 R85, -RZ, R85.H1_H1 ;  /* 0x30000055ff557230 */ /* 0x000fe20000004100 */
[----:B------:R-:W-:Y:S01]  /*5650*/  F2FP.F16.E4M3.UNPACK_B R84, R42.H1 ;  /* 0x0000002aff54723e */ /* 0x000fe200030006ff */
[----:B------:R-:W-:Y:S01]  /*5660*/  HADD2.F32 R95, -RZ, R95.H0_H0 ;  /* 0x2000005fff5f7230 */ /* 0x000fe20000004100 */
[----:B------:R-:W-:Y:S01]  /*5670*/  F2FP.F16.E4M3.UNPACK_B R94, R78 ;  /* 0x0000004eff5e723e */ /* 0x000fe200020006ff */
[----:B------:R-:W-:-:S02]  /*5680*/  HADD2.F32 R93, -RZ, R92.H1_H1 ;  /* 0x3000005cff5d7230 */ /* 0x000fc40000004100 */
[----:B------:R-:W-:Y:S01]  /*5690*/  FMUL.FTZ R41, R85, R122 ;  /* 0x0000007a55297220 */ /* 0x000fe20000410000 */
[----:B------:R-:W-:Y:S01]  /*56a0*/  HADD2.F32 R78, -RZ, R84.H1_H1 ;  /* 0x30000054ff4e7230 */ /* 0x000fe20000004100 */
[----:B------:R-:W-:Y:S01]  /*56b0*/  F2FP.F16.E4M3.UNPACK_B R43, R43 ;  /* 0x0000002bff2b723e */ /* 0x000fe200020006ff */
[----:B------:R-:W-:Y:S02]  /*56c0*/  HADD2.F32 R123, -RZ, R94.H1_H1 ;  /* 0x3000005eff7b7230 */ /* 0x000fe40000004100 */
[----:B------:R-:W-:Y:S01]  /*56d0*/  FFMA.FTZ R134, R86, R93, -R41 ;  /* 0x0000005d56867223 */ /* 0x000fe20000010829 */
[----:B------:R-:W-:Y:S01]  /*56e0*/  HADD2.F32 R84, -RZ, R84.H0_H0 ;  /* 0x20000054ff547230 */ /* 0x000fe20000004100 */
[----:B------:R-:W-:Y:S01]  /*56f0*/  F2FP.F16.E4M3.UNPACK_B R42, R42 ;  /* 0x0000002aff2a723e */ /* 0x000fe200020006ff */
[----:B------:R-:W-:Y:S02]  /*5700*/  HADD2.F32 R41, -RZ, R87.H1_H1 ;  /* 0x30000057ff297230 */ /* 0x000fe40000004100 */
[-C--:B------:R-:W-:Y:S01]  /*5710*/  FMUL.FTZ R135, R78, R123.reuse ;  /* 0x0000007b4e877220 */ /* 0x080fe20000410000 */
[----:B------:R-:W-:Y:S01]  /*5720*/  FMUL.FTZ R122, R86, R122 ;  /* 0x0000007a567a7220 */ /* 0x000fe20000410000 */
[----:B------:R-:W-:Y:S01]  /*5730*/  FMUL.FTZ R123, R84, R123 ;  /* 0x0000007b547b7220 */ /* 0x000fe20000410000 */
[----:B------:R-:W-:-:S02]  /*5740*/  HADD2.F32 R94, -RZ, R94.H0_H0 ;  /* 0x2000005eff5e7230 */ /* 0x000fc40000004100 */
[----:B------:R-:W-:Y:S01]  /*5750*/  FFMA.FTZ R135, R84, R41, -R135 ;  /* 0x0000002954877223 */ /* 0x000fe20000010887 */
[----:B------:R-:W-:Y:S01]  /*5760*/  FFMA.FTZ R137, R85, R93, R122 ;  /* 0x0000005d55897223 */ /* 0x000fe2000001007a */
[----:B------:R-:W-:Y:S01]  /*5770*/  FFMA.FTZ R86, R78, R41, R123 ;  /* 0x000000294e567223 */ /* 0x000fe2000001007b */
[--C-:B------:R-:W-:Y:S02]  /*5780*/  HADD2.F32 R78, -RZ, R43.reuse.H0_H0 ;  /* 0x2000002bff4e7230 */ /* 0x100fe40000004100 */
[--C-:B------:R-:W-:Y:S01]  /*5790*/  HADD2.F32 R41, -RZ, R42.reuse.H0_H0 ;  /* 0x2000002aff297230 */ /* 0x100fe20000004100 */
[----:B------:R-:W-:Y:S01]  /*57a0*/  F2FP.SATFINITE.E4M3.F32.PACK_AB_MERGE_C R134, R137, R134, RZ ;  /* 0x000000868986723e */ /* 0x000fe200048070ff */
[----:B------:R-:W-:Y:S02]  /*57b0*/  HADD2.F32 R43, -RZ, R43.H1_H1 ;  /* 0x3000002bff2b7230 */ /* 0x000fe40000004100 */
[----:B------:R-:W-:Y:S01]  /*57c0*/  FMUL.FTZ R122, R78, R95 ;  /* 0x0000005f4e7a7220 */ /* 0x000fe20000410000 */
[----:B------:R-:W-:-:S02]  /*57d0*/  HADD2.F32 R42, -RZ, R42.H1_H1 ;  /* 0x3000002aff2a7230 */ /* 0x000fc40000004100 */
[-C--:B------:R-:W-:Y:S01]  /*57e0*/  FMUL.FTZ R85, R41, R94.reuse ;  /* 0x0000005e29557220 */ /* 0x080fe20000410000 */
[----:B------:R-:W-:Y:S02]  /*57f0*/  HADD2.F32 R92, -RZ, R92.H0_H0 ;  /* 0x2000005cff5c7230 */ /* 0x000fe40000004100 */
[C---:B------:R-:W-:Y:S01]  /*5800*/  FMUL.FTZ R93, R43.reuse, R95 ;  /* 0x0000005f2b5d7220 */ /* 0x040fe20000410000 */
[----:B------:R-:W-:Y:S02]  /*5810*/  HADD2.F32 R87, -RZ, R87.H0_H0 ;  /* 0x20000057ff577230 */ /* 0x000fe40000004100 */
[----:B------:R-:W-:Y:S01]  /*5820*/  FMUL.FTZ R84, R42, R94 ;  /* 0x0000005e2a547220 */ /* 0x000fe20000410000 */
[----:B------:R-:W-:Y:S01]  /*5830*/  F2FP.SATFINITE.E4M3.F32.PACK_AB_MERGE_C R86, R86, R135, RZ ;  /* 0x000000875656723e */ /* 0x000fe200048070ff */
[-C--:B------:R-:W-:Y:S01]  /*5840*/  FFMA.FTZ R93, R78, R92.reuse, -R93 ;  /* 0x0000005c4e5d7223 */ /* 0x080fe2000001085d */
[----:B------:R-:W-:Y:S01]  /*5850*/  FFMA.FTZ R122, R43, R92, R122 ;  /* 0x0000005c2b7a7223 */ /* 0x000fe2000001007a */
[-C--:B------:R-:W-:Y:S01]  /*5860*/  FFMA.FTZ R84, R41, R87.reuse, -R84 ;  /* 0x0000005729547223 */ /* 0x080fe20000010854 */
[----:B------:R-:W-:Y:S01]  /*5870*/  FFMA.FTZ R85, R42, R87, R85 ;  /* 0x000000572a557223 */ /* 0x000fe20000010055 */
[----:B------:R-:W-:-:S02]  /*5880*/  F2FP.SATFINITE.E4M3.F32.PACK_AB_MERGE_C R41, R79, R40, R82 ;  /* 0x000000284f29723e */ /* 0x000fc40004807052 */
[----:B------:R-:W-:Y:S02]  /*5890*/  F2FP.SATFINITE.E4M3.F32.PACK_AB_MERGE_C R40, R81, R80, R83 ;  /* 0x000000505128723e */ /* 0x000fe40004807053 */
[----:B------:R-:W-:Y:S02]  /*58a0*/  F2FP.SATFINITE.E4M3.F32.PACK_AB_MERGE_C R42, R85, R84, R86 ;  /* 0x00000054552a723e */ /* 0x000fe40004807056 */
[----:B------:R-:W-:-:S07]  /*58b0*/  F2FP.SATFINITE.E4M3.F32.PACK_AB_MERGE_C R43, R122, R93, R134 ;  /* 0x0000005d7a2b723e */ /* 0x000fce0004807086 */
.L_x_510:
[----:B------:R-:W-:Y:S05]  /*58c0*/  BSYNC B3 ;  /* 0x0000000000037941 */ /* 0x000fea0003800000 */
.L_x_509:
[----:B-1----:R0:W-:Y:S02]  /*58d0*/  STG.E.128 desc[UR54][R48.64+0x80], R40 ;  /* 0x0000802830007986 */ /* 0x0021e4000c101d36 */
.L_x_508:
[----:B------:R-:W-:Y:S05]  /*58e0*/  BSYNC B2 ;  /* 0x0000000000027941 */ /* 0x000fea0003800000 */
.L_x_507:
[----:B------:R-:W-:-:S13]  /*58f0*/  ISETP.NE.AND P2, PT, R39, RZ, PT ;  /* 0x000000ff2700720c */ /* 0x000fda0003f45270 */
[----:B------:R-:W-:Y:S05]  /*5900*/  @!P2 BRA `(.L_x_490) ;  /* 0x0000000400b4a947 */ /* 0x000fea0003800000 */
[----:B012-4-:R0:W1:Y:S01]  /*5910*/  LDS.128 R40, [R46+0x1f400] ;  /* 0x01f400002e287984 */ /* 0x0170620000000c00 */
[----:B------:R-:W-:Y:S01]  /*5920*/  ISETP.GE.AND P2, PT, R174, R131, PT ;  /* 0x00000083ae00720c */ /* 0x000fe20003f46270 */
[----:B------:R-:W-:-:S12]  /*5930*/  BSSY B2, `(.L_x_511) ;  /* 0x0000069000027945 */ /* 0x000fd80003800000 */
[----:B0-----:R-:W-:Y:S05]  /*5940*/  @P2 BRA `(.L_x_512) ;  /* 0x00000004009c2947 */ /* 0x001fea0003800000 */
[--C-:B------:R-:W-:Y:S02]  /*5950*/  SHF.R.U32.HI R81, RZ, 0x8, R75.reuse ;  /* 0x00000008ff517819 */ /* 0x100fe4000001164b */
[----:B------:R-:W-:Y:S02]  /*5960*/  LOP3.LUT R74, R75, 0xff0000ff, RZ, 0xc0, !PT ;  /* 0xff0000ff4b4a7812 */ /* 0x000fe400078ec0ff */
[----:B------:R-:W-:Y:S01]  /*5970*/  SHF.R.U32.HI R79, RZ, 0x10, R75 ;  /* 0x00000010ff4f7819 */ /* 0x000fe2000001164b */
[----:B------:R-:W-:Y:S01]  /*5980*/  IMAD.SHL.U32 R75, R81, 0x100, RZ ;  /* 0x00000100514b7824 */ /* 0x000fe200078e00ff */
[--C-:B------:R-:W-:Y:S02]  /*5990*/  SHF.R.U32.HI R76, RZ, 0x8, R77.reuse ;  /* 0x00000008ff4c7819 */ /* 0x100fe4000001164d */
[----:B------:R-:W-:Y:S02]  /*59a0*/  LOP3.LUT R78, R77, 0xff0000ff, RZ, 0xc0, !PT ;  /* 0xff0000ff4d4e7812 */ /* 0x000fe400078ec0ff */
[----:B------:R-:W-:-:S02]  /*59b0*/  SHF.R.U32.HI R80, RZ, 0x10, R77 ;  /* 0x00000010ff507819 */ /* 0x000fc4000001164d */
[----:B------:R-:W-:Y:S01]  /*59c0*/  SHF.L.U32 R77, R76, 0x8, RZ ;  /* 0x000000084c4d7819 */ /* 0x000fe200000006ff */
[----:B-1----:R-:W-:Y:S01]  /*59d0*/  IMAD.MOV.U32 R76, RZ, RZ, R40 ;  /* 0x000000ffff4c7224 */ /* 0x002fe200078e0028 */
[----:B------:R-:W-:Y:S01]  /*59e0*/  LOP3.LUT R74, R74, 0xff00, R75, 0xf8, !PT ;  /* 0x0000ff004a4a7812 */ /* 0x000fe200078ef84b */
[----:B------:R-:W-:Y:S01]  /*59f0*/  IMAD.U32 R75, R79, 0x10000, RZ ;  /* 0x000100004f4b7824 */ /* 0x000fe200078e00ff */
[----:B------:R-:W-:Y:S01]  /*5a00*/  LOP3.LUT R77, R78, 0xff00, R77, 0xf8, !PT ;  /* 0x0000ff004e4d7812 */ /* 0x000fe200078ef84d */
[----:B------:R-:W-:Y:S01]  /*5a10*/  IMAD.U32 R80, R80, 0x10000, RZ ;  /* 0x0001000050507824 */ /* 0x000fe200078e00ff */
[----:B------:R-:W-:Y:S02]  /*5a20*/  F2FP.F16.E4M3.UNPACK_B R78, R154.H1 ;  /* 0x0000009aff4e723e */ /* 0x000fe400030006ff */
[-C--:B------:R-:W-:Y:S02]  /*5a30*/  F2FP.F16.E4M3.UNPACK_B R40, R41.reuse ;  /* 0x00000029ff28723e */ /* 0x080fe400020006ff */
        /* <DEDUP_REMOVED lines=25> */
[----:B------:R-:W-:-:S02]  /*5bd0*/  HADD2.F32 R79, -RZ, R77.H0_H0 ;  /* 0x2000004dff4f7230 */ /* 0x000fc40000004100 */
[----:B------:R-:W-:Y:S02]  /*5be0*/  HADD2.F32 R80, -RZ, R77.H1_H1 ;  /* 0x3000004dff507230 */ /* 0x000fe40000004100 */
[----:B------:R-:W-:Y:S02]  /*5bf0*/  HADD2.F32 R154, -RZ, R154.H0_H0 ;  /* 0x2000009aff9a7230 */ /* 0x000fe40000004100 */
[-C--:B------:R-:W-:Y:S01]  /*5c00*/  FMUL.FTZ R83, R79, R81.reuse ;  /* 0x000000514f537220 */ /* 0x080fe20000410000 */
[--C-:B------:R-:W-:Y:S02]  /*5c10*/  HADD2.F32 R78, -RZ, R76.reuse.H1_H1 ;  /* 0x3000004cff4e7230 */ /* 0x100fe40000004100 */
[----:B------:R-:W-:Y:S01]  /*5c20*/  FMUL.FTZ R84, R80, R81 ;  /* 0x0000005150547220 */ /* 0x000fe20000410000 */
[----:B------:R-:W-:Y:S02]  /*5c30*/  HADD2.F32 R77, -RZ, R76.H0_H0 ;  /* 0x2000004cff4d7230 */ /* 0x000fe40000004100 */
[----:B------:R-:W-:-:S02]  /*5c40*/  HADD2.F32 R76, -RZ, R148.H1_H1 ;  /* 0x30000094ff4c7230 */ /* 0x000fc40000004100 */
[-C--:B------:R-:W-:Y:S01]  /*5c50*/  FMUL.FTZ R82, R78, R154.reuse ;  /* 0x0000009a4e527220 */ /* 0x080fe20000410000 */
[----:B------:R-:W-:Y:S02]  /*5c60*/  HADD2.F32 R148, -RZ, R148.H0_H0 ;  /* 0x20000094ff947230 */ /* 0x000fe40000004100 */
[----:B------:R-:W-:Y:S01]  /*5c70*/  FMUL.FTZ R81, R77, R154 ;  /* 0x0000009a4d517220 */ /* 0x000fe20000410000 */
[-C--:B------:R-:W-:Y:S01]  /*5c80*/  FFMA.FTZ R84, R79, R76.reuse, -R84 ;  /* 0x0000004c4f547223 */ /* 0x080fe20000010854 */
[----:B------:R-:W-:Y:S01]  /*5c90*/  FFMA.FTZ R83, R80, R76, R83 ;  /* 0x0000004c50537223 */ /* 0x000fe20000010053 */
[-C--:B------:R-:W-:Y:S01]  /*5ca0*/  FFMA.FTZ R76, R77, R148.reuse, -R82 ;  /* 0x000000944d4c7223 */ /* 0x080fe20000010852 */
[----:B------:R-:W-:Y:S01]  /*5cb0*/  FFMA.FTZ R77, R78, R148, R81 ;  /* 0x000000944e4d7223 */ /* 0x000fe20000010051 */
[----:B------:R-:W-:Y:S02]  /*5cc0*/  F2FP.F16.E4M3.UNPACK_B R80, R43.H1 ;  /* 0x0000002bff50723e */ /* 0x000fe400030006ff */
[----:B------:R-:W-:-:S02]  /*5cd0*/  F2FP.SATFINITE.E4M3.F32.PACK_AB_MERGE_C R78, R86, R85, RZ ;  /* 0x00000055564e723e */ /* 0x000fc400048070ff */
[-C--:B------:R-:W-:Y:S01]  /*5ce0*/  F2FP.F16.E4M3.UNPACK_B R86, R75.reuse.H1 ;  /* 0x0000004bff56723e */ /* 0x080fe200030006ff */
[--C-:B------:R-:W-:Y:S01]  /*5cf0*/  HADD2.F32 R81, -RZ, R80.reuse.H0_H0 ;  /* 0x20000050ff517230 */ /* 0x100fe20000004100 */
[----:B------:R-:W-:Y:S01]  /*5d00*/  F2FP.SATFINITE.E4M3.F32.PACK_AB_MERGE_C R95, R83, R84, RZ ;  /* 0x00000054535f723e */ /* 0x000fe200048070ff */
[----:B------:R-:W-:Y:S01]  /*5d10*/  HADD2.F32 R80, -RZ, R80.H1_H1 ;  /* 0x30000050ff507230 */ /* 0x000fe20000004100 */
[----:B------:R-:W-:Y:S01]  /*5d20*/  F2FP.F16.E4M3.UNPACK_B R83, R74.H1 ;  /* 0x0000004aff53723e */ /* 0x000fe200030006ff */
[--C-:B------:R-:W-:Y:S01]  /*5d30*/  HADD2.F32 R87, -RZ, R86.reuse.H1_H1 ;  /* 0x30000056ff577230 */ /* 0x100fe20000004100 */
[----:B------:R-:W-:Y:S01]  /*5d40*/  F2FP.F16.E4M3.UNPACK_B R79, R42.H1 ;  /* 0x0000002aff4f723e */ /* 0x000fe200030006ff */
[----:B------:R-:W-:Y:S01]  /*5d50*/  HADD2.F32 R86, -RZ, R86.H0_H0 ;  /* 0x20000056ff567230 */ /* 0x000fe20000004100 */
[----:B------:R-:W-:Y:S01]  /*5d60*/  F2FP.F16.E4M3.UNPACK_B R85, R75 ;  /* 0x0000004bff55723e */ /* 0x000fe200020006ff */
[----:B------:R-:W-:Y:S01]  /*5d70*/  HADD2.F32 R84, -RZ, R83.H1_H1 ;  /* 0x30000053ff547230 */ /* 0x000fe20000004100 */
[----:B------:R-:W-:Y:S01]  /*5d80*/  F2FP.F16.E4M3.UNPACK_B R82, R74 ;  /* 0x0000004aff52723e */ /* 0x000fe200020006ff */
[----:B------:R-:W-:Y:S01]  /*5d90*/  FMUL.FTZ R74, R80, R87 ;  /* 0x00000057504a7220 */ /* 0x000fe20000410000 */
[----:B------:R-:W-:-:S02]  /*5da0*/  HADD2.F32 R75, -RZ, R79.H1_H1 ;  /* 0x3000004fff4b7230 */ /* 0x000fc40000004100 */
[C---:B------:R-:W-:Y:S01]  /*5db0*/  FMUL.FTZ R93, R81.reuse, R87 ;  /* 0x00000057515d7220 */ /* 0x040fe20000410000 */
[----:B------:R-:W-:Y:S02]  /*5dc0*/  HADD2.F32 R92, -RZ, R85.H1_H1 ;  /* 0x30000055ff5c7230 */ /* 0x000fe40000004100 */
[----:B------:R-:W-:Y:S01]  /*5dd0*/  FFMA.FTZ R87, R81, R84, -R74 ;  /* 0x0000005451577223 */ /* 0x000fe2000001084a */
[----:B------:R-:W-:Y:S01]  /*5de0*/  HADD2.F32 R79, -RZ, R79.H0_H0 ;  /* 0x2000004fff4f7230 */ /* 0x000fe20000004100 */
[----:B------:R-:W-:Y:S01]  /*5df0*/  F2FP.F16.E4M3.UNPACK_B R43, R43 ;  /* 0x0000002bff2b723e */ /* 0x000fe200020006ff */
[----:B------:R-:W-:Y:S02]  /*5e00*/  HADD2.F32 R74, -RZ, R82.H1_H1 ;  /* 0x30000052ff4a7230 */ /* 0x000fe40000004100 */
[----:B------:R-:W-:Y:S01]  /*5e10*/  FMUL.FTZ R94, R75, R92 ;  /* 0x0000005c4b5e7220 */ /* 0x000fe20000410000 */
[----:B------:R-:W-:Y:S01]  /*5e20*/  F2FP.F16.E4M3.UNPACK_B R42, R42 ;  /* 0x0000002aff2a723e */ /* 0x000fe200020006ff */
[----:B------:R-:W-:Y:S01]  /*5e30*/  FMUL.FTZ R92, R79, R92 ;  /* 0x0000005c4f5c7220 */ /* 0x000fe20000410000 */
[----:B------:R-:W-:-:S02]  /*5e40*/  HADD2.F32 R85, -RZ, R85.H0_H0 ;  /* 0x20000055ff557230 */ /* 0x000fc40000004100 */
[----:B------:R-:W-:Y:S01]  /*5e50*/  FFMA.FTZ R94, R79, R74, -R94 ;  /* 0x0000004a4f5e7223 */ /* 0x000fe2000001085e */
[----:B------:R-:W-:Y:S01]  /*5e60*/  FFMA.FTZ R84, R80, R84, R93 ;  /* 0x0000005450547223 */ /* 0x000fe2000001005d */
[----:B------:R-:W-:Y:S01]  /*5e70*/  FFMA.FTZ R79, R75, R74, R92 ;  /* 0x0000004a4b4f7223 */ /* 0x000fe2000001005c */
[--C-:B------:R-:W-:Y:S01]  /*5e80*/  HADD2.F32 R74, -RZ, R43.reuse.H0_H0 ;  /* 0x2000002bff4a7230 */ /* 0x100fe20000004100 */
[----:B------:R-:W-:Y:S01]  /*5e90*/  F2FP.SATFINITE.E4M3.F32.PACK_AB_MERGE_C R41, R41, R40, R78 ;  /* 0x000000282929723e */ /* 0x000fe2000480704e */
[----:B------:R-:W-:Y:S01]  /*5ea0*/  HADD2.F32 R75, -RZ, R43.H1_H1 ;  /* 0x3000002bff4b7230 */ /* 0x000fe20000004100 */
[----:B------:R-:W-:Y:S01]  /*5eb0*/  F2FP.SATFINITE.E4M3.F32.PACK_AB_MERGE_C R84, R84, R87, RZ ;  /* 0x000000575454723e */ /* 0x000fe200048070ff */
[--C-:B------:R-:W-:Y:S01]  /*5ec0*/  HADD2.F32 R43, -RZ, R42.reuse.H0_H0 ;  /* 0x2000002aff2b7230 */ /* 0x100fe20000004100 */
[----:B------:R-:W-:Y:S01]  /*5ed0*/  F2FP.SATFINITE.E4M3.F32.PACK_AB_MERGE_C R79, R79, R94, RZ ;  /* 0x0000005e4f4f723e */ /* 0x000fe200048070ff */
[----:B------:R-:W-:Y:S02]  /*5ee0*/  HADD2.F32 R42, -RZ, R42.H1_H1 ;  /* 0x3000002aff2a7230 */ /* 0x000fe40000004100 */
[----:B------:R-:W-:Y:S01]  /*5ef0*/  FMUL.FTZ R81, R75, R86 ;  /* 0x000000564b517220 */ /* 0x000fe20000410000 */
[----:B------:R-:W-:-:S02]  /*5f00*/  HADD2.F32 R83, -RZ, R83.H0_H0 ;  /* 0x20000053ff537230 */ /* 0x000fc40000004100 */
        /* <DEDUP_REMOVED lines=8> */
[----:B------:R-:W-:Y:S02]  /*5f90*/  F2FP.SATFINITE.E4M3.F32.PACK_AB_MERGE_C R40, R77, R76, R95 ;  /* 0x0000004c4d28723e */ /* 0x000fe4000480705f */
[----:B------:R-:W-:-:S02]  /*5fa0*/  F2FP.SATFINITE.E4M3.F32.PACK_AB_MERGE_C R43, R86, R81, R84 ;  /* 0x00000051562b723e */ /* 0x000fc40004807054 */
[----:B------:R-:W-:-:S07]  /*5fb0*/  F2FP.SATFINITE.E4M3.F32.PACK_AB_MERGE_C R42, R85, R80, R79 ;  /* 0x00000050552a723e */ /* 0x000fce000480704f */
.L_x_512:
[----:B------:R-:W-:Y:S05]  /*5fc0*/  BSYNC B2 ;  /* 0x0000000000027941 */ /* 0x000fea0003800000 */
.L_x_511:
[----:B-1----:R0:W-:Y:S02]  /*5fd0*/  STG.E.128 desc[UR54][R48.64+0xa0], R40 ;  /* 0x0000a02830007986 */ /* 0x0021e4000c101d36 */
.L_x_490:
[----:B------:R-:W-:Y:S05]  /*5fe0*/  BSYNC B1 ;  /* 0x0000000000017941 */ /* 0x000fea0003800000 */
.L_x_489:
[----:B------:R-:W-:Y:S05]  /*5ff0*/  @P4 BRA `(.L_x_513) ;  /* 0x0000009400044947 */ /* 0x000fea0003800000 */
[----:B------:R-:W-:Y:S01]  /*6000*/  ISETP.NE.AND P2, PT, R34, RZ, PT ;  /* 0x000000ff2200720c */ /* 0x000fe20003f45270 */
[----:B------:R-:W-:-:S12]  /*6010*/  BSSY B1, `(.L_x_514) ;  /* 0x000006f000017945 */ /* 0x000fd80003800000 */
[----:B------:R-:W-:Y:S05]  /*6020*/  @!P2 BRA `(.L_x_515) ;  /* 0x0000000400b4a947 */ /* 0x000fea0003800000 */
[----:B012-4-:R0:W1:Y:S01]  /*6030*/  LDS.128 R40, [R47+0x1c400] ;  /* 0x01c400002f287984 */ /* 0x0170620000000c00 */
[----:B------:R-:W-:Y:S01]  /*6040*/  ISETP.GE.AND P2, PT, R22, R131, PT ;  /* 0x000000831600720c */ /* 0x000fe20003f46270 */
[----:B------:R-:W-:-:S12]  /*6050*/  BSSY B2, `(.L_x_516) ;  /* 0x0000069000027945 */ /* 0x000fd80003800000 */
[----:B0-----:R-:W-:Y:S05]  /*6060*/  @P2 BRA `(.L_x_517) ;  /* 0x00000004009c2947 */ /* 0x001fea0003800000 */
[----:B------:R-:W-:Y:S01]  /*6070*/  SHF.R.U32.HI R70, RZ, 0x8, R71 ;  /* 0x00000008ff467819 */ /* 0x000fe20000011647 */
[----:B-1----:R-:W-:Y:S01]  /*6080*/  IMAD.MOV.U32 R48, RZ, RZ, R40 ;  /* 0x000000ffff307224 */ /* 0x002fe200078e0028 */
[----:B------:R-:W-:Y:S02]  /*6090*/  SHF.R.U32.HI R72, RZ, 0x8, R73 ;  /* 0x00000008ff487819 */ /* 0x000fe40000011649 */
[----:B------:R-:W-:Y:S02]  /*60a0*/  LOP3.LUT R49, R71, 0xff0000ff, RZ, 0xc0, !PT ;  /* 0xff0000ff47317812 */ /* 0x000fe400078ec0ff */
[----:B------:R-:W-:Y:S01]  /*60b0*/  SHF.R.U32.HI R74, RZ, 0x10, R71 ;  /* 0x00000010ff4a7819 */ /* 0x000fe20000011647 */
[----:B------:R-:W-:Y:S01]  /*60c0*/  IMAD.SHL.U32 R72, R72, 0x100, RZ ;  /* 0x0000010048487824 */ /* 0x000fe200078e00ff */
[----:B------:R-:W-:Y:S02]  /*60d0*/  SHF.L.U32 R70, R70, 0x8, RZ ;  /* 0x0000000846467819 */ /* 0x000fe400000006ff */
[----:B------:R-:W-:-:S02]  /*60e0*/  LOP3.LUT R71, R73, 0xff0000ff, RZ, 0xc0, !PT ;  /* 0xff0000ff49477812 */ /* 0x000fc400078ec0ff */
[----:B------:R-:W-:Y:S02]  /*60f0*/  SHF.R.U32.HI R73, RZ, 0x10, R73 ;  /* 0x00000010ff497819 */ /* 0x000fe40000011649 */
[----:B------:R-:W-:Y:S01]  /*6100*/  LOP3.LUT R49, R49, 0xff00, R70, 0xf8, !PT ;  /* 0x0000ff0031317812 */ /* 0x000fe200078ef846 */
[----:B------:R-:W-:Y:S01]  /*6110*/  IMAD.U32 R70, R74, 0x10000, RZ ;  /* 0x000100004a467824 */ /* 0x000fe200078e00ff */
[----:B------:R-:W-:Y:S02]  /*6120*/  LOP3.LUT R72, R71, 0xff00, R72, 0xf8, !PT ;  /* 0x0000ff0047487812 */ /* 0x000fe400078ef848 */
[----:B------:R-:W-:Y:S02]  /*6130*/  SHF.L.U32 R73, R73, 0x10, RZ ;  /* 0x0000001049497819 */ /* 0x000fe400000006ff */
[----:B------:R-:W-:Y:S02]  /*6140*/  F2FP.F16.E4M3.UNPACK_B R40, R41 ;  /* 0x00000029ff28723e */ /* 0x000fe400020006ff */
[----:B------:R-:W-:-:S02]  /*6150*/  F2FP.F16.E4M3.UNPACK_B R71, R153.H1 ;  /* 0x00000099ff47723e */ /* 0x000fc400030006ff */
[----:B------:R-:W-:Y:S01]  /*6160*/  LOP3.LUT R74, R49, 0xff0000, R70, 0xf8, !PT ;  /* 0x00ff0000314a7812 */ /* 0x000fe200078ef846 */
[--C-:B------:R-:W-:Y:S01]  /*6170*/  HADD2.F32 R49, -RZ, R40.reuse.H1_H1 ;  /* 0x30000028ff317230 */ /* 0x100fe20000004100 */
[----:B------:R-:W-:Y:S01]  /*6180*/  LOP3.LUT R77, R72, 0xff0000, R73, 0xf8, !PT ;  /* 0x00ff0000484d7812 */ /* 0x000fe200078ef849 */
[--C-:B------:R-:W-:Y:S01]  /*6190*/  HADD2.F32 R75, -RZ, R71.reuse.H0_H0 ;  /* 0x20000047ff4b7230 */ /* 0x100fe20000004100 */
[----:B------:R-:W-:Y:S01]  /*61a0*/  F2FP.F16.E4M3.UNPACK_B R72, R152.H1 ;  /* 0x00000098ff48723e */ /* 0x000fe200030006ff */
[----:B------:R-:W-:Y:S01]  /*61b0*/  HADD2.F32 R40, -RZ, R40.H0_H0 ;  /* 0x20000028ff287230 */ /* 0x000fe20000004100 */
[----:B------:R-:W-:Y:S01]  /*61c0*/  F2FP.F16.E4M3.UNPACK_B R41, R41.H1 ;  /* 0x00000029ff29723e */ /* 0x000fe200030006ff */
[----:B------:R-:W-:Y:S02]  /*61d0*/  HADD2.F32 R76, -RZ, R71.H1_H1 ;  /* 0x30000047ff4c7230 */ /* 0x000fe40000004100 */
[----:B------:R-:W-:Y:S01]  /*61e0*/  FMUL.FTZ R79, R49, R75 ;  /* 0x0000004b314f7220 */ /* 0x000fe20000410000 */
[----:B------:R-:W-:-:S02]  /*61f0*/  HADD2.F32 R73, -RZ, R72.H0_H0 ;  /* 0x20000048ff497230 */ /* 0x000fc40000004100 */
[----:B------:R-:W-:Y:S01]  /*6200*/  FMUL.FTZ R78, R40, R75 ;  /* 0x0000004b284e7220 */ /* 0x000fe20000410000 */
[--C-:B------:R-:W-:Y:S01]  /*6210*/  HADD2.F32 R71, -RZ, R41.reuse.H1_H1 ;  /* 0x30000029ff477230 */ /* 0x100fe20000004100 */
[----:B------:R-:W-:Y:S01]  /*6220*/  F2FP.F16.E4M3.UNPACK_B R153, R153 ;  /* 0x00000099ff99723e */ /* 0x000fe200020006ff */
[----:B------:R-:W-:Y:S02]  /*6230*/  HADD2.F32 R70, -RZ, R41.H0_H0 ;  /* 0x20000029ff467230 */ /* 0x000fe40000004100 */
[-C--:B------:R-:W-:Y:S01]  /*6240*/  FFMA.FTZ R41, R49, R73.reuse, R78 ;  /* 0x0000004931297223 */ /* 0x080fe2000001004e */
[----:B------:R-:W-:Y:S02]  /*6250*/  HADD2.F32 R72, -RZ, R72.H1_H1 ;  /* 0x30000048ff487230 */ /* 0x000fe40000004100 */
[C---:B------:R-:W-:Y:S01]  /*6260*/  FMUL.FTZ R75, R71.reuse, R76 ;  /* 0x0000004c474b7220 */ /* 0x040fe20000410000 */
[----:B------:R-:W-:Y:S01]  /*6270*/  F2FP.F16.E4M3.UNPACK_B R49, R48.H1 ;  /* 0x00000030ff31723e */ /* 0x000fe200030006ff */
[----:B------:R-:W-:Y:S01]  /*6280*/  FMUL.FTZ R76, R70, R76 ;  /* 0x0000004c464c7220 */ /* 0x000fe20000410000 */
[----:B------:R-:W-:Y:S01]  /*6290*/  FFMA.FTZ R40, R40, R73, -R79 ;  /* 0x0000004928287223 */ /* 0x000fe2000001084f */
[----:B------:R-:W-:Y:S01]  /*62a0*/  FFMA.FTZ R80, R70, R72, -R75 ;  /* 0x0000004846507223 */ /* 0x000fe2000001084b */
[----:B------:R-:W-:Y:S01]  /*62b0*/  F2FP.F16.E4M3.UNPACK_B R48, R48 ;  /* 0x00000030ff30723e */ /* 0x000fe200020006ff */
[----:B------:R-:W-:Y:S01]  /*62c0*/  FFMA.FTZ R81, R71, R72, R76 ;  /* 0x0000004847517223 */ /* 0x000fe2000001004c */
[----:B------:R-:W-:Y:S01]  /*62d0*/  F2FP.F16.E4M3.UNPACK_B R152, R152 ;  /* 0x00000098ff98723e */ /* 0x000fe200020006ff */
[----:B------:R-:W-:-:S02]  /*62e0*/  HADD2.F32 R73, -RZ, R153.H1_H1 ;  /* 0x30000099ff497230 */ /* 0x000fc40000004100 */
[--C-:B------:R-:W-:Y:S01]  /*62f0*/  HADD2.F32 R70, -RZ, R49.reuse.H0_H0 ;  /* 0x20000031ff467230 */ /* 0x100fe20000004100 */
[----:B------:R-:W-:Y:S01]  /*6300*/  F2FP.SATFINITE.E4M3.F32.PACK_AB_MERGE_C R83, R81, R80, RZ ;  /* 0x000000505153723e */ /* 0x000fe200048070ff */
[----:B------:R-:W-:Y:S02]  /*6310*/  HADD2.F32 R71, -RZ, R49.H1_H1 ;  /* 0x30000031ff477230 */ /* 0x000fe40000004100 */
[----:B------:R-:W-:Y:S02]  /*6320*/  HADD2.F32 R49, -RZ, R48.H0_H0 ;  /* 0x20000030ff317230 */ /* 0x000fe40000004100 */
[-C--:B------:R-:W-:Y:S01]  /*6330*/  FMUL.FTZ R78, R70, R73.reuse ;  /* 0x00000049464e7220 */ /* 0x080fe20000410000 */
[----:B------:R-:W-:Y:S02]  /*6340*/  HADD2.F32 R72, -RZ, R152.H1_H1 ;  /* 0x30000098ff487230 */ /* 0x000fe40000004100 */
[----:B------:R-:W-:Y:S01]  /*6350*/  FMUL.FTZ R75, R71, R73 ;  /* 0x00000049474b7220 */ /* 0x000fe20000410000 */
[----:B------:R-:W-:Y:S01]  /*6360*/  HADD2.F32 R153, -RZ, R153.H0_H0 ;  /* 0x20000099ff997230 */ /* 0x000fe20000004100 */
[----:B------:R-:W-:Y:S01]  /*6370*/  F2FP.SATFINITE.E4M3.F32.PACK_AB_MERGE_C R41, R41, R40, R83 ;  /* 0x000000282929723e */ /* 0x000fe20004807053 */
[----:B------:R-:W-:-:S02]  /*6380*/  HADD2.F32 R48, -RZ, R48.H1_H1 ;  /* 0x30000030ff307230 */ /* 0x000fc40000004100 */
[-C--:B------:R-:W-:Y:S01]  /*6390*/  FFMA.FTZ R75, R70, R72.reuse, -R75 ;  /* 0x00000048464b7223 */ /* 0x080fe2000001084b */
[----:B------:R-:W-:Y:S02]  /*63a0*/  HADD2.F32 R152, -RZ, R152.H0_H0 ;  /* 0x20000098ff987230 */ /* 0x000fe40000004100 */
[----:B------:R-:W-:Y:S01]  /*63b0*/  FFMA.FTZ R78, R71, R72, R78 ;  /* 0x00000048474e7223 */ /* 0x000fe2000001004e */
[-C--:B------:R-:W-:Y:S01]  /*63c0*/  F2FP.F16.E4M3.UNPACK_B R72, R74.reuse.H1 ;  /* 0x0000004aff48723e */ /* 0x080fe200030006ff */
[-C--:B------:R-:W-:Y:S01]  /*63d0*/  FMUL.FTZ R76, R48, R153.reuse ;  /* 0x00000099304c7220 */ /* 0x080fe20000410000 */
[C---:B------:R-:W-:Y:S01]  /*63e0*/  FMUL.FTZ R153, R49.reuse, R153 ;  /* 0x0000009931997220 */ /* 0x040fe20000410000 */
[----:B------:R-:W-:Y:S02]  /*63f0*/  F2FP.F16.E4M3.UNPACK_B R74, R74 ;  /* 0x0000004aff4a723e */ /* 0x000fe400020006ff */
[-C--:B------:R-:W-:Y:S01]  /*6400*/  FFMA.FTZ R79, R49, R152.reuse, -R76 ;  /* 0x00000098314f7223 */ /* 0x080fe2000001084c */
[----:B------:R-:W-:Y:S01]  /*6410*/  F2FP.SATFINITE.E4M3.F32.PACK_AB_MERGE_C R82, R78, R75, RZ ;  /* 0x0000004b4e52723e */ /* 0x000fe200048070ff */
[----:B------:R-:W-:Y:S01]  /*6420*/  FFMA.FTZ R152, R48, R152, R153 ;  /* 0x0000009830987223 */ /* 0x000fe20000010099 */
[----:B------:R-:W-:Y:S01]  /*6430*/  F2FP.F16.E4M3.UNPACK_B R49, R43.H1 ;  /* 0x0000002bff31723e */ /* 0x000fe200030006ff */
[--C-:B------:R-:W-:Y:S01]  /*6440*/  HADD2.F32 R73, -RZ, R72.reuse.H1_H1 ;  /* 0x30000048ff497230 */ /* 0x100fe20000004100 */
[-C--:B------:R-:W-:Y:S01]  /*6450*/  F2FP.F16.E4M3.UNPACK_B R75, R77.reuse.H1 ;  /* 0x0000004dff4b723e */ /* 0x080fe200030006ff */
[----:B------:R-:W-:Y:S01]  /*6460*/  HADD2.F32 R72, -RZ, R72.H0_H0 ;  /* 0x20000048ff487230 */ /* 0x000fe20000004100 */
[-C--:B------:R-:W-:Y:S01]  /*6470*/  F2FP.F16.E4M3.UNPACK_B R48, R42.reuse.H1 ;  /* 0x0000002aff30723e */ /* 0x080fe200030006ff */
[----:B------:R-:W-:Y:S01]  /*6480*/  HADD2.F32 R71, -RZ, R49.H1_H1 ;  /* 0x30000031ff477230 */ /* 0x000fe20000004100 */
[----:B------:R-:W-:Y:S01]  /*6490*/  F2FP.F16.E4M3.UNPACK_B R77, R77 ;  /* 0x0000004dff4d723e */ /* 0x000fe200020006ff */
[----:B------:R-:W-:Y:S01]  /*64a0*/  HADD2.F32 R78, -RZ, R75.H1_H1 ;  /* 0x3000004bff4e7230 */ /* 0x000fe20000004100 */
[----:B------:R-:W-:Y:S01]  /*64b0*/  F2FP.F16.E4M3.UNPACK_B R43, R43 ;  /* 0x0000002bff2b723e */ /* 0x000fe200020006ff */
[----:B------:R-:W-:Y:S01]  /*64c0*/  HADD2.F32 R70, -RZ, R49.H0_H0 ;  /* 0x20000031ff467230 */ /* 0x000fe20000004100 */
[----:B------:R-:W-:Y:S01]  /*64d0*/  F2FP.F16.E4M3.UNPACK_B R42, R42 ;  /* 0x0000002aff2a723e */ /* 0x000fe200020006ff */
[----:B------:R-:W-:-:S02]  /*64e0*/  HADD2.F32 R49, -RZ, R48.H1_H1 ;  /* 0x30000030ff317230 */ /* 0x000fc40000004100 */
[-C--:B------:R-:W-:Y:S01]  /*64f0*/  FMUL.FTZ R81, R71, R78.reuse ;  /* 0x0000004e47517220 */ /* 0x080fe20000410000 */
[--C-:B------:R-:W-:Y:S02]  /*6500*/  HADD2.F32 R76, -RZ, R77.reuse.H1_H1 ;  /* 0x3000004dff4c7230 */ /* 0x100fe40000004100 */
[C---:B------:R-:W-:Y:S01]  /*6510*/  FMUL.FTZ R78, R70.reuse, R78 ;  /* 0x0000004e464e7220 */ /* 0x040fe20000410000 */
[----:B------:R-:W-:Y:S02]  /*6520*/  HADD2.F32 R48, -RZ, R48.H0_H0 ;  /* 0x20000030ff307230 */ /* 0x000fe40000004100 */
[----:B------:R-:W-:Y:S01]  /*6530*/  FFMA.FTZ R80, R70, R73, -R81 ;  /* 0x0000004946507223 */ /* 0x000fe20000010851 */
[----:B------:R-:W-:Y:S02]  /*6540*/  HADD2.F32 R70, -RZ, R74.H1_H1 ;  /* 0x3000004aff467230 */ /* 0x000fe40000004100 */
[----:B------:R-:W-:Y:S01]  /*6550*/  FMUL.FTZ R81, R49, R76 ;  /* 0x0000004c31517220 */ /* 0x000fe20000410000 */
[----:B------:R-:W-:-:S02]  /*6560*/  HADD2.F32 R77, -RZ, R77.H0_H0 ;  /* 0x2000004dff4d7230 */ /* 0x000fc40000004100 */
[C---:B------:R-:W-:Y:S01]  /*6570*/  FMUL.FTZ R76, R48.reuse, R76 ;  /* 0x0000004c304c7220 */ /* 0x040fe20000410000 */
[----:B------:R-:W-:Y:S02]  /*6580*/  HADD2.F32 R75, -RZ, R75.H0_H0 ;  /* 0x2000004bff4b7230 */ /* 0x000fe40000004100 */
[-C--:B------:R-:W-:Y:S01]  /*6590*/  FFMA.FTZ R81, R48, R70.reuse, -R81 ;  /* 0x0000004630517223 */ /* 0x080fe20000010851 */
[--C-:B------:R-:W-:Y:S02]  /*65a0*/  HADD2.F32 R48, -RZ, R43.reuse.H0_H0 ;  /* 0x2000002bff307230 */ /* 0x100fe40000004100 */
[----:B------:R-:W-:Y:S01]  /*65b0*/  FFMA.FTZ R76, R49, R70, R76 ;  /* 0x00000046314c7223 */ /* 0x000fe2000001004c */
[----:B------:R-:W-:Y:S02]  /*65c0*/  HADD2.F32 R49, -RZ, R43.H1_H1 ;  /* 0x3000002bff317230 */ /* 0x000fe40000004100 */
[----:B------:R-:W-:Y:S01]  /*65d0*/  FFMA.FTZ R73, R71, R73, R78 ;  /* 0x0000004947497223 */ /* 0x000fe2000001004e */
[----:B------:R-:W-:-:S02]  /*65e0*/  HADD2.F32 R43, -RZ, R42.H0_H0 ;  /* 0x2000002aff2b7230 */ /* 0x000fc40000004100 */
[-C--:B------:R-:W-:Y:S01]  /*65f0*/  FMUL.FTZ R78, R48, R75.reuse ;  /* 0x0000004b304e7220 */ /* 0x080fe20000410000 */
[----:B------:R-:W-:Y:S02]  /*6600*/  HADD2.F32 R42, -RZ, R42.H1_H1 ;  /* 0x3000002aff2a7230 */ /* 0x000fe40000004100 */
[C---:B------:R-:W-:Y:S01]  /*6610*/  FMUL.FTZ R71, R49.reuse, R75 ;  /* 0x0000004b31477220 */ /* 0x040fe20000410000 */
[----:B------:R-:W-:Y:S02]  /*6620*/  HADD2.F32 R74, -RZ, R74.H0_H0 ;  /* 0x2000004aff4a7230 */ /* 0x000fe40000004100 */
[-C--:B------:R-:W-:Y:S01]  /*6630*/  FFMA.FTZ R78, R49, R72.reuse, R78 ;  /* 0x00000048314e7223 */ /* 0x080fe2000001004e */
[----:B------:R-:W-:Y:S01]  /*6640*/  F2FP.SATFINITE.E4M3.F32.PACK_AB_MERGE_C R76, R76, R81, RZ ;  /* 0x000000514c4c723e */ /* 0x000fe200048070ff */
[-C--:B------:R-:W-:Y:S01]  /*6650*/  FMUL.FTZ R70, R42, R77.reuse ;  /* 0x0000004d2a467220 */ /* 0x080fe20000410000 */
[----:B------:R-:W-:Y:S01]  /*6660*/  FMUL.FTZ R77, R43, R77 ;  /* 0x0000004d2b4d7220 */ /* 0x000fe20000410000 */
[----:B------:R-:W-:Y:S01]  /*6670*/  FFMA.FTZ R71, R48, R72, -R71 ;  /* 0x0000004830477223 */ /* 0x000fe20000010847 */
[----:B------:R-:W-:Y:S01]  /*6680*/  F2FP.SATFINITE.E4M3.F32.PACK_AB_MERGE_C R73, R73, R80, RZ ;  /* 0x000000504949723e */ /* 0x000fe200048070ff */
[-C--:B------:R-:W-:Y:S01]  /*6690*/  FFMA.FTZ R70, R43, R74.reuse, -R70 ;  /* 0x0000004a2b467223 */ /* 0x080fe20000010846 */
[----:B------:R-:W-:Y:S01]  /*66a0*/  FFMA.FTZ R77, R42, R74, R77 ;  /* 0x0000004a2a4d7223 */ /* 0x000fe2000001004d */
[----:B------:R-:W-:-:S02]  /*66b0*/  F2FP.SATFINITE.E4M3.F32.PACK_AB_MERGE_C R40, R152, R79, R82 ;  /* 0x0000004f9828723e */ /* 0x000fc40004807052 */
[----:B------:R-:W-:Y:S02]  /*66c0*/  F2FP.SATFINITE.E4M3.F32.PACK_AB_MERGE_C R43, R78, R71, R73 ;  /* 0x000000474e2b723e */ /* 0x000fe40004807049 */
[----:B------:R-:W-:-:S07]  /*66d0*/  F2FP.SATFINITE.E4M3.F32.PACK_AB_MERGE_C R42, R77, R70, R76 ;  /* 0x000000464d2a723e */ /* 0x000fce000480704c */
.L_x_517:
[----:B------:R-:W-:Y:S05]  /*66e0*/  BSYNC B2 ;  /* 0x0000000000027941 */ /* 0x000fea0003800000 */
.L_x_516:
[----:B-1----:R0:W-:Y:S02]  /*66f0*/  STG.E.128 desc[UR54][R44.64], R40 ;  /* 0x000000282c007986 */ /* 0x0021e4000c101d36 */
.L_x_515:
[----:B------:R-:W-:Y:S05]  /*6700*/  BSYNC B1 ;  /* 0x0000000000017941 */ /* 0x000fea0003800000 */
.L_x_514:
[----:B------:R-:W-:Y:S01]  /*6710*/  ISETP.NE.AND P2, PT, R35, RZ, PT ;  /* 0x000000ff2300720c */ /* 0x000fe20003f45270 */
[----:B------:R-:W-:-:S12]  /*6720*/  BSSY B1, `(.L_x_518) ;  /* 0x000006f000017945 */ /* 0x000fd80003800000 */
[----:B------:R-:W-:Y:S05]  /*6730*/  @!P2 BRA `(.L_x_519) ;  /* 0x0000000400b4a947 */ /* 0x000fea0003800000 */
[----:B012-4-:R0:W1:Y:S01]  /*6740*/  LDS.128 R40, [R46+0x1c400] ;  /* 0x01c400002e287984 */ /* 0x0170620000000c00 */
[----:B------:R-:W-:Y:S01]  /*6750*/  ISETP.GE.AND P2, PT, R171, R131, PT ;  /* 0x00000083ab00720c */ /* 0x000fe20003f46270 */
[----:B------:R-:W-:-:S12]  /*6760*/  BSSY B2, `(.L_x_520) ;  /* 0x0000069000027945 */ /* 0x000fd80003800000 */
[----:B0-----:R-:W-:Y:S05]  /*6770*/  @P2 BRA `(.L_x_521) ;  /* 0x00000004009c2947 */ /* 0x001fea0003800000 */
[--C-:B------:R-:W-:Y:S01]  /*6780*/  SHF.R.U32.HI R71, RZ, 0x10, R67.reuse ;  /* 0x00000010ff477819 */ /* 0x100fe20000011643 */
[----:B-1----:R-:W-:Y:S01]  /*6790*/  IMAD.MOV.U32 R48, RZ, RZ, R40 ;  /* 0x000000ffff307224 */ /* 0x002fe200078e0028 */
[----:B------:R-:W-:Y:S02]  /*67a0*/  SHF.R.U32.HI R49, RZ, 0x8, R67 ;  /* 0x00000008ff317819 */ /* 0x000fe40000011643 */
[----:B------:R-:W-:Y:S02]  /*67b0*/  LOP3.LUT R66, R67, 0xff0000ff, RZ, 0xc0, !PT ;  /* 0xff0000ff43427812 */ /* 0x000fe400078ec0ff */
[--C-:B------:R-:W-:Y:S01]  /*67c0*/  SHF.R.U32.HI R67, RZ, 0x8, R69.reuse ;  /* 0x00000008ff437819 */ /* 0x100fe20000011645 */
[----:B------:R-:W-:Y:S01]  /*67d0*/  IMAD.SHL.U32 R49, R49, 0x100, RZ ;  /* 0x0000010031317824 */ /* 0x000fe200078e00ff */
[----:B------:R-:W-:Y:S02]  /*67e0*/  SHF.R.U32.HI R70, RZ, 0x10, R69 ;  /* 0x00000010ff467819 */ /* 0x000fe40000011645 */
[----:B------:R-:W-:Y:S01]  /*67f0*/  LOP3.LUT R68, R69, 0xff0000ff, RZ, 0xc0, !PT ;  /* 0xff0000ff45447812 */ /* 0x000fe200078ec0ff */
[----:B------:R-:W-:Y:S01]  /*6800*/  IMAD.SHL.U32 R67, R67, 0x100, RZ ;  /* 0x0000010043437824 */ /* 0x000fe200078e00ff */
[----:B------:R-:W-:-:S02]  /*6810*/  LOP3.LUT R66, R66, 0xff00, R49, 0xf8, !PT ;  /* 0x0000ff0042427812 */ /* 0x000fc400078ef831 */
[----:B------:R-:W-:Y:S02]  /*6820*/  SHF.L.U32 R49, R71, 0x10, RZ ;  /* 0x0000001047317819 */ /* 0x000fe400000006ff */
[----:B------:R-:W-:Y:S01]  /*6830*/  LOP3.LUT R69, R68, 0xff00, R67, 0xf8, !PT ;  /* 0x0000ff0044457812 */ /* 0x000fe200078ef843 */
[----:B------:R-:W-:Y:S01]  /*6840*/  IMAD.U32 R68, R70, 0x10000, RZ ;  /* 0x0001000046447824 */ /* 0x000fe200078e00ff */
[----:B------:R-:W-:Y:S02]  /*6850*/  F2FP.F16.E4M3.UNPACK_B R40, R41 ;  /* 0x00000029ff28723e */ /* 0x000fe400020006ff */
[----:B------:R-:W-:Y:S02]  /*6860*/  F2FP.F16.E4M3.UNPACK_B R67, R150.H1 ;  /* 0x00000096ff43723e */ /* 0x000fe400030006ff */
[----:B------:R-:W-:Y:S01]  /*6870*/  LOP3.LUT R70, R66, 0xff0000, R49, 0xf8, !PT ;  /* 0x00ff000042467812 */ /* 0x000fe200078ef831 */
[--C-:B------:R-:W-:Y:S01]  /*6880*/  HADD2.F32 R49, -RZ, R40.reuse.H1_H1 ;  /* 0x30000028ff317230 */ /* 0x100fe20000004100 */
[----:B------:R-:W-:Y:S01]  /*6890*/  LOP3.LUT R73, R69, 0xff0000, R68, 0xf8, !PT ;  /* 0x00ff000045497812 */ /* 0x000fe200078ef844 */
[--C-:B------:R-:W-:Y:S01]  /*68a0*/  HADD2.F32 R71, -RZ, R67.reuse.H0_H0 ;  /* 0x20000043ff477230 */ /* 0x100fe20000004100 */
[----:B------:R-:W-:Y:S01]  /*68b0*/  F2FP.F16.E4M3.UNPACK_B R68, R149.H1 ;  /* 0x00000095ff44723e */ /* 0x000fe200030006ff */
[----:B------:R-:W-:Y:S01]  /*68c0*/  HADD2.F32 R40, -RZ, R40.H0_H0 ;  /* 0x20000028ff287230 */ /* 0x000fe20000004100 */
[----:B------:R-:W-:Y:S01]  /*68d0*/  F2FP.F16.E4M3.UNPACK_B R41, R41.H1 ;  /* 0x00000029ff29723e */ /* 0x000fe200030006ff */
[----:B------:R-:W-:-:S02]  /*68e0*/  HADD2.F32 R72, -RZ, R67.H1_H1 ;  /* 0x30000043ff487230 */ /* 0x000fc40000004100 */
[CC--:B------:R-:W-:Y:S01]  /*68f0*/  FMUL.FTZ R75, R49.reuse, R71.reuse ;  /* 0x00000047314b7220 */ /* 0x0c0fe20000410000 */
[--C-:B------:R-:W-:Y:S02]  /*6900*/  HADD2.F32 R69, -RZ, R68.reuse.H0_H0 ;  /* 0x20000044ff457230 */ /* 0x100fe40000004100 */
        /* <DEDUP_REMOVED lines=28> */
[CC--:B------:R-:W-:Y:S01]  /*6ad0*/  FMUL.FTZ R69, R49.reuse, R150.reuse ;  /* 0x0000009631457220 */ /* 0x0c0fe20000410000 */
[----:B------:R-:W-:Y:S01]  /*6ae0*/  FMUL.FTZ R72, R48, R150 ;  /* 0x0000009630487220 */ /* 0x000fe20000410000 */
[----:B------:R-:W-:Y:S02]  /*6af0*/  F2FP.F16.E4M3.UNPACK_B R68, R70.H1 ;  /* 0x00000046ff44723e */ /* 0x000fe400030006ff */
[----:B------:R-:W-:Y:S01]  /*6b00*/  F2FP.SATFINITE.E4M3.F32.PACK_AB_MERGE_C R79, R74, R71, RZ ;  /* 0x000000474a4f723e */ /* 0x000fe200048070ff */
[----:B------:R-:W-:Y:S01]  /*6b10*/  FFMA.FTZ R75, R49, R149, -R72 ;  /* 0x00000095314b7223 */ /* 0x000fe20000010848 */
[----:B------:R-:W-:Y:S01]  /*6b20*/  F2FP.F16.E4M3.UNPACK_B R49, R43.H1 ;  /* 0x0000002bff31723e */ /* 0x000fe200030006ff */
[----:B------:R-:W-:Y:S01]  /*6b30*/  FFMA.FTZ R76, R48, R149, R69 ;  /* 0x00000095304c7223 */ /* 0x000fe20000010045 */
[-C--:B------:R-:W-:Y:S01]  /*6b40*/  F2FP.F16.E4M3.UNPACK_B R71, R73.reuse.H1 ;  /* 0x00000049ff47723e */ /* 0x080fe200030006ff */
[----:B------:R-:W-:Y:S01]  /*6b50*/  HADD2.F32 R69, -RZ, R68.H1_H1 ;  /* 0x30000044ff457230 */ /* 0x000fe20000004100 */
[----:B------:R-:W-:Y:S01]  /*6b60*/  F2FP.F16.E4M3.UNPACK_B R48, R42.H1 ;  /* 0x0000002aff30723e */ /* 0x000fe200030006ff */
        /* <DEDUP_REMOVED lines=14> */
[----:B------:R-:W-:Y:S01]  /*6c50*/  F2FP.F16.E4M3.UNPACK_B R42, R42 ;  /* 0x0000002aff2a723e */ /* 0x000fe200020006ff */
[----:B------:R-:W-:Y:S01]  /*6c60*/  FMUL.FTZ R72, R48, R72 ;  /* 0x0000004830487220 */ /* 0x000fe20000410000 */
[----:B------:R-:W-:-:S02]  /*6c70*/  HADD2.F32 R73, -RZ, R73.H0_H0 ;  /* 0x20000049ff497230 */ /* 0x000fc40000004100 */
[-C--:B------:R-:W-:Y:S01]  /*6c80*/  FFMA.FTZ R77, R48, R66.reuse, -R77 ;  /* 0x00000042304d7223 */ /* 0x080fe2000001084d */
[--C-:B------:R-:W-:Y:S02]  /*6c90*/  HADD2.F32 R48, -RZ, R43.reuse.H0_H0 ;  /* 0x2000002bff307230 */ /* 0x100fe40000004100 */
[----:B------:R-:W-:Y:S01]  /*6ca0*/  FFMA.FTZ R72, R49, R66, R72 ;  /* 0x0000004231487223 */ /* 0x000fe20000010048 */
[----:B------:R-:W-:Y:S02]  /*6cb0*/  HADD2.F32 R49, -RZ, R43.H1_H1 ;  /* 0x3000002bff317230 */ /* 0x000fe40000004100 */
[----:B------:R-:W-:Y:S01]  /*6cc0*/  FFMA.FTZ R69, R67, R69, R74 ;  /* 0x0000004543457223 */ /* 0x000fe2000001004a */
[--C-:B------:R-:W-:Y:S01]  /*6cd0*/  HADD2.F32 R43, -RZ, R42.reuse.H0_H0 ;  /* 0x2000002aff2b7230 */ /* 0x100fe20000004100 */
[----:B------:R-:W-:Y:S01]  /*6ce0*/  F2FP.SATFINITE.E4M3.F32.PACK_AB_MERGE_C R40, R76, R75, R79 ;  /* 0x0000004b4c28723e */ /* 0x000fe2000480704f */
[----:B------:R-:W-:Y:S01]  /*6cf0*/  HADD2.F32 R42, -RZ, R42.H1_H1 ;  /* 0x3000002aff2a7230 */ /* 0x000fe20000004100 */
[----:B------:R-:W-:Y:S01]  /*6d00*/  F2FP.SATFINITE.E4M3.F32.PACK_AB_MERGE_C R72, R72, R77, RZ ;  /* 0x0000004d4848723e */ /* 0x000fe200048070ff */
[----:B------:R-:W-:Y:S01]  /*6d10*/  HADD2.F32 R71, -RZ, R71.H0_H0 ;  /* 0x20000047ff477230 */ /* 0x000fe20000004100 */
[----:B------:R-:W-:Y:S01]  /*6d20*/  F2FP.SATFINITE.E4M3.F32.PACK_AB_MERGE_C R69, R69, R78, RZ ;  /* 0x0000004e4545723e */ /* 0x000fe200048070ff */
[----:B------:R-:W-:-:S02]  /*6d30*/  HADD2.F32 R68, -RZ, R68.H0_H0 ;  /* 0x20000044ff447230 */ /* 0x000fc40000004100 */
[----:B------:R-:W-:Y:S01]  /*6d40*/  FMUL.FTZ R66, R42, R73 ;  /* 0x000000492a427220 */ /* 0x000fe20000410000 */
[----:B------:R-:W-:Y:S02]  /*6d50*/  HADD2.F32 R70, -RZ, R70.H0_H0 ;  /* 0x20000046ff467230 */ /* 0x000fe40000004100 */
[-C--:B------:R-:W-:Y:S01]  /*6d60*/  FMUL.FTZ R67, R49, R71.reuse ;  /* 0x0000004731437220 */ /* 0x080fe20000410000 */
[C---:B------:R-:W-:Y:S01]  /*6d70*/  FMUL.FTZ R74, R48.reuse, R71 ;  /* 0x00000047304a7220 */ /* 0x040fe20000410000 */
[----:B------:R-:W-:Y:S02]  /*6d80*/  FMUL.FTZ R73, R43, R73 ;  /* 0x000000492b497220 */ /* 0x000fe40000410000 */
[-C--:B------:R-:W-:Y:S01]  /*6d90*/  FFMA.FTZ R67, R48, R68.reuse, -R67 ;  /* 0x0000004430437223 */ /* 0x080fe20000010843 */
[----:B------:R-:W-:Y:S01]  /*6da0*/  FFMA.FTZ R74, R49, R68, R74 ;  /* 0x00000044314a7223 */ /* 0x000fe2000001004a */
[-C--:B------:R-:W-:Y:S01]  /*6db0*/  FFMA.FTZ R66, R43, R70.reuse, -R66 ;  /* 0x000000462b427223 */ /* 0x080fe20000010842 */
[----:B------:R-:W-:-:S03]  /*6dc0*/  FFMA.FTZ R73, R42, R70, R73 ;  /* 0x000000462a497223 */ /* 0x000fc60000010049 */
[----:B------:R-:W-:Y:S02]  /*6dd0*/  F2FP.SATFINITE.E4M3.F32.PACK_AB_MERGE_C R43, R74, R67, R69 ;  /* 0x000000434a2b723e */ /* 0x000fe40004807045 */
[----:B------:R-:W-:-:S07]  /*6de0*/  F2FP.SATFINITE.E4M3.F32.PACK_AB_MERGE_C R42, R73, R66, R72 ;  /* 0x00000042492a723e */ /* 0x000fce0004807048 */
.L_x_521:
[----:B------:R-:W-:Y:S05]  /*6df0*/  BSYNC B2 ;  /* 0x0000000000027941 */ /* 0x000fea0003800000 */
.L_x_520:
[----:B-1----:R0:W-:Y:S02]  /*6e00*/  STG.E.128 desc[UR54][R44.64+0x20], R40 ;  /* 0x000020282c007986 */ /* 0x0021e4000c101d36 */
.L_x_519:
[----:B------:R-:W-:Y:S05]  /*6e10*/  BSYNC B1 ;  /* 0x0000000000017941 */ /* 0x000fea0003800000 */
.L_x_518:
        /* <DEDUP_REMOVED lines=9> */
[----:B------:R-:W-:Y:S01]  /*6eb0*/  LOP3.LUT R49, R63, 0xff0000ff, RZ, 0xc0, !PT ;  /* 0xff0000ff3f317812 */ /* 0x000fe200078ec0ff */
[----:B------:R-:W-:Y:S01]  /*6ec0*/  IMAD.SHL.U32 R62, R62, 0x100, RZ ;  /* 0x000001003e3e7824 */ /* 0x000fe200078e00ff */
[----:B------:R-:W-:Y:S01]  /*6ed0*/  SHF.R.U32.HI R66, RZ, 0x10, R63 ;  /* 0x00000010ff427819 */ /* 0x000fe2000001163f */
[----:B------:R-:W-:Y:S01]  /*6ee0*/  IMAD.SHL.U32 R64, R64, 0x100, RZ ;  /* 0x0000010040407824 */ /* 0x000fe200078e00ff */
[----:B------:R-:W-:Y:S02]  /*6ef0*/  LOP3.LUT R63, R65, 0xff0000ff, RZ, 0xc0, !PT ;  /* 0xff0000ff413f7812 */ /* 0x000fe400078ec0ff */
[----:B------:R-:W-:-:S02]  /*6f00*/  SHF.R.U32.HI R65, RZ, 0x10, R65 ;  /* 0x00000010ff417819 */ /* 0x000fc40000011641 */
[----:B------:R-:W-:Y:S01]  /*6f10*/  LOP3.LUT R49, R49, 0xff00, R62, 0xf8, !PT ;  /* 0x0000ff0031317812 */ /* 0x000fe200078ef83e */
[----:B------:R-:W-:Y:S01]  /*6f20*/  IMAD.U32 R62, R66, 0x10000, RZ ;  /* 0x00010000423e7824 */ /* 0x000fe200078e00ff */
[----:B-1----:R-:W-:Y:S01]  /*6f30*/  MOV R48, R40 ;  /* 0x0000002800307202 */ /* 0x002fe20000000f00 */
[----:B------:R-:W-:Y:S01]  /*6f40*/  IMAD.U32 R65, R65, 0x10000, RZ ;  /* 0x0001000041417824 */ /* 0x000fe200078e00ff */
[----:B------:R-:W-:Y:S02]  /*6f50*/  LOP3.LUT R64, R63, 0xff00, R64, 0xf8, !PT ;  /* 0x0000ff003f407812 */ /* 0x000fe400078ef840 */
        /* <DEDUP_REMOVED lines=90> */
.L_x_525:
[----:B------:R-:W-:Y:S05]  /*7500*/  BSYNC B2 ;  /* 0x0000000000027941 */ /* 0x000fea0003800000 */
.L_x_524:
[----:B-1----:R0:W-:Y:S02]  /*7510*/  STG.E.128 desc[UR54][R44.64+0x40], R40 ;  /* 0x000040282c007986 */ /* 0x0021e4000c101d36 */
.L_x_523:
[----:B------:R-:W-:Y:S05]  /*7520*/  BSYNC B1 ;  /* 0x0000000000017941 */ /* 0x000fea0003800000 */
.L_x_522:
        /* <DEDUP_REMOVED lines=14> */
[----:B------:R-:W-:-:S02]  /*7610*/  LOP3.LUT R60, R61, 0xff0000ff, RZ, 0xc0, !PT ;  /* 0xff0000ff3d3c7812 */ /* 0x000fc400078ec0ff */
[----:B------:R-:W-:Y:S02]  /*7620*/  SHF.L.U32 R59, R59, 0x8, RZ ;  /* 0x000000083b3b7819 */ /* 0x000fe400000006ff */
[----:B------:R-:W-:Y:S01]  /*7630*/  LOP3.LUT R58, R58, 0xff00, R49, 0xf8, !PT ;  /* 0x0000ff003a3a7812 */ /* 0x000fe200078ef831 */
[----:B------:R-:W-:Y:S01]  /*7640*/  IMAD.U32 R49, R64, 0x10000, RZ ;  /* 0x0001000040317824 */ /* 0x000fe200078e00ff */
[----:B------:R-:W-:Y:S01]  /*7650*/  LOP3.LUT R62, R60, 0xff00, R59, 0xf8, !PT ;  /* 0x0000ff003c3e7812 */ /* 0x000fe200078ef83b */
[----:B------:R-:W-:Y:S01]  /*7660*/  IMAD.U32 R59, R63, 0x10000, RZ ;  /* 0x000100003f3b7824 */ /* 0x000fe200078e00ff */
[----:B------:R-:W-:Y:S02]  /*7670*/  F2FP.F16.E4M3.UNPACK_B R60, R139.H1 ;  /* 0x0000008bff3c723e */ /* 0x000fe400030006ff */
[-C--:B------:R-:W-:Y:S02]  /*7680*/  F2FP.F16.E4M3.UNPACK_B R40, R41.reuse ;  /* 0x00000029ff28723e */ /* 0x080fe400020006ff */
[----:B------:R-:W-:Y:S01]  /*7690*/  F2FP.F16.E4M3.UNPACK_B R41, R41.H1 ;  /* 0x00000029ff29723e */ /* 0x000fe200030006ff */
[--C-:B------:R-:W-:Y:S01]  /*76a0*/  HADD2.F32 R63, -RZ, R60.reuse.H1_H1 ;  /* 0x3000003cff3f7230 */ /* 0x100fe20000004100 */
[----:B------:R-:W-:Y:S01]  /*76b0*/  LOP3.LUT R64, R62, 0xff0000, R59, 0xf8, !PT ;  /* 0x00ff00003e407812 */ /* 0x000fe200078ef83b */
[----:B------:R-:W-:Y:S01]  /*76c0*/  HADD2.F32 R62, -RZ, R60.H0_H0 ;  /* 0x2000003cff3e7230 */ /* 0x000fe20000004100 */
[----:B------:R-:W-:Y:S01]  /*76d0*/  LOP3.LUT R61, R58, 0xff0000, R49, 0xf8, !PT ;  /* 0x00ff00003a3d7812 */ /* 0x000fe200078ef831 */
[--C-:B------:R-:W-:Y:S01]  /*76e0*/  HADD2.F32 R49, -RZ, R40.reuse.H1_H1 ;  /* 0x30000028ff317230 */ /* 0x100fe20000004100 */
[----:B------:R-:W-:Y:S01]  /*76f0*/  F2FP.F16.E4M3.UNPACK_B R59, R138.H1 ;  /* 0x0000008aff3b723e */ /* 0x000fe200030006ff */
[----:B------:R-:W-:Y:S01]  /*7700*/  HADD2.F32 R58, -RZ, R41.H1_H1 ;  /* 0x30000029ff3a7230 */ /* 0x000fe20000004100 */
[----:B------:R-:W-:Y:S01]  /*7710*/  F2FP.F16.E4M3.UNPACK_B R139, R139 ;  /* 0x0000008bff8b723e */ /* 0x000fe200020006ff */
[----:B------:R-:W-:-:S02]  /*7720*/  HADD2.F32 R40, -RZ, R40.H0_H0 ;  /* 0x20000028ff287230 */ /* 0x000fc40000004100 */
[-C--:B------:R-:W-:Y:S01]  /*7730*/  FMUL.FTZ R65, R49, R62.reuse ;  /* 0x0000003e31417220 */ /* 0x080fe20000410000 */
[----:B------:R-:W-:Y:S02]  /*7740*/  HADD2.F32 R60, -RZ, R59.H0_H0 ;  /* 0x2000003bff3c7230 */ /* 0x000fe40000004100 */
[-C--:B------:R-:W-:Y:S01]  /*7750*/  FMUL.FTZ R66, R58, R63.reuse ;  /* 0x0000003f3a427220 */ /* 0x080fe20000410000 */
[----:B------:R-:W-:Y:S02]  /*7760*/  HADD2.F32 R41, -RZ, R41.H0_H0 ;  /* 0x20000029ff297230 */ /* 0x000fe40000004100 */
[C---:B------:R-:W-:Y:S01]  /*7770*/  FMUL.FTZ R62, R40.reuse, R62 ;  /* 0x0000003e283e7220 */ /* 0x040fe20000410000 */
[----:B------:R-:W-:Y:S02]  /*7780*/  HADD2.F32 R59, -RZ, R59.H1_H1 ;  /* 0x3000003bff3b7230 */ /* 0x000fe40000004100 */
[----:B------:R-:W-:Y:S01]  /*7790*/  FFMA.FTZ R40, R40, R60, -R65 ;  /* 0x0000003c28287223 */ /* 0x000fe20000010841 */
[----:B------:R-:W-:Y:S01]  /*77a0*/  F2FP.F16.E4M3.UNPACK_B R138, R138 ;  /* 0x0000008aff8a723e */ /* 0x000fe200020006ff */
[----:B------:R-:W-:Y:S01]  /*77b0*/  FMUL.FTZ R63, R41, R63 ;  /* 0x0000003f293f7220 */ /* 0x000fe20000410000 */
[----:B------:R-:W-:Y:S01]  /*77c0*/  FFMA.FTZ R67, R49, R60, R62 ;  /* 0x0000003c31437223 */ /* 0x000fe2000001003e */
[-C--:B------:R-:W-:Y:S01]  /*77d0*/  FFMA.FTZ R65, R41, R59.reuse, -R66 ;  /* 0x0000003b29417223 */ /* 0x080fe20000010842 */
[-C--:B------:R-:W-:Y:S01]  /*77e0*/  F2FP.F16.E4M3.UNPACK_B R41, R48.reuse.H1 ;  /* 0x00000030ff29723e */ /* 0x080fe200030006ff */
[----:B------:R-:W-:Y:S01]  /*77f0*/  FFMA.FTZ R68, R58, R59, R63 ;  /* 0x0000003b3a447223 */ /* 0x000fe2000001003f */
[----:B------:R-:W-:Y:S01]  /*7800*/  F2FP.F16.E4M3.UNPACK_B R48, R48 ;  /* 0x00000030ff30723e */ /* 0x000fe200020006ff */
[----:B------:R-:W-:-:S02]  /*7810*/  HADD2.F32 R60, -RZ, R139.H1_H1 ;  /* 0x3000008bff3c7230 */ /* 0x000fc40000004100 */
[--C-:B------:R-:W-:Y:S01]  /*7820*/  HADD2.F32 R49, -RZ, R41.reuse.H0_H0 ;  /* 0x20000029ff317230 */ /* 0x100fe20000004100 */
[----:B------:R-:W-:Y:S01]  /*7830*/  F2FP.SATFINITE.E4M3.F32.PACK_AB_MERGE_C R71, R68, R65, RZ ;  /* 0x000000414447723e */ /* 0x000fe200048070ff */
[----:B------:R-:W-:Y:S02]  /*7840*/  HADD2.F32 R58, -RZ, R41.H1_H1 ;  /* 0x30000029ff3a7230 */ /* 0x000fe40000004100 */
[--C-:B------:R-:W-:Y:S02]  /*7850*/  HADD2.F32 R41, -RZ, R48.reuse.H0_H0 ;  /* 0x20000030ff297230 */ /* 0x100fe40000004100 */
[-C--:B------:R-:W-:Y:S01]  /*7860*/  FMUL.FTZ R63, R49, R60.reuse ;  /* 0x0000003c313f7220 */ /* 0x080fe20000410000 */
[----:B------:R-:W-:Y:S02]  /*7870*/  HADD2.F32 R139, -RZ, R139.H0_H0 ;  /* 0x2000008bff8b7230 */ /* 0x000fe40000004100 */
[----:B------:R-:W-:Y:S01]  /*7880*/  FMUL.FTZ R62, R58, R60 ;  /* 0x0000003c3a3e7220 */ /* 0x000fe20000410000 */
[----:B------:R-:W-:-:S02]  /*7890*/  HADD2.F32 R48, -RZ, R48.H1_H1 ;  /* 0x30000030ff307230 */ /* 0x000fc40000004100 */
[--C-:B------:R-:W-:Y:S02]  /*78a0*/  HADD2.F32 R59, -RZ, R138.reuse.H1_H1 ;  /* 0x3000008aff3b7230 */ /* 0x100fe40000004100 */
[----:B------:R-:W-:Y:S02]  /*78b0*/  HADD2.F32 R138, -RZ, R138.H0_H0 ;  /* 0x2000008aff8a7230 */ /* 0x000fe40000004100 */
[-C--:B------:R-:W-:Y:S01]  /*78c0*/  FMUL.FTZ R60, R48, R139.reuse ;  /* 0x0000008b303c7220 */ /* 0x080fe20000410000 */
[----:B------:R-:W-:Y:S01]  /*78d0*/  FMUL.FTZ R139, R41, R139 ;  /* 0x0000008b298b7220 */ /* 0x000fe20000410000 */
[-C--:B------:R-:W-:Y:S01]  /*78e0*/  FFMA.FTZ R62, R49, R59.reuse, -R62 ;  /* 0x0000003b313e7223 */ /* 0x080fe2000001083e */
[----:B------:R-:W-:Y:S01]  /*78f0*/  FFMA.FTZ R63, R58, R59, R63 ;  /* 0x0000003b3a3f7223 */ /* 0x000fe2000001003f */
[-C--:B------:R-:W-:Y:S01]  /*7900*/  FFMA.FTZ R66, R41, R138.reuse, -R60 ;  /* 0x0000008a29427223 */ /* 0x080fe2000001083c */
[----:B------:R-:W-:Y:S01]  /*7910*/  FFMA.FTZ R139, R48, R138, R139 ;  /* 0x0000008a308b7223 */ /* 0x000fe2000001008b */
[----:B------:R-:W-:-:S02]  /*7920*/  F2FP.F16.E4M3.UNPACK_B R48, R43.H1 ;  /* 0x0000002bff30723e */ /* 0x000fc400030006ff */
[----:B------:R-:W-:Y:S02]  /*7930*/  F2FP.SATFINITE.E4M3.F32.PACK_AB_MERGE_C R70, R63, R62, RZ ;  /* 0x0000003e3f46723e */ /* 0x000fe400048070ff */
[----:B------:R-:W-:Y:S01]  /*7940*/  F2FP.F16.E4M3.UNPACK_B R62, R64.H1 ;  /* 0x00000040ff3e723e */ /* 0x000fe200030006ff */
[--C-:B------:R-:W-:Y:S01]  /*7950*/  HADD2.F32 R58, -RZ, R48.reuse.H1_H1 ;  /* 0x30000030ff3a7230 */ /* 0x100fe20000004100 */
[-C--:B------:R-:W-:Y:S01]  /*7960*/  F2FP.F16.E4M3.UNPACK_B R59, R61.reuse.H1 ;  /* 0x0000003dff3b723e */ /* 0x080fe200030006ff */
[----:B------:R-:W-:Y:S01]  /*7970*/  HADD2.F32 R49, -RZ, R48.H0_H0 ;  /* 0x20000030ff317230 */ /* 0x000fe20000004100 */
[----:B------:R-:W-:Y:S01]  /*7980*/  F2FP.F16.E4M3.UNPACK_B R41, R42.H1 ;  /* 0x0000002aff29723e */ /* 0x000fe200030006ff */
[----:B------:R-:W-:Y:S01]  /*7990*/  HADD2.F32 R65, -RZ, R62.H1_H1 ;  /* 0x3000003eff417230 */ /* 0x000fe20000004100 */
[----:B------:R-:W-:Y:S01]  /*79a0*/  F2FP.F16.E4M3.UNPACK_B R64, R64 ;  /* 0x00000040ff40723e */ /* 0x000fe200020006ff */
[----:B------:R-:W-:Y:S01]  /*79b0*/  HADD2.F32 R60, -RZ, R59.H1_H1 ;  /* 0x3000003bff3c7230 */ /* 0x000fe20000004100 */
[----:B------:R-:W-:Y:S01]  /*79c0*/  F2FP.F16.E4M3.UNPACK_B R61, R61 ;  /* 0x0000003dff3d723e */ /* 0x000fe200020006ff */
[----:B------:R-:W-:-:S02]  /*79d0*/  HADD2.F32 R48, -RZ, R41.H1_H1 ;  /* 0x30000029ff307230 */ /* 0x000fc40000004100 */
[-C--:B------:R-:W-:Y:S01]  /*79e0*/  FMUL.FTZ R68, R58, R65.reuse ;  /* 0x000000413a447220 */ /* 0x080fe20000410000 */
[----:B------:R-:W-:Y:S02]  /*79f0*/  HADD2.F32 R63, -RZ, R64.H1_H1 ;  /* 0x30000040ff3f7230 */ /* 0x000fe40000004100 */
[C---:B------:R-:W-:Y:S01]  /*7a00*/  FMUL.FTZ R65, R49.reuse, R65 ;  /* 0x0000004131417220 */ /* 0x040fe20000410000 */
[----:B------:R-:W-:Y:S02]  /*7a10*/  HADD2.F32 R41, -RZ, R41.H0_H0 ;  /* 0x20000029ff297230 */ /* 0x000fe40000004100 */
[----:B------:R-:W-:Y:S01]  /*7a20*/  FFMA.FTZ R69, R49, R60, -R68 ;  /* 0x0000003c31457223 */ /* 0x000fe20000010844 */
[----:B------:R-:W-:Y:S02]  /*7a30*/  HADD2.F32 R49, -RZ, R61.H1_H1 ;  /* 0x3000003dff317230 */ /* 0x000fe40000004100 */
[----:B------:R-:W-:Y:S01]  /*7a40*/  FMUL.FTZ R68, R48, R63 ;  /* 0x0000003f30447220 */ /* 0x000fe20000410000 */
[----:B------:R-:W-:Y:S01]  /*7a50*/  F2FP.F16.E4M3.UNPACK_B R43, R43 ;  /* 0x0000002bff2b723e */ /* 0x000fe200020006ff */
[C---:B------:R-:W-:Y:S01]  /*7a60*/  FMUL.FTZ R63, R41.reuse, R63 ;  /* 0x0000003f293f7220 */ /* 0x040fe20000410000 */
[----:B------:R-:W-:Y:S01]  /*7a70*/  F2FP.F16.E4M3.UNPACK_B R42, R42 ;  /* 0x0000002aff2a723e */ /* 0x000fe200020006ff */
[----:B------:R-:W-:Y:S01]  /*7a80*/  FFMA.FTZ R68, R41, R49, -R68 ;  /* 0x0000003129447223 */ /* 0x000fe20000010844 */
[----:B------:R-:W-:-:S02]  /*7a90*/  HADD2.F32 R62, -RZ, R62.H0_H0 ;  /* 0x2000003eff3e7230 */ /* 0x000fc40000004100 */
[----:B------:R-:W-:Y:S01]  /*7aa0*/  FFMA.FTZ R63, R48, R49, R63 ;  /* 0x00000031303f7223 */ /* 0x000fe2000001003f */
[--C-:B------:R-:W-:Y:S02]  /*7ab0*/  HADD2.F32 R48, -RZ, R43.reuse.H0_H0 ;  /* 0x2000002bff307230 */ /* 0x100fe40000004100 */
[----:B------:R-:W-:Y:S01]  /*7ac0*/  FFMA.FTZ R60, R58, R60, R65 ;  /* 0x0000003c3a3c7223 */ /* 0x000fe20000010041 */
[----:B------:R-:W-:Y:S02]  /*7ad0*/  HADD2.F32 R43, -RZ, R43.H1_H1 ;  /* 0x3000002bff2b7230 */ /* 0x000fe40000004100 */
[--C-:B------:R-:W-:Y:S01]  /*7ae0*/  HADD2.F32 R41, -RZ, R42.reuse.H0_H0 ;  /* 0x2000002aff297230 */ /* 0x100fe20000004100 */
[----:B------:R-:W-:Y:S01]  /*7af0*/  F2FP.SATFINITE.E4M3.F32.PACK_AB_MERGE_C R63, R63, R68, RZ ;  /* 0x000000443f3f723e */ /* 0x000fe200048070ff */
[----:B------:R-:W-:Y:S02]  /*7b00*/  HADD2.F32 R42, -RZ, R42.H1_H1 ;  /* 0x3000002aff2a7230 */ /* 0x000fe40000004100 */
[----:B------:R-:W-:Y:S01]  /*7b10*/  FMUL.FTZ R65, R43, R62 ;  /* 0x0000003e2b417220 */ /* 0x000fe20000410000 */
[----:B------:R-:W-:-:S02]  /*7b20*/  HADD2.F32 R64, -RZ, R64.H0_H0 ;  /* 0x20000040ff407230 */ /* 0x000fc40000004100 */
[----:B------:R-:W-:Y:S01]  /*7b30*/  FMUL.FTZ R62, R48, R62 ;  /* 0x0000003e303e7220 */ /* 0x000fe20000410000 */
[----:B------:R-:W-:Y:S01]  /*7b40*/  HADD2.F32 R59, -RZ, R59.H0_H0 ;  /* 0x2000003bff3b7230 */ /* 0x000fe20000004100 */
[----:B------:R-:W-:Y:S01]  /*7b50*/  F2FP.SATFINITE.E4M3.F32.PACK_AB_MERGE_C R60, R60, R69, RZ ;  /* 0x000000453c3c723e */ /* 0x000fe200048070ff */
[----:B------:R-:W-:Y:S02]  /*7b60*/  HADD2.F32 R61, -RZ, R61.H0_H0 ;  /* 0x2000003dff3d7230 */ /* 0x000fe40000004100 */
[-C--:B------:R-:W-:Y:S01]  /*7b70*/  FMUL.FTZ R58, R42, R64.reuse ;  /* 0x000000402a3a7220 */ /* 0x080fe20000410000 */
[----:B------:R-:W-:Y:S01]  /*7b80*/  FMUL.FTZ R49, R41, R64 ;  /* 0x0000004029317220 */ /* 0x000fe20000410000 */
        /* <DEDUP_REMOVED lines=8> */
.L_x_529:
[----:B------:R-:W-:Y:S05]  /*7c10*/  BSYNC B2 ;  /* 0x0000000000027941 */ /* 0x000fea0003800000 */
.L_x_528:
[----:B-1----:R0:W-:Y:S02]  /*7c20*/  STG.E.128 desc[UR54][R44.64+0x60], R40 ;  /* 0x000060282c007986 */ /* 0x0021e4000c101d36 */
.L_x_527:
[----:B------:R-:W-:Y:S05]  /*7c30*/  BSYNC B1 ;  /* 0x0000000000017941 */ /* 0x000fea0003800000 */
.L_x_526:
        /* <DEDUP_REMOVED lines=9> */
[----:B------:R-:W-:Y:S02]  /*7cd0*/  LOP3.LUT R47, R55, 0xff0000ff, RZ, 0xc0, !PT ;  /* 0xff0000ff372f7812 */ /* 0x000fe400078ec0ff */
[----:B------:R-:W-:Y:S01]  /*7ce0*/  SHF.R.U32.HI R56, RZ, 0x10, R55 ;  /* 0x00000010ff387819 */ /* 0x000fe20000011637 */
[----:B------:R-:W-:Y:S01]  /*7cf0*/  IMAD.SHL.U32 R42, R59, 0x100, RZ ;  /* 0x000001003b2a7824 */ /* 0x000fe200078e00ff */
[--C-:B------:R-:W-:Y:S02]  /*7d00*/  SHF.R.U32.HI R55, RZ, 0x8, R57.reuse ;  /* 0x00000008ff377819 */ /* 0x100fe40000011639 */
[----:B------:R-:W-:Y:S02]  /*7d10*/  MOV R49, R43 ;  /* 0x0000002b00317202 */ /* 0x000fe40000000f00 */
[----:B------:R-:W-:Y:S01]  /*7d20*/  LOP3.LUT R54, R57, 0xff0000ff, RZ, 0xc0, !PT ;  /* 0xff0000ff39367812 */ /* 0x000fe200078ec0ff */
[----:B------:R-:W-:Y:S01]  /*7d30*/  IMAD.SHL.U32 R43, R55, 0x100, RZ ;  /* 0x00000100372b7824 */ /* 0x000fe200078e00ff */
[----:B------:R-:W-:-:S02]  /*7d40*/  SHF.R.U32.HI R58, RZ, 0x10, R57 ;  /* 0x00000010ff3a7819 */ /* 0x000fc40000011639 */
[----:B------:R-:W-:Y:S02]  /*7d50*/  LOP3.LUT R47, R47, 0xff00, R42, 0xf8, !PT ;  /* 0x0000ff002f2f7812 */ /* 0x000fe400078ef82a */
[----:B------:R-:W-:Y:S01]  /*7d60*/  LOP3.LUT R43, R54, 0xff00, R43, 0xf8, !PT ;  /* 0x0000ff00362b7812 */ /* 0x000fe200078ef82b */
[----:B------:R-:W-:Y:S01]  /*7d70*/  IMAD.U32 R58, R58, 0x10000, RZ ;  /* 0x000100003a3a7824 */ /* 0x000fe200078e00ff */
[----:B------:R-:W-:Y:S02]  /*7d80*/  SHF.L.U32 R54, R56, 0x10, RZ ;  /* 0x0000001038367819 */ /* 0x000fe400000006ff */
[----:B------:R-:W-:Y:S02]  /*7d90*/  F2FP.F16.E4M3.UNPACK_B R55, R91.H1 ;  /* 0x0000005bff37723e */ /* 0x000fe400030006ff */
[-C--:B------:R-:W-:Y:S02]  /*7da0*/  F2FP.F16.E4M3.UNPACK_B R42, R41.reuse ;  /* 0x00000029ff2a723e */ /* 0x080fe400020006ff */
[----:B------:R-:W-:Y:S01]  /*7db0*/  LOP3.LUT R56, R47, 0xff0000, R54, 0xf8, !PT ;  /* 0x00ff00002f387812 */ /* 0x000fe200078ef836 */
[--C-:B------:R-:W-:Y:S01]  /*7dc0*/  HADD2.F32 R57, -RZ, R55.reuse.H0_H0 ;  /* 0x20000037ff397230 */ /* 0x100fe20000004100 */
[----:B------:R-:W-:Y:S01]  /*7dd0*/  LOP3.LUT R59, R43, 0xff0000, R58, 0xf8, !PT ;  /* 0x00ff00002b3b7812 */ /* 0x000fe200078ef83a */
[--C-:B------:R-:W-:Y:S01]  /*7de0*/  HADD2.F32 R43, -RZ, R42.reuse.H1_H1 ;  /* 0x3000002aff2b7230 */ /* 0x100fe20000004100 */
[----:B------:R-:W-:Y:S01]  /*7df0*/  F2FP.F16.E4M3.UNPACK_B R54, R90.H1 ;  /* 0x0000005aff36723e */ /* 0x000fe200030006ff */
[----:B------:R-:W-:Y:S01]  /*7e00*/  HADD2.F32 R58, -RZ, R55.H1_H1 ;  /* 0x30000037ff3a7230 */ /* 0x000fe20000004100 */
[----:B------:R-:W-:Y:S01]  /*7e10*/  F2FP.F16.E4M3.UNPACK_B R41, R41.H1 ;  /* 0x00000029ff29723e */ /* 0x000fe200030006ff */
[----:B------:R-:W-:-:S02]  /*7e20*/  HADD2.F32 R42, -RZ, R42.H0_H0 ;  /* 0x2000002aff2a7230 */ /* 0x000fc40000004100 */
[----:B------:R-:W-:Y:S01]  /*7e30*/  FMUL.FTZ R61, R43, R57 ;  /* 0x000000392b3d7220 */ /* 0x000fe20000410000 */
[--C-:B------:R-:W-:Y:S01]  /*7e40*/  HADD2.F32 R55, -RZ, R54.reuse.H0_H0 ;  /* 0x20000036ff377230 */ /* 0x100fe20000004100 */
[----:B------:R-:W-:Y:S01]  /*7e50*/  F2FP.F16.E4M3.UNPACK_B R91, R91 ;  /* 0x0000005bff5b723e */ /* 0x000fe200020006ff */
[--C-:B------:R-:W-:Y:S02]  /*7e60*/  HADD2.F32 R47, -RZ, R41.reuse.H1_H1 ;  /* 0x30000029ff2f7230 */ /* 0x100fe40000004100 */
[C---:B------:R-:W-:Y:S01]  /*7e70*/  FMUL.FTZ R60, R42.reuse, R57 ;  /* 0x000000392a3c7220 */ /* 0x040fe20000410000 */
[----:B------:R-:W-:Y:S02]  /*7e80*/  HADD2.F32 R41, -RZ, R41.H0_H0 ;  /* 0x20000029ff297230 */ /* 0x000fe40000004100 */
[-C--:B------:R-:W-:Y:S01]  /*7e90*/  FFMA.FTZ R61, R42, R55.reuse, -R61 ;  /* 0x000000372a3d7223 */ /* 0x080fe2000001083d */
[----:B------:R-:W-:Y:S02]  /*7ea0*/  HADD2.F32 R54, -RZ, R54.H1_H1 ;  /* 0x30000036ff367230 */ /* 0x000fe40000004100 */
[-C--:B------:R-:W-:Y:S01]  /*7eb0*/  FMUL.FTZ R42, R47, R58.reuse ;  /* 0x0000003a2f2a7220 */ /* 0x080fe20000410000 */
[----:B------:R-:W-:Y:S01]  /*7ec0*/  FFMA.FTZ R62, R43, R55, R60 ;  /* 0x000000372b3e7223 */ /* 0x000fe2000001003c */
[C---:B------:R-:W-:Y:S01]  /*7ed0*/  FMUL.FTZ R58, R41.reuse, R58 ;  /* 0x0000003a293a7220 */ /* 0x040fe20000410000 */
[----:B------:R-:W-:Y:S01]  /*7ee0*/  F2FP.F16.E4M3.UNPACK_B R90, R90 ;  /* 0x0000005aff5a723e */ /* 0x000fe200020006ff */
[----:B------:R-:W-:Y:S01]  /*7ef0*/  FFMA.FTZ R57, R41, R54, -R42 ;  /* 0x0000003629397223 */ /* 0x000fe2000001082a */
[----:B------:R-:W-:Y:S01]  /*7f00*/  F2FP.F16.E4M3.UNPACK_B R41, R40.H1 ;  /* 0x00000028ff29723e */ /* 0x000fe200030006ff */
        /* <DEDUP_REMOVED lines=10> */
[----:B------:R-:W-:-:S02]  /*7fb0*/  HADD2.F32 R91, -RZ, R91.H0_H0 ;  /* 0x2000005bff5b7230 */ /* 0x000fc40000004100 */
[----:B------:R-:W-:Y:S02]  /*7fc0*/  HADD2.F32 R40, -RZ, R40.H1_H1 ;  /* 0x30000028ff287230 */ /* 0x000fe40000004100 */
        /* <DEDUP_REMOVED lines=11> */
[----:B------:R-:W-:Y:S01]  /*8080*/  HADD2.F32 R54, -RZ, R47.H1_H1 ;  /* 0x3000002fff367230 */ /* 0x000fe20000004100 */
[----:B------:R-:W-:-:S02]  /*8090*/  F2FP.F16.E4M3.UNPACK_B R55, R59.H1 ;  /* 0x0000003bff37723e */ /* 0x000fc400030006ff */
[-C--:B------:R-:W-:Y:S01]  /*80a0*/  F2FP.F16.E4M3.UNPACK_B R40, R48.reuse.H1 ;  /* 0x00000030ff28723e */ /* 0x080fe200030006ff */
[----:B------:R-:W-:Y:S01]  /*80b0*/  HADD2.F32 R43, -RZ, R41.H1_H1 ;  /* 0x30000029ff2b7230 */ /* 0x000fe20000004100 */
[----:B------:R-:W-:Y:S01]  /*80c0*/  F2FP.F16.E4M3.UNPACK_B R59, R59 ;  /* 0x0000003bff3b723e */ /* 0x000fe200020006ff */
[----:B------:R-:W-:Y:S01]  /*80d0*/  HADD2.F32 R58, -RZ, R55.H1_H1 ;  /* 0x30000037ff3a7230 */ /* 0x000fe20000004100 */
[----:B------:R-:W-:Y:S01]  /*80e0*/  F2FP.F16.E4M3.UNPACK_B R49, R49 ;  /* 0x00000031ff31723e */ /* 0x000fe200020006ff */
[----:B------:R-:W-:Y:S01]  /*80f0*/  HADD2.F32 R42, -RZ, R41.H0_H0 ;  /* 0x20000029ff2a7230 */ /* 0x000fe20000004100 */
[----:B------:R-:W-:Y:S01]  /*8100*/  F2FP.F16.E4M3.UNPACK_B R48, R48 ;  /* 0x00000030ff30723e */ /* 0x000fe200020006ff */
[----:B------:R-:W-:Y:S02]  /*8110*/  HADD2.F32 R41, -RZ, R40.H1_H1 ;  /* 0x30000028ff297230 */ /* 0x000fe40000004100 */
[----:B------:R-:W-:Y:S01]  /*8120*/  FMUL.FTZ R63, R43, R58 ;  /* 0x0000003a2b3f7220 */ /* 0x000fe20000410000 */
[----:B------:R-:W-:-:S02]  /*8130*/  HADD2.F32 R57, -RZ, R59.H1_H1 ;  /* 0x3000003bff397230 */ /* 0x000fc40000004100 */
[C---:B------:R-:W-:Y:S01]  /*8140*/  FMUL.FTZ R66, R42.reuse, R58 ;  /* 0x0000003a2a427220 */ /* 0x040fe20000410000 */
[----:B------:R-:W-:Y:S02]  /*8150*/  HADD2.F32 R40, -RZ, R40.H0_H0 ;  /* 0x20000028ff287230 */ /* 0x000fe40000004100 */
[-C--:B------:R-:W-:Y:S01]  /*8160*/  FFMA.FTZ R64, R42, R54.reuse, -R63 ;  /* 0x000000362a407223 */ /* 0x080fe2000001083f */
[----:B------:R-:W-:Y:S02]  /*8170*/  HADD2.F32 R42, -RZ, R56.H1_H1 ;  /* 0x30000038ff2a7230 */ /* 0x000fe40000004100 */
[-C--:B------:R-:W-:Y:S01]  /*8180*/  FMUL.FTZ R63, R41, R57.reuse ;  /* 0x00000039293f7220 */ /* 0x080fe20000410000 */
[----:B------:R-:W-:Y:S02]  /*8190*/  HADD2.F32 R59, -RZ, R59.H0_H0 ;  /* 0x2000003bff3b7230 */ /* 0x000fe40000004100 */
[C---:B------:R-:W-:Y:S01]  /*81a0*/  FMUL.FTZ R58, R40.reuse, R57 ;  /* 0x00000039283a7220 */ /* 0x040fe20000410000 */
[----:B------:R-:W-:Y:S01]  /*81b0*/  FFMA.FTZ R57, R43, R54, R66 ;  /* 0x000000362b397223 */ /* 0x000fe20000010042 */
[----:B------:R-:W-:Y:S01]  /*81c0*/  FFMA.FTZ R63, R40, R42, -R63 ;  /* 0x0000002a283f7223 */ /* 0x000fe2000001083f */
[----:B------:R-:W-:-:S02]  /*81d0*/  HADD2.F32 R40, -RZ, R48.H0_H0 ;  /* 0x20000030ff287230 */ /* 0x000fc40000004100 */
[----:B------:R-:W-:Y:S01]  /*81e0*/  FFMA.FTZ R58, R41, R42, R58 ;  /* 0x0000002a293a7223 */ /* 0x000fe2000001003a */
[--C-:B------:R-:W-:Y:S01]  /*81f0*/  HADD2.F32 R41, -RZ, R49.reuse.H0_H0 ;  /* 0x20000031ff297230 */ /* 0x100fe20000004100 */
[----:B------:R-:W-:Y:S01]  /*8200*/  F2FP.SATFINITE.E4M3.F32.PACK_AB_MERGE_C R57, R57, R64, RZ ;  /* 0x000000403939723e */ /* 0x000fe200048070ff */
[----:B------:R-:W-:Y:S02]  /*8210*/  HADD2.F32 R49, -RZ, R49.H1_H1 ;  /* 0x30000031ff317230 */ /* 0x000fe40000004100 */
[----:B------:R-:W-:Y:S01]  /*8220*/  HADD2.F32 R54, -RZ, R55.H0_H0 ;  /* 0x20000037ff367230 */ /* 0x000fe20000004100 */
[----:B------:R-:W-:Y:S01]  /*8230*/  F2FP.SATFINITE.E4M3.F32.PACK_AB_MERGE_C R58, R58, R63, RZ ;  /* 0x0000003f3a3a723e */ /* 0x000fe200048070ff */
[----:B------:R-:W-:Y:S02]  /*8240*/  HADD2.F32 R48, -RZ, R48.H1_H1 ;  /* 0x30000030ff307230 */ /* 0x000fe40000004100 */
[----:B------:R-:W-:Y:S02]  /*8250*/  HADD2.F32 R42, -RZ, R47.H0_H0 ;  /* 0x2000002fff2a7230 */ /* 0x000fe40000004100 */
[----:B------:R-:W-:-:S02]  /*8260*/  HADD2.F32 R43, -RZ, R56.H0_H0 ;  /* 0x20000038ff2b7230 */ /* 0x000fc40000004100 */
[-C--:B------:R-:W-:Y:S01]  /*8270*/  FMUL.FTZ R56, R49, R54.reuse ;  /* 0x0000003631387220 */ /* 0x080fe20000410000 */
[-C--:B------:R-:W-:Y:S01]  /*8280*/  FMUL.FTZ R47, R48, R59.reuse ;  /* 0x0000003b302f7220 */ /* 0x080fe20000410000 */
[C---:B------:R-:W-:Y:S01]  /*8290*/  FMUL.FTZ R54, R41.reuse, R54 ;  /* 0x0000003629367220 */ /* 0x040fe20000410000 */
[C---:B------:R-:W-:Y:S01]  /*82a0*/  FMUL.FTZ R59, R40.reuse, R59 ;  /* 0x0000003b283b7220 */ /* 0x040fe20000410000 */
[-C--:B------:R-:W-:Y:S01]  /*82b0*/  FFMA.FTZ R56, R41, R42.reuse, -R56 ;  /* 0x0000002a29387223 */ /* 0x080fe20000010838 */
[-C--:B------:R-:W-:Y:S01]  /*82c0*/  FFMA.FTZ R47, R40, R43.reuse, -R47 ;  /* 0x0000002b282f7223 */ /* 0x080fe2000001082f */
[----:B------:R-:W-:Y:S01]  /*82d0*/  FFMA.FTZ R49, R49, R42, R54 ;  /* 0x0000002a31317223 */ /* 0x000fe20000010036 */
[----:B------:R-:W-:Y:S01]  /*82e0*/  FFMA.FTZ R48, R48, R43, R59 ;  /* 0x0000002b30307223 */ /* 0x000fe2000001003b */
[----:B------:R-:W-:Y:S02]  /*82f0*/  F2FP.SATFINITE.E4M3.F32.PACK_AB_MERGE_C R41, R62, R61, R67 ;  /* 0x0000003d3e29723e */ /* 0x000fe40004807043 */
[----:B------:R-:W-:-:S02]  /*8300*/  F2FP.SATFINITE.E4M3.F32.PACK_AB_MERGE_C R40, R91, R60, R65 ;  /* 0x0000003c5b28723e */ /* 0x000fc40004807041 */
[----:B------:R-:W-:Y:S02]  /*8310*/  F2FP.SATFINITE.E4M3.F32.PACK_AB_MERGE_C R42, R48, R47, R58 ;  /* 0x0000002f302a723e */ /* 0x000fe4000480703a */
[----:B------:R-:W-:-:S07]  /*8320*/  F2FP.SATFINITE.E4M3.F32.PACK_AB_MERGE_C R43, R49, R56, R57 ;  /* 0x00000038312b723e */ /* 0x000fce0004807039 */
.L_x_533:
[----:B------:R-:W-:Y:S05]  /*8330*/  BSYNC B2 ;  /* 0x0000000000027941 */ /* 0x000fea0003800000 */
.L_x_532:
[----:B-1----:R0:W-:Y:S02]  /*8340*/  STG.E.128 desc[UR54][R44.64+0x80], R40 ;  /* 0x000080282c007986 */ /* 0x0021e4000c101d36 */
.L_x_531:
[----:B------:R-:W-:Y:S05]  /*8350*/  BSYNC B1 ;  /* 0x0000000000017941 */ /* 0x000fea0003800000 */
.L_x_530:
[----:B------:R-:W-:-:S13]  /*8360*/  ISETP.NE.AND P2, PT, R39, RZ, PT ;  /* 0x000000ff2700720c */ /* 0x000fda0003f45270 */
[----:B------:R-:W-:Y:S05]  /*8370*/  @!P2 BRA `(.L_x_513) ;  /* 0x000000700024a947 */ /* 0x000fea0003800000 */
[----:B012-4-:R0:W1:Y:S01]  /*8380*/  LDS.128 R40, [R46+0x21400] ;  /* 0x021400002e287984 */ /* 0x0170620000000c00 */
[----:B------:R-:W-:Y:S01]  /*8390*/  ISETP.GE.AND P2, PT, R174, R131, PT ;  /* 0x00000083ae00720c */ /* 0x000fe20003f46270 */
[----:B------:R-:W-:-:S12]  /*83a0*/  BSSY B1, `(.L_x_534) ;  /* 0x000006b000017945 */ /* 0x000fd80003800000 */
[----:B0-----:R-:W-:Y:S05]  /*83b0*/  @P2 BRA `(.L_x_535) ;  /* 0x0000000400a42947 */ /* 0x001fea0003800000 */
[----:B------:R-:W-:Y:S01]  /*83c0*/  SHF.R.U32.HI R46, RZ, 0x8, R53 ;  /* 0x00000008ff2e7819 */ /* 0x000fe20000011635 */
[----:B-1----:R-:W-:Y:S01]  /*83d0*/  IMAD.MOV.U32 R48, RZ, RZ, R43 ;  /* 0x000000ffff307224 */ /* 0x002fe200078e002b */
[--C-:B------:R-:W-:Y:S01]  /*83e0*/  SHF.R.U32.HI R52, RZ, 0x8, R51.reuse ;  /* 0x00000008ff347819 */ /* 0x100fe20000011633 */
[----:B------:R-:W-:Y:S01]  /*83f0*/  IMAD.MOV.U32 R47, RZ, RZ, R42 ;  /* 0x000000ffff2f7224 */ /* 0x000fe200078e002a */
[----:B------:R-:W-:Y:S01]  /*8400*/  SHF.R.U32.HI R54, RZ, 0x10, R51 ;  /* 0x00000010ff367819 */ /* 0x000fe20000011633 */
[----:B------:R-:W-:Y:S01]  /*8410*/  IMAD.SHL.U32 R43, R46, 0x100, RZ ;  /* 0x000001002e2b7824 */ /* 0x000fe200078e00ff */
[----:B------:R-:W-:Y:S02]  /*8420*/  LOP3.LUT R49, R51, 0xff0000ff, RZ, 0xc0, !PT ;  /* 0xff0000ff33317812 */ /* 0x000fe400078ec0ff */
[----:B------:R-:W-:Y:S02]  /*8430*/  SHF.R.U32.HI R51, RZ, 0x10, R53 ;  /* 0x00000010ff337819 */ /* 0x000fe40000011635 */
[----:B------:R-:W-:-:S02]  /*8440*/  SHF.L.U32 R42, R52, 0x8, RZ ;  /* 0x00000008342a7819 */ /* 0x000fc400000006ff */
[----:B------:R-:W-:Y:S02]  /*8450*/  LOP3.LUT R50, R53, 0xff0000ff, RZ, 0xc0, !PT ;  /* 0xff0000ff35327812 */ /* 0x000fe400078ec0ff */
        /* <DEDUP_REMOVED lines=9> */
[----:B------:R-:W-:Y:S01]  /*84f0*/  HADD2.F32 R43, -RZ, R42.H1_H1 ;  /* 0x3000002aff2b7230 */ /* 0x000fe20000004100 */
[----:B------:R-:W-:Y:S01]  /*8500*/  F2FP.F16.E4M3.UNPACK_B R49, R88.H1 ;  /* 0x00000058ff31723e */ /* 0x000fe200030006ff */
[----:B------:R-:W-:Y:S01]  /*8510*/  HADD2.F32 R53, -RZ, R50.H1_H1 ;  /* 0x30000032ff357230 */ /* 0x000fe20000004100 */
[----:B------:R-:W-:Y:S01]  /*8520*/  F2FP.F16.E4M3.UNPACK_B R41, R41.H1 ;  /* 0x00000029ff29723e */ /* 0x000fe200030006ff */
[----:B------:R-:W-:-:S02]  /*8530*/  HADD2.F32 R42, -RZ, R42.H0_H0 ;  /* 0x2000002aff2a7230 */ /* 0x000fc40000004100 */
[CC--:B------:R-:W-:Y:S01]  /*8540*/  FMUL.FTZ R55, R43.reuse, R52.reuse ;  /* 0x000000342b377220 */ /* 0x0c0fe20000410000 */
[----:B------:R-:W-:Y:S01]  /*8550*/  HADD2.F32 R50, -RZ, R49.H0_H0 ;  /* 0x20000031ff327230 */ /* 0x000fe20000004100 */
[----:B------:R-:W-:Y:S01]  /*8560*/  F2FP.F16.E4M3.UNPACK_B R89, R89 ;  /* 0x00000059ff59723e */ /* 0x000fe200020006ff */
[--C-:B------:R-:W-:Y:S02]  /*8570*/  HADD2.F32 R46, -RZ, R41.reuse.H1_H1 ;  /* 0x30000029ff2e7230 */ /* 0x100fe40000004100 */
[C---:B------:R-:W-:Y:S01]  /*8580*/  FMUL.FTZ R52, R42.reuse, R52 ;  /* 0x000000342a347220 */ /* 0x040fe20000410000 */
[----:B------:R-:W-:Y:S02]  /*8590*/  HADD2.F32 R41, -RZ, R41.H0_H0 ;  /* 0x20000029ff297230 */ /* 0x000fe40000004100 */
[-C--:B------:R-:W-:Y:S01]  /*85a0*/  FFMA.FTZ R56, R42, R50.reuse, -R55 ;  /* 0x000000322a387223 */ /* 0x080fe20000010837 */
[----:B------:R-:W-:Y:S02]  /*85b0*/  HADD2.F32 R49, -RZ, R49.H1_H1 ;  /* 0x30000031ff317230 */ /* 0x000fe40000004100 */
[CC--:B------:R-:W-:Y:S01]  /*85c0*/  FMUL.FTZ R42, R46.reuse, R53.reuse ;  /* 0x000000352e2a7220 */ /* 0x0c0fe20000410000 */
[----:B------:R-:W-:Y:S01]  /*85d0*/  FFMA.FTZ R57, R43, R50, R52 ;  /* 0x000000322b397223 */ /* 0x000fe20000010034 */
[C---:B------:R-:W-:Y:S01]  /*85e0*/  FMUL.FTZ R53, R41.reuse, R53 ;  /* 0x0000003529357220 */ /* 0x040fe20000410000 */
[----:B------:R-:W-:Y:S01]  /*85f0*/  F2FP.F16.E4M3.UNPACK_B R88, R88 ;  /* 0x00000058ff58723e */ /* 0x000fe200020006ff */
        /* <DEDUP_REMOVED lines=19> */
[----:B------:R-:W-:Y:S01]  /*8730*/  FFMA.FTZ R55, R41, R88, -R50 ;  /* 0x0000005829377223 */ /* 0x000fe20000010832 */
[----:B------:R-:W-:Y:S01]  /*8740*/  F2FP.F16.E4M3.UNPACK_B R41, R48.H1 ;  /* 0x00000030ff29723e */ /* 0x000fe200030006ff */
[----:B------:R-:W-:Y:S01]  /*8750*/  FFMA.FTZ R88, R40, R88, R89 ;  /* 0x0000005828587223 */ /* 0x000fe20000010059 */
[----:B------:R-:W-:-:S02]  /*8760*/  F2FP.F16.E4M3.UNPACK_B R50, R54.H1 ;  /* 0x00000036ff32723e */ /* 0x000fc400030006ff */
[----:B------:R-:W-:Y:S01]  /*8770*/  F2FP.SATFINITE.E4M3.F32.PACK_AB_MERGE_C R60, R52, R53, RZ ;  /* 0x00000035343c723e */ /* 0x000fe200048070ff */
[--C-:B------:R-:W-:Y:S01]  /*8780*/  HADD2.F32 R43, -RZ, R41.reuse.H1_H1 ;  /* 0x30000029ff2b7230 */ /* 0x100fe20000004100 */
[----:B------:R-:W-:Y:S01]  /*8790*/  F2FP.F16.E4M3.UNPACK_B R46, R51.H1 ;  /* 0x00000033ff2e723e */ /* 0x000fe200030006ff */
[----:B------:R-:W-:Y:S01]  /*87a0*/  HADD2.F32 R53, -RZ, R50.H1_H1 ;  /* 0x30000032ff357230 */ /* 0x000fe20000004100 */
        /* <DEDUP_REMOVED lines=22> */
[--C-:B------:R-:W-:Y:S02]  /*8910*/  HADD2.F32 R41, -RZ, R48.reuse.H0_H0 ;  /* 0x20000030ff297230 */ /* 0x100fe40000004100 */
        /* <DEDUP_REMOVED lines=16> */
[----:B------:R-:W-:Y:S02]  /*8a20*/  F2FP.SATFINITE.E4M3.F32.PACK_AB_MERGE_C R41, R57, R56, R61 ;  /* 0x000000383929723e */ /* 0x000fe4000480703d */
[----:B------:R-:W-:Y:S02]  /*8a30*/  F2FP.SATFINITE.E4M3.F32.PACK_AB_MERGE_C R40, R88, R55, R60 ;  /* 0x000000375828723e */ /* 0x000fe4000480703c */
[----:B------:R-:W-:-:S07]  /*8a40*/  MOV R42, R52 ;  /* 0x00000034002a7202 */ /* 0x000fce0000000f00 */
.L_x_535:
[----:B------:R-:W-:Y:S05]  /*8a50*/  BSYNC B1 ;  /* 0x0000000000017941 */ /* 0x000fea0003800000 */
.L_x_534:
[----:B-1----:R0:W-:Y:S01]  /*8a60*/  STG.E.128 desc[UR54][R44.64+0xa0], R40 ;  /* 0x0000a0282c007986 */ /* 0x0021e2000c101d36 */
[----:B------:R-:W-:Y:S05]  /*8a70*/  BRA `(.L_x_513) ;  /* 0x0000006800647947 */ /* 0x000fea0003800000 */
.L_x_481:
[----:B------:R-:W-:Y:S01]  /*8a80*/  ISETP.GE.AND P4, PT, R168, R96, PT ;  /* 0x00000060a800720c */ /* 0x000fe20003f86270 */
[----:B------:R-:W-:Y:S01]  /*8a90*/  BSSY B1, `(.L_x_536) ;  /* 0x000002a000017945 */ /* 0x000fe20003800000 */
[----:B------:R-:W-:Y:S02]  /*8aa0*/  CS2R R64, SRZ ;  /* 0x0000000000407805 */ /* 0x000fe4000001ff00 */
[----:B------:R-:W-:Y:S02]  /*8ab0*/  CS2R R40, SRZ ;  /* 0x0000000000287805 */ /* 0x000fe4000001ff00 */
[----:B0-----:R-:W-:Y:S02]  /*8ac0*/  CS2R R42, SRZ ;  /* 0x00000000002a7805 */ /* 0x001fe4000001ff00 */
        /* <DEDUP_REMOVED lines=15> */
[----:B------:R-:W-:Y:S02]  /*8bc0*/  CS2R R40, SRZ ;  /* 0x0000000000287805 */ /* 0x000fe4000001ff00 */
[----:B------:R-:W-:Y:S02]  /*8bd0*/  CS2R R42, SRZ ;  /* 0x00000000002a7805 */ /* 0x000fe4000001ff00 */
[----:B------:R-:W-:Y:S01]  /*8be0*/  IADD3.X R67, R14, UR5, R97, P1, P2 ;  /* 0x000000050e437c10 */ /* 0x000fe20008fe4461 */
[----:B------:R-:W-:-:S02]  /*8bf0*/  ULDC.64 UR4, c[0x0][0x400] ;  /* 0x0001000000047ab9 */ /* 0x000fc40000000a00 */
[----:B------:R-:W-:-:S04]  /*8c00*/  IADD3 R68, P1, P2, R102, UR4, R88 ;  /* 0x0000000466447c10 */ /* 0x000fc8000fa3e058 */
[----:B------:R-:W-:Y:S02]  /*8c10*/  IADD3.X R69, R20, UR5, R98, P1, P2 ;  /* 0x0000000514457c10 */ /* 0x000fe40008fe4462 */
[----:B------:R-:W-:Y:S02]  /*8c20*/  ISETP.GE.AND P1, PT, R18, R131, PT ;  /* 0x000000831200720c */ /* 0x000fe40003f26270 */
[----:B------:R-:W-:Y:S02]  /*8c30*/  CS2R R56, SRZ ;  /* 0x0000000000387805 */ /* 0x000fe4000001ff00 */
[----:B------:R-:W-:Y:S02]  /*8c40*/  CS2R R58, SRZ ;  /* 0x00000000003a7805 */ /* 0x000fe4000001ff00 */
[----:B------:R-:W-:Y:S02]  /*8c50*/  CS2R R44, SRZ ;  /* 0x00000000002c7805 */ /* 0x000fe4000001ff00 */
[----:B------:R-:W-:-:S05]  /*8c60*/  CS2R R46, SRZ ;  /* 0x00000000002e7805 */ /* 0x000fca000001ff00 */
[----:B------:R0:W5:Y:S04]  /*8c70*/  @!P1 LDG.E.128 R52, desc[UR54][R66.64] ;  /* 0x0000003642349981 */ /* 0x000168000c1e1d00 */
[----:B------:R0:W5:Y:S01]  /*8c80*/  @!P1 LDG.E.128 R40, desc[UR54][R68.64] ;  /* 0x0000003644289981 */ /* 0x000162000c1e1d00 */
[----:B------:R-:W-:Y:S02]  /*8c90*/  ISETP.GE.AND P1, PT, R0, R131, PT ;  /* 0x000000830000720c */ /* 0x000fe40003f26270 */
[----:B------:R-:W-:Y:S02]  /*8ca0*/  CS2R R60, SRZ ;  /* 0x00000000003c7805 */ /* 0x000fe4000001ff00 */
[----:B------:R-:W-:Y:S02]  /*8cb0*/  CS2R R62, SRZ ;  /* 0x00000000003e7805 */ /* 0x000fe4000001ff00 */
[----:B------:R-:W-:-:S02]  /*8cc0*/  CS2R R48, SRZ ;  /* 0x0000000000307805 */ /* 0x000fc4000001ff00 */
[----:B------:R-:W-:-:S05]  /*8cd0*/  CS2R R50, SRZ ;  /* 0x0000000000327805 */ /* 0x000fca000001ff00 */
[----:B------:R0:W5:Y:S04]  /*8ce0*/  @!P1 LDG.E.128 R56, desc[UR54][R66.64+0x20] ;  /* 0x0000203642389981 */ /* 0x000168000c1e1d00 */
[----:B------:R0:W5:Y:S01]  /*8cf0*/  @!P1 LDG.E.128 R44, desc[UR54][R68.64+0x20] ;  /* 0x00002036442c9981 */ /* 0x000162000c1e1d00 */
[----:B------:R-:W-:-:S13]  /*8d00*/  ISETP.GE.AND P1, PT, R6, R131, PT ;  /* 0x000000830600720c */ /* 0x000fda0003f26270 */
[----:B------:R0:W5:Y:S04]  /*8d10*/  @!P1 LDG.E.128 R60, desc[UR54][R66.64+0x40] ;  /* 0x00004036423c9981 */ /* 0x000168000c1e1d00 */
[----:B------:R0:W5:Y:S02]  /*8d20*/  @!P1 LDG.E.128 R48, desc[UR54][R68.64+0x40] ;  /* 0x0000403644309981 */ /* 0x000164000c1e1d00 */
.L_x_537:
[----:B------:R-:W-:Y:S05]  /*8d30*/  BSYNC B1 ;  /* 0x0000000000017941 */ /* 0x000fea0003800000 */
.L_x_536:
[----:B------:R-:W-:Y:S01]  /*8d40*/  ISETP.GE.AND P2, PT, R218, R96, PT ;  /* 0x00000060da00720c */ /* 0x000fe20003f46270 */
[----:B------:R-:W-:Y:S01]  /*8d50*/  BSSY B1, `(.L_x_538) ;  /* 0x000002e000017945 */ /* 0x000fe20003800000 */
[----:B0-----:R-:W-:Y:S02]  /*8d60*/  CS2R R66, SRZ ;  /* 0x0000000000427805 */ /* 0x001fe4000001ff00 */
        /* <DEDUP_REMOVED lines=13> */
[----:B------:R-:W-:Y:S01]  /*8e40*/  IADD3 R89, P1, P5, R108, R90, R10 ;  /* 0x0000005a6c597210 */ /* 0x000fe20007d3e00a */
[----:B------:R-:W-:Y:S01]  /*8e50*/  ULDC.64 UR4, c[0x0][0x3e8] ;  /* 0x0000fa0000047ab9 */ /* 0x000fe20000000a00 */
[----:B------:R-:W-:Y:S02]  /*8e60*/  CS2R R76, SRZ ;  /* 0x00000000004c7805 */ /* 0x000fe4000001ff00 */
[----:B------:R-:W-:Y:S02]  /*8e70*/  CS2R R78, SRZ ;  /* 0x00000000004e7805 */ /* 0x000fe4000001ff00 */
[----:B------:R-:W-:Y:S02]  /*8e80*/  IADD3.X R97, R14, R97, R9, P1, P5 ;  /* 0x000000610e617210 */ /* 0x000fe40000fea409 */
[----:B------:R-:W-:Y:S02]  /*8e90*/  CS2R R64, SRZ ;  /* 0x0000000000407805 */ /* 0x000fe4000001ff00 */
[----:B------:R-:W-:-:S02]  /*8ea0*/  IADD3 R90, P1, P5, R102, R88, R12 ;  /* 0x00000058665a7210 */ /* 0x000fc40007d3e00c */
[----:B------:R-:W-:Y:S02]  /*8eb0*/  CS2R R66, SRZ ;  /* 0x0000000000427805 */ /* 0x000fe4000001ff00 */
        /* <DEDUP_REMOVED lines=23> */
.L_x_539:
[----:B------:R-:W-:Y:S05]  /*9030*/  BSYNC B1 ;  /* 0x0000000000017941 */ /* 0x000fea0003800000 */
.L_x_538:
        /* <DEDUP_REMOVED lines=26> */
.L_x_540:
[----:B------:R-:W-:Y:S01]  /*91e0*/  IMAD R97, R17, 0x8, R16 ;  /* 0x0000000811617824 */ /* 0x000fe200078e0210 */
[----:B------:R-:W-:Y:S01]  /*91f0*/  SHF.L.U32 R98, R169, 0x1f, RZ ;  /* 0x0000001fa9627819 */ /* 0x000fe200000006ff */
[----:B------:R-:W1:Y:S01]  /*9200*/  LDC R150, c[0x0][0x2f4] ;  /* 0x0000bd00ff967b82 */ /* 0x000e620000000800 */
[----:B------:R-:W-:Y:S02]  /*9210*/  BSSY B1, `(.L_x_541) ;  /* 0x0000004000017945 */ /* 0x000fe40003800000 */
[----:B------:R-:W2:Y:S05]  /*9220*/  SYNCS.PHASECHK.TRANS64.TRYWAIT P5, [R97+URZ+0x29890], R98 ;  /* 0x02989062610075a7 */ /* 0x000eaa00080a017f */
[----:B------:R-:W3:Y:S01]  /*9230*/  LDC.64 R134, c[0x0][0x300] ;  /* 0x0000c000ff867b82 */ /* 0x000ee20000000a00 */
[----:B--2---:R-:W-:Y:S05]  /*9240*/  @!P5 BRA `(.L_x_542) ;  /* 0x000001f40010d947 */ /* 0x004fea0003800000 */
.L_x_797:
[----:B------:R-:W-:Y:S05]  /*9250*/  BSYNC B1 ;  /* 0x0000000000017941 */ /* 0x000fea0003800000 */
.L_x_541:
[----:B------:R-:W-:Y:S01]  /*9260*/  BSSY B1, `(.L_x_543) ;  /* 0x00002f0000017945 */ /* 0x000fe20003800000 */
[----:B-1----:R-:W-:Y:S02]  /*9270*/  IMAD.IADD R155, R150, 0x1, -R99 ;  /* 0x00000001969b7824 */ /* 0x002fe400078e0a63 */
[----:B------:R-:W-:Y:S01]  /*9280*/  IMAD.MOV.U32 R137, RZ, RZ, R92 ;  /* 0x000000ffff897224 */ /* 0x000fe200078e005c */
[----:B------:R-:W-:Y:S06]  /*9290*/  @P4 BRA `(.L_x_544) ;  /* 0x0000002c00b04947 */ /* 0x000fec0003800000 */
[----:B------:R-:W-:Y:S01]  /*92a0*/  ISETP.NE.AND P4, PT, R34, RZ, PT ;  /* 0x000000ff2200720c */ /* 0x000fe20003f85270 */
[-C--:B0--3--:R-:W-:Y:S01]  /*92b0*/  IMAD R88, R219, R134.reuse, RZ ;  /* 0x00000086db587224 */ /* 0x089fe200078e02ff */
[----:B------:R-:W-:Y:S01]  /*92c0*/  BSSY B2, `(.L_x_545) ;  /* 0x00000f8000027945 */ /* 0x000fe20003800000 */
[----:B------:R-:W-:-:S04]  /*92d0*/  IMAD.WIDE.U32 R138, R168, R134, R136 ;  /* 0x00000086a88a7225 */ /* 0x000fc800078e0088 */
[----:B------:R-:W-:-:S05]  /*92e0*/  IMAD R177, R168, R135, R88 ;  /* 0x00000087a8b17224 */ /* 0x000fca00078e0258 */
[----:B------:R-:W-:Y:S01]  /*92f0*/  IADD3 R177, R177, R139, RZ ;  /* 0x0000008bb1b17210 */ /* 0x000fe20007ffe0ff */
[----:B------:R-:W-:Y:S06]  /*9300*/  @!P4 BRA `(.L_x_546) ;  /* 0x0000000c00ccc947 */ /* 0x000fec0003800000 */
[----:B------:R-:W-:Y:S01]  /*9310*/  SEL R88, R99, R155, !P0 ;  /* 0x0000009b63587207 */ /* 0x000fe20004000000 */
[----:B------:R-:W-:Y:S01]  /*9320*/  BSSY B3, `(.L_x_547) ;  /* 0x00000e5000037945 */ /* 0x000fe20003800000 */
[----:B------:R-:W-:Y:S02]  /*9330*/  ISETP.GE.AND P4, PT, R18, R131, PT ;  /* 0x000000831200720c */ /* 0x000fe40003f86270 */
[----:B------:R-:W-:-:S04]  /*9340*/  SHF.R.S32.HI R89, RZ, 0x1f, R88 ;  /* 0x0000001fff597819 */ /* 0x000fc80000011458 */
[----:B------:R-:W-:-:S04]  /*9350*/  LEA.HI R88, R89, R88, RZ, 0x5 ;  /* 0x0000005859587211 */ /* 0x000fc800078f28ff */
[----:B------:R-:W-:-:S04]  /*9360*/  LEA.HI.SX32 R88, R88, R21, 0x1b ;  /* 0x0000001558587211 */ /* 0x000fc800078fdaff */
[----:B------:R-:W-:Y:S01]  /*9370*/  SHF.R.S32.HI R89, RZ, 0x1f, R88 ;  /* 0x0000001fff597819 */ /* 0x000fe20000011458 */
[----:B------:R-:W-:-:S03]  /*9380*/  IMAD.SHL.U32 R186, R88, 0x10, RZ ;  /* 0x0000001058ba7824 */ /* 0x000fc600078e00ff */
[----:B------:R-:W-:-:S04]  /*9390*/  LEA.HI R89, R89, R88, RZ, 0x2 ;  /* 0x0000005859597211 */ /* 0x000fc800078f10ff */
[----:B------:R-:W-:Y:S02]  /*93a0*/  SHF.R.S32.HI R88, RZ, 0x2, R89 ;  /* 0x00000002ff587819 */ /* 0x000fe40000011459 */
[----:B------:R-:W-:-:S03]  /*93b0*/  LOP3.LUT R89, R175, 0x30, R186, 0xf8, !PT ;  /* 0x00000030af597812 */ /* 0x000fc600078ef8ba */
[----:B------:R-:W-:Y:S01]  /*93c0*/  IMAD R88, R88, 0x2800, R197 ;  /* 0x0000280058587824 */ /* 0x000fe200078e02c5 */
[----:B------:R-:W-:-:S05]  /*93d0*/  LOP3.LUT R89, R89, R196, RZ, 0x3c, !PT ;  /* 0x000000c459597212 */ /* 0x000fca00078e3cff */
[----:B------:R-:W-:Y:S02]  /*93e0*/  IMAD.IADD R88, R88, 0x1, R89 ;  /* 0x0000000158587824 */ /* 0x000fe400078e0259 */
[C---:B------:R-:W-:Y:S02]  /*93f0*/  IMAD R89, R17.reuse, 0x7800, R143 ;  /* 0x0000780011597824 */ /* 0x040fe400078e028f */
[----:B------:R-:W-:Y:S02]  /*9400*/  IMAD R91, R17, 0x7800, R88 ;  /* 0x00007800115b7824 */ /* 0x000fe400078e0258 */
[----:B------:R-:W-:-:S03]  /*9410*/  IMAD.IADD R89, R16, 0x1, R89 ;  /* 0x0000000110597824 */ /* 0x000fc600078e0259 */
[----:B------:R-:W-:-:S03]  /*9420*/  IADD3 R92, R16, R91, RZ ;  /* 0x0000005b105c7210 */ /* 0x000fc60007ffe0ff */
[----:B------:R-:W0:Y:S04]  /*9430*/  LDS.128 R88, [R89+0x1a400] ;  /* 0x01a4000059587984 */ /* 0x000e280000000c00 */
[----:B------:R-:W1:Y:S01]  /*9440*/  LDS.128 R92, [R92+0x1a400] ;  /* 0x01a400005c5c7984 */ /* 0x000e620000000c00 */
[----:B------:R-:W-:Y:S05]  /*9450*/  @P4 BRA `(.L_x_548) ;  /* 0x0000000c00444947 */ /* 0x000fea0003800000 */
[--C-:B------:R-:W-:Y:S02]  /*9460*/  SHF.R.U32.HI R54, RZ, 0x8, R53.reuse ;  /* 0x00000008ff367819 */ /* 0x100fe40000011635 */
[----:B------:R-:W-:Y:S02]  /*9470*/  SHF.R.U32.HI R40, RZ, 0x10, R53 ;  /* 0x00000010ff287819 */ /* 0x000fe40000011635 */
[----:B------:R-:W-:Y:S01]  /*9480*/  LOP3.LUT R52, R53, 0xff0000ff, RZ, 0xc0, !PT ;  /* 0xff0000ff35347812 */ /* 0x000fe200078ec0ff */
[----:B------:R-:W-:Y:S01]  /*9490*/  IMAD.SHL.U32 R190, R54, 0x100, RZ ;  /* 0x0000010036be7824 */ /* 0x000fe200078e00ff */
[--C-:B------:R-:W-:Y:S02]  /*94a0*/  SHF.R.U32.HI R53, RZ, 0x8, R55.reuse ;  /* 0x00000008ff357819 */ /* 0x100fe40000011637 */
[----:B------:R-:W-:Y:S02]  /*94b0*/  SHF.R.U32.HI R42, RZ, 0x10, R55 ;  /* 0x00000010ff2a7819 */ /* 0x000fe40000011637 */
[----:B------:R-:W-:Y:S01]  /*94c0*/  LOP3.LUT R188, R55, 0xff0000ff, RZ, 0xc0, !PT ;  /* 0xff0000ff37bc7812 */ /* 0x000fe200078ec0ff */
[----:B------:R-:W-:Y:S01]  /*94d0*/  IMAD.SHL.U32 R53, R53, 0x100, RZ ;  /* 0x0000010035357824 */ /* 0x000fe200078e00ff */
[--C-:B------:R-:W-:Y:S01]  /*94e0*/  SHF.R.U32.HI R55, RZ, 0x8, R41.reuse ;  /* 0x00000008ff377819 */ /* 0x100fe20000011629 */
[----:B------:R-:W-:Y:S01]  /*94f0*/  IMAD.U32 R42, R42, 0x10000, RZ ;  /* 0x000100002a2a7824 */ /* 0x000fe200078e00ff */
[----:B------:R-:W-:-:S02]  /*9500*/  SHF.R.U32.HI R187, RZ, 0x10, R41 ;  /* 0x00000010ffbb7819 */ /* 0x000fc40000011629 */
[----:B------:R-:W-:Y:S01]  /*9510*/  LOP3.LUT R52, R52, 0xff00, R190, 0xf8, !PT ;  /* 0x0000ff0034347812 */ /* 0x000fe200078ef8be */
[----:B------:R-:W-:Y:S01]  /*9520*/  IMAD.SHL.U32 R190, R55, 0x100, RZ ;  /* 0x0000010037be7824 */ /* 0x000fe200078e00ff */
[----:B------:R-:W-:Y:S02]  /*9530*/  LOP3.LUT R189, R41, 0xff0000ff, RZ, 0xc0, !PT ;  /* 0xff0000ff29bd7812 */ /* 0x000fe400078ec0ff */
[----:B------:R-:W-:Y:S02]  /*9540*/  LOP3.LUT R55, R188, 0xff00, R53, 0xf8, !PT ;  /* 0x0000ff00bc377812 */ /* 0x000fe400078ef835 */
[----:B------:R-:W-:Y:S01]  /*9550*/  SHF.L.U32 R53, R40, 0x10, RZ ;  /* 0x0000001028357819 */ /* 0x000fe200000006ff */
[----:B------:R-:W-:Y:S01]  /*9560*/  IMAD.U32 R40, R187, 0x10000, RZ ;  /* 0x00010000bb287824 */ /* 0x000fe200078e00ff */
[----:B------:R-:W-:Y:S02]  /*9570*/  LOP3.LUT R189, R189, 0xff00, R190, 0xf8, !PT ;  /* 0x0000ff00bdbd7812 */ /* 0x000fe400078ef8be */
[----:B------:R-:W-:-:S02]  /*9580*/  LOP3.LUT R187, R52, 0xff0000, R53, 0xf8, !PT ;  /* 0x00ff000034bb7812 */ /* 0x000fc400078ef835 */
[----:B------:R-:W-:Y:S02]  /*9590*/  LOP3.LUT R40, R189, 0xff0000, R40, 0xf8, !PT ;  /* 0x00ff0000bd287812 */ /* 0x000fe400078ef828 */
[----:B-1----:R-:W-:Y:S02]  /*95a0*/  F2FP.F16.E4M3.UNPACK_B R188, R93 ;  /* 0x0000005dffbc723e */ /* 0x002fe400020006ff */
[----:B------:R-:W-:Y:S02]  /*95b0*/  F2FP.F16.E4M3.UNPACK_B R190, R40 ;  /* 0x00000028ffbe723e */ /* 0x000fe400020006ff */
[----:B0-----:R-:W-:Y:S01]  /*95c0*/  F2FP.F16.E4M3.UNPACK_B R52, R89 ;  /* 0x00000059ff34723e */ /* 0x001fe200020006ff */
[----:B------:R-:W-:Y:S01]  /*95d0*/  HADD2.F32 R53, -RZ, R188.H0_H0 ;  /* 0x200000bcff357230 */ /* 0x000fe20000004100 */
[----:B------:R-:W-:Y:S01]  /*95e0*/  F2FP.F16.E4M3.UNPACK_B R191, R187 ;  /* 0x000000bbffbf723e */ /* 0x000fe200020006ff */
[----:B------:R-:W-:Y:S01]  /*95f0*/  HADD2.F32 R193, -RZ, R190.H0_H0 ;  /* 0x200000beffc17230 */ /* 0x000fe20000004100 */
[----:B------:R-:W-:Y:S01]  /*9600*/  F2FP.F16.E4M3.UNPACK_B R93, R93.H1 ;  /* 0x0000005dff5d723e */ /* 0x000fe200030006ff */
[----:B------:R-:W-:Y:S01]  /*9610*/  HADD2.F32 R189, -RZ, R52.H0_H0 ;  /* 0x20000034ffbd7230 */ /* 0x000fe20000004100 */
[----:B------:R-:W-:Y:S01]  /*9620*/  F2FP.F16.E4M3.UNPACK_B R187, R187.H1 ;  /* 0x000000bbffbb723e */ /* 0x000fe200030006ff */
[----:B------:R-:W-:-:S02]  /*9630*/  HADD2.F32 R192, -RZ, R191.H0_H0 ;  /* 0x200000bfffc07230 */ /* 0x000fc40000004100 */
[-C--:B------:R-:W-:Y:S01]  /*9640*/  FMUL.FTZ R194, R53, R193.reuse ;  /* 0x000000c135c27220 */ /* 0x080fe20000410000 */
[----:B------:R-:W-:Y:S02]  /*9650*/  HADD2.F32 R190, -RZ, R190.H1_H1 ;  /* 0x300000beffbe7230 */ /* 0x000fe40000004100 */
[C---:B------:R-:W-:Y:S01]  /*9660*/  FMUL.FTZ R193, R189.reuse, R193 ;  /* 0x000000c1bdc17220 */ /* 0x040fe20000410000 */
[----:B------:R-:W-:Y:S02]  /*9670*/  HADD2.F32 R52, -RZ, R52.H1_H1 ;  /* 0x30000034ff347230 */ /* 0x000fe40000004100 */
[-C--:B------:R-:W-:Y:S01]  /*9680*/  FFMA.FTZ R189, R189, R192.reuse, -R194 ;  /* 0x000000c0bdbd7223 */ /* 0x080fe200000108c2 */
[----:B------:R-:W-:Y:S02]  /*9690*/  HADD2.F32 R191, -RZ, R191.H1_H1 ;  /* 0x300000bfffbf7230 */ /* 0x000fe40000004100 */
[----:B------:R-:W-:Y:S01]  /*96a0*/  FFMA.FTZ R53, R53, R192, R193 ;  /* 0x000000c035357223 */ /* 0x000fe200000100c1 */
[----:B------:R-:W-:Y:S01]  /*96b0*/  HADD2.F32 R192, -RZ, R188.H1_H1 ;  /* 0x300000bcffc07230 */ /* 0x000fe20000004100 */
[----:B------:R-:W-:-:S02]  /*96c0*/  SHF.R.U32.HI R54, RZ, 0x8, R43 ;  /* 0x00000008ff367819 */ /* 0x000fc4000001162b */
[----:B------:R-:W-:Y:S02]  /*96d0*/  SHF.R.U32.HI R41, RZ, 0x10, R43 ;  /* 0x00000010ff297819 */ /* 0x000fe4000001162b */
[-C--:B------:R-:W-:Y:S01]  /*96e0*/  FMUL.FTZ R188, R192, R190.reuse ;  /* 0x000000bec0bc7220 */ /* 0x080fe20000410000 */
[----:B------:R-:W-:Y:S01]  /*96f0*/  FMUL.FTZ R190, R52, R190 ;  /* 0x000000be34be7220 */ /* 0x000fe20000410000 */
[----:B------:R-:W-:Y:S01]  /*9700*/  IMAD.SHL.U32 R54, R54, 0x100, RZ ;  /* 0x0000010036367824 */ /* 0x000fe200078e00ff */
[----:B------:R-:W-:Y:S01]  /*9710*/  LOP3.LUT R43, R43, 0xff0000ff, RZ, 0xc0, !PT ;  /* 0xff0000ff2b2b7812 */ /* 0x000fe200078ec0ff */
[-C--:B------:R-:W-:Y:S01]  /*9720*/  FFMA.FTZ R188, R52, R191.reuse, -R188 ;  /* 0x000000bf34bc7223 */ /* 0x080fe200000108bc */
[----:B------:R-:W-:Y:S01]  /*9730*/  FFMA.FTZ R52, R192, R191, R190 ;  /* 0x000000bfc0347223 */ /* 0x000fe200000100be */
[----:B------:R-:W-:Y:S01]  /*9740*/  F2FP.F16.E4M3.UNPACK_B R190, R40.H1 ;  /* 0x00000028ffbe723e */ /* 0x000fe200030006ff */
[----:B------:R-:W-:Y:S01]  /*9750*/  HADD2.F32 R40, -RZ, R93.H0_H0 ;  /* 0x2000005dff287230 */ /* 0x000fe20000004100 */
[----:B------:R-:W-:Y:S01]  /*9760*/  F2FP.F16.E4M3.UNPACK_B R191, R89.H1 ;  /* 0x00000059ffbf723e */ /* 0x000fe200030006ff */
[----:B------:R-:W-:Y:S01]  /*9770*/  HADD2.F32 R192, -RZ, R187.H0_H0 ;  /* 0x200000bbffc07230 */ /* 0x000fe20000004100 */
[----:B------:R-:W-:Y:S01]  /*9780*/  LOP3.LUT R43, R43, 0xff00, R54, 0xf8, !PT ;  /* 0x0000ff002b2b7812 */ /* 0x000fe200078ef836 */
[----:B------:R-:W-:Y:S01]  /*9790*/  HADD2.F32 R193, -RZ, R190.H0_H0 ;  /* 0x200000beffc17230 */ /* 0x000fe20000004100 */
[----:B------:R-:W-:Y:S01]  /*97a0*/  SHF.L.U32 R41, R41, 0x10, RZ ;  /* 0x0000001029297819 */ /* 0x000fe200000006ff */
[----:B------:R-:W-:Y:S01]  /*97b0*/  HADD2.F32 R89, -RZ, R191.H0_H0 ;  /* 0x200000bfff597230 */ /* 0x000fe20000004100 */
[----:B------:R-:W-:Y:S01]  /*97c0*/  F2FP.F16.E4M3.UNPACK_B R54, R91 ;  /* 0x0000005bff36723e */ /* 0x000fe200020006ff */
[----:B------:R-:W-:-:S02]  /*97d0*/  HADD2.F32 R93, -RZ, R93.H1_H1 ;  /* 0x3000005dff5d7230 */ /* 0x000fc40000004100 */
[CC--:B------:R-:W-:Y:S01]  /*97e0*/  FMUL.FTZ R194, R40.reuse, R193.reuse ;  /* 0x000000c128c27220 */ /* 0x0c0fe20000410000 */
[----:B------:R-:W-:Y:S02]  /*97f0*/  HADD2.F32 R190, -RZ, R190.H1_H1 ;  /* 0x300000beffbe7230 */ /* 0x000fe40000004100 */
[C---:B------:R-:W-:Y:S01]  /*9800*/  FMUL.FTZ R193, R89.reuse, R193 ;  /* 0x000000c159c17220 */ /* 0x040fe20000410000 */
[----:B------:R-:W-:Y:S02]  /*9810*/  HADD2.F32 R191, -RZ, R191.H1_H1 ;  /* 0x300000bfffbf7230 */ /* 0x000fe40000004100 */
[-C--:B------:R-:W-:Y:S01]  /*9820*/  FFMA.FTZ R89, R89, R192.reuse, -R194 ;  /* 0x000000c059597223 */ /* 0x080fe200000108c2 */
[----:B------:R-:W-:Y:S02]  /*9830*/  HADD2.F32 R187, -RZ, R187.H1_H1 ;  /* 0x300000bbffbb7230 */ /* 0x000fe40000004100 */
[----:B------:R-:W-:Y:S01]  /*9840*/  FFMA.FTZ R40, R40, R192, R193 ;  /* 0x000000c028287223 */ /* 0x000fe200000100c1 */
[-C--:B------:R-:W-:Y:S01]  /*9850*/  FMUL.FTZ R192, R93, R190.reuse ;  /* 0x000000be5dc07220 */ /* 0x080fe20000410000 */
[----:B------:R-:W-:Y:S01]  /*9860*/  FMUL.FTZ R193, R191, R190 ;  /* 0x000000bebfc17220 */ /* 0x000fe20000410000 */
[----:B------:R-:W-:Y:S01]  /*9870*/  LOP3.LUT R41, R43, 0xff0000, R41, 0xf8, !PT ;  /* 0x00ff00002b297812 */ /* 0x000fe200078ef829 */
[----:B------:R-:W-:-:S02]  /*9880*/  HADD2.F32 R194, -RZ, R54.H0_H0 ;  /* 0x20000036ffc27230 */ /* 0x000fc40000004100 */
[-C--:B------:R-:W-:Y:S01]  /*9890*/  FFMA.FTZ R190, R191, R187.reuse, -R192 ;  /* 0x000000bbbfbe7223 */ /* 0x080fe200000108c0 */
[----:B------:R-:W-:Y:S01]  /*98a0*/  FFMA.FTZ R187, R93, R187, R193 ;  /* 0x000000bb5dbb7223 */ /* 0x000fe200000100c1 */
[----:B------:R-:W-:Y:S01]  /*98b0*/  LOP3.LUT R93, R55, 0xff0000, R42, 0xf8, !PT ;  /* 0x00ff0000375d7812 */ /* 0x000fe200078ef82a */
[----:B------:R-:W-:Y:S01]  /*98c0*/  IMAD.MOV.U32 R42, RZ, RZ, R95 ;  /* 0x000000ffff2a7224 */ /* 0x000fe200078e005f */
[----:B------:R-:W-:Y:S02]  /*98d0*/  F2FP.F16.E4M3.UNPACK_B R95, R41 ;  /* 0x00000029ff5f723e */ /* 0x000fe400020006ff */
[----:B------:R-:W-:Y:S02]  /*98e0*/  F2FP.F16.E4M3.UNPACK_B R191, R93 ;  /* 0x0000005dffbf723e */ /* 0x000fe400020006ff */
[-C--:B------:R-:W-:Y:S01]  /*98f0*/  F2FP.F16.E4M3.UNPACK_B R43, R42.reuse ;  /* 0x0000002aff2b723e */ /* 0x080fe200020006ff */
[----:B------:R-:W-:Y:S01]  /*9900*/  HADD2.F32 R55, -RZ, R95.H0_H0 ;  /* 0x2000005fff377230 */ /* 0x000fe20000004100 */
[----:B------:R-:W-:Y:S01]  /*9910*/  F2FP.F16.E4M3.UNPACK_B R42, R42.H1 ;  /* 0x0000002aff2a723e */ /* 0x000fe200030006ff */
[----:B------:R-:W-:Y:S01]  /*9920*/  HADD2.F32 R193, -RZ, R191.H0_H0 ;  /* 0x200000bfffc17230 */ /* 0x000fe20000004100 */
[----:B------:R-:W-:Y:S01]  /*9930*/  F2FP.F16.E4M3.UNPACK_B R41, R41.H1 ;  /* 0x00000029ff29723e */ /* 0x000fe200030006ff */
[--C-:B------:R-:W-:Y:S01]  /*9940*/  HADD2.F32 R192, -RZ, R43.reuse.H0_H0 ;  /* 0x2000002bffc07230 */ /* 0x100fe20000004100 */
[----:B------:R-:W-:Y:S01]  /*9950*/  F2FP.F16.E4M3.UNPACK_B R93, R93.H1 ;  /* 0x0000005dff5d723e */ /* 0x000fe200030006ff */
[----:B------:R-:W-:Y:S01]  /*9960*/  HADD2.F32 R43, -RZ, R43.H1_H1 ;  /* 0x3000002bff2b7230 */ /* 0x000fe20000004100 */
[----:B------:R-:W-:Y:S01]  /*9970*/  F2FP.SATFINITE.E4M3.F32.PACK_AB_MERGE_C R89, R190, R89, RZ ;  /* 0x00000059be59723e */ /* 0x000fe200048070ff */
[----:B------:R-:W-:-:S02]  /*9980*/  HADD2.F32 R95, -RZ, R95.H1_H1 ;  /* 0x3000005fff5f7230 */ /* 0x000fc40000004100 */
[-C--:B------:R-:W-:Y:S01]  /*9990*/  FMUL.FTZ R195, R192, R55.reuse ;  /* 0x00000037c0c37220 */ /* 0x080fe20000410000 */
[----:B------:R-:W-:Y:S01]  /*99a0*/  FMUL.FTZ R55, R194, R55 ;  /* 0x00000037c2377220 */ /* 0x000fe20000410000 */
[----:B------:R-:W-:Y:S01]  /*99b0*/  HADD2.F32 R191, -RZ, R191.H1_H1 ;  /* 0x300000bfffbf7230 */ /* 0x000fe20000004100 */
[----:B------:R-:W-:Y:S01]  /*99c0*/  F2FP.SATFINITE.E4M3.F32.PACK_AB_MERGE_C R188, R188, R189, R89 ;  /* 0x000000bdbcbc723e */ /* 0x000fe20004807059 */
[-C--:B------:R-:W-:Y:S01]  /*99d0*/  FFMA.FTZ R195, R194, R193.reuse, -R195 ;  /* 0x000000c1c2c37223 */ /* 0x080fe200000108c3 */
[----:B------:R-:W-:Y:S01]  /*99e0*/  FFMA.FTZ R192, R192, R193, R55 ;  /* 0x000000c1c0c07223 */ /* 0x000fe20000010037 */
[----:B------:R-:W-:Y:S02]  /*99f0*/  HADD2.F32 R55, -RZ, R54.H1_H1 ;  /* 0x30000036ff377230 */ /* 0x000fe40000004100 */
[----:B------:R-:W-:Y:S01]  /*9a00*/  FMUL.FTZ R54, R43, R95 ;  /* 0x0000005f2b367220 */ /* 0x000fe20000410000 */
[--C-:B------:R-:W-:Y:S01]  /*9a10*/  HADD2.F32 R193, -RZ, R41.reuse.H0_H0 ;  /* 0x20000029ffc17230 */ /* 0x100fe20000004100 */
[----:B------:R-:W-:Y:S01]  /*9a20*/  F2FP.F16.E4M3.UNPACK_B R89, R92.H1 ;  /* 0x0000005cff59723e */ /* 0x000fe200030006ff */
[----:B------:R-:W-:-:S02]  /*9a30*/  HADD2.F32 R41, -RZ, R41.H1_H1 ;  /* 0x30000029ff297230 */ /* 0x000fc40000004100 */
[C---:B------:R-:W-:Y:S01]  /*9a40*/  FFMA.FTZ R54, R55.reuse, R191, -R54 ;  /* 0x000000bf37367223 */ /* 0x040fe20000010836 */
[----:B------:R-:W-:Y:S01]  /*9a50*/  FMUL.FTZ R55, R55, R95 ;  /* 0x0000005f37377220 */ /* 0x000fe20000410000 */
[--C-:B------:R-:W-:Y:S01]  /*9a60*/  HADD2.F32 R95, -RZ, R93.reuse.H0_H0 ;  /* 0x2000005dff5f7230 */ /* 0x100fe20000004100 */
[----:B------:R-:W-:Y:S01]  /*9a70*/  F2FP.SATFINITE.E4M3.F32.PACK_AB_MERGE_C R40, R187, R40, RZ ;  /* 0x00000028bb28723e */ /* 0x000fe200048070ff */
[----:B------:R-:W-:Y:S02]  /*9a80*/  HADD2.F32 R93, -RZ, R93.H1_H1 ;  /* 0x3000005dff5d7230 */ /* 0x000fe40000004100 */
[----:B------:R-:W-:Y:S01]  /*9a90*/  FFMA.FTZ R43, R43, R191, R55 ;  /* 0x000000bf2b2b7223 */ /* 0x000fe20000010037 */
[----:B------:R-:W-:Y:S01]  /*9aa0*/  F2FP.F16.E4M3.UNPACK_B R55, R91.H1 ;  /* 0x0000005bff37723e */ /* 0x000fe200030006ff */
[--C-:B------:R-:W-:Y:S01]  /*9ab0*/  HADD2.F32 R91, -RZ, R42.reuse.H0_H0 ;  /* 0x2000002aff5b7230 */ /* 0x100fe20000004100 */
[----:B------:R-:W-:Y:S01]  /*9ac0*/  F2FP.F16.E4M3.UNPACK_B R92, R92 ;  /* 0x0000005cff5c723e */ /* 0x000fe200020006ff */
[----:B------:R-:W-:-:S02]  /*9ad0*/  HADD2.F32 R42, -RZ, R42.H1_H1 ;  /* 0x3000002aff2a7230 */ /* 0x000fc40000004100 */
[--C-:B------:R-:W-:Y:S02]  /*9ae0*/  HADD2.F32 R191, -RZ, R55.reuse.H0_H0 ;  /* 0x20000037ffbf7230 */ /* 0x100fe40000004100 */
[----:B------:R-:W-:Y:S01]  /*9af0*/  FMUL.FTZ R194, R91, R193 ;  /* 0x000000c15bc27220 */ /* 0x000fe20000410000 */
[----:B------:R-:W-:-:S03]  /*9b00*/  HADD2.F32 R55, -RZ, R55.H1_H1 ;  /* 0x30000037ff377230 */ /* 0x000fc60000004100 */
[C---:B------:R-:W-:Y:S01]  /*9b10*/  FFMA.FTZ R194, R191.reuse, R95, -R194 ;  /* 0x0000005fbfc27223 */ /* 0x040fe200000108c2 */
[----:B------:R-:W-:-:S04]  /*9b20*/  FMUL.FTZ R191, R191, R193 ;  /* 0x000000c1bfbf7220 */ /* 0x000fc80000410000 */
[----:B------:R-:W-:Y:S01]  /*9b30*/  FFMA.FTZ R191, R91, R95, R191 ;  /* 0x0000005f5bbf7223 */ /* 0x000fe200000100bf */
[CC--:B------:R-:W-:Y:S01]  /*9b40*/  FMUL.FTZ R91, R42.reuse, R41.reuse ;  /* 0x000000292a5b7220 */ /* 0x0c0fe20000410000 */
[C---:B------:R-:W-:Y:S01]  /*9b50*/  FMUL.FTZ R41, R55.reuse, R41 ;  /* 0x0000002937297220 */ /* 0x040fe20000410000 */
[----:B------:R-:W-:Y:S02]  /*9b60*/  F2FP.F16.E4M3.UNPACK_B R95, R184.H1 ;  /* 0x000000b8ff5f723e */ /* 0x000fe400030006ff */
[-C--:B------:R-:W-:Y:S01]  /*9b70*/  FFMA.FTZ R91, R55, R93.reuse, -R91 ;  /* 0x0000005d375b7223 */ /* 0x080fe2000001085b */
[----:B------:R-:W-:Y:S01]  /*9b80*/  FFMA.FTZ R42, R42, R93, R41 ;  /* 0x0000005d2a2a7223 */ /* 0x000fe20000010029 */
[----:B------:R-:W-:Y:S01]  /*9b90*/  IMAD.MOV.U32 R41, RZ, RZ, R88 ;  /* 0x000000ffff297224 */ /* 0x000fe200078e0058 */
[-C--:B------:R-:W-:Y:S01]  /*9ba0*/  F2FP.F16.E4M3.UNPACK_B R55, R182.reuse.H1 ;  /* 0x000000b6ff37723e */ /* 0x080fe200030006ff */
[----:B------:R-:W-:Y:S01]  /*9bb0*/  HADD2.F32 R93, -RZ, R89.H0_H0 ;  /* 0x20000059ff5d7230 */ /* 0x000fe20000004100 */
[----:B------:R-:W-:Y:S01]  /*9bc0*/  F2FP.F16.E4M3.UNPACK_B R182, R182 ;  /* 0x000000b6ffb6723e */ /* 0x000fe200020006ff */
[----:B------:R-:W-:Y:S01]  /*9bd0*/  HADD2.F32 R189, -RZ, R95.H0_H0 ;  /* 0x2000005fffbd7230 */ /* 0x000fe20000004100 */
[-C--:B------:R-:W-:Y:S01]  /*9be0*/  F2FP.F16.E4M3.UNPACK_B R88, R41.reuse.H1 ;  /* 0x00000029ff58723e */ /* 0x080fe200030006ff */
[--C-:B------:R-:W-:Y:S01]  /*9bf0*/  HADD2.F32 R193, -RZ, R55.reuse.H0_H0 ;  /* 0x20000037ffc17230 */ /* 0x100fe20000004100 */
[----:B------:R-:W-:Y:S01]  /*9c00*/  F2FP.F16.E4M3.UNPACK_B R41, R41 ;  /* 0x00000029ff29723e */ /* 0x000fe200020006ff */
[----:B------:R-:W-:Y:S01]  /*9c10*/  HADD2.F32 R55, -RZ, R55.H1_H1 ;  /* 0x30000037ff377230 */ /* 0x000fe20000004100 */
[----:B------:R-:W-:Y:S01]  /*9c20*/  F2FP.F16.E4M3.UNPACK_B R184, R184 ;  /* 0x000000b8ffb8723e */ /* 0x000fe200020006ff */
[----:B------:R-:W-:-:S02]  /*9c30*/  HADD2.F32 R187, -RZ, R88.H0_H0 ;  /* 0x20000058ffbb7230 */ /* 0x000fc40000004100 */
[-C--:B------:R-:W-:Y:S01]  /*9c40*/  FMUL.FTZ R190, R93, R193.reuse ;  /* 0x000000c15dbe7220 */ /* 0x080fe20000410000 */
[----:B------:R-:W-:Y:S01]  /*9c50*/  HADD2.F32 R89, -RZ, R89.H1_H1 ;  /* 0x30000059ff597230 */ /* 0x000fe20000004100 */
[----:B------:R-:W-:Y:S01]  /*9c60*/  F2FP.SATFINITE.E4M3.F32.PACK_AB_MERGE_C R91, R91, R194, RZ ;  /* 0x000000c25b5b723e */ /* 0x000fe200048070ff */
[----:B------:R-:W-:Y:S02]  /*9c70*/  HADD2.F32 R88, -RZ, R88.H1_H1 ;  /* 0x30000058ff587230 */ /* 0x000fe40000004100 */
[C---:B------:R-:W-:Y:S01]  /*9c80*/  FMUL.FTZ R193, R187.reuse, R193 ;  /* 0x000000c1bbc17220 */ /* 0x040fe20000410000 */
[----:B------:R-:W-:Y:S02]  /*9c90*/  HADD2.F32 R95, -RZ, R95.H1_H1 ;  /* 0x3000005fff5f7230 */ /* 0x000fe40000004100 */
[----:B------:R-:W-:Y:S01]  /*9ca0*/  FFMA.FTZ R190, R187, R189, -R190 ;  /* 0x000000bdbbbe7223 */ /* 0x000fe200000108be */
[----:B------:R-:W-:Y:S01]  /*9cb0*/  F2FP.SATFINITE.E4M3.F32.PACK_AB_MERGE_C R42, R42, R191, RZ ;  /* 0x000000bf2a2a723e */ /* 0x000fe200048070ff */
[----:B------:R-:W-:Y:S01]  /*9cc0*/  FFMA.FTZ R193, R93, R189, R193 ;  /* 0x000000bd5dc17223 */ /* 0x000fe200000100c1 */
[CC--:B------:R-:W-:Y:S01]  /*9cd0*/  FMUL.FTZ R93, R89.reuse, R55.reuse ;  /* 0x00000037595d7220 */ /* 0x0c0fe20000410000 */
[----:B------:R-:W-:Y:S01]  /*9ce0*/  FMUL.FTZ R55, R88, R55 ;  /* 0x0000003758377220 */ /* 0x000fe20000410000 */
[----:B------:R-:W-:Y:S01]  /*9cf0*/  HADD2.F32 R189, -RZ, R182.H0_H0 ;  /* 0x200000b6ffbd7230 */ /* 0x000fe20000004100 */
[----:B------:R-:W-:Y:S01]  /*9d00*/  F2FP.SATFINITE.E4M3.F32.PACK_AB_MERGE_C R91, R54, R195, R91 ;  /* 0x000000c3365b723e */ /* 0x000fe2000480705b */
[-C--:B------:R-:W-:Y:S01]  /*9d10*/  FFMA.FTZ R88, R88, R95.reuse, -R93 ;  /* 0x0000005f58587223 */ /* 0x080fe2000001085d */
[----:B------:R-:W-:Y:S01]  /*9d20*/  FFMA.FTZ R55, R89, R95, R55 ;  /* 0x0000005f59377223 */ /* 0x000fe20000010037 */
[----:B------:R-:W-:-:S02]  /*9d30*/  HADD2.F32 R89, -RZ, R92.H0_H0 ;  /* 0x2000005cff597230 */ /* 0x000fc40000004100 */
[--C-:B------:R-:W-:Y:S01]  /*9d40*/  HADD2.F32 R95, -RZ, R41.reuse.H0_H0 ;  /* 0x20000029ff5f7230 */ /* 0x100fe20000004100 */
[----:B------:R-:W-:Y:S01]  /*9d50*/  F2FP.SATFINITE.E4M3.F32.PACK_AB_MERGE_C R88, R88, R190, RZ ;  /* 0x000000be5858723e */ /* 0x000fe200048070ff */
[----:B------:R-:W-:Y:S02]  /*9d60*/  HADD2.F32 R93, -RZ, R184.H0_H0 ;  /* 0x200000b8ff5d7230 */ /* 0x000fe40000004100 */
[-C--:B------:R-:W-:Y:S01]  /*9d70*/  FMUL.FTZ R187, R89, R189.reuse ;  /* 0x000000bd59bb7220 */ /* 0x080fe20000410000 */
[----:B------:R-:W-:Y:S02]  /*9d80*/  HADD2.F32 R182, -RZ, R182.H1_H1 ;  /* 0x300000b6ffb67230 */ /* 0x000fe40000004100 */
[C---:B------:R-:W-:Y:S01]  /*9d90*/  FMUL.FTZ R189, R95.reuse, R189 ;  /* 0x000000bd5fbd7220 */ /* 0x040fe20000410000 */
[----:B------:R-:W-:Y:S02]  /*9da0*/  HADD2.F32 R92, -RZ, R92.H1_H1 ;  /* 0x3000005cff5c7230 */ /* 0x000fe40000004100 */
[----:B------:R-:W-:Y:S01]  /*9db0*/  FFMA.FTZ R187, R95, R93, -R187 ;  /* 0x0000005d5fbb7223 */ /* 0x000fe200000108bb */
[----:B------:R-:W-:-:S02]  /*9dc0*/  HADD2.F32 R41, -RZ, R41.H1_H1 ;  /* 0x30000029ff297230 */ /* 0x000fc40000004100 */
[----:B------:R-:W-:Y:S01]  /*9dd0*/  FFMA.FTZ R189, R89, R93, R189 ;  /* 0x0000005d59bd7223 */ /* 0x000fe200000100bd */
[----:B------:R-:W-:Y:S02]  /*9de0*/  HADD2.F32 R184, -RZ, R184.H1_H1 ;  /* 0x300000b8ffb87230 */ /* 0x000fe40000004100 */
[CC--:B------:R-:W-:Y:S01]  /*9df0*/  FMUL.FTZ R89, R92.reuse, R182.reuse ;  /* 0x000000b65c597220 */ /* 0x0c0fe20000410000 */
[-C--:B------:R-:W-:Y:S01]  /*9e00*/  F2FP.F16.E4M3.UNPACK_B R95, R185.reuse.H1 ;  /* 0x000000b9ff5f723e */ /* 0x080fe200030006ff */
[C---:B------:R-:W-:Y:S01]  /*9e10*/  FMUL.FTZ R182, R41.reuse, R182 ;  /* 0x000000b629b67220 */ /* 0x040fe20000410000 */
[----:B------:R-:W-:Y:S01]  /*9e20*/  F2FP.F16.E4M3.UNPACK_B R185, R185 ;  /* 0x000000b9ffb9723e */ /* 0x000fe200020006ff */
[-C--:B------:R-:W-:Y:S02]  /*9e30*/  FFMA.FTZ R89, R41, R184.reuse, -R89 ;  /* 0x000000b829597223 */ /* 0x080fe40000010859 */
[----:B------:R-:W-:Y:S01]  /*9e40*/  FFMA.FTZ R41, R92, R184, R182 ;  /* 0x000000b85c297223 */ /* 0x000fe200000100b6 */
[----:B------:R-:W-:Y:S01]  /*9e50*/  F2FP.F16.E4M3.UNPACK_B R92, R94.H1 ;  /* 0x0000005eff5c723e */ /* 0x000fe200030006ff */
[--C-:B------:R-:W-:Y:S01]  /*9e60*/  HADD2.F32 R184, -RZ, R95.reuse.H0_H0 ;  /* 0x2000005fffb87230 */ /* 0x100fe20000004100 */
[----:B------:R-:W-:Y:S01]  /*9e70*/  F2FP.SATFINITE.E4M3.F32.PACK_AB_MERGE_C R187, R89, R187, R88 ;  /* 0x000000bb59bb723e */ /* 0x000fe20004807058 */
[----:B------:R-:W-:Y:S01]  /*9e80*/  HADD2.F32 R95, -RZ, R95.H1_H1 ;  /* 0x3000005fff5f7230 */ /* 0x000fe20000004100 */
[-C--:B------:R-:W-:Y:S01]  /*9e90*/  F2FP.F16.E4M3.UNPACK_B R88, R183.reuse.H1 ;  /* 0x000000b7ff58723e */ /* 0x080fe200030006ff */
[--C-:B------:R-:W-:Y:S01]  /*9ea0*/  HADD2.F32 R93, -RZ, R92.reuse.H0_H0 ;  /* 0x2000005cff5d7230 */ /* 0x100fe20000004100 */
[----:B------:R-:W-:Y:S01]  /*9eb0*/  F2FP.F16.E4M3.UNPACK_B R89, R90.H1 ;  /* 0x0000005aff59723e */ /* 0x000fe200030006ff */
[----:B------:R-:W-:Y:S01]  /*9ec0*/  HADD2.F32 R92, -RZ, R92.H1_H1 ;  /* 0x3000005cff5c7230 */ /* 0x000fe20000004100 */
[----:B------:R-:W-:Y:S01]  /*9ed0*/  F2FP.F16.E4M3.UNPACK_B R183, R183 ;  /* 0x000000b7ffb7723e */ /* 0x000fe200020006ff */
[--C-:B------:R-:W-:Y:S01]  /*9ee0*/  HADD2.F32 R194, -RZ, R88.reuse.H0_H0 ;  /* 0x20000058ffc27230 */ /* 0x100fe20000004100 */
[----:B------:R-:W-:Y:S01]  /*9ef0*/  F2FP.F16.E4M3.UNPACK_B R94, R94 ;  /* 0x0000005eff5e723e */ /* 0x000fe200020006ff */
[----:B------:R-:W-:Y:S01]  /*9f00*/  HADD2.F32 R182, -RZ, R89.H0_H0 ;  /* 0x20000059ffb67230 */ /* 0x000fe20000004100 */
[----:B------:R-:W-:Y:S01]  /*9f10*/  F2FP.F16.E4M3.UNPACK_B R90, R90 ;  /* 0x0000005aff5a723e */ /* 0x000fe200020006ff */
[----:B------:R-:W-:-:S02]  /*9f20*/  HADD2.F32 R88, -RZ, R88.H1_H1 ;  /* 0x30000058ff587230 */ /* 0x000fc40000004100 */
[-C--:B------:R-:W-:Y:S01]  /*9f30*/  FMUL.FTZ R190, R93, R194.reuse ;  /* 0x000000c25dbe7220 */ /* 0x080fe20000410000 */
[----:B------:R-:W-:Y:S02]  /*9f40*/  HADD2.F32 R89, -RZ, R89.H1_H1 ;  /* 0x30000059ff597230 */ /* 0x000fe40000004100 */
[C---:B------:R-:W-:Y:S01]  /*9f50*/  FMUL.FTZ R194, R182.reuse, R194 ;  /* 0x000000c2b6c27220 */ /* 0x040fe20000410000 */
[----:B------:R-:W-:-:S03]  /*9f60*/  FFMA.FTZ R190, R182, R184, -R190 ;  /* 0x000000b8b6be7223 */ /* 0x000fc600000108be */
[----:B------:R-:W-:Y:S01]  /*9f70*/  FFMA.FTZ R194, R93, R184, R194 ;  /* 0x000000b85dc27223 */ /* 0x000fe200000100c2 */
[CC--:B------:R-:W-:Y:S01]  /*9f80*/  FMUL.FTZ R93, R92.reuse, R88.reuse ;  /* 0x000000585c5d7220 */ /* 0x0c0fe20000410000 */
[C---:B------:R-:W-:Y:S01]  /*9f90*/  FMUL.FTZ R88, R89.reuse, R88 ;  /* 0x0000005859587220 */ /* 0x040fe20000410000 */
[----:B------:R-:W-:Y:S02]  /*9fa0*/  HADD2.F32 R184, -RZ, R183.H0_H0 ;  /* 0x200000b7ffb87230 */ /* 0x000fe40000004100 */
[-C--:B------:R-:W-:Y:S01]  /*9fb0*/  FFMA.FTZ R89, R89, R95.reuse, -R93 ;  /* 0x0000005f59597223 */ /* 0x080fe2000001085d */
[----:B------:R-:W-:Y:S01]  /*9fc0*/  FFMA.FTZ R88, R92, R95, R88 ;  /* 0x0000005f5c587223 */ /* 0x000fe20000010058 */
[----:B------:R-:W-:Y:S02]  /*9fd0*/  HADD2.F32 R92, -RZ, R94.H0_H0 ;  /* 0x2000005eff5c7230 */ /* 0x000fe40000004100 */
[----:B------:R-:W-:Y:S01]  /*9fe0*/  HADD2.F32 R95, -RZ, R90.H0_H0 ;  /* 0x2000005aff5f7230 */ /* 0x000fe20000004100 */
[----:B------:R-:W-:Y:S01]  /*9ff0*/  F2FP.SATFINITE.E4M3.F32.PACK_AB_MERGE_C R89, R89, R190, RZ ;  /* 0x000000be5959723e */ /* 0x000fe200048070ff */
[----:B------:R-:W-:-:S02]  /*a000*/  HADD2.F32 R93, -RZ, R185.H0_H0 ;  /* 0x200000b9ff5d7230 */ /* 0x000fc40000004100 */
[CC--:B------:R-:W-:Y:S01]  /*a010*/  FMUL.FTZ R182, R92.reuse, R184.reuse ;  /* 0x000000b85cb67220 */ /* 0x0c0fe20000410000 */
[----:B------:R-:W-:Y:S02]  /*a020*/  HADD2.F32 R183, -RZ, R183.H1_H1 ;  /* 0x300000b7ffb77230 */ /* 0x000fe40000004100 */
[C---:B------:R-:W-:Y:S01]  /*a030*/  FMUL.FTZ R184, R95.reuse, R184 ;  /* 0x000000b85fb87220 */ /* 0x040fe20000410000 */
[----:B------:R-:W-:Y:S02]  /*a040*/  HADD2.F32 R94, -RZ, R94.H1_H1 ;  /* 0x3000005eff5e7230 */ /* 0x000fe40000004100 */
[-C--:B------:R-:W-:Y:S01]  /*a050*/  FFMA.FTZ R182, R95, R93.reuse, -R182 ;  /* 0x0000005d5fb67223 */ /* 0x080fe200000108b6 */
[----:B------:R-:W-:Y:S02]  /*a060*/  HADD2.F32 R90, -RZ, R90.H1_H1 ;  /* 0x3000005aff5a7230 */ /* 0x000fe40000004100 */
[----:B------:R-:W-:Y:S01]  /*a070*/  FFMA.FTZ R184, R92, R93, R184 ;  /* 0x0000005d5cb87223 */ /* 0x000fe200000100b8 */
[----:B------:R-:W-:-:S02]  /*a080*/  HADD2.F32 R185, -RZ, R185.H1_H1 ;  /* 0x300000b9ffb97230 */ /* 0x000fc40000004100 */
[-C--:B------:R-:W-:Y:S01]  /*a090*/  FMUL.FTZ R92, R94, R183.reuse ;  /* 0x000000b75e5c7220 */ /* 0x080fe20000410000 */
[----:B------:R-:W-:Y:S01]  /*a0a0*/  F2FP.SATFINITE.E4M3.F32.PACK_AB_MERGE_C R88, R88, R194, RZ ;  /* 0x000000c25858723e */ /* 0x000fe200048070ff */
[----:B------:R-:W-:Y:S01]  /*a0b0*/  FMUL.FTZ R183, R90, R183 ;  /* 0x000000b75ab77220 */ /* 0x000fe20000410000 */
[----:B------:R-:W-:Y:S01]  /*a0c0*/  F2FP.SATFINITE.E4M3.F32.PACK_AB_MERGE_C R93, R52, R53, R40 ;  /* 0x00000035345d723e */ /* 0x000fe20004807028 */
[----:B------:R-:W-:Y:S01]  /*a0d0*/  FFMA.FTZ R92, R90, R185, -R92 ;  /* 0x000000b95a5c7223 */ /* 0x000fe2000001085c */
[----:B------:R-:W-:Y:S01]  /*a0e0*/  F2FP.SATFINITE.E4M3.F32.PACK_AB_MERGE_C R90, R55, R193, RZ ;  /* 0x000000c1375a723e */ /* 0x000fe200048070ff */
[----:B------:R-:W-:Y:S01]  /*a0f0*/  FFMA.FTZ R183, R94, R185, R183 ;  /* 0x000000b95eb77223 */ /* 0x000fe200000100b7 */
[----:B------:R-:W-:Y:S02]  /*a100*/  F2FP.SATFINITE.E4M3.F32.PACK_AB_MERGE_C R95, R43, R192, R42 ;  /* 0x000000c02b5f723e */ /* 0x000fe4000480702a */
[----:B------:R-:W-:Y:S02]  /*a110*/  F2FP.SATFINITE.E4M3.F32.PACK_AB_MERGE_C R41, R41, R189, R90 ;  /* 0x000000bd2929723e */ /* 0x000fe4000480705a */
[----:B------:R-:W-:-:S02]  /*a120*/  F2FP.SATFINITE.E4M3.F32.PACK_AB_MERGE_C R90, R92, R182, R89 ;  /* 0x000000b65c5a723e */ /* 0x000fc40004807059 */
[----:B------:R-:W-:Y:S01]  /*a130*/  F2FP.SATFINITE.E4M3.F32.PACK_AB_MERGE_C R94, R183, R184, R88 ;  /* 0x000000b8b75e723e */ /* 0x000fe20004807058 */
[----:B------:R-:W-:Y:S01]  /*a140*/  IMAD.MOV.U32 R88, RZ, RZ, R187 ;  /* 0x000000ffff587224 */ /* 0x000fe200078e00bb */
[----:B------:R-:W-:Y:S01]  /*a150*/  MOV R89, R188 ;  /* 0x000000bc00597202 */ /* 0x000fe20000000f00 */
[----:B------:R-:W-:-:S07]  /*a160*/  IMAD.MOV.U32 R92, RZ, RZ, R41 ;  /* 0x000000ffff5c7224 */ /* 0x000fce00078e0029 */
.L_x_548:
[----:B------:R-:W-:Y:S05]  /*a170*/  BSYNC B3 ;  /* 0x0000000000037941 */ /* 0x000fea0003800000 */
.L_x_547:
[----:B------:R-:W-:-:S13]  /*a180*/  ISETP.GE.AND P4, PT, R186, R150, PT ;  /* 0x00000096ba00720c */ /* 0x000fda0003f86270 */
[--C-:B------:R-:W-:Y:S02]  /*a190*/  @!P4 SHF.R.S32.HI R40, RZ, 0x1f, R186.reuse ;  /* 0x0000001fff28c819 */ /* 0x100fe400000114ba */
[----:B------:R-:W-:-:S04]  /*a1a0*/  @!P4 IADD3 R43, P5, P6, R116, R138, R186 ;  /* 0x0000008a742bc210 */ /* 0x000fc80007ebe0ba */
[----:B------:R-:W-:Y:S02]  /*a1b0*/  @!P4 IADD3.X R52, R4, R177, R40, P5, P6 ;  /* 0x000000b10434c210 */ /* 0x000fe40002fec428 */
[----:B------:R-:W-:-:S04]  /*a1c0*/  IADD3 R41, P5, P6, R116, R138, R25 ;  /* 0x0000008a74297210 */ /* 0x000fc80007ebe019 */
[----:B------:R-:W-:Y:S02]  /*a1d0*/  IADD3.X R42, R4, R177, R30, P5, P6 ;  /* 0x000000b1042a7210 */ /* 0x000fe40002fec41e */
[----:B------:R-:W-:-:S05]  /*a1e0*/  IADD3 R40, P5, R41, R122, RZ ;  /* 0x0000007a29287210 */ /* 0x000fca0007fbe0ff */
[----:B------:R-:W-:Y:S01]  /*a1f0*/  IMAD.X R41, R42, 0x1, R123, P5 ;  /* 0x000000012a297824 */ /* 0x000fe200028e067b */
[----:B------:R-:W-:-:S04]  /*a200*/  @!P4 IADD3 R42, P5, R43, R122, RZ ;  /* 0x0000007a2b2ac210 */ /* 0x000fc80007fbe0ff */
[----:B0-----:R0:W-:Y:S01]  /*a210*/  STG.E.128 desc[UR54][R40.64], R88 ;  /* 0x0000005828007986 */ /* 0x0011e2000c101d36 */
[----:B------:R-:W-:-:S05]  /*a220*/  @!P4 IMAD.X R43, R52, 0x1, R123, P5 ;  /* 0x00000001342bc824 */ /* 0x000fca00028e067b */
[----:B-1----:R0:W-:Y:S03]  /*a230*/  @!P4 STG.E.128 desc[UR54][R42.64], R92 ;  /* 0x0000005c2a00c986 */ /* 0x0021e6000c101d36 */
.L_x_546:
[----:B------:R-:W-:Y:S05]  /*a240*/  BSYNC B2 ;  /* 0x0000000000027941 */ /* 0x000fea0003800000 */
.L_x_545:
[----:B------:R-:W-:Y:S01]  /*a250*/  ISETP.NE.AND P4, PT, R35, RZ, PT ;  /* 0x000000ff2300720c */ /* 0x000fe20003f85270 */
[----:B------:R-:W-:-:S12]  /*a260*/  BSSY B2, `(.L_x_549) ;  /* 0x00000f5000027945 */ /* 0x000fd80003800000 */
[----:B------:R-:W-:Y:S05]  /*a270*/  @!P4 BRA `(.L_x_550) ;  /* 0x0000000c00ccc947 */ /* 0x000fea0003800000 */
[----:B0-----:R-:W-:Y:S01]  /*a280*/  SEL R40, R99, R155, !P3 ;  /* 0x0000009b63287207 */ /* 0x001fe20005800000 */
[----:B------:R-:W-:Y:S01]  /*a290*/  BSSY B3, `(.L_x_551) ;  /* 0x00000e7000037945 */ /* 0x000fe20003800000 */
[----:B------:R-:W-:Y:S02]  /*a2a0*/  IADD3 R89, P4, P5, R116, R138, R27 ;  /* 0x0000008a74597210 */ /* 0x000fe40007d9e01b */
[----:B------:R-:W-:Y:S02]  /*a2b0*/  SHF.R.S32.HI R41, RZ, 0x1f, R40 ;  /* 0x0000001fff297819 */ /* 0x000fe40000011428 */
[----:B------:R-:W-:Y:S02]  /*a2c0*/  IADD3.X R88, R4, R177, R31, P4, P5 ;  /* 0x000000b104587210 */ /* 0x000fe400027ea41f */
[----:B------:R-:W-:Y:S02]  /*a2d0*/  LEA.HI R41, R41, R40, RZ, 0x5 ;  /* 0x0000002829297211 */ /* 0x000fe400078f28ff */
[----:B------:R-:W-:-:S02]  /*a2e0*/  ISETP.GE.AND P4, PT, R0, R131, PT ;  /* 0x000000830000720c */ /* 0x000fc40003f86270 */
[----:B------:R-:W-:-:S04]  /*a2f0*/  LEA.HI.SX32 R41, R41, R26, 0x1b ;  /* 0x0000001a29297211 */ /* 0x000fc800078fdaff */
[----:B------:R-:W-:Y:S02]  /*a300*/  SHF.R.S32.HI R40, RZ, 0x1f, R41 ;  /* 0x0000001fff287819 */ /* 0x000fe40000011429 */
[----:B------:R-:W-:Y:S02]  /*a310*/  SHF.L.U32 R90, R41, 0x4, RZ ;  /* 0x00000004295a7819 */ /* 0x000fe400000006ff */
[----:B------:R-:W-:Y:S02]  /*a320*/  LEA.HI R40, R40, R41, RZ, 0x2 ;  /* 0x0000002928287211 */ /* 0x000fe400078f10ff */
[----:B------:R-:W-:Y:S02]  /*a330*/  LOP3.LUT R41, R175, 0x30, R90, 0xf8, !PT ;  /* 0x00000030af297812 */ /* 0x000fe400078ef85a */
[----:B------:R-:W-:Y:S02]  /*a340*/  SHF.R.S32.HI R40, RZ, 0x2, R40 ;  /* 0x00000002ff287819 */ /* 0x000fe40000011428 */
[----:B------:R-:W-:-:S03]  /*a350*/  LOP3.LUT R41, R41, R196, RZ, 0x3c, !PT ;  /* 0x000000c429297212 */ /* 0x000fc600078e3cff */
[----:B------:R-:W-:-:S04]  /*a360*/  IMAD R40, R40, 0x2800, R197 ;  /* 0x0000280028287824 */ /* 0x000fc800078e02c5 */
[----:B------:R-:W-:Y:S02]  /*a370*/  IMAD.IADD R40, R40, 0x1, R41 ;  /* 0x0000000128287824 */ /* 0x000fe400078e0229 */
[C---:B------:R-:W-:Y:S02]  /*a380*/  IMAD R41, R17.reuse, 0x7800, R142 ;  /* 0x0000780011297824 */ /* 0x040fe400078e028e */
[----:B------:R-:W-:Y:S02]  /*a390*/  IMAD R43, R17, 0x7800, R40 ;  /* 0x00007800112b7824 */ /* 0x000fe400078e0228 */
[C---:B------:R-:W-:Y:S02]  /*a3a0*/  IMAD.IADD R41, R16.reuse, 0x1, R41 ;  /* 0x0000000110297824 */ /* 0x040fe400078e0229 */
[----:B------:R-:W-:-:S04]  /*a3b0*/  IMAD.IADD R52, R16, 0x1, R43 ;  /* 0x0000000110347824 */ /* 0x000fc800078e022b */
[----:B------:R-:W0:Y:S04]  /*a3c0*/  LDS.128 R40, [R41+0x1a400] ;  /* 0x01a4000029287984 */ /* 0x000e280000000c00 */
[----:B------:R-:W1:Y:S01]  /*a3d0*/  LDS.128 R52, [R52+0x1a400] ;  /* 0x01a4000034347984 */ /* 0x000e620000000c00 */
[----:B------:R-:W-:Y:S05]  /*a3e0*/  @P4 BRA `(.L_x_552) ;  /* 0x0000000c00444947 */ /* 0x000fea0003800000 */
[--C-:B------:R-:W-:Y:S02]  /*a3f0*/  SHF.R.U32.HI R91, RZ, 0x8, R57.reuse ;  /* 0x00000008ff5b7819 */ /* 0x100fe40000011639 */
[----:B------:R-:W-:Y:S02]  /*a400*/  LOP3.LUT R44, R57, 0xff0000ff, RZ, 0xc0, !PT ;  /* 0xff0000ff392c7812 */ /* 0x000fe400078ec0ff */
[----:B------:R-:W-:Y:S02]  /*a410*/  SHF.R.U32.HI R58, RZ, 0x10, R57 ;  /* 0x00000010ff3a7819 */ /* 0x000fe40000011639 */
[--C-:B------:R-:W-:Y:S02]  /*a420*/  SHF.R.U32.HI R57, RZ, 0x8, R45.reuse ;  /* 0x00000008ff397819 */ /* 0x100fe4000001162d */
[----:B------:R-:W-:Y:S02]  /*a430*/  LOP3.LUT R46, R45, 0xff0000ff, RZ, 0xc0, !PT ;  /* 0xff0000ff2d2e7812 */ /* 0x000fe400078ec0ff */
[----:B------:R-:W-:Y:S01]  /*a440*/  SHF.R.U32.HI R56, RZ, 0x10, R45 ;  /* 0x00000010ff387819 */ /* 0x000fe2000001162d */
[----:B------:R-:W-:Y:S01]  /*a450*/  IMAD.SHL.U32 R57, R57, 0x100, RZ ;  /* 0x0000010039397824 */ /* 0x000fe200078e00ff */
[----:B------:R-:W-:-:S02]  /*a460*/  SHF.L.U32 R45, R91, 0x8, RZ ;  /* 0x000000085b2d7819 */ /* 0x000fc400000006ff */
[----:B------:R-:W-:Y:S02]  /*a470*/  F2FP.F16.E4M3.UNPACK_B R185, R179.H1 ;  /* 0x000000b3ffb9723e */ /* 0x000fe400030006ff */
[----:B------:R-:W-:Y:S01]  /*a480*/  LOP3.LUT R57, R46, 0xff00, R57, 0xf8, !PT ;  /* 0x0000ff002e397812 */ /* 0x000fe200078ef839 */
[----:B------:R-:W-:Y:S01]  /*a490*/  IMAD.U32 R46, R56, 0x10000, RZ ;  /* 0x00010000382e7824 */ /* 0x000fe200078e00ff */
[----:B------:R-:W-:Y:S01]  /*a4a0*/  LOP3.LUT R44, R44, 0xff00, R45, 0xf8, !PT ;  /* 0x0000ff002c2c7812 */ /* 0x000fe200078ef82d */
[----:B------:R-:W-:Y:S01]  /*a4b0*/  IMAD.U32 R45, R58, 0x10000, RZ ;  /* 0x000100003a2d7824 */ /* 0x000fe200078e00ff */
[----:B-1----:R-:W-:Y:S01]  /*a4c0*/  MOV R58, R53 ;  /* 0x00000035003a7202 */ /* 0x002fe20000000f00 */
[--C-:B------:R-:W-:Y:S01]  /*a4d0*/  HADD2.F32 R187, -RZ, R185.reuse.H0_H0 ;  /* 0x200000b9ffbb7230 */ /* 0x100fe20000004100 */
[----:B------:R-:W-:Y:S01]  /*a4e0*/  LOP3.LUT R57, R57, 0xff0000, R46, 0xf8, !PT ;  /* 0x00ff000039397812 */ /* 0x000fe200078ef82e */
[----:B------:R-:W-:Y:S01]  /*a4f0*/  HADD2.F32 R185, -RZ, R185.H1_H1 ;  /* 0x300000b9ffb97230 */ /* 0x000fe20000004100 */
[----:B------:R-:W-:-:S02]  /*a500*/  F2FP.F16.E4M3.UNPACK_B R91, R58 ;  /* 0x0000003aff5b723e */ /* 0x000fc400020006ff */
[----:B------:R-:W-:Y:S02]  /*a510*/  F2FP.F16.E4M3.UNPACK_B R92, R57 ;  /* 0x00000039ff5c723e */ /* 0x000fe400020006ff */
[----:B0-----:R-:W-:Y:S01]  /*a520*/  F2FP.F16.E4M3.UNPACK_B R53, R41 ;  /* 0x00000029ff35723e */ /* 0x001fe200020006ff */
[--C-:B------:R-:W-:Y:S01]  /*a530*/  HADD2.F32 R46, -RZ, R91.reuse.H0_H0 ;  /* 0x2000005bff2e7230 */ /* 0x100fe20000004100 */
[----:B------:R-:W-:Y:S01]  /*a540*/  LOP3.LUT R44, R44, 0xff0000, R45, 0xf8, !PT ;  /* 0x00ff00002c2c7812 */ /* 0x000fe200078ef82d */
[----:B------:R-:W-:Y:S01]  /*a550*/  HADD2.F32 R91, -RZ, R91.H1_H1 ;  /* 0x3000005bff5b7230 */ /* 0x000fe20000004100 */
[----:B------:R-:W-:Y:S01]  /*a560*/  F2FP.F16.E4M3.UNPACK_B R58, R58.H1 ;  /* 0x0000003aff3a723e */ /* 0x000fe200030006ff */
[--C-:B------:R-:W-:Y:S01]  /*a570*/  HADD2.F32 R56, -RZ, R53.reuse.H0_H0 ;  /* 0x20000035ff387230 */ /* 0x100fe20000004100 */
[----:B------:R-:W-:Y:S01]  /*a580*/  F2FP.F16.E4M3.UNPACK_B R45, R44 ;  /* 0x0000002cff2d723e */ /* 0x000fe200020006ff */
[----:B------:R-:W-:Y:S01]  /*a590*/  HADD2.F32 R94, -RZ, R92.H1_H1 ;  /* 0x3000005cff5e7230 */ /* 0x000fe20000004100 */
[----:B------:R-:W-:Y:S01]  /*a5a0*/  F2FP.F16.E4M3.UNPACK_B R179, R179 ;  /* 0x000000b3ffb3723e */ /* 0x000fe200020006ff */
[----:B------:R-:W-:-:S02]  /*a5b0*/  HADD2.F32 R53, -RZ, R53.H1_H1 ;  /* 0x30000035ff357230 */ /* 0x000fc40000004100 */
[----:B------:R-:W-:Y:S02]  /*a5c0*/  HADD2.F32 R95, -RZ, R92.H0_H0 ;  /* 0x2000005cff5f7230 */ /* 0x000fe40000004100 */
[-C--:B------:R-:W-:Y:S01]  /*a5d0*/  FMUL.FTZ R182, R91, R94.reuse ;  /* 0x0000005e5bb67220 */ /* 0x080fe20000410000 */
[--C-:B------:R-:W-:Y:S02]  /*a5e0*/  HADD2.F32 R92, -RZ, R45.reuse.H1_H1 ;  /* 0x3000002dff5c7230 */ /* 0x100fe40000004100 */
[----:B------:R-:W-:Y:S01]  /*a5f0*/  FMUL.FTZ R94, R53, R94 ;  /* 0x0000005e355e7220 */ /* 0x000fe20000410000 */
[----:B------:R-:W-:Y:S02]  /*a600*/  HADD2.F32 R93, -RZ, R45.H0_H0 ;  /* 0x2000002dff5d7230 */ /* 0x000fe40000004100 */
[-C--:B------:R-:W-:Y:S01]  /*a610*/  FMUL.FTZ R183, R46, R95.reuse ;  /* 0x0000005f2eb77220 */ /* 0x080fe20000410000 */
[----:B------:R-:W-:Y:S01]  /*a620*/  FMUL.FTZ R95, R56, R95 ;  /* 0x0000005f385f7220 */ /* 0x000fe20000410000 */
[-C--:B------:R-:W-:Y:S01]  /*a630*/  FFMA.FTZ R45, R91, R92.reuse, R94 ;  /* 0x0000005c5b2d7223 */ /* 0x080fe2000001005e */
[----:B------:R-:W-:Y:S01]  /*a640*/  F2FP.F16.E4M3.UNPACK_B R91, R57.H1 ;  /* 0x00000039ff5b723e */ /* 0x000fe200030006ff */
[----:B------:R-:W-:Y:S01]  /*a650*/  FFMA.FTZ R53, R53, R92, -R182 ;  /* 0x0000005c35357223 */ /* 0x000fe200000108b6 */
[----:B------:R-:W-:Y:S01]  /*a660*/  F2FP.F16.E4M3.UNPACK_B R57, R41.H1 ;  /* 0x00000029ff39723e */ /* 0x000fe200030006ff */
[----:B------:R-:W-:Y:S01]  /*a670*/  HADD2.F32 R41, -RZ, R58.H0_H0 ;  /* 0x2000003aff297230 */ /* 0x000fe20000004100 */
[----:B------:R-:W-:Y:S01]  /*a680*/  F2FP.F16.E4M3.UNPACK_B R92, R44.H1 ;  /* 0x0000002cff5c723e */ /* 0x000fe200030006ff */
[----:B------:R-:W-:-:S02]  /*a690*/  HADD2.F32 R94, -RZ, R91.H0_H0 ;  /* 0x2000005bff5e7230 */ /* 0x000fc40000004100 */
[-C--:B------:R-:W-:Y:S01]  /*a6a0*/  FFMA.FTZ R56, R56, R93.reuse, -R183 ;  /* 0x0000005d38387223 */ /* 0x080fe200000108b7 */
[--C-:B------:R-:W-:Y:S02]  /*a6b0*/  HADD2.F32 R44, -RZ, R57.reuse.H0_H0 ;  /* 0x20000039ff2c7230 */ /* 0x100fe40000004100 */
[----:B------:R-:W-:Y:S01]  /*a6c0*/  FFMA.FTZ R46, R46, R93, R95 ;  /* 0x0000005d2e2e7223 */ /* 0x000fe2000001005f */
[--C-:B------:R-:W-:Y:S02]  /*a6d0*/  HADD2.F32 R93, -RZ, R92.reuse.H0_H0 ;  /* 0x2000005cff5d7230 */ /* 0x100fe40000004100 */
[-C--:B------:R-:W-:Y:S01]  /*a6e0*/  FMUL.FTZ R95, R41, R94.reuse ;  /* 0x0000005e295f7220 */ /* 0x080fe20000410000 */
[----:B------:R-:W-:Y:S02]  /*a6f0*/  HADD2.F32 R57, -RZ, R57.H1_H1 ;  /* 0x30000039ff397230 */ /* 0x000fe40000004100 */
[----:B------:R-:W-:Y:S01]  /*a700*/  FMUL.FTZ R94, R44, R94 ;  /* 0x0000005e2c5e7220 */ /* 0x000fe20000410000 */
[----:B------:R-:W-:-:S02]  /*a710*/  HADD2.F32 R92, -RZ, R92.H1_H1 ;  /* 0x3000005cff5c7230 */ /* 0x000fc40000004100 */
[-C--:B------:R-:W-:Y:S01]  /*a720*/  FFMA.FTZ R44, R44, R93.reuse, -R95 ;  /* 0x0000005d2c2c7223 */ /* 0x080fe2000001085f */
[----:B------:R-:W-:Y:S01]  /*a730*/  SHF.R.U32.HI R95, RZ, 0x10, R59 ;  /* 0x00000010ff5f7819 */ /* 0x000fe2000001163b */
[----:B------:R-:W-:Y:S01]  /*a740*/  FFMA.FTZ R41, R41, R93, R94 ;  /* 0x0000005d29297223 */ /* 0x000fe2000001005e */
[----:B------:R-:W-:Y:S02]  /*a750*/  HADD2.F32 R93, -RZ, R58.H1_H1 ;  /* 0x3000003aff5d7230 */ /* 0x000fe40000004100 */
[----:B------:R-:W-:Y:S01]  /*a760*/  HADD2.F32 R58, -RZ, R91.H1_H1 ;  /* 0x3000005bff3a7230 */ /* 0x000fe20000004100 */
[----:B------:R-:W-:-:S04]  /*a770*/  LOP3.LUT R91, R59, 0xff0000ff, RZ, 0xc0, !PT ;  /* 0xff0000ff3b5b7812 */ /* 0x000fc800078ec0ff */
[-C--:B------:R-:W-:Y:S01]  /*a780*/  FMUL.FTZ R94, R93, R58.reuse ;  /* 0x0000003a5d5e7220 */ /* 0x080fe20000410000 */
[----:B------:R-:W-:-:S03]  /*a790*/  FMUL.FTZ R182, R57, R58 ;  /* 0x0000003a39b67220 */ /* 0x000fc60000410000 */
[-C--:B------:R-:W-:Y:S01]  /*a7a0*/  FFMA.FTZ R58, R57, R92.reuse, -R94 ;  /* 0x0000005c393a7223 */ /* 0x080fe2000001085e */
[----:B------:R-:W-:Y:S01]  /*a7b0*/  SHF.R.U32.HI R94, RZ, 0x8, R47 ;  /* 0x00000008ff5e7819 */ /* 0x000fe2000001162f */
[----:B------:R-:W-:Y:S01]  /*a7c0*/  FFMA.FTZ R57, R93, R92, R182 ;  /* 0x0000005c5d397223 */ /* 0x000fe200000100b6 */
[----:B------:R-:W-:Y:S02]  /*a7d0*/  SHF.R.U32.HI R92, RZ, 0x8, R59 ;  /* 0x00000008ff5c7819 */ /* 0x000fe4000001163b */
[----:B------:R-:W-:Y:S01]  /*a7e0*/  LOP3.LUT R59, R47, 0xff0000ff, RZ, 0xc0, !PT ;  /* 0xff0000ff2f3b7812 */ /* 0x000fe200078ec0ff */
[----:B------:R-:W-:Y:S01]  /*a7f0*/  IMAD.SHL.U32 R94, R94, 0x100, RZ ;  /* 0x000001005e5e7824 */ /* 0x000fe200078e00ff */
[----:B------:R-:W-:Y:S01]  /*a800*/  SHF.R.U32.HI R93, RZ, 0x10, R47 ;  /* 0x00000010ff5d7819 */ /* 0x000fe2000001162f */
[----:B------:R-:W-:Y:S01]  /*a810*/  IMAD.SHL.U32 R92, R92, 0x100, RZ ;  /* 0x000001005c5c7824 */ /* 0x000fe200078e00ff */
[----:B------:R-:W-:Y:S02]  /*a820*/  F2FP.SATFINITE.E4M3.F32.PACK_AB_MERGE_C R44, R58, R44, RZ ;  /* 0x0000002c3a2c723e */ /* 0x000fe400048070ff */
[----:B------:R-:W-:-:S02]  /*a830*/  LOP3.LUT R59, R59, 0xff00, R94, 0xf8, !PT ;  /* 0x0000ff003b3b7812 */ /* 0x000fc400078ef85e */
[----:B------:R-:W-:Y:S02]  /*a840*/  SHF.L.U32 R94, R93, 0x10, RZ ;  /* 0x000000105d5e7819 */ /* 0x000fe400000006ff */
[----:B------:R-:W-:Y:S01]  /*a850*/  LOP3.LUT R47, R91, 0xff00, R92, 0xf8, !PT ;  /* 0x0000ff005b2f7812 */ /* 0x000fe200078ef85c */
[----:B------:R-:W-:Y:S01]  /*a860*/  IMAD.U32 R92, R95, 0x10000, RZ ;  /* 0x000100005f5c7824 */ /* 0x000fe200078e00ff */
[----:B------:R-:W-:Y:S01]  /*a870*/  LOP3.LUT R93, R59, 0xff0000, R94, 0xf8, !PT ;  /* 0x00ff00003b5d7812 */ /* 0x000fe200078ef85e */
[----:B------:R-:W-:Y:S01]  /*a880*/  IMAD.MOV.U32 R94, RZ, RZ, R55 ;  /* 0x000000ffff5e7224 */ /* 0x000fe200078e0037 */
[----:B------:R-:W-:Y:S02]  /*a890*/  F2FP.F16.E4M3.UNPACK_B R91, R43 ;  /* 0x0000002bff5b723e */ /* 0x000fe400020006ff */
[----:B------:R-:W-:Y:S02]  /*a8a0*/  F2FP.F16.E4M3.UNPACK_B R95, R93 ;  /* 0x0000005dff5f723e */ /* 0x000fe400020006ff */
[-C--:B------:R-:W-:Y:S01]  /*a8b0*/  F2FP.F16.E4M3.UNPACK_B R55, R94.reuse ;  /* 0x0000005eff37723e */ /* 0x080fe200020006ff */
[----:B------:R-:W-:Y:S01]  /*a8c0*/  HADD2.F32 R183, -RZ, R91.H0_H0 ;  /* 0x2000005bffb77230 */ /* 0x000fe20000004100 */
[----:B------:R-:W-:Y:S01]  /*a8d0*/  LOP3.LUT R47, R47, 0xff0000, R92, 0xf8, !PT ;  /* 0x00ff00002f2f7812 */ /* 0x000fe200078ef85c */
[----:B------:R-:W-:Y:S01]  /*a8e0*/  HADD2.F32 R186, -RZ, R95.H0_H0 ;  /* 0x2000005fffba7230 */ /* 0x000fe20000004100 */
[----:B------:R-:W-:Y:S01]  /*a8f0*/  F2FP.F16.E4M3.UNPACK_B R94, R94.H1 ;  /* 0x0000005eff5e723e */ /* 0x000fe200030006ff */
[--C-:B------:R-:W-:Y:S01]  /*a900*/  HADD2.F32 R59, -RZ, R55.reuse.H0_H0 ;  /* 0x20000037ff3b7230 */ /* 0x100fe20000004100 */
[----:B------:R-:W-:Y:S01]  /*a910*/  F2FP.F16.E4M3.UNPACK_B R182, R47 ;  /* 0x0000002fffb6723e */ /* 0x000fe200020006ff */
[----:B------:R-:W-:Y:S01]  /*a920*/  HADD2.F32 R55, -RZ, R55.H1_H1 ;  /* 0x30000037ff377230 */ /* 0x000fe20000004100 */
[----:B------:R-:W-:Y:S01]  /*a930*/  F2FP.F16.E4M3.UNPACK_B R93, R93.H1 ;  /* 0x0000005dff5d723e */ /* 0x000fe200030006ff */
[----:B------:R-:W-:-:S02]  /*a940*/  HADD2.F32 R91, -RZ, R91.H1_H1 ;  /* 0x3000005bff5b7230 */ /* 0x000fc40000004100 */
[-C--:B------:R-:W-:Y:S01]  /*a950*/  FMUL.FTZ R92, R59, R186.reuse ;  /* 0x000000ba3b5c7220 */ /* 0x080fe20000410000 */
[--C-:B------:R-:W-:Y:S02]  /*a960*/  HADD2.F32 R184, -RZ, R182.reuse.H0_H0 ;  /* 0x200000b6ffb87230 */ /* 0x100fe40000004100 */
[----:B------:R-:W-:Y:S01]  /*a970*/  FMUL.FTZ R186, R183, R186 ;  /* 0x000000bab7ba7220 */ /* 0x000fe20000410000 */
[----:B------:R-:W-:Y:S01]  /*a980*/  HADD2.F32 R182, -RZ, R182.H1_H1 ;  /* 0x300000b6ffb67230 */ /* 0x000fe20000004100 */
[----:B------:R-:W-:Y:S01]  /*a990*/  F2FP.SATFINITE.E4M3.F32.PACK_AB_MERGE_C R57, R57, R41, RZ ;  /* 0x000000293939723e */ /* 0x000fe200048070ff */
[-C--:B------:R-:W-:Y:S01]  /*a9a0*/  FFMA.FTZ R92, R183, R184.reuse, -R92 ;  /* 0x000000b8b75c7223 */ /* 0x080fe2000001085c */
[----:B------:R-:W-:Y:S01]  /*a9b0*/  FFMA.FTZ R59, R59, R184, R186 ;  /* 0x000000b83b3b7223 */ /* 0x000fe200000100ba */
[----:B------:R-:W-:Y:S01]  /*a9c0*/  HADD2.F32 R184, -RZ, R95.H1_H1 ;  /* 0x3000005fffb87230 */ /* 0x000fe20000004100 */
[----:B------:R-:W-:Y:S01]  /*a9d0*/  F2FP.F16.E4M3.UNPACK_B R95, R43.H1 ;  /* 0x0000002bff5f723e */ /* 0x000fe200030006ff */
[----:B------:R-:W-:Y:S01]  /*a9e0*/  HADD2.F32 R183, -RZ, R94.H1_H1 ;  /* 0x3000005effb77230 */ /* 0x000fe20000004100 */
[----:B------:R-:W-:-:S02]  /*a9f0*/  F2FP.SATFINITE.E4M3.F32.PACK_AB_MERGE_C R41, R53, R56, R44 ;  /* 0x000000383529723e */ /* 0x000fc4000480702c */
[-C--:B------:R-:W-:Y:S01]  /*aa00*/  FMUL.FTZ R186, R55, R184.reuse ;  /* 0x000000b837ba7220 */ /* 0x080fe20000410000 */
[----:B------:R-:W-:Y:S01]  /*aa10*/  FMUL.FTZ R184, R91, R184 ;  /* 0x000000b85bb87220 */ /* 0x000fe20000410000 */
[----:B------:R-:W-:Y:S01]  /*aa20*/  HADD2.F32 R43, -RZ, R95.H0_H0 ;  /* 0x2000005fff2b7230 */ /* 0x000fe20000004100 */
[----:B------:R-:W-:Y:S01]  /*aa30*/  F2FP.SATFINITE.E4M3.F32.PACK_AB_MERGE_C R53, R45, R46, R57 ;  /* 0x0000002e2d35723e */ /* 0x000fe20004807039 */
[-C--:B------:R-:W-:Y:S01]  /*aa40*/  FFMA.FTZ R91, R91, R182.reuse, -R186 ;  /* 0x000000b65b5b7223 */ /* 0x080fe200000108ba */
[----:B------:R-:W-:Y:S01]  /*aa50*/  FFMA.FTZ R55, R55, R182, R184 ;  /* 0x000000b637377223 */ /* 0x000fe200000100b8 */
[----:B------:R-:W-:Y:S01]  /*aa60*/  F2FP.F16.E4M3.UNPACK_B R182, R47.H1 ;  /* 0x0000002fffb6723e */ /* 0x000fe200030006ff */
[----:B------:R-:W-:Y:S02]  /*aa70*/  HADD2.F32 R47, -RZ, R94.H0_H0 ;  /* 0x2000005eff2f7230 */ /* 0x000fe40000004100 */
[----:B------:R-:W-:Y:S02]  /*aa80*/  HADD2.F32 R186, -RZ, R93.H0_H0 ;  /* 0x2000005dffba7230 */ /* 0x000fe40000004100 */
[----:B------:R-:W-:-:S02]  /*aa90*/  HADD2.F32 R184, -RZ, R182.H0_H0 ;  /* 0x200000b6ffb87230 */ /* 0x000fc40000004100 */
[----:B------:R-:W-:Y:S02]  /*aaa0*/  HADD2.F32 R94, -RZ, R93.H1_H1 ;  /* 0x3000005dff5e7230 */ /* 0x000fe40000004100 */
[-C--:B------:R-:W-:Y:S01]  /*aab0*/  FMUL.FTZ R188, R47, R186.reuse ;  /* 0x000000ba2fbc7220 */ /* 0x080fe20000410000 */
[C---:B------:R-:W-:Y:S01]  /*aac0*/  FMUL.FTZ R186, R43.reuse, R186 ;  /* 0x000000ba2bba7220 */ /* 0x040fe20000410000 */
[----:B------:R-:W-:Y:S02]  /*aad0*/  HADD2.F32 R95, -RZ, R95.H1_H1 ;  /* 0x3000005fff5f7230 */ /* 0x000fe40000004100 */
[-C--:B------:R-:W-:Y:S01]  /*aae0*/  FFMA.FTZ R43, R43, R184.reuse, -R188 ;  /* 0x000000b82b2b7223 */ /* 0x080fe200000108bc */
[----:B------:R-:W-:Y:S01]  /*aaf0*/  FFMA.FTZ R47, R47, R184, R186 ;  /* 0x000000b82f2f7223 */ /* 0x000fe200000100ba */
[----:B------:R-:W-:Y:S02]  /*ab00*/  HADD2.F32 R182, -RZ, R182.H1_H1 ;  /* 0x300000b6ffb67230 */ /* 0x000fe40000004100 */
[-C--:B------:R-:W-:Y:S01]  /*ab10*/  FMUL.FTZ R184, R183, R94.reuse ;  /* 0x0000005eb7b87220 */ /* 0x080fe20000410000 */
[----:B------:R-:W-:-:S03]  /*ab20*/  FMUL.FTZ R186, R95, R94 ;  /* 0x0000005e5fba7220 */ /* 0x000fc60000410000 */
[-C--:B------:R-:W-:Y:S01]  /*ab30*/  FFMA.FTZ R94, R95, R182.reuse, -R184 ;  /* 0x000000b65f5e7223 */ /* 0x080fe200000108b8 */
[----:B------:R-:W-:Y:S02]  /*ab40*/  IMAD.MOV.U32 R95, RZ, RZ, R40 ;  /* 0x000000ffff5f7224 */ /* 0x000fe400078e0028 */
[----:B------:R-:W-:Y:S01]  /*ab50*/  FFMA.FTZ R93, R183, R182, R186 ;  /* 0x000000b6b75d7223 */ /* 0x000fe200000100ba */
[----:B------:R-:W-:Y:S02]  /*ab60*/  F2FP.F16.E4M3.UNPACK_B R40, R181.H1 ;  /* 0x000000b5ff28723e */ /* 0x000fe400030006ff */
[-C--:B------:R-:W-:Y:S02]  /*ab70*/  F2FP.F16.E4M3.UNPACK_B R183, R52.reuse.H1 ;  /* 0x00000034ffb7723e */ /* 0x080fe400030006ff */
[----:B------:R-:W-:Y:S01]  /*ab80*/  F2FP.F16.E4M3.UNPACK_B R182, R95.H1 ;  /* 0x0000005fffb6723e */ /* 0x000fe200030006ff */
[----:B------:R-:W-:Y:S01]  /*ab90*/  HADD2.F32 R189, -RZ, R40.H0_H0 ;  /* 0x20000028ffbd7230 */ /* 0x000fe20000004100 */
[----:B------:R-:W-:Y:S01]  /*aba0*/  F2FP.F16.E4M3.UNPACK_B R181, R181 ;  /* 0x000000b5ffb5723e */ /* 0x000fe200020006ff */
[----:B------:R-:W-:Y:S01]  /*abb0*/  HADD2.F32 R184, -RZ, R183.H0_H0 ;  /* 0x200000b7ffb87230 */ /* 0x000fe20000004100 */
[----:B------:R-:W-:Y:S01]  /*abc0*/  F2FP.F16.E4M3.UNPACK_B R52, R52 ;  /* 0x00000034ff34723e */ /* 0x000fe200020006ff */
[----:B------:R-:W-:Y:S01]  /*abd0*/  HADD2.F32 R186, -RZ, R182.H0_H0 ;  /* 0x200000b6ffba7230 */ /* 0x000fe20000004100 */
[----:B------:R-:W-:Y:S01]  /*abe0*/  F2FP.F16.E4M3.UNPACK_B R95, R95 ;  /* 0x0000005fff5f723e */ /* 0x000fe200020006ff */
[----:B------:R-:W-:-:S02]  /*abf0*/  HADD2.F32 R40, -RZ, R40.H1_H1 ;  /* 0x30000028ff287230 */ /* 0x000fc40000004100 */
[-C--:B------:R-:W-:Y:S01]  /*ac00*/  FMUL.FTZ R188, R184, R189.reuse ;  /* 0x000000bdb8bc7220 */ /* 0x080fe20000410000 */
[----:B------:R-:W-:Y:S02]  /*ac10*/  HADD2.F32 R183, -RZ, R183.H1_H1 ;  /* 0x300000b7ffb77230 */ /* 0x000fe40000004100 */
[C---:B------:R-:W-:Y:S01]  /*ac20*/  FMUL.FTZ R189, R186.reuse, R189 ;  /* 0x000000bdbabd7220 */ /* 0x040fe20000410000 */
[----:B------:R-:W-:Y:S02]  /*ac30*/  HADD2.F32 R182, -RZ, R182.H1_H1 ;  /* 0x300000b6ffb67230 */ /* 0x000fe40000004100 */
[----:B------:R-:W-:Y:S01]  /*ac40*/  FFMA.FTZ R188, R186, R187, -R188 ;  /* 0x000000bbbabc7223 */ /* 0x000fe200000108bc */
[----:B------:R-:W-:Y:S01]  /*ac50*/  F2FP.SATFINITE.E4M3.F32.PACK_AB_MERGE_C R43, R94, R43, RZ ;  /* 0x0000002b5e2b723e */ /* 0x000fe200048070ff */
[----:B------:R-:W-:Y:S01]  /*ac60*/  FFMA.FTZ R189, R184, R187, R189 ;  /* 0x000000bbb8bd7223 */ /* 0x000fe200000100bd */
[-C--:B------:R-:W-:Y:S01]  /*ac70*/  FMUL.FTZ R184, R183, R40.reuse ;  /* 0x00000028b7b87220 */ /* 0x080fe20000410000 */
[C---:B------:R-:W-:Y:S01]  /*ac80*/  FMUL.FTZ R40, R182.reuse, R40 ;  /* 0x00000028b6287220 */ /* 0x040fe20000410000 */
[----:B------:R-:W-:Y:S01]  /*ac90*/  HADD2.F32 R187, -RZ, R181.H0_H0 ;  /* 0x200000b5ffbb7230 */ /* 0x000fe20000004100 */
[----:B------:R-:W-:Y:S01]  /*aca0*/  F2FP.SATFINITE.E4M3.F32.PACK_AB_MERGE_C R43, R91, R92, R43 ;  /* 0x0000005c5b2b723e */ /* 0x000fe2000480702b */
[-C--:B------:R-:W-:Y:S01]  /*acb0*/  FFMA.FTZ R182, R182, R185.reuse, -R184 ;  /* 0x000000b9b6b67223 */ /* 0x080fe200000108b8 */
[----:B------:R-:W-:Y:S01]  /*acc0*/  FFMA.FTZ R40, R183, R185, R40 ;  /* 0x000000b9b7287223 */ /* 0x000fe20000010028 */
[----:B------:R-:W-:-:S02]  /*acd0*/  HADD2.F32 R183, -RZ, R52.H0_H0 ;  /* 0x20000034ffb77230 */ /* 0x000fc40000004100 */
[----:B------:R-:W-:Y:S01]  /*ace0*/  HADD2.F32 R185, -RZ, R95.H0_H0 ;  /* 0x2000005fffb97230 */ /* 0x000fe20000004100 */
        /* <DEDUP_REMOVED lines=10> */
[----:B------:R-:W-:Y:S01]  /*ad90*/  FMUL.FTZ R95, R52, R181 ;  /* 0x000000b5345f7220 */ /* 0x000fe20000410000 */
[-C--:B------:R-:W-:Y:S02]  /*ada0*/  F2FP.F16.E4M3.UNPACK_B R183, R178.reuse.H1 ;  /* 0x000000b2ffb7723e */ /* 0x080fe400030006ff */
[----:B------:R-:W-:Y:S01]  /*adb0*/  F2FP.F16.E4M3.UNPACK_B R178, R178 ;  /* 0x000000b2ffb2723e */ /* 0x000fe200020006ff */
[C---:B------:R-:W-:Y:S01]  /*adc0*/  FFMA.FTZ R95, R184.reuse, R179, -R95 ;  /* 0x000000b3b85f7223 */ /* 0x040fe2000001085f */
[----:B------:R-:W-:Y:S01]  /*add0*/  FMUL.FTZ R181, R184, R181 ;  /* 0x000000b5b8b57220 */ /* 0x000fe20000410000 */
[----:B------:R-:W-:Y:S01]  /*ade0*/  HADD2.F32 R185, -RZ, R183.H0_H0 ;  /* 0x200000b7ffb97230 */ /* 0x000fe20000004100 */
[----:B------:R-:W-:-:S02]  /*adf0*/  F2FP.SATFINITE.E4M3.F32.PACK_AB_MERGE_C R40, R40, R189, RZ ;  /* 0x000000bd2828723e */ /* 0x000fc400048070ff */
[----:B------:R-:W-:Y:S01]  /*ae00*/  F2FP.SATFINITE.E4M3.F32.PACK_AB_MERGE_C R186, R95, R186, R182 ;  /* 0x000000ba5fba723e */ /* 0x000fe200048070b6 */
[----:B------:R-:W-:Y:S02]  /*ae10*/  IMAD.MOV.U32 R95, RZ, RZ, R42 ;  /* 0x000000ffff5f7224 */ /* 0x000fe400078e002a */
[----:B------:R-:W-:Y:S01]  /*ae20*/  FFMA.FTZ R52, R52, R179, R181 ;  /* 0x000000b334347223 */ /* 0x000fe200000100b5 */
[----:B------:R-:W-:Y:S02]  /*ae30*/  F2FP.F16.E4M3.UNPACK_B R42, R180.H1 ;  /* 0x000000b4ff2a723e */ /* 0x000fe400030006ff */
[----:B------:R-:W-:Y:S02]  /*ae40*/  F2FP.F16.E4M3.UNPACK_B R181, R54.H1 ;  /* 0x00000036ffb5723e */ /* 0x000fe400030006ff */
[-C--:B------:R-:W-:Y:S01]  /*ae50*/  F2FP.F16.E4M3.UNPACK_B R179, R95.reuse.H1 ;  /* 0x0000005fffb3723e */ /* 0x080fe200030006ff */
[--C-:B------:R-:W-:Y:S01]  /*ae60*/  HADD2.F32 R190, -RZ, R42.reuse.H0_H0 ;  /* 0x2000002affbe7230 */ /* 0x100fe20000004100 */
        /* <DEDUP_REMOVED lines=11> */
[----:B------:R-:W-:Y:S01]  /*af20*/  F2FP.SATFINITE.E4M3.F32.PACK_AB_MERGE_C R52, R52, R187, R40 ;  /* 0x000000bb3434723e */ /* 0x000fe20004807028 */
[----:B------:R-:W-:Y:S01]  /*af30*/  FFMA.FTZ R190, R182, R185, R190 ;  /* 0x000000b9b6be7223 */ /* 0x000fe200000100be */
[----:B------:R-:W-:Y:S02]  /*af40*/  HADD2.F32 R182, -RZ, R183.H1_H1 ;  /* 0x300000b7ffb67230 */ /* 0x000fe40000004100 */
[-C--:B------:R-:W-:Y:S01]  /*af50*/  FMUL.FTZ R184, R181, R42.reuse ;  /* 0x0000002ab5b87220 */ /* 0x080fe20000410000 */
[----:B------:R-:W-:Y:S01]  /*af60*/  FMUL.FTZ R42, R179, R42 ;  /* 0x0000002ab32a7220 */ /* 0x000fe20000410000 */
[----:B------:R-:W-:Y:S01]  /*af70*/  HADD2.F32 R185, -RZ, R180.H0_H0 ;  /* 0x200000b4ffb97230 */ /* 0x000fe20000004100 */
[----:B------:R-:W-:Y:S01]  /*af80*/  F2FP.SATFINITE.E4M3.F32.PACK_AB_MERGE_C R40, R93, R47, RZ ;  /* 0x0000002f5d28723e */ /* 0x000fe200048070ff */
[----:B------:R-:W-:-:S02]  /*af90*/  HADD2.F32 R183, -RZ, R95.H0_H0 ;  /* 0x2000005fffb77230 */ /* 0x000fc40000004100 */
[-C--:B------:R-:W-:Y:S01]  /*afa0*/  FFMA.FTZ R42, R181, R182.reuse, R42 ;  /* 0x000000b6b52a7223 */ /* 0x080fe2000001002a */
[----:B------:R-:W-:Y:S02]  /*afb0*/  HADD2.F32 R181, -RZ, R54.H0_H0 ;  /* 0x20000036ffb57230 */ /* 0x000fe40000004100 */
[----:B------:R-:W-:Y:S01]  /*afc0*/  FFMA.FTZ R179, R179, R182, -R184 ;  /* 0x000000b6b3b37223 */ /* 0x000fe200000108b8 */
[----:B------:R-:W-:Y:S01]  /*afd0*/  HADD2.F32 R182, -RZ, R178.H0_H0 ;  /* 0x200000b2ffb67230 */ /* 0x000fe20000004100 */
[----:B------:R-:W-:Y:S01]  /*afe0*/  F2FP.SATFINITE.E4M3.F32.PACK_AB_MERGE_C R55, R55, R59, R40 ;  /* 0x0000003b3737723e */ /* 0x000fe20004807028 */
[----:B------:R-:W-:Y:S02]  /*aff0*/  HADD2.F32 R180, -RZ, R180.H1_H1 ;  /* 0x300000b4ffb47230 */ /* 0x000fe40000004100 */
[-C--:B------:R-:W-:Y:S01]  /*b000*/  FMUL.FTZ R184, R181, R185.reuse ;  /* 0x000000b9b5b87220 */ /* 0x080fe20000410000 */
[----:B------:R-:W-:Y:S01]  /*b010*/  FMUL.FTZ R185, R183, R185 ;  /* 0x000000b9b7b97220 */ /* 0x000fe20000410000 */
[----:B------:R-:W-:Y:S01]  /*b020*/  HADD2.F32 R95, -RZ, R95.H1_H1 ;  /* 0x3000005fff5f7230 */ /* 0x000fe20000004100 */
[----:B------:R-:W-:Y:S01]  /*b030*/  F2FP.SATFINITE.E4M3.F32.PACK_AB_MERGE_C R179, R179, R188, RZ ;  /* 0x000000bcb3b3723e */ /* 0x000fe200048070ff */
[----:B------:R-:W-:-:S02]  /*b040*/  HADD2.F32 R178, -RZ, R178.H1_H1 ;  /* 0x300000b2ffb27230 */ /* 0x000fc40000004100 */
[-C--:B------:R-:W-:Y:S01]  /*b050*/  FFMA.FTZ R185, R181, R182.reuse, R185 ;  /* 0x000000b6b5b97223 */ /* 0x080fe200000100b9 */
[----:B------:R-:W-:Y:S02]  /*b060*/  HADD2.F32 R181, -RZ, R54.H1_H1 ;  /* 0x30000036ffb57230 */ /* 0x000fe40000004100 */
[----:B------:R-:W-:Y:S01]  /*b070*/  FFMA.FTZ R184, R183, R182, -R184 ;  /* 0x000000b6b7b87223 */ /* 0x000fe200000108b8 */
[----:B------:R-:W-:Y:S02]  /*b080*/  MOV R40, R186 ;  /* 0x000000ba00287202 */ /* 0x000fe40000000f00 */
[-C--:B------:R-:W-:Y:S01]  /*b090*/  FMUL.FTZ R54, R181, R180.reuse ;  /* 0x000000b4b5367220 */ /* 0x080fe20000410000 */
[----:B------:R-:W-:-:S03]  /*b0a0*/  FMUL.FTZ R180, R95, R180 ;  /* 0x000000b45fb47220 */ /* 0x000fc60000410000 */
[-C--:B------:R-:W-:Y:S01]  /*b0b0*/  FFMA.FTZ R95, R95, R178.reuse, -R54 ;  /* 0x000000b25f5f7223 */ /* 0x080fe20000010836 */
[----:B------:R-:W-:Y:S01]  /*b0c0*/  FFMA.FTZ R178, R181, R178, R180 ;  /* 0x000000b2b5b27223 */ /* 0x000fe200000100b4 */
[----:B------:R-:W-:-:S03]  /*b0d0*/  F2FP.SATFINITE.E4M3.F32.PACK_AB_MERGE_C R54, R42, R190, RZ ;  /* 0x000000be2a36723e */ /* 0x000fc600048070ff */
[----:B------:R-:W-:Y:S02]  /*b0e0*/  F2FP.SATFINITE.E4M3.F32.PACK_AB_MERGE_C R42, R95, R184, R179 ;  /* 0x000000b85f2a723e */ /* 0x000fe400048070b3 */
[----:B------:R-:W-:-:S07]  /*b0f0*/  F2FP.SATFINITE.E4M3.F32.PACK_AB_MERGE_C R54, R178, R185, R54 ;  /* 0x000000b9b236723e */ /* 0x000fce0004807036 */
.L_x_552:
[----:B------:R-:W-:Y:S05]  /*b100*/  BSYNC B3 ;  /* 0x0000000000037941 */ /* 0x000fea0003800000 */
.L_x_551:
[----:B------:R-:W-:-:S13]  /*b110*/  ISETP.GE.AND P4, PT, R90, R150, PT ;  /* 0x000000965a00720c */ /* 0x000fda0003f86270 */
[--C-:B------:R-:W-:Y:S02]  /*b120*/  @!P4 SHF.R.S32.HI R44, RZ, 0x1f, R90.reuse ;  /* 0x0000001fff2cc819 */ /* 0x100fe4000001145a */
[----:B------:R-:W-:-:S04]  /*b130*/  @!P4 IADD3 R47, P5, P6, R116, R138, R90 ;  /* 0x0000008a742fc210 */ /* 0x000fc80007ebe05a */
[----:B------:R-:W-:Y:S02]  /*b140*/  @!P4 IADD3.X R56, R4, R177, R44, P5, P6 ;  /* 0x000000b10438c210 */ /* 0x000fe40002fec42c */
[----:B------:R-:W-:-:S05]  /*b150*/  IADD3 R44, P5, R89, R122, RZ ;  /* 0x0000007a592c7210 */ /* 0x000fca0007fbe0ff */
[----:B------:R-:W-:Y:S01]  /*b160*/  IMAD.X R45, R88, 0x1, R123, P5 ;  /* 0x00000001582d7824 */ /* 0x000fe200028e067b */
[----:B------:R-:W-:-:S04]  /*b170*/  @!P4 IADD3 R46, P5, R47, R122, RZ ;  /* 0x0000007a2f2ec210 */ /* 0x000fc80007fbe0ff */
[----:B0-----:R3:W-:Y:S01]  /*b180*/  STG.E.128 desc[UR54][R44.64], R40 ;  /* 0x000000282c007986 */ /* 0x0017e2000c101d36 */
[----:B------:R-:W-:-:S05]  /*b190*/  @!P4 IMAD.X R47, R56, 0x1, R123, P5 ;  /* 0x00000001382fc824 */ /* 0x000fca00028e067b */
[----:B-1----:R3:W-:Y:S03]  /*b1a0*/  @!P4 STG.E.128 desc[UR54][R46.64], R52 ;  /* 0x000000342e00c986 */ /* 0x0027e6000c101d36 */
.L_x_550:
[----:B------:R-:W-:Y:S05]  /*b1b0*/  BSYNC B2 ;  /* 0x0000000000027941 */ /* 0x000fea0003800000 */
.L_x_549:
[----:B------:R-:W-:-:S13]  /*b1c0*/  ISETP.NE.AND P4, PT, R36, RZ, PT ;  /* 0x000000ff2400720c */ /* 0x000fda0003f85270 */
[----:B------:R-:W-:Y:S05]  /*b1d0*/  @!P4 BRA `(.L_x_544) ;  /* 0x0000000c00e0c947 */ /* 0x000fea0003800000 */
[----:B0--3--:R-:W3:Y:S01]  /*b1e0*/  LDL R40, [R1+0x10] ;  /* 0x0000100001287983 */ /* 0x009ee20000100800 */
[----:B------:R-:W-:Y:S01]  /*b1f0*/  IADD3 R53, P4, P5, R116, R138, R29 ;  /* 0x0000008a74357210 */ /* 0x000fe20007d9e01d */
[----:B------:R-:W-:Y:S03]  /*b200*/  BSSY B2, `(.L_x_553) ;  /* 0x00000eb000027945 */ /* 0x000fe60003800000 */
[----:B------:R-:W-:Y:S02]  /*b210*/  IADD3.X R52, R4, R177, R32, P4, P5 ;  /* 0x000000b104347210 */ /* 0x000fe400027ea420 */
[----:B------:R-:W-:Y:S02]  /*b220*/  ISETP.GE.AND P4, PT, R6, R131, PT ;  /* 0x000000830600720c */ /* 0x000fe40003f86270 */
[----:B---3--:R-:W-:-:S04]  /*b230*/  LOP3.LUT P6, RZ, R40, 0x1, RZ, 0xc0, !PT ;  /* 0x0000000128ff7812 */ /* 0x008fc800078cc0ff */
[----:B------:R-:W-:-:S04]  /*b240*/  SEL R40, R99, R155, !P6 ;  /* 0x0000009b63287207 */ /* 0x000fc80007000000 */
[----:B------:R-:W-:-:S04]  /*b250*/  SHF.R.S32.HI R41, RZ, 0x1f, R40 ;  /* 0x0000001fff297819 */ /* 0x000fc80000011428 */
[----:B------:R-:W-:-:S04]  /*b260*/  LEA.HI R41, R41, R40, RZ, 0x5 ;  /* 0x0000002829297211 */ /* 0x000fc800078f28ff */
[----:B------:R-:W-:-:S04]  /*b270*/  LEA.HI.SX32 R41, R41, R28, 0x1b ;  /* 0x0000001c29297211 */ /* 0x000fc800078fdaff */
[----:B------:R-:W-:Y:S01]  /*b280*/  SHF.R.S32.HI R40, RZ, 0x1f, R41 ;  /* 0x0000001fff287819 */ /* 0x000fe20000011429 */
[----:B------:R-:W-:-:S03]  /*b290*/  IMAD.SHL.U32 R55, R41, 0x10, RZ ;  /* 0x0000001029377824 */ /* 0x000fc600078e00ff */
[----:B------:R-:W-:Y:S02]  /*b2a0*/  LEA.HI R40, R40, R41, RZ, 0x2 ;  /* 0x0000002928287211 */ /* 0x000fe400078f10ff */
[----:B------:R-:W-:Y:S02]  /*b2b0*/  LOP3.LUT R41, R175, 0x30, R55, 0xf8, !PT ;  /* 0x00000030af297812 */ /* 0x000fe400078ef837 */
[----:B------:R-:W-:Y:S02]  /*b2c0*/  SHF.R.S32.HI R40, RZ, 0x2, R40 ;  /* 0x00000002ff287819 */ /* 0x000fe40000011428 */
[----:B------:R-:W-:-:S03]  /*b2d0*/  LOP3.LUT R41, R41, R196, RZ, 0x3c, !PT ;  /* 0x000000c429297212 */ /* 0x000fc600078e3cff */
[----:B------:R-:W-:-:S05]  /*b2e0*/  IMAD R40, R40, 0x2800, R197 ;  /* 0x0000280028287824 */ /* 0x000fca00078e02c5 */
[----:B------:R-:W-:Y:S01]  /*b2f0*/  IADD3 R40, R40, R41, RZ ;  /* 0x0000002928287210 */ /* 0x000fe20007ffe0ff */
[----:B------:R-:W-:-:S04]  /*b300*/  IMAD R41, R17, 0x7800, R140 ;  /* 0x0000780011297824 */ /* 0x000fc800078e028c */
[----:B------:R-:W-:Y:S02]  /*b310*/  IMAD R43, R17, 0x7800, R40 ;  /* 0x00007800112b7824 */ /* 0x000fe400078e0228 */
[C---:B------:R-:W-:Y:S02]  /*b320*/  IMAD.IADD R41, R16.reuse, 0x1, R41 ;  /* 0x0000000110297824 */ /* 0x040fe400078e0229 */
[----:B------:R-:W-:-:S04]  /*b330*/  IMAD.IADD R44, R16, 0x1, R43 ;  /* 0x00000001102c7824 */ /* 0x000fc800078e022b */
[----:B------:R-:W0:Y:S04]  /*b340*/  LDS.128 R40, [R41+0x1a400] ;  /* 0x01a4000029287984 */ /* 0x000e280000000c00 */
[----:B------:R-:W1:Y:S01]  /*b350*/  LDS.128 R44, [R44+0x1a400] ;  /* 0x01a400002c2c7984 */ /* 0x000e620000000c00 */
[----:B------:R-:W-:Y:S05]  /*b360*/  @P4 BRA `(.L_x_554) ;  /* 0x0000000c00504947 */ /* 0x000fea0003800000 */
[--C-:B------:R-:W-:Y:S01]  /*b370*/  SHF.R.U32.HI R48, RZ, 0x8, R61.reuse ;  /* 0x00000008ff307819 */ /* 0x100fe2000001163d */
[----:B0-----:R-:W-:Y:S01]  /*b380*/  IMAD.MOV.U32 R54, RZ, RZ, R40 ;  /* 0x000000ffff367224 */ /* 0x001fe200078e0028 */
[----:B------:R-:W-:Y:S02]  /*b390*/  SHF.R.U32.HI R89, RZ, 0x10, R61 ;  /* 0x00000010ff597819 */ /* 0x000fe4000001163d */
[----:B------:R-:W-:Y:S01]  /*b3a0*/  LOP3.LUT R59, R61, 0xff0000ff, RZ, 0xc0, !PT ;  /* 0xff0000ff3d3b7812 */ /* 0x000fe200078ec0ff */
[----:B------:R-:W-:Y:S01]  /*b3b0*/  IMAD.SHL.U32 R40, R48, 0x100, RZ ;  /* 0x0000010030287824 */ /* 0x000fe200078e00ff */
[----:B------:R-:W-:Y:S01]  /*b3c0*/  SHF.R.U32.HI R88, RZ, 0x8, R63 ;  /* 0x00000008ff587819 */ /* 0x000fe2000001163f */
[----:B------:R-:W-:Y:S01]  /*b3d0*/  IMAD.MOV.U32 R48, RZ, RZ, R42 ;  /* 0x000000ffff307224 */ /* 0x000fe200078e002a */
[----:B-1----:R-:W-:Y:S01]  /*b3e0*/  MOV R56, R44 ;  /* 0x0000002c00387202 */ /* 0x002fe20000000f00 */
[----:B------:R-:W-:Y:S01]  /*b3f0*/  IMAD.U32 R44, R89, 0x10000, RZ ;  /* 0x00010000592c7824 */ /* 0x000fe200078e00ff */
[----:B------:R-:W-:-:S02]  /*b400*/  LOP3.LUT R59, R59, 0xff00, R40, 0xf8, !PT ;  /* 0x0000ff003b3b7812 */ /* 0x000fc400078ef828 */
[----:B------:R-:W-:Y:S02]  /*b410*/  LOP3.LUT R61, R63, 0xff0000ff, RZ, 0xc0, !PT ;  /* 0xff0000ff3f3d7812 */ /* 0x000fe400078ec0ff */
[----:B------:R-:W-:Y:S02]  /*b420*/  SHF.R.U32.HI R62, RZ, 0x8, R49 ;  /* 0x00000008ff3e7819 */ /* 0x000fe40000011631 */
[----:B------:R-:W-:Y:S02]  /*b430*/  SHF.L.U32 R40, R88, 0x8, RZ ;  /* 0x0000000858287819 */ /* 0x000fe400000006ff */
[----:B------:R-:W-:Y:S01]  /*b440*/  SHF.R.U32.HI R58, RZ, 0x10, R63 ;  /* 0x00000010ff3a7819 */ /* 0x000fe2000001163f */
[----:B------:R-:W-:Y:S01]  /*b450*/  IMAD.SHL.U32 R42, R62, 0x100, RZ ;  /* 0x000001003e2a7824 */ /* 0x000fe200078e00ff */
[----:B------:R-:W-:Y:S02]  /*b460*/  SHF.R.U32.HI R60, RZ, 0x8, R51 ;  /* 0x00000008ff3c7819 */ /* 0x000fe40000011633 */
[----:B------:R-:W-:-:S02]  /*b470*/  SHF.R.U32.HI R50, RZ, 0x10, R49 ;  /* 0x00000010ff327819 */ /* 0x000fc40000011631 */
[----:B------:R-:W-:Y:S01]  /*b480*/  LOP3.LUT R63, R49, 0xff0000ff, RZ, 0xc0, !PT ;  /* 0xff0000ff313f7812 */ /* 0x000fe200078ec0ff */
[----:B------:R-:W-:Y:S01]  /*b490*/  IMAD.MOV.U32 R49, RZ, RZ, R46 ;  /* 0x000000ffff317224 */ /* 0x000fe200078e002e */
[----:B------:R-:W-:Y:S01]  /*b4a0*/  LOP3.LUT R61, R61, 0xff00, R40, 0xf8, !PT ;  /* 0x0000ff003d3d7812 */ /* 0x000fe200078ef828 */
[----:B------:R-:W-:Y:S01]  /*b4b0*/  IMAD.SHL.U32 R46, R60, 0x100, RZ ;  /* 0x000001003c2e7824 */ /* 0x000fe200078e00ff */
[----:B------:R-:W-:Y:S02]  /*b4c0*/  LOP3.LUT R44, R59, 0xff0000, R44, 0xf8, !PT ;  /* 0x00ff00003b2c7812 */ /* 0x000fe400078ef82c */
[----:B------:R-:W-:Y:S02]  /*b4d0*/  SHF.L.U32 R40, R58, 0x10, RZ ;  /* 0x000000103a287819 */ /* 0x000fe400000006ff */
[----:B------:R-:W-:Y:S02]  /*b4e0*/  SHF.R.U32.HI R57, RZ, 0x10, R51 ;  /* 0x00000010ff397819 */ /* 0x000fe40000011633 */
[----:B------:R-:W-:-:S02]  /*b4f0*/  F2FP.F16.E4M3.UNPACK_B R62, R165.H1 ;  /* 0x000000a5ff3e723e */ /* 0x000fc400030006ff */
[----:B------:R-:W-:Y:S02]  /*b500*/  F2FP.F16.E4M3.UNPACK_B R59, R56.H1 ;  /* 0x00000038ff3b723e */ /* 0x000fe400030006ff */
[----:B------:R-:W-:Y:S02]  /*b510*/  LOP3.LUT R51, R51, 0xff0000ff, RZ, 0xc0, !PT ;  /* 0xff0000ff33337812 */ /* 0x000fe400078ec0ff */
[----:B------:R-:W-:Y:S01]  /*b520*/  F2FP.F16.E4M3.UNPACK_B R58, R54.H1 ;  /* 0x00000036ff3a723e */ /* 0x000fe200030006ff */
[----:B------:R-:W-:Y:S01]  /*b530*/  HADD2.F32 R60, -RZ, R59.H0_H0 ;  /* 0x2000003bff3c7230 */ /* 0x000fe20000004100 */
[----:B------:R-:W-:Y:S02]  /*b540*/  LOP3.LUT R40, R61, 0xff0000, R40, 0xf8, !PT ;  /* 0x00ff00003d287812 */ /* 0x000fe400078ef828 */
[----:B------:R-:W-:Y:S01]  /*b550*/  LOP3.LUT R63, R63, 0xff00, R42, 0xf8, !PT ;  /* 0x0000ff003f3f7812 */ /* 0x000fe200078ef82a */
[----:B------:R-:W-:Y:S01]  /*b560*/  HADD2.F32 R42, -RZ, R62.H0_H0 ;  /* 0x2000003eff2a7230 */ /* 0x000fe20000004100 */
[----:B------:R-:W-:-:S02]  /*b570*/  F2FP.F16.E4M3.UNPACK_B R61, R167.H1 ;  /* 0x000000a7ff3d723e */ /* 0x000fc400030006ff */
[----:B------:R-:W-:Y:S01]  /*b580*/  LOP3.LUT R89, R51, 0xff00, R46, 0xf8, !PT ;  /* 0x0000ff0033597812 */ /* 0x000fe200078ef82e */
[--C-:B------:R-:W-:Y:S02]  /*b590*/  HADD2.F32 R51, -RZ, R58.reuse.H0_H0 ;  /* 0x2000003aff337230 */ /* 0x100fe40000004100 */
[-C--:B------:R-:W-:Y:S01]  /*b5a0*/  FMUL.FTZ R88, R60, R42.reuse ;  /* 0x0000002a3c587220 */ /* 0x080fe20000410000 */
[----:B------:R-:W-:Y:S01]  /*b5b0*/  IMAD.U32 R46, R50, 0x10000, RZ ;  /* 0x00010000322e7824 */ /* 0x000fe200078e00ff */
[----:B------:R-:W-:Y:S01]  /*b5c0*/  F2FP.F16.E4M3.UNPACK_B R165, R165 ;  /* 0x000000a5ffa5723e */ /* 0x000fe200020006ff */
[----:B------:R-:W-:Y:S02]  /*b5d0*/  IMAD.U32 R50, R57, 0x10000, RZ ;  /* 0x0001000039327824 */ /* 0x000fe400078e00ff */
[----:B------:R-:W-:Y:S01]  /*b5e0*/  FMUL.FTZ R91, R51, R42 ;  /* 0x0000002a335b7220 */ /* 0x000fe20000410000 */
[--C-:B------:R-:W-:Y:S01]  /*b5f0*/  HADD2.F32 R57, -RZ, R61.reuse.H0_H0 ;  /* 0x2000003dff397230 */ /* 0x100fe20000004100 */
[----:B------:R-:W-:Y:S01]  /*b600*/  LOP3.LUT R46, R63, 0xff0000, R46, 0xf8, !PT ;  /* 0x00ff00003f2e7812 */ /* 0x000fe200078ef82e */
[----:B------:R-:W-:Y:S01]  /*b610*/  HADD2.F32 R58, -RZ, R58.H1_H1 ;  /* 0x3000003aff3a7230 */ /* 0x000fe20000004100 */
[----:B------:R-:W-:Y:S01]  /*b620*/  LOP3.LUT R42, R89, 0xff0000, R50, 0xf8, !PT ;  /* 0x00ff0000592a7812 */ /* 0x000fe200078ef832 */
[----:B------:R-:W-:-:S02]  /*b630*/  HADD2.F32 R63, -RZ, R61.H1_H1 ;  /* 0x3000003dff3f7230 */ /* 0x000fc40000004100 */
[-C--:B------:R-:W-:Y:S01]  /*b640*/  FFMA.FTZ R50, R51, R57.reuse, -R88 ;  /* 0x0000003933327223 */ /* 0x080fe20000010858 */
[----:B------:R-:W-:Y:S01]  /*b650*/  FFMA.FTZ R51, R60, R57, R91 ;  /* 0x000000393c337223 */ /* 0x000fe2000001005b */
[----:B------:R-:W-:Y:S01]  /*b660*/  HADD2.F32 R57, -RZ, R62.H1_H1 ;  /* 0x3000003eff397230 */ /* 0x000fe20000004100 */
[----:B------:R-:W-:Y:S01]  /*b670*/  F2FP.F16.E4M3.UNPACK_B R60, R56 ;  /* 0x00000038ff3c723e */ /* 0x000fe200020006ff */
[----:B------:R-:W-:Y:S01]  /*b680*/  HADD2.F32 R62, -RZ, R59.H1_H1 ;  /* 0x3000003bff3e7230 */ /* 0x000fe20000004100 */
[----:B------:R-:W-:Y:S01]  /*b690*/  F2FP.F16.E4M3.UNPACK_B R59, R54 ;  /* 0x00000036ff3b723e */ /* 0x000fe200020006ff */
[----:B------:R-:W-:Y:S02]  /*b6a0*/  HADD2.F32 R88, -RZ, R165.H0_H0 ;  /* 0x200000a5ff587230 */ /* 0x000fe40000004100 */
[----:B------:R-:W-:Y:S01]  /*b6b0*/  FMUL.FTZ R91, R58, R57 ;  /* 0x000000393a5b7220 */ /* 0x000fe20000410000 */
[----:B------:R-:W-:Y:S01]  /*b6c0*/  F2FP.F16.E4M3.UNPACK_B R167, R167 ;  /* 0x000000a7ffa7723e */ /* 0x000fe200020006ff */
[----:B------:R-:W-:Y:S01]  /*b6d0*/  FMUL.FTZ R89, R62, R57 ;  /* 0x000000393e597220 */ /* 0x000fe20000410000 */
[----:B------:R-:W-:-:S02]  /*b6e0*/  HADD2.F32 R61, -RZ, R60.H0_H0 ;  /* 0x2000003cff3d7230 */ /* 0x000fc40000004100 */
[-C--:B------:R-:W-:Y:S01]  /*b6f0*/  FFMA.FTZ R54, R62, R63.reuse, R91 ;  /* 0x0000003f3e367223 */ /* 0x080fe2000001005b */
[----:B------:R-:W-:Y:S02]  /*b700*/  HADD2.F32 R56, -RZ, R59.H0_H0 ;  /* 0x2000003bff387230 */ /* 0x000fe40000004100 */
[----:B------:R-:W-:Y:S01]  /*b710*/  FFMA.FTZ R57, R58, R63, -R89 ;  /* 0x0000003f3a397223 */ /* 0x000fe20000010859 */
[----:B------:R-:W-:Y:S02]  /*b720*/  HADD2.F32 R165, -RZ, R165.H1_H1 ;  /* 0x300000a5ffa57230 */ /* 0x000fe40000004100 */
[-C--:B------:R-:W-:Y:S01]  /*b730*/  FMUL.FTZ R63, R61, R88.reuse ;  /* 0x000000583d3f7220 */ /* 0x080fe20000410000 */
[----:B------:R-:W-:Y:S02]  /*b740*/  HADD2.F32 R62, -RZ, R60.H1_H1 ;  /* 0x3000003cff3e7230 */ /* 0x000fe40000004100 */
[----:B------:R-:W-:Y:S01]  /*b750*/  FMUL.FTZ R88, R56, R88 ;  /* 0x0000005838587220 */ /* 0x000fe20000410000 */
[----:B------:R-:W-:Y:S01]  /*b760*/  HADD2.F32 R58, -RZ, R167.H0_H0 ;  /* 0x200000a7ff3a7230 */ /* 0x000fe20000004100 */
[----:B------:R-:W-:Y:S01]  /*b770*/  F2FP.F16.E4M3.UNPACK_B R89, R166.H1 ;  /* 0x000000a6ff59723e */ /* 0x000fe200030006ff */
[----:B------:R-:W-:-:S02]  /*b780*/  HADD2.F32 R59, -RZ, R59.H1_H1 ;  /* 0x3000003bff3b7230 */ /* 0x000fc40000004100 */
[----:B------:R-:W-:Y:S01]  /*b790*/  FMUL.FTZ R60, R62, R165 ;  /* 0x000000a53e3c7220 */ /* 0x000fe20000410000 */
[----:B------:R-:W-:Y:S02]  /*b7a0*/  HADD2.F32 R167, -RZ, R167.H1_H1 ;  /* 0x300000a7ffa77230 */ /* 0x000fe40000004100 */
[-C--:B------:R-:W-:Y:S01]  /*b7b0*/  FFMA.FTZ R56, R56, R58.reuse, -R63 ;  /* 0x0000003a38387223 */ /* 0x080fe2000001083f */
[----:B------:R-:W-:Y:S01]  /*b7c0*/  FFMA.FTZ R58, R61, R58, R88 ;  /* 0x0000003a3d3a7223 */ /* 0x000fe20000010058 */
[----:B------:R-:W-:Y:S01]  /*b7d0*/  F2FP.F16.E4M3.UNPACK_B R63, R49.H1 ;  /* 0x00000031ff3f723e */ /* 0x000fe200030006ff */
[C---:B------:R-:W-:Y:S01]  /*b7e0*/  FMUL.FTZ R165, R59.reuse, R165 ;  /* 0x000000a53ba57220 */ /* 0x040fe20000410000 */
[----:B------:R-:W-:Y:S01]  /*b7f0*/  FFMA.FTZ R61, R59, R167, -R60 ;  /* 0x000000a73b3d7223 */ /* 0x000fe2000001083c */
[----:B------:R-:W-:Y:S01]  /*b800*/  F2FP.F16.E4M3.UNPACK_B R60, R48.H1 ;  /* 0x00000030ff3c723e */ /* 0x000fe200030006ff */
[----:B------:R-:W-:Y:S01]  /*b810*/  HADD2.F32 R93, -RZ, R89.H0_H0 ;  /* 0x20000059ff5d7230 */ /* 0x000fe20000004100 */
[----:B------:R-:W-:Y:S01]  /*b820*/  F2FP.F16.E4M3.UNPACK_B R90, R176.H1 ;  /* 0x000000b0ff5a723e */ /* 0x000fe200030006ff */
[----:B------:R-:W-:-:S02]  /*b830*/  HADD2.F32 R88, -RZ, R63.H0_H0 ;  /* 0x2000003fff587230 */ /* 0x000fc40000004100 */
[----:B------:R-:W-:Y:S01]  /*b840*/  FFMA.FTZ R59, R62, R167, R165 ;  /* 0x000000a73e3b7223 */ /* 0x000fe200000100a5 */
[----:B------:R-:W-:Y:S01]  /*b850*/  HADD2.F32 R62, -RZ, R60.H0_H0 ;  /* 0x2000003cff3e7230 */ /* 0x000fe20000004100 */
[----:B------:R-:W-:Y:S01]  /*b860*/  F2FP.F16.E4M3.UNPACK_B R166, R166 ;  /* 0x000000a6ffa6723e */ /* 0x000fe200020006ff */
[----:B------:R-:W-:Y:S02]  /*b870*/  HADD2.F32 R92, -RZ, R89.H1_H1 ;  /* 0x30000059ff5c7230 */ /* 0x000fe40000004100 */
[-C--:B------:R-:W-:Y:S01]  /*b880*/  FMUL.FTZ R95, R88, R93.reuse ;  /* 0x0000005d585f7220 */ /* 0x080fe20000410000 */
[----:B------:R-:W-:Y:S02]  /*b890*/  HADD2.F32 R91, -RZ, R90.H0_H0 ;  /* 0x2000005aff5b7230 */ /* 0x000fe40000004100 */
[----:B------:R-:W-:Y:S01]  /*b8a0*/  FMUL.FTZ R93, R62, R93 ;  /* 0x0000005d3e5d7220 */ /* 0x000fe20000410000 */
[----:B------:R-:W-:Y:S01]  /*b8b0*/  HADD2.F32 R89, -RZ, R63.H1_H1 ;  /* 0x3000003fff597230 */ /* 0x000fe20000004100 */
[----:B------:R-:W-:Y:S01]  /*b8c0*/  F2FP.F16.E4M3.UNPACK_B R48, R48 ;  /* 0x00000030ff30723e */ /* 0x000fe200020006ff */
[----:B------:R-:W-:-:S02]  /*b8d0*/  HADD2.F32 R63, -RZ, R60.H1_H1 ;  /* 0x3000003cff3f7230 */ /* 0x000fc40000004100 */
[-C--:B------:R-:W-:Y:S01]  /*b8e0*/  FFMA.FTZ R60, R62, R91.reuse, -R95 ;  /* 0x0000005b3e3c7223 */ /* 0x080fe2000001085f */
[----:B------:R-:W-:Y:S02]  /*b8f0*/  HADD2.F32 R90, -RZ, R90.H1_H1 ;  /* 0x3000005aff5a7230 */ /* 0x000fe40000004100 */
[-C--:B------:R-:W-:Y:S01]  /*b900*/  FMUL.FTZ R94, R89, R92.reuse ;  /* 0x0000005c595e7220 */ /* 0x080fe20000410000 */
[----:B------:R-:W-:Y:S01]  /*b910*/  FFMA.FTZ R62, R88, R91, R93 ;  /* 0x0000005b583e7223 */ /* 0x000fe2000001005d */
[C---:B------:R-:W-:Y:S01]  /*b920*/  FMUL.FTZ R92, R63.reuse, R92 ;  /* 0x0000005c3f5c7220 */ /* 0x040fe20000410000 */
[----:B------:R-:W-:Y:S01]  /*b930*/  F2FP.F16.E4M3.UNPACK_B R88, R49 ;  /* 0x00000031ff58723e */ /* 0x000fe200020006ff */
[----:B------:R-:W-:Y:S01]  /*b940*/  FFMA.FTZ R63, R63, R90, -R94 ;  /* 0x0000005a3f3f7223 */ /* 0x000fe2000001085e */
[----:B------:R-:W-:Y:S01]  /*b950*/  F2FP.F16.E4M3.UNPACK_B R176, R176 ;  /* 0x000000b0ffb0723e */ /* 0x000fe200020006ff */
[----:B------:R-:W-:Y:S01]  /*b960*/  FFMA.FTZ R89, R89, R90, R92 ;  /* 0x0000005a59597223 */ /* 0x000fe2000001005c */
[----:B------:R-:W-:Y:S01]  /*b970*/  HADD2.F32 R92, -RZ, R166.H0_H0 ;  /* 0x200000a6ff5c7230 */ /* 0x000fe20000004100 */
[----:B------:R-:W-:Y:S01]  /*b980*/  F2FP.SATFINITE.E4M3.F32.PACK_AB_MERGE_C R50, R57, R50, RZ ;  /* 0x000000323932723e */ /* 0x000fe200048070ff */
[----:B------:R-:W-:Y:S01]  /*b990*/  HADD2.F32 R90, -RZ, R88.H0_H0 ;  /* 0x20000058ff5a7230 */ /* 0x000fe20000004100 */
[----:B------:R-:W-:Y:S01]  /*b9a0*/  F2FP.SATFINITE.E4M3.F32.PACK_AB_MERGE_C R54, R54, R51, RZ ;  /* 0x000000333636723e */ /* 0x000fe200048070ff */
[----:B------:R-:W-:Y:S01]  /*b9b0*/  HADD2.F32 R95, -RZ, R166.H1_H1 ;  /* 0x300000a6ff5f7230 */ /* 0x000fe20000004100 */
[----:B------:R-:W-:Y:S01]  /*b9c0*/  F2FP.SATFINITE.E4M3.F32.PACK_AB_MERGE_C R60, R63, R60, RZ ;  /* 0x0000003c3f3c723e */ /* 0x000fe200048070ff */
[----:B------:R-:W-:-:S02]  /*b9d0*/  HADD2.F32 R49, -RZ, R48.H0_H0 ;  /* 0x20000030ff317230 */ /* 0x000fc40000004100 */
[----:B------:R-:W-:Y:S01]  /*b9e0*/  FMUL.FTZ R94, R90, R92 ;  /* 0x0000005c5a5e7220 */ /* 0x000fe20000410000 */
[----:B------:R-:W-:Y:S01]  /*b9f0*/  HADD2.F32 R88, -RZ, R88.H1_H1 ;  /* 0x30000058ff587230 */ /* 0x000fe20000004100 */
[----:B------:R-:W-:Y:S01]  /*ba00*/  F2FP.SATFINITE.E4M3.F32.PACK_AB_MERGE_C R51, R61, R56, R50 ;  /* 0x000000383d33723e */ /* 0x000fe20004807032 */
[----:B------:R-:W-:Y:S02]  /*ba10*/  HADD2.F32 R48, -RZ, R48.H1_H1 ;  /* 0x30000030ff307230 */ /* 0x000fe40000004100 */
[C---:B------:R-:W-:Y:S01]  /*ba20*/  FMUL.FTZ R165, R49.reuse, R92 ;  /* 0x0000005c31a57220 */ /* 0x040fe20000410000 */
[--C-:B------:R-:W-:Y:S02]  /*ba30*/  HADD2.F32 R91, -RZ, R176.reuse.H0_H0 ;  /* 0x200000b0ff5b7230 */ /* 0x100fe40000004100 */
[-C--:B------:R-:W-:Y:S01]  /*ba40*/  FMUL.FTZ R167, R88, R95.reuse ;  /* 0x0000005f58a77220 */ /* 0x080fe20000410000 */
[----:B------:R-:W-:Y:S02]  /*ba50*/  HADD2.F32 R93, -RZ, R176.H1_H1 ;  /* 0x300000b0ff5d7230 */ /* 0x000fe40000004100 */
[C---:B------:R-:W-:Y:S01]  /*ba60*/  FMUL.FTZ R95, R48.reuse, R95 ;  /* 0x0000005f305f7220 */ /* 0x040fe20000410000 */
[----:B------:R-:W-:Y:S01]  /*ba70*/  F2FP.F16.E4M3.UNPACK_B R57, R45 ;  /* 0x0000002dff39723e */ /* 0x000fe200020006ff */
[----:B------:R-:W-:Y:S01]  /*ba80*/  FFMA.FTZ R49, R49, R91, -R94 ;  /* 0x0000005b31317223 */ /* 0x000fe2000001085e */
[----:B------:R-:W-:Y:S01]  /*ba90*/  F2FP.F16.E4M3.UNPACK_B R63, R46 ;  /* 0x0000002eff3f723e */ /* 0x000fe200020006ff */
[----:B------:R-:W-:Y:S01]  /*baa0*/  FFMA.FTZ R48, R48, R93, -R167 ;  /* 0x0000005d30307223 */ /* 0x000fe200000108a7 */
[----:B------:R-:W-:Y:S01]  /*bab0*/  F2FP.F16.E4M3.UNPACK_B R56, R41 ;  /* 0x00000029ff38723e */ /* 0x000fe200020006ff */
[----:B------:R-:W-:Y:S01]  /*bac0*/  FFMA.FTZ R165, R90, R91, R165 ;  /* 0x0000005b5aa57223 */ /* 0x000fe200000100a5 */
[----:B------:R-:W-:Y:S01]  /*bad0*/  FFMA.FTZ R88, R88, R93, R95 ;  /* 0x0000005d58587223 */ /* 0x000fe2000001005f */
[----:B------:R-:W-:-:S02]  /*bae0*/  F2FP.SATFINITE.E4M3.F32.PACK_AB_MERGE_C R62, R89, R62, RZ ;  /* 0x0000003e593e723e */ /* 0x000fc400048070ff */
[----:B------:R-:W-:Y:S01]  /*baf0*/  F2FP.SATFINITE.E4M3.F32.PACK_AB_MERGE_C R50, R59, R58, R54 ;  /* 0x0000003a3b32723e */ /* 0x000fe20004807036 */
[----:B------:R-:W-:Y:S01]  /*bb00*/  HADD2.F32 R59, -RZ, R57.H0_H0 ;  /* 0x20000039ff3b7230 */ /* 0x000fe20000004100 */
[----:B------:R-:W-:Y:S01]  /*bb10*/  F2FP.F16.E4M3.UNPACK_B R61, R44 ;  /* 0x0000002cff3d723e */ /* 0x000fe200020006ff */
[----:B------:R-:W-:Y:S01]  /*bb20*/  HADD2.F32 R58, -RZ, R63.H0_H0 ;  /* 0x2000003fff3a7230 */ /* 0x000fe20000004100 */
[----:B------:R-:W-:Y:S01]  /*bb30*/  F2FP.SATFINITE.E4M3.F32.PACK_AB_MERGE_C R49, R48, R49, R60 ;  /* 0x000000313031723e */ /* 0x000fe2000480703c */
[----:B------:R-:W-:Y:S01]  /*bb40*/  HADD2.F32 R54, -RZ, R56.H0_H0 ;  /* 0x20000038ff367230 */ /* 0x000fe20000004100 */
[----:B------:R-:W-:Y:S01]  /*bb50*/  F2FP.SATFINITE.E4M3.F32.PACK_AB_MERGE_C R48, R88, R165, R62 ;  /* 0x000000a55830723e */ /* 0x000fe2000480703e */
[----:B------:R-:W-:Y:S02]  /*bb60*/  HADD2.F32 R62, -RZ, R61.H0_H0 ;  /* 0x2000003dff3e7230 */ /* 0x000fe40000004100 */
[----:B------:R-:W-:Y:S01]  /*bb70*/  FMUL.FTZ R89, R59, R58 ;  /* 0x0000003a3b597220 */ /* 0x000fe20000410000 */
[----:B------:R-:W-:-:S02]  /*bb80*/  HADD2.F32 R60, -RZ, R57.H1_H1 ;  /* 0x30000039ff3c7230 */ /* 0x000fc40000004100 */
[C---:B------:R-:W-:Y:S01]  /*bb90*/  FMUL.FTZ R88, R54.reuse, R58 ;  /* 0x0000003a36587220 */ /* 0x040fe20000410000 */
[----:B------:R-:W-:Y:S02]  /*bba0*/  HADD2.F32 R63, -RZ, R63.H1_H1 ;  /* 0x3000003fff3f7230 */ /* 0x000fe40000004100 */
[-C--:B------:R-:W-:Y:S01]  /*bbb0*/  FFMA.FTZ R54, R54, R62.reuse, -R89 ;  /* 0x0000003e36367223 */ /* 0x080fe20000010859 */
[----:B------:R-:W-:Y:S02]  /*bbc0*/  HADD2.F32 R58, -RZ, R56.H1_H1 ;  /* 0x30000038ff3a7230 */ /* 0x000fe40000004100 */
[----:B------:R-:W-:Y:S01]  /*bbd0*/  FFMA.FTZ R56, R59, R62, R88 ;  /* 0x0000003e3b387223 */ /* 0x000fe20000010058 */
[----:B------:R-:W-:Y:S02]  /*bbe0*/  HADD2.F32 R61, -RZ, R61.H1_H1 ;  /* 0x3000003dff3d7230 */ /* 0x000fe40000004100 */
[----:B------:R-:W-:Y:S01]  /*bbf0*/  FMUL.FTZ R89, R60, R63 ;  /* 0x0000003f3c597220 */ /* 0x000fe20000410000 */
[----:B------:R-:W-:Y:S01]  /*bc00*/  F2FP.F16.E4M3.UNPACK_B R59, R45.H1 ;  /* 0x0000002dff3b723e */ /* 0x000fe200030006ff */
[----:B------:R-:W-:Y:S01]  /*bc10*/  FMUL.FTZ R63, R58, R63 ;  /* 0x0000003f3a3f7220 */ /* 0x000fe20000410000 */
[----:B------:R-:W-:-:S02]  /*bc20*/  F2FP.F16.E4M3.UNPACK_B R62, R46.H1 ;  /* 0x0000002eff3e723e */ /* 0x000fc400030006ff */
[----:B------:R-:W-:Y:S01]  /*bc30*/  F2FP.F16.E4M3.UNPACK_B R57, R41.H1 ;  /* 0x00000029ff39723e */ /* 0x000fe200030006ff */
[-C--:B------:R-:W-:Y:S01]  /*bc40*/  FFMA.FTZ R41, R58, R61.reuse, -R89 ;  /* 0x0000003d3a297223 */ /* 0x080fe20000010859 */
[----:B------:R-:W-:Y:S01]  /*bc50*/  FFMA.FTZ R45, R60, R61, R63 ;  /* 0x0000003d3c2d7223 */ /* 0x000fe2000001003f */
[----:B------:R-:W-:Y:S01]  /*bc60*/  HADD2.F32 R58, -RZ, R59.H0_H0 ;  /* 0x2000003bff3a7230 */ /* 0x000fe20000004100 */
[----:B------:R-:W-:Y:S01]  /*bc70*/  F2FP.F16.E4M3.UNPACK_B R44, R44.H1 ;  /* 0x0000002cff2c723e */ /* 0x000fe200030006ff */
[--C-:B------:R-:W-:Y:S01]  /*bc80*/  HADD2.F32 R63, -RZ, R62.reuse.H0_H0 ;  /* 0x2000003eff3f7230 */ /* 0x100fe20000004100 */
[-C--:B------:R-:W-:Y:S01]  /*bc90*/  F2FP.F16.E4M3.UNPACK_B R93, R42.reuse.H1 ;  /* 0x0000002aff5d723e */ /* 0x080fe200030006ff */
[----:B------:R-:W-:Y:S01]  /*bca0*/  HADD2.F32 R46, -RZ, R57.H0_H0 ;  /* 0x20000039ff2e7230 */ /* 0x000fe20000004100 */
[----:B------:R-:W-:Y:S01]  /*bcb0*/  F2FP.F16.E4M3.UNPACK_B R92, R42 ;  /* 0x0000002aff5c723e */ /* 0x000fe200020006ff */
[----:B------:R-:W-:Y:S02]  /*bcc0*/  HADD2.F32 R59, -RZ, R59.H1_H1 ;  /* 0x3000003bff3b7230 */ /* 0x000fe40000004100 */
[----:B------:R-:W-:Y:S01]  /*bcd0*/  FMUL.FTZ R89, R58, R63 ;  /* 0x0000003f3a597220 */ /* 0x000fe20000410000 */
[----:B------:R-:W-:-:S02]  /*bce0*/  HADD2.F32 R62, -RZ, R62.H1_H1 ;  /* 0x3000003eff3e7230 */ /* 0x000fc40000004100 */
[----:B------:R-:W-:Y:S01]  /*bcf0*/  FMUL.FTZ R63, R46, R63 ;  /* 0x0000003f2e3f7220 */ /* 0x000fe20000410000 */
[----:B------:R-:W-:Y:S01]  /*bd00*/  HADD2.F32 R57, -RZ, R57.H1_H1 ;  /* 0x30000039ff397230 */ /* 0x000fe20000004100 */
[----:B------:R-:W-:Y:S01]  /*bd10*/  F2FP.F16.E4M3.UNPACK_B R90, R40.H1 ;  /* 0x00000028ff5a723e */ /* 0x000fe200030006ff */
[--C-:B------:R-:W-:Y:S02]  /*bd20*/  HADD2.F32 R60, -RZ, R44.reuse.H1_H1 ;  /* 0x3000002cff3c7230 */ /* 0x100fe40000004100 */
[-C--:B------:R-:W-:Y:S01]  /*bd30*/  FMUL.FTZ R88, R59, R62.reuse ;  /* 0x0000003e3b587220 */ /* 0x080fe20000410000 */
[----:B------:R-:W-:Y:S02]  /*bd40*/  HADD2.F32 R61, -RZ, R44.H0_H0 ;  /* 0x2000002cff3d7230 */ /* 0x000fe40000004100 */
[C---:B------:R-:W-:Y:S01]  /*bd50*/  FMUL.FTZ R62, R57.reuse, R62 ;  /* 0x0000003e393e7220 */ /* 0x040fe20000410000 */
[----:B------:R-:W-:Y:S02]  /*bd60*/  HADD2.F32 R95, -RZ, R93.H0_H0 ;  /* 0x2000005dff5f7230 */ /* 0x000fe40000004100 */
[----:B------:R-:W-:Y:S01]  /*bd70*/  FFMA.FTZ R57, R57, R60, -R88 ;  /* 0x0000003c39397223 */ /* 0x000fe20000010858 */
[----:B------:R-:W-:-:S02]  /*bd80*/  HADD2.F32 R91, -RZ, R90.H0_H0 ;  /* 0x2000005aff5b7230 */ /* 0x000fc40000004100 */
[----:B------:R-:W-:Y:S01]  /*bd90*/  FFMA.FTZ R59, R59, R60, R62 ;  /* 0x0000003c3b3b7223 */ /* 0x000fe2000001003e */
[----:B------:R-:W-:Y:S01]  /*bda0*/  F2FP.F16.E4M3.UNPACK_B R62, R47.H1 ;  /* 0x0000002fff3e723e */ /* 0x000fe200030006ff */
[-C--:B------:R-:W-:Y:S01]  /*bdb0*/  FFMA.FTZ R44, R46, R61.reuse, -R89 ;  /* 0x0000003d2e2c7223 */ /* 0x080fe20000010859 */
[----:B------:R-:W-:Y:S01]  /*bdc0*/  FFMA.FTZ R46, R58, R61, R63 ;  /* 0x0000003d3a2e7223 */ /* 0x000fe2000001003f */
[----:B------:R-:W-:Y:S01]  /*bdd0*/  F2FP.F16.E4M3.UNPACK_B R58, R43 ;  /* 0x0000002bff3a723e */ /* 0x000fe200020006ff */
[----:B------:R-:W-:Y:S01]  /*bde0*/  HADD2.F32 R93, -RZ, R93.H1_H1 ;  /* 0x3000005dff5d7230 */ /* 0x000fe20000004100 */
[----:B------:R-:W-:Y:S01]  /*bdf0*/  F2FP.F16.E4M3.UNPACK_B R61, R47 ;  /* 0x0000002fff3d723e */ /* 0x000fe200020006ff */
[--C-:B------:R-:W-:Y:S01]  /*be00*/  HADD2.F32 R88, -RZ, R62.reuse.H0_H0 ;  /* 0x2000003eff587230 */ /* 0x100fe20000004100 */
[----:B------:R-:W-:Y:S01]  /*be10*/  F2FP.F16.E4M3.UNPACK_B R43, R43.H1 ;  /* 0x0000002bff2b723e */ /* 0x000fe200030006ff */
[----:B------:R-:W-:Y:S01]  /*be20*/  HADD2.F32 R62, -RZ, R62.H1_H1 ;  /* 0x3000003eff3e7230 */ /* 0x000fe20000004100 */
[----:B------:R-:W-:Y:S01]  /*be30*/  F2FP.F16.E4M3.UNPACK_B R89, R40 ;  /* 0x00000028ff59723e */ /* 0x000fe200020006ff */
[----:B------:R-:W-:-:S02]  /*be40*/  HADD2.F32 R63, -RZ, R61.H0_H0 ;  /* 0x2000003dff3f7230 */ /* 0x000fc40000004100 */
[-C--:B------:R-:W-:Y:S01]  /*be50*/  FMUL.FTZ R165, R88, R95.reuse ;  /* 0x0000005f58a57220 */ /* 0x080fe20000410000 */
[--C-:B------:R-:W-:Y:S01]  /*be60*/  HADD2.F32 R60, -RZ, R43.reuse.H0_H0 ;  /* 0x2000002bff3c7230 */ /* 0x100fe20000004100 */
[----:B------:R-:W-:Y:S01]  /*be70*/  F2FP.SATFINITE.E4M3.F32.PACK_AB_MERGE_C R44, R57, R44, RZ ;  /* 0x0000002c392c723e */ /* 0x000fe200048070ff */
[----:B------:R-:W-:Y:S01]  /*be80*/  HADD2.F32 R40, -RZ, R92.H0_H0 ;  /* 0x2000005cff287230 */ /* 0x000fe20000004100 */
[----:B------:R-:W-:Y:S01]  /*be90*/  F2FP.SATFINITE.E4M3.F32.PACK_AB_MERGE_C R46, R59, R46, RZ ;  /* 0x0000002e3b2e723e */ /* 0x000fe200048070ff */
[----:B------:R-:W-:Y:S02]  /*bea0*/  HADD2.F32 R43, -RZ, R43.H1_H1 ;  /* 0x3000002bff2b7230 */ /* 0x000fe40000004100 */
[----:B------:R-:W-:Y:S01]  /*beb0*/  FMUL.FTZ R95, R60, R95 ;  /* 0x0000005f3c5f7220 */ /* 0x000fe20000410000 */
[----:B------:R-:W-:Y:S02]  /*bec0*/  HADD2.F32 R47, -RZ, R58.H0_H0 ;  /* 0x2000003aff2f7230 */ /* 0x000fe40000004100 */
[----:B------:R-:W-:Y:S01]  /*bed0*/  FMUL.FTZ R94, R63, R40 ;  /* 0x000000283f5e7220 */ /* 0x000fe20000410000 */
[----:B------:R-:W-:-:S02]  /*bee0*/  HADD2.F32 R42, -RZ, R89.H0_H0 ;  /* 0x20000059ff2a7230 */ /* 0x000fc40000004100 */
[----:B------:R-:W-:Y:S01]  /*bef0*/  FFMA.FTZ R165, R60, R91, -R165 ;  /* 0x0000005b3ca57223 */ /* 0x000fe200000108a5 */
[----:B------:R-:W-:Y:S02]  /*bf00*/  HADD2.F32 R61, -RZ, R61.H1_H1 ;  /* 0x3000003dff3d7230 */ /* 0x000fe40000004100 */
[-C--:B------:R-:W-:Y:S01]  /*bf10*/  FMUL.FTZ R60, R62, R93.reuse ;  /* 0x0000005d3e3c7220 */ /* 0x080fe20000410000 */
[----:B------:R-:W-:Y:S02]  /*bf20*/  HADD2.F32 R92, -RZ, R92.H1_H1 ;  /* 0x3000005cff5c7230 */ /* 0x000fe40000004100 */
[----:B------:R-:W-:Y:S01]  /*bf30*/  FMUL.FTZ R93, R43, R93 ;  /* 0x0000005d2b5d7220 */ /* 0x000fe20000410000 */
[----:B------:R-:W-:Y:S02]  /*bf40*/  HADD2.F32 R90, -RZ, R90.H1_H1 ;  /* 0x3000005aff5a7230 */ /* 0x000fe40000004100 */
[----:B------:R-:W-:Y:S01]  /*bf50*/  FMUL.FTZ R166, R47, R40 ;  /* 0x000000282fa67220 */ /* 0x000fe20000410000 */
[----:B------:R-:W-:-:S02]  /*bf60*/  HADD2.F32 R58, -RZ, R58.H1_H1 ;  /* 0x3000003aff3a7230 */ /* 0x000fc40000004100 */
[----:B------:R-:W-:Y:S01]  /*bf70*/  FFMA.FTZ R40, R47, R42, -R94 ;  /* 0x0000002a2f287223 */ /* 0x000fe2000001085e */
[----:B------:R-:W-:Y:S02]  /*bf80*/  HADD2.F32 R89, -RZ, R89.H1_H1 ;  /* 0x30000059ff597230 */ /* 0x000fe40000004100 */
[----:B------:R-:W-:Y:S01]  /*bf90*/  FMUL.FTZ R47, R61, R92 ;  /* 0x0000005c3d2f7220 */ /* 0x000fe20000410000 */
[----:B------:R-:W-:Y:S01]  /*bfa0*/  FFMA.FTZ R60, R43, R90, -R60 ;  /* 0x0000005a2b3c7223 */ /* 0x000fe2000001083c */
[----:B------:R-:W-:Y:S01]  /*bfb0*/  FFMA.FTZ R95, R88, R91, R95 ;  /* 0x0000005b585f7223 */ /* 0x000fe2000001005f */
[----:B------:R-:W-:Y:S01]  /*bfc0*/  FMUL.FTZ R92, R58, R92 ;  /* 0x0000005c3a5c7220 */ /* 0x000fe20000410000 */
[----:B------:R-:W-:Y:S01]  /*bfd0*/  FFMA.FTZ R62, R62, R90, R93 ;  /* 0x0000005a3e3e7223 */ /* 0x000fe2000001005d */
[-C--:B------:R-:W-:Y:S01]  /*bfe0*/  FFMA.FTZ R47, R58, R89.reuse, -R47 ;  /* 0x000000593a2f7223 */ /* 0x080fe2000001082f */
[----:B------:R-:W-:Y:S01]  /*bff0*/  FFMA.FTZ R42, R63, R42, R166 ;  /* 0x0000002a3f2a7223 */ /* 0x000fe200000100a6 */
[----:B------:R-:W-:Y:S01]  /*c000*/  FFMA.FTZ R61, R61, R89, R92 ;  /* 0x000000593d3d7223 */ /* 0x000fe2000001005c */
[----:B------:R-:W-:-:S02]  /*c010*/  F2FP.SATFINITE.E4M3.F32.PACK_AB_MERGE_C R60, R60, R165, RZ ;  /* 0x000000a53c3c723e */ /* 0x000fc400048070ff */
[----:B------:R-:W-:Y:S02]  /*c020*/  F2FP.SATFINITE.E4M3.F32.PACK_AB_MERGE_C R62, R62, R95, RZ ;  /* 0x0000005f3e3e723e */ /* 0x000fe400048070ff */
[----:B------:R-:W-:Y:S01]  /*c030*/  F2FP.SATFINITE.E4M3.F32.PACK_AB_MERGE_C R43, R47, R40, R60 ;  /* 0x000000282f2b723e */ /* 0x000fe2000480703c */
[----:B------:R-:W-:Y:S01]  /*c040*/  IMAD.MOV.U32 R40, RZ, RZ, R51 ;  /* 0x000000ffff287224 */ /* 0x000fe200078e0033 */
[----:B------:R-:W-:Y:S02]  /*c050*/  F2FP.SATFINITE.E4M3.F32.PACK_AB_MERGE_C R41, R41, R54, R44 ;  /* 0x000000362929723e */ /* 0x000fe4000480702c */
[----:B------:R-:W-:Y:S01]  /*c060*/  F2FP.SATFINITE.E4M3.F32.PACK_AB_MERGE_C R45, R45, R56, R46 ;  /* 0x000000382d2d723e */ /* 0x000fe2000480702e */
[----:B------:R-:W-:Y:S01]  /*c070*/  IMAD.MOV.U32 R46, RZ, RZ, R48 ;  /* 0x000000ffff2e7224 */ /* 0x000fe200078e0030 */
[----:B------:R-:W-:Y:S01]  /*c080*/  F2FP.SATFINITE.E4M3.F32.PACK_AB_MERGE_C R47, R61, R42, R62 ;  /* 0x0000002a3d2f723e */ /* 0x000fe2000480703e */
[----:B------:R-:W-:Y:S01]  /*c090*/  IMAD.MOV.U32 R42, RZ, RZ, R49 ;  /* 0x000000ffff2a7224 */ /* 0x000fe200078e0031 */
[----:B------:R-:W-:-:S07]  /*c0a0*/  MOV R44, R50 ;  /* 0x00000032002c7202 */ /* 0x000fce0000000f00 */
.L_x_554:
[----:B------:R-:W-:Y:S05]  /*c0b0*/  BSYNC B2 ;  /* 0x0000000000027941 */ /* 0x000fea0003800000 */
.L_x_553:
[----:B------:R-:W-:-:S13]  /*c0c0*/  ISETP.GE.AND P4, PT, R55, R150, PT ;  /* 0x000000963700720c */ /* 0x000fda0003f86270 */
[--C-:B------:R-:W-:Y:S02]  /*c0d0*/  @!P4 SHF.R.S32.HI R48, RZ, 0x1f, R55.reuse ;  /* 0x0000001fff30c819 */ /* 0x100fe40000011437 */
[----:B------:R-:W-:-:S04]  /*c0e0*/  @!P4 IADD3 R51, P5, P6, R116, R138, R55 ;  /* 0x0000008a7433c210 */ /* 0x000fc80007ebe037 */
[----:B------:R-:W-:Y:S02]  /*c0f0*/  @!P4 IADD3.X R54, R4, R177, R48, P5, P6 ;  /* 0x000000b10436c210 */ /* 0x000fe40002fec430 */
[----:B------:R-:W-:-:S05]  /*c100*/  IADD3 R48, P5, R53, R122, RZ ;  /* 0x0000007a35307210 */ /* 0x000fca0007fbe0ff */
[----:B------:R-:W-:Y:S01]  /*c110*/  IMAD.X R49, R52, 0x1, R123, P5 ;  /* 0x0000000134317824 */ /* 0x000fe200028e067b */
[----:B------:R-:W-:-:S04]  /*c120*/  @!P4 IADD3 R50, P5, R51, R122, RZ ;  /* 0x0000007a3332c210 */ /* 0x000fc80007fbe0ff */
[----:B------:R-:W-:Y:S01]  /*c130*/  @!P4 IADD3.X R51, R54, R123, RZ, P5, !PT ;  /* 0x0000007b3633c210 */ /* 0x000fe20002ffe4ff */
[----:B0-----:R4:W-:Y:S04]  /*c140*/  STG.E.128 desc[UR54][R48.64], R40 ;  /* 0x0000002830007986 */ /* 0x0019e8000c101d36 */
[----:B-1----:R4:W-:Y:S04]  /*c150*/  @!P4 STG.E.128 desc[UR54][R50.64], R44 ;  /* 0x0000002c3200c986 */ /* 0x0029e8000c101d36 */
.L_x_544:
[----:B------:R-:W-:Y:S05]  /*c160*/  BSYNC B1 ;  /* 0x0000000000017941 */ /* 0x000fea0003800000 */
.L_x_543:
[-C--:B0--34-:R-:W-:Y:S02]  /*c170*/  IMAD R40, R145, R134.reuse, RZ ;  /* 0x0000008691287224 */ /* 0x099fe400078e02ff */
[----:B------:R-:W-:-:S04]  /*c180*/  IMAD.WIDE.U32 R136, R218, R134, R136 ;  /* 0x00000086da887225 */ /* 0x000fc800078e0088 */
[----:B------:R-:W-:Y:S01]  /*c190*/  IMAD R53, R218, R135, R40 ;  /* 0x00000087da357224 */ /* 0x000fe200078e0228 */
[----:B------:R-:W-:Y:S06]  /*c1a0*/  @P2 BRA `(.L_x_513) ;  /* 0x0000003000982947 */ /* 0x000fec0003800000 */
[----:B------:R-:W-:Y:S01]  /*c1b0*/  ISETP.NE.AND P2, PT, R34, RZ, PT ;  /* 0x000000ff2200720c */ /* 0x000fe20003f45270 */
[----:B------:R-:W-:Y:S01]  /*c1c0*/  BSSY B1, `(.L_x_555) ;  /* 0x00000f8000017945 */ /* 0x000fe20003800000 */
[----:B------:R-:W-:-:S11]  /*c1d0*/  IMAD.IADD R53, R137, 0x1, R53 ;  /* 0x0000000189357824 */ /* 0x000fd600078e0235 */
[----:B------:R-:W-:Y:S05]  /*c1e0*/  @!P2 BRA `(.L_x_556) ;  /* 0x0000000c00d4a947 */ /* 0x000fea0003800000 */
[----:B------:R-:W-:Y:S01]  /*c1f0*/  SEL R40, R99, R155, !P0 ;  /* 0x0000009b63287207 */ /* 0x000fe20004000000 */
[----:B------:R-:W-:Y:S01]  /*c200*/  BSSY B2, `(.L_x_557) ;  /* 0x00000f1000027945 */ /* 0x000fe20003800000 */
[----:B------:R-:W-:Y:S02]  /*c210*/  IADD3 R49, P2, P4, R116, R136, R25 ;  /* 0x0000008874317210 */ /* 0x000fe40007c5e019 */
[----:B------:R-:W-:Y:S02]  /*c220*/  SHF.R.S32.HI R41, RZ, 0x1f, R40 ;  /* 0x0000001fff297819 */ /* 0x000fe40000011428 */
[----:B------:R-:W-:Y:S02]  /*c230*/  IADD3.X R42, R4, R53, R30, P2, P4 ;  /* 0x00000035042a7210 */ /* 0x000fe400017e841e */
[----:B------:R-:W-:-:S04]  /*c240*/  LEA.HI R40, R41, R40, RZ, 0x5 ;  /* 0x0000002829287211 */ /* 0x000fc800078f28ff */
[----:B------:R-:W-:-:S05]  /*c250*/  LEA.HI.SX32 R41, R40, R21, 0x1b ;  /* 0x0000001528297211 */ /* 0x000fca00078fdaff */
[----:B------:R-:W-:-:S05]  /*c260*/  IMAD.SHL.U32 R43, R41, 0x10, RZ ;  /* 0x00000010292b7824 */ /* 0x000fca00078e00ff */
[----:B------:R-:W-:-:S13]  /*c270*/  ISETP.GE.AND P2, PT, R43, R150, PT ;  /* 0x000000962b00720c */ /* 0x000fda0003f46270 */
[--C-:B------:R-:W-:Y:S02]  /*c280*/  @!P2 SHF.R.S32.HI R40, RZ, 0x1f, R43.reuse ;  /* 0x0000001fff28a819 */ /* 0x100fe4000001142b */
[----:B------:R-:W-:-:S04]  /*c290*/  @!P2 IADD3 R51, P4, P5, R116, R136, R43 ;  /* 0x000000887433a210 */ /* 0x000fc80007d9e02b */
[----:B------:R-:W-:Y:S02]  /*c2a0*/  @!P2 IADD3.X R40, R4, R53, R40, P4, P5 ;  /* 0x000000350428a210 */ /* 0x000fe400027ea428 */
[----:B------:R-:W-:-:S05]  /*c2b0*/  IADD3 R48, P4, R49, R122, RZ ;  /* 0x0000007a31307210 */ /* 0x000fca0007f9e0ff */
[----:B------:R-:W-:Y:S01]  /*c2c0*/  IMAD.X R49, R42, 0x1, R123, P4 ;  /* 0x000000012a317824 */ /* 0x000fe200020e067b */
[----:B------:R-:W-:-:S04]  /*c2d0*/  @!P2 IADD3 R50, P4, R51, R122, RZ ;  /* 0x0000007a3332a210 */ /* 0x000fc80007f9e0ff */
[----:B------:R-:W-:Y:S02]  /*c2e0*/  @!P2 IADD3.X R51, R40, R123, RZ, P4, !PT ;  /* 0x0000007b2833a210 */ /* 0x000fe400027fe4ff */
[----:B------:R-:W-:Y:S02]  /*c2f0*/  SHF.R.S32.HI R40, RZ, 0x1f, R41 ;  /* 0x0000001fff287819 */ /* 0x000fe40000011429 */
[----:B------:R-:W-:Y:S02]  /*c300*/  ISETP.GE.AND P4, PT, R18, R131, PT ;  /* 0x000000831200720c */ /* 0x000fe40003f86270 */
[----:B------:R-:W-:Y:S02]  /*c310*/  LEA.HI R40, R40, R41, RZ, 0x2 ;  /* 0x0000002928287211 */ /* 0x000fe400078f10ff */
[----:B------:R-:W-:Y:S02]  /*c320*/  LOP3.LUT R41, R199, 0x30, R43, 0xf8, !PT ;  /* 0x00000030c7297812 */ /* 0x000fe400078ef82b */
[----:B------:R-:W-:-:S02]  /*c330*/  SHF.R.S32.HI R45, RZ, 0x2, R40 ;  /* 0x00000002ff2d7819 */ /* 0x000fc40000011428 */
        /* <DEDUP_REMOVED lines=10> */
[----:B------:R-:W-:Y:S01]  /*c3e0*/  SHF.R.U32.HI R54, RZ, 0x8, R77 ;  /* 0x00000008ff367819 */ /* 0x000fe2000001164d */
[----:B0-----:R-:W-:Y:S01]  /*c3f0*/  IMAD.MOV.U32 R57, RZ, RZ, R40 ;  /* 0x000000ffff397224 */ /* 0x001fe200078e0028 */
[----:B------:R-:W-:Y:S01]  /*c400*/  SHF.R.U32.HI R62, RZ, 0x8, R65 ;  /* 0x00000008ff3e7819 */ /* 0x000fe20000011641 */
[----:B-1----:R-:W-:Y:S01]  /*c410*/  IMAD.MOV.U32 R58, RZ, RZ, R44 ;  /* 0x000000ffff3a7224 */ /* 0x002fe200078e002c */
[----:B------:R-:W-:Y:S01]  /*c420*/  SHF.R.U32.HI R61, RZ, 0x8, R67 ;  /* 0x00000008ff3d7819 */ /* 0x000fe20000011643 */
[----:B------:R-:W-:Y:S01]  /*c430*/  IMAD.SHL.U32 R40, R54, 0x100, RZ ;  /* 0x0000010036287824 */ /* 0x000fe200078e00ff */
[----:B------:R-:W-:Y:S02]  /*c440*/  LOP3.LUT R55, R77, 0xff0000ff, RZ, 0xc0, !PT ;  /* 0xff0000ff4d377812 */ /* 0x000fe400078ec0ff */
[----:B------:R-:W-:Y:S01]  /*c450*/  SHF.R.U32.HI R66, RZ, 0x10, R77 ;  /* 0x00000010ff427819 */ /* 0x000fe2000001164d */
[----:B------:R-:W-:Y:S01]  /*c460*/  IMAD.SHL.U32 R61, R61, 0x100, RZ ;  /* 0x000001003d3d7824 */ /* 0x000fe200078e00ff */
[----:B------:R-:W-:-:S02]  /*c470*/  SHF.R.U32.HI R64, RZ, 0x8, R79 ;  /* 0x00000008ff407819 */ /* 0x000fc4000001164f */
[----:B------:R-:W-:Y:S01]  /*c480*/  MOV R54, R42 ;  /* 0x0000002a00367202 */ /* 0x000fe20000000f00 */
[----:B------:R-:W-:Y:S01]  /*c490*/  IMAD.SHL.U32 R42, R62, 0x100, RZ ;  /* 0x000001003e2a7824 */ /* 0x000fe200078e00ff */
[----:B------:R-:W-:Y:S02]  /*c4a0*/  LOP3.LUT R59, R65, 0xff0000ff, RZ, 0xc0, !PT ;  /* 0xff0000ff413b7812 */ /* 0x000fe400078ec0ff */
[----:B------:R-:W-:Y:S02]  /*c4b0*/  MOV R52, R41 ;  /* 0x0000002900347202 */ /* 0x000fe40000000f00 */
[----:B------:R-:W-:Y:S02]  /*c4c0*/  SHF.R.U32.HI R63, RZ, 0x10, R79 ;  /* 0x00000010ff3f7819 */ /* 0x000fe4000001164f */
[----:B------:R-:W-:Y:S01]  /*c4d0*/  LOP3.LUT R40, R55, 0xff00, R40, 0xf8, !PT ;  /* 0x0000ff0037287812 */ /* 0x000fe200078ef828 */
[----:B------:R-:W-:Y:S01]  /*c4e0*/  IMAD.SHL.U32 R55, R64, 0x100, RZ ;  /* 0x0000010040377824 */ /* 0x000fe200078e00ff */
[----:B------:R-:W-:-:S02]  /*c4f0*/  SHF.L.U32 R41, R66, 0x10, RZ ;  /* 0x0000001042297819 */ /* 0x000fc400000006ff */
[----:B------:R-:W-:Y:S02]  /*c500*/  LOP3.LUT R60, R67, 0xff0000ff, RZ, 0xc0, !PT ;  /* 0xff0000ff433c7812 */ /* 0x000fe400078ec0ff */
[----:B------:R-:W-:Y:S02]  /*c510*/  LOP3.LUT R56, R79, 0xff0000ff, RZ, 0xc0, !PT ;  /* 0xff0000ff4f387812 */ /* 0x000fe400078ec0ff */
[----:B------:R-:W-:Y:S02]  /*c520*/  LOP3.LUT R44, R59, 0xff00, R42, 0xf8, !PT ;  /* 0x0000ff003b2c7812 */ /* 0x000fe400078ef82a */
[----:B------:R-:W-:Y:S01]  /*c530*/  LOP3.LUT R42, R40, 0xff0000, R41, 0xf8, !PT ;  /* 0x00ff0000282a7812 */ /* 0x000fe200078ef829 */
[----:B------:R-:W-:Y:S01]  /*c540*/  IMAD.U32 R40, R63, 0x10000, RZ ;  /* 0x000100003f287824 */ /* 0x000fe200078e00ff */
[----:B------:R-:W-:Y:S02]  /*c550*/  LOP3.LUT R64, R60, 0xff00, R61, 0xf8, !PT ;  /* 0x0000ff003c407812 */ /* 0x000fe400078ef83d */
[----:B------:R-:W-:-:S02]  /*c560*/  LOP3.LUT R55, R56, 0xff00, R55, 0xf8, !PT ;  /* 0x0000ff0038377812 */ /* 0x000fc400078ef837 */
[----:B------:R-:W-:Y:S02]  /*c570*/  F2FP.F16.E4M3.UNPACK_B R63, R159.H1 ;  /* 0x0000009fff3f723e */ /* 0x000fe400030006ff */
[----:B------:R-:W-:Y:S02]  /*c580*/  F2FP.F16.E4M3.UNPACK_B R61, R58.H1 ;  /* 0x0000003aff3d723e */ /* 0x000fe400030006ff */
[----:B------:R-:W-:Y:S01]  /*c590*/  F2FP.F16.E4M3.UNPACK_B R59, R57.H1 ;  /* 0x00000039ff3b723e */ /* 0x000fe200030006ff */
[----:B------:R-:W-:Y:S01]  /*c5a0*/  HADD2.F32 R41, -RZ, R63.H0_H0 ;  /* 0x2000003fff297230 */ /* 0x000fe20000004100 */
[----:B------:R-:W-:Y:S01]  /*c5b0*/  SHF.R.U32.HI R65, RZ, 0x10, R65 ;  /* 0x00000010ff417819 */ /* 0x000fe20000011641 */
[----:B------:R-:W-:Y:S01]  /*c5c0*/  HADD2.F32 R56, -RZ, R61.H0_H0 ;  /* 0x2000003dff387230 */ /* 0x000fe20000004100 */
[----:B------:R-:W-:Y:S01]  /*c5d0*/  SHF.R.U32.HI R67, RZ, 0x10, R67 ;  /* 0x00000010ff437819 */ /* 0x000fe20000011643 */
[----:B------:R-:W-:Y:S01]  /*c5e0*/  HADD2.F32 R63, -RZ, R63.H1_H1 ;  /* 0x3000003fff3f7230 */ /* 0x000fe20000004100 */
[----:B------:R-:W-:Y:S01]  /*c5f0*/  LOP3.LUT R40, R55, 0xff0000, R40, 0xf8, !PT ;  /* 0x00ff000037287812 */ /* 0x000fe200078ef828 */
[----:B------:R-:W-:Y:S01]  /*c600*/  HADD2.F32 R55, -RZ, R59.H0_H0 ;  /* 0x2000003bff377230 */ /* 0x000fe20000004100 */
[----:B------:R-:W-:Y:S01]  /*c610*/  F2FP.F16.E4M3.UNPACK_B R60, R161.H1 ;  /* 0x000000a1ff3c723e */ /* 0x000fe200030006ff */
[----:B------:R-:W-:-:S02]  /*c620*/  IMAD.U32 R65, R65, 0x10000, RZ ;  /* 0x0001000041417824 */ /* 0x000fc400078e00ff */
[-C--:B------:R-:W-:Y:S01]  /*c630*/  FMUL.FTZ R66, R56, R41.reuse ;  /* 0x0000002938427220 */ /* 0x080fe20000410000 */
[----:B------:R-:W-:Y:S02]  /*c640*/  IMAD.U32 R67, R67, 0x10000, RZ ;  /* 0x0001000043437824 */ /* 0x000fe400078e00ff */
[C---:B------:R-:W-:Y:S01]  /*c650*/  FMUL.FTZ R77, R55.reuse, R41 ;  /* 0x00000029374d7220 */ /* 0x040fe20000410000 */
[--C-:B------:R-:W-:Y:S01]  /*c660*/  HADD2.F32 R62, -RZ, R60.reuse.H0_H0 ;  /* 0x2000003cff3e7230 */ /* 0x100fe20000004100 */
[----:B------:R-:W-:Y:S01]  /*c670*/  LOP3.LUT R44, R44, 0xff0000, R65, 0xf8, !PT ;  /* 0x00ff00002c2c7812 */ /* 0x000fe200078ef841 */
[----:B------:R-:W-:Y:S01]  /*c680*/  HADD2.F32 R65, -RZ, R60.H1_H1 ;  /* 0x3000003cff417230 */ /* 0x000fe20000004100 */
[----:B------:R-:W-:Y:S01]  /*c690*/  LOP3.LUT R41, R64, 0xff0000, R67, 0xf8, !PT ;  /* 0x00ff000040297812 */ /* 0x000fe200078ef843 */
[----:B------:R-:W-:Y:S02]  /*c6a0*/  HADD2.F32 R60, -RZ, R59.H1_H1 ;  /* 0x3000003bff3c7230 */ /* 0x000fe40000004100 */
[-C--:B------:R-:W-:Y:S01]  /*c6b0*/  FFMA.FTZ R55, R55, R62.reuse, -R66 ;  /* 0x0000003e37377223 */ /* 0x080fe20000010842 */
[----:B------:R-:W-:Y:S01]  /*c6c0*/  FFMA.FTZ R56, R56, R62, R77 ;  /* 0x0000003e38387223 */ /* 0x000fe2000001004d */
[----:B------:R-:W-:Y:S01]  /*c6d0*/  HADD2.F32 R64, -RZ, R61.H1_H1 ;  /* 0x3000003dff407230 */ /* 0x000fe20000004100 */
[----:B------:R-:W-:Y:S01]  /*c6e0*/  F2FP.F16.E4M3.UNPACK_B R159, R159 ;  /* 0x0000009fff9f723e */ /* 0x000fe200020006ff */
[----:B------:R-:W-:Y:S01]  /*c6f0*/  FMUL.FTZ R67, R60, R63 ;  /* 0x0000003f3c437220 */ /* 0x000fe20000410000 */
[----:B------:R-:W-:-:S02]  /*c700*/  F2FP.F16.E4M3.UNPACK_B R62, R58 ;  /* 0x0000003aff3e723e */ /* 0x000fc400020006ff */
[----:B------:R-:W-:Y:S01]  /*c710*/  F2FP.F16.E4M3.UNPACK_B R61, R57 ;  /* 0x00000039ff3d723e */ /* 0x000fe200020006ff */
[----:B------:R-:W-:Y:S01]  /*c720*/  FMUL.FTZ R57, R64, R63 ;  /* 0x0000003f40397220 */ /* 0x000fe20000410000 */
[----:B------:R-:W-:Y:S01]  /*c730*/  F2FP.F16.E4M3.UNPACK_B R161, R161 ;  /* 0x000000a1ffa1723e */ /* 0x000fe200020006ff */
[----:B------:R-:W-:Y:S02]  /*c740*/  HADD2.F32 R66, -RZ, R159.H0_H0 ;  /* 0x2000009fff427230 */ /* 0x000fe40000004100 */
[----:B------:R-:W-:Y:S02]  /*c750*/  HADD2.F32 R63, -RZ, R62.H0_H0 ;  /* 0x2000003eff3f7230 */ /* 0x000fe40000004100 */
[-C--:B------:R-:W-:Y:S01]  /*c760*/  FFMA.FTZ R58, R60, R65.reuse, -R57 ;  /* 0x000000413c3a7223 */ /* 0x080fe20000010839 */
[----:B------:R-:W-:Y:S02]  /*c770*/  HADD2.F32 R59, -RZ, R61.H0_H0 ;  /* 0x2000003dff3b7230 */ /* 0x000fe40000004100 */
[----:B------:R-:W-:Y:S01]  /*c780*/  FFMA.FTZ R57, R64, R65, R67 ;  /* 0x0000004140397223 */ /* 0x000fe20000010043 */
[----:B------:R-:W-:-:S02]  /*c790*/  HADD2.F32 R60, -RZ, R161.H0_H0 ;  /* 0x200000a1ff3c7230 */ /* 0x000fc40000004100 */
[-C--:B------:R-:W-:Y:S01]  /*c7a0*/  FMUL.FTZ R76, R63, R66.reuse ;  /* 0x000000423f4c7220 */ /* 0x080fe20000410000 */
[----:B------:R-:W-:Y:S02]  /*c7b0*/  HADD2.F32 R159, -RZ, R159.H1_H1 ;  /* 0x3000009fff9f7230 */ /* 0x000fe40000004100 */
[C---:B------:R-:W-:Y:S01]  /*c7c0*/  FMUL.FTZ R66, R59.reuse, R66 ;  /* 0x000000423b427220 */ /* 0x040fe20000410000 */
[----:B------:R-:W-:Y:S02]  /*c7d0*/  HADD2.F32 R64, -RZ, R62.H1_H1 ;  /* 0x3000003eff407230 */ /* 0x000fe40000004100 */
[----:B------:R-:W-:Y:S01]  /*c7e0*/  FFMA.FTZ R59, R59, R60, -R76 ;  /* 0x0000003c3b3b7223 */ /* 0x000fe2000001084c */
[----:B------:R-:W-:Y:S01]  /*c7f0*/  HADD2.F32 R61, -RZ, R61.H1_H1 ;  /* 0x3000003dff3d7230 */ /* 0x000fe20000004100 */
[----:B------:R-:W-:Y:S01]  /*c800*/  F2FP.F16.E4M3.UNPACK_B R76, R160.H1 ;  /* 0x000000a0ff4c723e */ /* 0x000fe200030006ff */
[----:B------:R-:W-:Y:S01]  /*c810*/  HADD2.F32 R161, -RZ, R161.H1_H1 ;  /* 0x300000a1ffa17230 */ /* 0x000fe20000004100 */
[----:B------:R-:W-:Y:S01]  /*c820*/  F2FP.F16.E4M3.UNPACK_B R65, R46.H1 ;  /* 0x0000002eff41723e */ /* 0x000fe200030006ff */
[----:B------:R-:W-:Y:S01]  /*c830*/  FFMA.FTZ R60, R63, R60, R66 ;  /* 0x0000003c3f3c7223 */ /* 0x000fe20000010042 */
[-C--:B------:R-:W-:Y:S01]  /*c840*/  FMUL.FTZ R62, R64, R159.reuse ;  /* 0x0000009f403e7220 */ /* 0x080fe20000410000 */
[----:B------:R-:W-:Y:S01]  /*c850*/  FMUL.FTZ R159, R61, R159 ;  /* 0x0000009f3d9f7220 */ /* 0x000fe20000410000 */
[----:B------:R-:W-:Y:S01]  /*c860*/  F2FP.F16.E4M3.UNPACK_B R67, R162.H1 ;  /* 0x000000a2ff43723e */ /* 0x000fe200030006ff */
[----:B------:R-:W-:Y:S01]  /*c870*/  HADD2.F32 R79, -RZ, R76.H0_H0 ;  /* 0x2000004cff4f7230 */ /* 0x000fe20000004100 */
[----:B------:R-:W-:Y:S01]  /*c880*/  F2FP.F16.E4M3.UNPACK_B R63, R54.H1 ;  /* 0x00000036ff3f723e */ /* 0x000fe200030006ff */
[----:B------:R-:W-:-:S02]  /*c890*/  HADD2.F32 R66, -RZ, R65.H0_H0 ;  /* 0x20000041ff427230 */ /* 0x000fc40000004100 */
[-C--:B------:R-:W-:Y:S01]  /*c8a0*/  FFMA.FTZ R62, R61, R161.reuse, -R62 ;  /* 0x000000a13d3e7223 */ /* 0x080fe2000001083e */
[----:B------:R-:W-:Y:S01]  /*c8b0*/  FFMA.FTZ R61, R64, R161, R159 ;  /* 0x000000a1403d7223 */ /* 0x000fe2000001009f */
[----:B------:R-:W-:Y:S01]  /*c8c0*/  HADD2.F32 R77, -RZ, R67.H0_H0 ;  /* 0x20000043ff4d7230 */ /* 0x000fe20000004100 */
[----:B------:R-:W-:Y:S01]  /*c8d0*/  F2FP.F16.E4M3.UNPACK_B R160, R160 ;  /* 0x000000a0ffa0723e */ /* 0x000fe200020006ff */
[----:B------:R-:W-:Y:S02]  /*c8e0*/  HADD2.F32 R64, -RZ, R63.H0_H0 ;  /* 0x2000003fff407230 */ /* 0x000fe40000004100 */
[-C--:B------:R-:W-:Y:S01]  /*c8f0*/  FMUL.FTZ R89, R66, R79.reuse ;  /* 0x0000004f42597220 */ /* 0x080fe20000410000 */
[----:B------:R-:W-:Y:S01]  /*c900*/  HADD2.F32 R76, -RZ, R76.H1_H1 ;  /* 0x3000004cff4c7230 */ /* 0x000fe20000004100 */
[----:B------:R-:W-:Y:S01]  /*c910*/  F2FP.F16.E4M3.UNPACK_B R54, R54 ;  /* 0x00000036ff36723e */ /* 0x000fe200020006ff */
[----:B------:R-:W-:Y:S02]  /*c920*/  HADD2.F32 R65, -RZ, R65.H1_H1 ;  /* 0x30000041ff417230 */ /* 0x000fe40000004100 */
[C---:B------:R-:W-:Y:S01]  /*c930*/  FMUL.FTZ R79, R64.reuse, R79 ;  /* 0x0000004f404f7220 */ /* 0x040fe20000410000 */
[----:B------:R-:W-:Y:S01]  /*c940*/  FFMA.FTZ R89, R64, R77, -R89 ;  /* 0x0000004d40597223 */ /* 0x000fe20000010859 */
[----:B------:R-:W-:Y:S01]  /*c950*/  HADD2.F32 R63, -RZ, R63.H1_H1 ;  /* 0x3000003fff3f7230 */ /* 0x000fe20000004100 */
[----:B------:R-:W-:Y:S01]  /*c960*/  F2FP.F16.E4M3.UNPACK_B R162, R162 ;  /* 0x000000a2ffa2723e */ /* 0x000fe200020006ff */
[----:B------:R-:W-:-:S02]  /*c970*/  HADD2.F32 R64, -RZ, R67.H1_H1 ;  /* 0x30000043ff407230 */ /* 0x000fc40000004100 */
[-C--:B------:R-:W-:Y:S01]  /*c980*/  FMUL.FTZ R78, R65, R76.reuse ;  /* 0x0000004c414e7220 */ /* 0x080fe20000410000 */
[--C-:B------:R-:W-:Y:S02]  /*c990*/  HADD2.F32 R67, -RZ, R160.reuse.H0_H0 ;  /* 0x200000a0ff437230 */ /* 0x100fe40000004100 */
[C---:B------:R-:W-:Y:S01]  /*c9a0*/  FMUL.FTZ R76, R63.reuse, R76 ;  /* 0x0000004c3f4c7220 */ /* 0x040fe20000410000 */
[----:B------:R-:W-:Y:S02]  /*c9b0*/  HADD2.F32 R160, -RZ, R160.H1_H1 ;  /* 0x300000a0ffa07230 */ /* 0x000fe40000004100 */
[----:B------:R-:W-:Y:S01]  /*c9c0*/  FFMA.FTZ R78, R63, R64, -R78 ;  /* 0x000000403f4e7223 */ /* 0x000fe2000001084e */
[----:B------:R-:W-:Y:S01]  /*c9d0*/  F2FP.F16.E4M3.UNPACK_B R63, R46 ;  /* 0x0000002eff3f723e */ /* 0x000fe200020006ff */
[----:B------:R-:W-:Y:S01]  /*c9e0*/  FFMA.FTZ R91, R65, R64, R76 ;  /* 0x00000040415b7223 */ /* 0x000fe2000001004c */
[--C-:B------:R-:W-:Y:S02]  /*c9f0*/  HADD2.F32 R46, -RZ, R54.reuse.H0_H0 ;  /* 0x20000036ff2e7230 */ /* 0x100fe40000004100 */
[----:B------:R-:W-:Y:S01]  /*ca00*/  FFMA.FTZ R66, R66, R77, R79 ;  /* 0x0000004d42427223 */ /* 0x000fe2000001004f */
[----:B------:R-:W-:Y:S01]  /*ca10*/  HADD2.F32 R54, -RZ, R54.H1_H1 ;  /* 0x30000036ff367230 */ /* 0x000fe20000004100 */
[----:B------:R-:W-:Y:S01]  /*ca20*/  F2FP.SATFINITE.E4M3.F32.PACK_AB_MERGE_C R55, R58, R55, RZ ;  /* 0x000000373a37723e */ /* 0x000fe200048070ff */
[--C-:B------:R-:W-:Y:S01]  /*ca30*/  HADD2.F32 R64, -RZ, R63.reuse.H0_H0 ;  /* 0x2000003fff407230 */ /* 0x100fe20000004100 */
[----:B------:R-:W-:Y:S01]  /*ca40*/  F2FP.SATFINITE.E4M3.F32.PACK_AB_MERGE_C R57, R57, R56, RZ ;  /* 0x000000383939723e */ /* 0x000fe200048070ff */
[----:B------:R-:W-:Y:S01]  /*ca50*/  HADD2.F32 R63, -RZ, R63.H1_H1 ;  /* 0x3000003fff3f7230 */ /* 0x000fe20000004100 */
[----:B------:R-:W-:Y:S01]  /*ca60*/  F2FP.F16.E4M3.UNPACK_B R58, R52 ;  /* 0x00000034ff3a723e */ /* 0x000fe200020006ff */
[----:B------:R-:W-:-:S02]  /*ca70*/  HADD2.F32 R65, -RZ, R162.H0_H0 ;  /* 0x200000a2ff417230 */ /* 0x000fc40000004100 */
[-C--:B------:R-:W-:Y:S01]  /*ca80*/  FMUL.FTZ R77, R64, R67.reuse ;  /* 0x00000043404d7220 */ /* 0x080fe20000410000 */
[----:B------:R-:W-:Y:S02]  /*ca90*/  HADD2.F32 R162, -RZ, R162.H1_H1 ;  /* 0x300000a2ffa27230 */ /* 0x000fe40000004100 */
[----:B------:R-:W-:Y:S01]  /*caa0*/  FMUL.FTZ R67, R46, R67 ;  /* 0x000000432e437220 */ /* 0x000fe20000410000 */
[CC--:B------:R-:W-:Y:S01]  /*cab0*/  FMUL.FTZ R79, R63.reuse, R160.reuse ;  /* 0x000000a03f4f7220 */ /* 0x0c0fe20000410000 */
[----:B------:R-:W-:Y:S01]  /*cac0*/  FMUL.FTZ R160, R54, R160 ;  /* 0x000000a036a07220 */ /* 0x000fe20000410000 */
[-C--:B------:R-:W-:Y:S01]  /*cad0*/  FFMA.FTZ R77, R46, R65.reuse, -R77 ;  /* 0x000000412e4d7223 */ /* 0x080fe2000001084d */
[----:B------:R-:W-:Y:S01]  /*cae0*/  FFMA.FTZ R46, R64, R65, R67 ;  /* 0x00000041402e7223 */ /* 0x000fe20000010043 */
[----:B------:R-:W-:Y:S01]  /*caf0*/  F2FP.F16.E4M3.UNPACK_B R64, R44 ;  /* 0x0000002cff40723e */ /* 0x000fe200020006ff */
[-C--:B------:R-:W-:Y:S01]  /*cb00*/  FFMA.FTZ R65, R63, R162.reuse, R160 ;  /* 0x000000a23f417223 */ /* 0x080fe200000100a0 */
[----:B------:R-:W-:Y:S01]  /*cb10*/  F2FP.F16.E4M3.UNPACK_B R63, R45 ;  /* 0x0000002dff3f723e */ /* 0x000fe200020006ff */
[----:B------:R-:W-:Y:S01]  /*cb20*/  FFMA.FTZ R54, R54, R162, -R79 ;  /* 0x000000a236367223 */ /* 0x000fe2000001084f */
[----:B------:R-:W-:-:S02]  /*cb30*/  F2FP.SATFINITE.E4M3.F32.PACK_AB_MERGE_C R56, R62, R59, R55 ;  /* 0x0000003b3e38723e */ /* 0x000fc40004807037 */
[----:B------:R-:W-:Y:S01]  /*cb40*/  F2FP.SATFINITE.E4M3.F32.PACK_AB_MERGE_C R55, R61, R60, R57 ;  /* 0x0000003c3d37723e */ /* 0x000fe20004807039 */
[--C-:B------:R-:W-:Y:S01]  /*cb50*/  HADD2.F32 R59, -RZ, R63.reuse.H0_H0 ;  /* 0x2000003fff3b7230 */ /* 0x100fe20000004100 */
[----:B------:R-:W-:Y:S01]  /*cb60*/  F2FP.SATFINITE.E4M3.F32.PACK_AB_MERGE_C R66, R91, R66, RZ ;  /* 0x000000425b42723e */ /* 0x000fe200048070ff */
[----:B------:R-:W-:Y:S01]  /*cb70*/  HADD2.F32 R60, -RZ, R64.H0_H0 ;  /* 0x20000040ff3c7230 */ /* 0x000fe20000004100 */
[----:B------:R-:W-:Y:S01]  /*cb80*/  F2FP.F16.E4M3.UNPACK_B R61, R42 ;  /* 0x0000002aff3d723e */ /* 0x000fe200020006ff */
[----:B------:R-:W-:Y:S01]  /*cb90*/  HADD2.F32 R57, -RZ, R58.H0_H0 ;  /* 0x2000003aff397230 */ /* 0x000fe20000004100 */
[----:B------:R-:W-:Y:S01]  /*cba0*/  F2FP.SATFINITE.E4M3.F32.PACK_AB_MERGE_C R46, R65, R46, R66 ;  /* 0x0000002e412e723e */ /* 0x000fe20004807042 */
[----:B------:R-:W-:Y:S02]  /*cbb0*/  HADD2.F32 R63, -RZ, R63.H1_H1 ;  /* 0x3000003fff3f7230 */ /* 0x000fe40000004100 */
[----:B------:R-:W-:Y:S01]  /*cbc0*/  FMUL.FTZ R66, R59, R60 ;  /* 0x0000003c3b427220 */ /* 0x000fe20000410000 */
[----:B------:R-:W-:-:S02]  /*cbd0*/  HADD2.F32 R62, -RZ, R61.H0_H0 ;  /* 0x2000003dff3e7230 */ /* 0x000fc40000004100 */
[C---:B------:R-:W-:Y:S01]  /*cbe0*/  FMUL.FTZ R76, R57.reuse, R60 ;  /* 0x0000003c394c7220 */ /* 0x040fe20000410000 */
[----:B------:R-:W-:Y:S01]  /*cbf0*/  HADD2.F32 R64, -RZ, R64.H1_H1 ;  /* 0x30000040ff407230 */ /* 0x000fe20000004100 */
[----:B------:R-:W-:Y:S01]  /*cc00*/  F2FP.F16.E4M3.UNPACK_B R42, R42.H1 ;  /* 0x0000002aff2a723e */ /* 0x000fe200030006ff */
[----:B------:R-:W-:Y:S02]  /*cc10*/  HADD2.F32 R60, -RZ, R58.H1_H1 ;  /* 0x3000003aff3c7230 */ /* 0x000fe40000004100 */
[-C--:B------:R-:W-:Y:S01]  /*cc20*/  FFMA.FTZ R57, R57, R62.reuse, -R66 ;  /* 0x0000003e39397223 */ /* 0x080fe20000010842 */
[----:B------:R-:W-:Y:S01]  /*cc30*/  FFMA.FTZ R58, R59, R62, R76 ;  /* 0x0000003e3b3a7223 */ /* 0x000fe2000001004c */
[----:B------:R-:W-:Y:S02]  /*cc40*/  HADD2.F32 R62, -RZ, R61.H1_H1 ;  /* 0x3000003dff3e7230 */ /* 0x000fe40000004100 */
[-C--:B------:R-:W-:Y:S01]  /*cc50*/  FMUL.FTZ R65, R63, R64.reuse ;  /* 0x000000403f417220 */ /* 0x080fe20000410000 */
[----:B------:R-:W-:Y:S01]  /*cc60*/  FMUL.FTZ R66, R60, R64 ;  /* 0x000000403c427220 */ /* 0x000fe20000410000 */
[----:B------:R-:W-:-:S02]  /*cc70*/  F2FP.F16.E4M3.UNPACK_B R61, R45.H1 ;  /* 0x0000002dff3d723e */ /* 0x000fc400030006ff */
[----:B------:R-:W-:Y:S01]  /*cc80*/  F2FP.F16.E4M3.UNPACK_B R64, R44.H1 ;  /* 0x0000002cff40723e */ /* 0x000fe200030006ff */
[----:B------:R-:W-:Y:S01]  /*cc90*/  FFMA.FTZ R45, R63, R62, R66 ;  /* 0x0000003e3f2d7223 */ /* 0x000fe20000010042 */
[----:B------:R-:W-:Y:S01]  /*cca0*/  F2FP.F16.E4M3.UNPACK_B R59, R52.H1 ;  /* 0x00000034ff3b723e */ /* 0x000fe200030006ff */
[----:B------:R-:W-:Y:S01]  /*ccb0*/  FFMA.FTZ R52, R60, R62, -R65 ;  /* 0x0000003e3c347223 */ /* 0x000fe20000010841 */
[----:B------:R-:W-:Y:S01]  /*ccc0*/  HADD2.F32 R60, -RZ, R61.H0_H0 ;  /* 0x2000003dff3c7230 */ /* 0x000fe20000004100 */
[----:B------:R-:W-:Y:S01]  /*ccd0*/  F2FP.SATFINITE.E4M3.F32.PACK_AB_MERGE_C R78, R78, R89, RZ ;  /* 0x000000594e4e723e */ /* 0x000fe200048070ff */
[----:B------:R-:W-:Y:S01]  /*cce0*/  HADD2.F32 R65, -RZ, R64.H0_H0 ;  /* 0x20000040ff417230 */ /* 0x000fe20000004100 */
[----:B------:R-:W-:Y:S01]  /*ccf0*/  F2FP.F16.E4M3.UNPACK_B R76, R41.H1 ;  /* 0x00000029ff4c723e */ /* 0x000fe200030006ff */
[----:B------:R-:W-:Y:S01]  /*cd00*/  HADD2.F32 R44, -RZ, R59.H0_H0 ;  /* 0x2000003bff2c7230 */ /* 0x000fe20000004100 */
[----:B------:R-:W-:Y:S01]  /*cd10*/  F2FP.SATFINITE.E4M3.F32.PACK_AB_MERGE_C R54, R54, R77, R78 ;  /* 0x0000004d3636723e */ /* 0x000fe2000480704e */
[----:B------:R-:W-:-:S02]  /*cd20*/  HADD2.F32 R63, -RZ, R42.H0_H0 ;  /* 0x2000002aff3f7230 */ /* 0x000fc40000004100 */
[-C--:B------:R-:W-:Y:S01]  /*cd30*/  FMUL.FTZ R67, R60, R65.reuse ;  /* 0x000000413c437220 */ /* 0x080fe20000410000 */
[----:B------:R-:W-:Y:S02]  /*cd40*/  HADD2.F32 R59, -RZ, R59.H1_H1 ;  /* 0x3000003bff3b7230 */ /* 0x000fe40000004100 */
[C---:B------:R-:W-:Y:S01]  /*cd50*/  FMUL.FTZ R65, R44.reuse, R65 ;  /* 0x000000412c417220 */ /* 0x040fe20000410000 */
[----:B------:R-:W-:Y:S02]  /*cd60*/  HADD2.F32 R62, -RZ, R64.H1_H1 ;  /* 0x30000040ff3e7230 */ /* 0x000fe40000004100 */
[----:B------:R-:W-:Y:S02]  /*cd70*/  HADD2.F32 R64, -RZ, R42.H1_H1 ;  /* 0x3000002aff407230 */ /* 0x000fe40000004100 */
[-C--:B------:R-:W-:Y:S01]  /*cd80*/  FFMA.FTZ R42, R44, R63.reuse, -R67 ;  /* 0x0000003f2c2a7223 */ /* 0x080fe20000010843 */
[----:B------:R-:W-:Y:S02]  /*cd90*/  HADD2.F32 R61, -RZ, R61.H1_H1 ;  /* 0x3000003dff3d7230 */ /* 0x000fe40000004100 */
[----:B------:R-:W-:Y:S01]  /*cda0*/  FFMA.FTZ R44, R60, R63, R65 ;  /* 0x0000003f3c2c7223 */ /* 0x000fe20000010041 */
[----:B------:R-:W-:Y:S01]  /*cdb0*/  FMUL.FTZ R60, R59, R62 ;  /* 0x0000003e3b3c7220 */ /* 0x000fe20000410000 */
[----:B------:R-:W-:Y:S01]  /*cdc0*/  F2FP.F16.E4M3.UNPACK_B R67, R41 ;  /* 0x00000029ff43723e */ /* 0x000fe200020006ff */
[----:B------:R-:W-:-:S02]  /*cdd0*/  HADD2.F32 R77, -RZ, R76.H0_H0 ;  /* 0x2000004cff4d7230 */ /* 0x000fc40000004100 */
[C---:B------:R-:W-:Y:S01]  /*cde0*/  FMUL.FTZ R66, R61.reuse, R62 ;  /* 0x0000003e3d427220 */ /* 0x040fe20000410000 */
[-C--:B------:R-:W-:Y:S01]  /*cdf0*/  FFMA.FTZ R89, R61, R64.reuse, R60 ;  /* 0x000000403d597223 */ /* 0x080fe2000001003c */
[----:B------:R-:W-:Y:S01]  /*ce00*/  F2FP.F16.E4M3.UNPACK_B R61, R47.H1 ;  /* 0x0000002fff3d723e */ /* 0x000fe200030006ff */
[----:B------:R-:W-:Y:S02]  /*ce10*/  HADD2.F32 R76, -RZ, R76.H1_H1 ;  /* 0x3000004cff4c7230 */ /* 0x000fe40000004100 */
[----:B------:R-:W-:Y:S01]  /*ce20*/  FFMA.FTZ R79, R59, R64, -R66 ;  /* 0x000000403b4f7223 */ /* 0x000fe20000010842 */
[-C--:B------:R-:W-:Y:S01]  /*ce30*/  F2FP.F16.E4M3.UNPACK_B R59, R43.reuse ;  /* 0x0000002bff3b723e */ /* 0x080fe200020006ff */
[--C-:B------:R-:W-:Y:S01]  /*ce40*/  HADD2.F32 R78, -RZ, R67.reuse.H0_H0 ;  /* 0x20000043ff4e7230 */ /* 0x100fe20000004100 */
[----:B------:R-:W-:Y:S01]  /*ce50*/  F2FP.F16.E4M3.UNPACK_B R43, R43.H1 ;  /* 0x0000002bff2b723e */ /* 0x000fe200030006ff */
[----:B------:R-:W-:Y:S01]  /*ce60*/  HADD2.F32 R67, -RZ, R67.H1_H1 ;  /* 0x30000043ff437230 */ /* 0x000fe20000004100 */
[----:B------:R-:W-:-:S02]  /*ce70*/  F2FP.F16.E4M3.UNPACK_B R41, R40 ;  /* 0x00000028ff29723e */ /* 0x000fc400020006ff */
[----:B------:R-:W-:Y:S01]  /*ce80*/  F2FP.F16.E4M3.UNPACK_B R64, R40.H1 ;  /* 0x00000028ff40723e */ /* 0x000fe200030006ff */
[----:B------:R-:W-:Y:S01]  /*ce90*/  HADD2.F32 R40, -RZ, R61.H0_H0 ;  /* 0x2000003dff287230 */ /* 0x000fe20000004100 */
[----:B------:R-:W-:Y:S01]  /*cea0*/  F2FP.F16.E4M3.UNPACK_B R62, R47 ;  /* 0x0000002fff3e723e */ /* 0x000fe200020006ff */
[----:B------:R-:W-:Y:S01]  /*ceb0*/  HADD2.F32 R60, -RZ, R43.H0_H0 ;  /* 0x2000002bff3c7230 */ /* 0x000fe20000004100 */
[----:B------:R-:W-:Y:S01]  /*cec0*/  F2FP.SATFINITE.E4M3.F32.PACK_AB_MERGE_C R42, R79, R42, RZ ;  /* 0x0000002a4f2a723e */ /* 0x000fe200048070ff */
[----:B------:R-:W-:Y:S02]  /*ced0*/  HADD2.F32 R65, -RZ, R64.H0_H0 ;  /* 0x20000040ff417230 */ /* 0x000fe40000004100 */
[-C--:B------:R-:W-:Y:S01]  /*cee0*/  FMUL.FTZ R91, R40, R77.reuse ;  /* 0x0000004d285b7220 */ /* 0x080fe20000410000 */
[----:B------:R-:W-:Y:S02]  /*cef0*/  HADD2.F32 R61, -RZ, R61.H1_H1 ;  /* 0x3000003dff3d7230 */ /* 0x000fe40000004100 */
[----:B------:R-:W-:Y:S01]  /*cf00*/  FMUL.FTZ R77, R60, R77 ;  /* 0x0000004d3c4d7220 */ /* 0x000fe20000410000 */
[----:B------:R-:W-:-:S02]  /*cf10*/  HADD2.F32 R43, -RZ, R43.H1_H1 ;  /* 0x3000002bff2b7230 */ /* 0x000fc40000004100 */
[-C--:B------:R-:W-:Y:S01]  /*cf20*/  FFMA.FTZ R91, R60, R65.reuse, -R91 ;  /* 0x000000413c5b7223 */ /* 0x080fe2000001085b */
[--C-:B------:R-:W-:Y:S02]  /*cf30*/  HADD2.F32 R63, -RZ, R62.reuse.H0_H0 ;  /* 0x2000003eff3f7230 */ /* 0x100fe40000004100 */
[-C--:B------:R-:W-:Y:S01]  /*cf40*/  FMUL.FTZ R60, R61, R76.reuse ;  /* 0x0000004c3d3c7220 */ /* 0x080fe20000410000 */
[--C-:B------:R-:W-:Y:S02]  /*cf50*/  HADD2.F32 R47, -RZ, R59.reuse.H0_H0 ;  /* 0x2000003bff2f7230 */ /* 0x100fe40000004100 */
[----:B------:R-:W-:Y:S01]  /*cf60*/  FMUL.FTZ R76, R43, R76 ;  /* 0x0000004c2b4c7220 */ /* 0x000fe20000410000 */
[----:B------:R-:W-:Y:S02]  /*cf70*/  HADD2.F32 R62, -RZ, R62.H1_H1 ;  /* 0x3000003eff3e7230 */ /* 0x000fe40000004100 */
[----:B------:R-:W-:Y:S01]  /*cf80*/  FFMA.FTZ R77, R40, R65, R77 ;  /* 0x00000041284d7223 */ /* 0x000fe2000001004d */
[----:B------:R-:W-:-:S02]  /*cf90*/  HADD2.F32 R59, -RZ, R59.H1_H1 ;  /* 0x3000003bff3b7230 */ /* 0x000fc40000004100 */
[-C--:B------:R-:W-:Y:S01]  /*cfa0*/  FMUL.FTZ R88, R63, R78.reuse ;  /* 0x0000004e3f587220 */ /* 0x080fe20000410000 */
[----:B------:R-:W-:Y:S02]  /*cfb0*/  HADD2.F32 R64, -RZ, R64.H1_H1 ;  /* 0x30000040ff407230 */ /* 0x000fe40000004100 */
[CC--:B------:R-:W-:Y:S01]  /*cfc0*/  FMUL.FTZ R40, R62.reuse, R67.reuse ;  /* 0x000000433e287220 */ /* 0x0c0fe20000410000 */
[--C-:B------:R-:W-:Y:S02]  /*cfd0*/  HADD2.F32 R66, -RZ, R41.reuse.H0_H0 ;  /* 0x20000029ff427230 */ /* 0x100fe40000004100 */
[----:B------:R-:W-:Y:S01]  /*cfe0*/  FMUL.FTZ R78, R47, R78 ;  /* 0x0000004e2f4e7220 */ /* 0x000fe20000410000 */
[----:B------:R-:W-:Y:S02]  /*cff0*/  HADD2.F32 R41, -RZ, R41.H1_H1 ;  /* 0x30000029ff297230 */ /* 0x000fe40000004100 */
[----:B------:R-:W-:Y:S01]  /*d000*/  FMUL.FTZ R67, R59, R67 ;  /* 0x000000433b437220 */ /* 0x000fe20000410000 */
[-C--:B------:R-:W-:Y:S01]  /*d010*/  FFMA.FTZ R60, R43, R64.reuse, -R60 ;  /* 0x000000402b3c7223 */ /* 0x080fe2000001083c */
[----:B------:R-:W-:Y:S01]  /*d020*/  FFMA.FTZ R76, R61, R64, R76 ;  /* 0x000000403d4c7223 */ /* 0x000fe2000001004c */
[-C--:B------:R-:W-:Y:S01]  /*d030*/  FFMA.FTZ R88, R47, R66.reuse, -R88 ;  /* 0x000000422f587223 */ /* 0x080fe20000010858 */
[----:B------:R-:W-:Y:S01]  /*d040*/  FFMA.FTZ R78, R63, R66, R78 ;  /* 0x000000423f4e7223 */ /* 0x000fe2000001004e */
[-C--:B------:R-:W-:Y:S01]  /*d050*/  FFMA.FTZ R59, R59, R41.reuse, -R40 ;  /* 0x000000293b3b7223 */ /* 0x080fe20000010828 */
[----:B------:R-:W-:Y:S01]  /*d060*/  FFMA.FTZ R67, R62, R41, R67 ;  /* 0x000000293e437223 */ /* 0x000fe20000010043 */
[----:B------:R-:W-:-:S02]  /*d070*/  F2FP.SATFINITE.E4M3.F32.PACK_AB_MERGE_C R44, R89, R44, RZ ;  /* 0x0000002c592c723e */ /* 0x000fc400048070ff */
[----:B------:R-:W-:Y:S02]  /*d080*/  F2FP.SATFINITE.E4M3.F32.PACK_AB_MERGE_C R60, R60, R91, RZ ;  /* 0x0000005b3c3c723e */ /* 0x000fe400048070ff */
[----:B------:R-:W-:Y:S02]  /*d090*/  F2FP.SATFINITE.E4M3.F32.PACK_AB_MERGE_C R76, R76, R77, RZ ;  /* 0x0000004d4c4c723e */ /* 0x000fe400048070ff */
[----:B------:R-:W-:Y:S01]  /*d0a0*/  F2FP.SATFINITE.E4M3.F32.PACK_AB_MERGE_C R41, R52, R57, R42 ;  /* 0x000000393429723e */ /* 0x000fe2000480702a */
[----:B------:R-:W-:Y:S01]  /*d0b0*/  IMAD.MOV.U32 R42, RZ, RZ, R54 ;  /* 0x000000ffff2a7224 */ /* 0x000fe200078e0036 */
[----:B------:R-:W-:Y:S01]  /*d0c0*/  F2FP.SATFINITE.E4M3.F32.PACK_AB_MERGE_C R45, R45, R58, R44 ;  /* 0x0000003a2d2d723e */ /* 0x000fe2000480702c */
[----:B------:R-:W-:Y:S01]  /*d0d0*/  IMAD.MOV.U32 R44, RZ, RZ, R55 ;  /* 0x000000ffff2c7224 */ /* 0x000fe200078e0037 */
[----:B------:R-:W-:Y:S02]  /*d0e0*/  F2FP.SATFINITE.E4M3.F32.PACK_AB_MERGE_C R43, R59, R88, R60 ;  /* 0x000000583b2b723e */ /* 0x000fe4000480703c */
[----:B------:R-:W-:-:S02]  /*d0f0*/  F2FP.SATFINITE.E4M3.F32.PACK_AB_MERGE_C R47, R67, R78, R76 ;  /* 0x0000004e432f723e */ /* 0x000fc4000480704c */
[----:B------:R-:W-:-:S07]  /*d100*/  MOV R40, R56 ;  /* 0x0000003800287202 */ /* 0x000fce0000000f00 */
.L_x_558:
[----:B------:R-:W-:Y:S05]  /*d110*/  BSYNC B2 ;  /* 0x0000000000027941 */ /* 0x000fea0003800000 */
.L_x_557:
[----:B0-----:R0:W-:Y:S04]  /*d120*/  STG.E.128 desc[UR54][R48.64], R40 ;  /* 0x0000002830007986 */ /* 0x0011e8000c101d36 */
[----:B-1----:R0:W-:Y:S02]  /*d130*/  @!P2 STG.E.128 desc[UR54][R50.64], R44 ;  /* 0x0000002c3200a986 */ /* 0x0021e4000c101d36 */
.L_x_556:
[----:B------:R-:W-:Y:S05]  /*d140*/  BSYNC B1 ;  /* 0x0000000000017941 */ /* 0x000fea0003800000 */
.L_x_555:
        /* <DEDUP_REMOVED lines=15> */
[----:B------:R-:W-:-:S04]  /*d240*/  IADD3 R48, P4, R49, R122, RZ ;  /* 0x0000007a31307210 */ /* 0x000fc80007f9e0ff */
[----:B------:R-:W-:Y:S02]  /*d250*/  IADD3.X R49, R42, R123, RZ, P4, !PT ;  /* 0x0000007b2a317210 */ /* 0x000fe400027fe4ff */
[----:B------:R-:W-:-:S05]  /*d260*/  @!P2 IADD3 R50, P4, R51, R122, RZ ;  /* 0x0000007a3332a210 */ /* 0x000fca0007f9e0ff */
[----:B------:R-:W-:Y:S01]  /*d270*/  @!P2 IMAD.X R51, R40, 0x1, R123, P4 ;  /* 0x000000012833a824 */ /* 0x000fe200020e067b */
[----:B------:R-:W-:Y:S02]  /*d280*/  SHF.R.S32.HI R40, RZ, 0x1f, R41 ;  /* 0x0000001fff287819 */ /* 0x000fe40000011429 */
[----:B------:R-:W-:Y:S02]  /*d290*/  ISETP.GE.AND P4, PT, R0, R131, PT ;  /* 0x000000830000720c */ /* 0x000fe40003f86270 */
        /* <DEDUP_REMOVED lines=13> */
[----:B------:R-:W-:Y:S01]  /*d370*/  SHF.R.U32.HI R54, RZ, 0x8, R81 ;  /* 0x00000008ff367819 */ /* 0x000fe20000011651 */
[----:B0-----:R-:W-:Y:S01]  /*d380*/  IMAD.MOV.U32 R57, RZ, RZ, R40 ;  /* 0x000000ffff397224 */ /* 0x001fe200078e0028 */
[----:B------:R-:W-:Y:S01]  /*d390*/  LOP3.LUT R55, R81, 0xff0000ff, RZ, 0xc0, !PT ;  /* 0xff0000ff51377812 */ /* 0x000fe200078ec0ff */
[----:B-1----:R-:W-:Y:S01]  /*d3a0*/  IMAD.MOV.U32 R59, RZ, RZ, R44 ;  /* 0x000000ffff3b7224 */ /* 0x002fe200078e002c */
[----:B------:R-:W-:Y:S01]  /*d3b0*/  SHF.R.U32.HI R65, RZ, 0x8, R83 ;  /* 0x00000008ff417819 */ /* 0x000fe20000011653 */
[----:B------:R-:W-:Y:S01]  /*d3c0*/  IMAD.MOV.U32 R52, RZ, RZ, R41 ;  /* 0x000000ffff347224 */ /* 0x000fe200078e0029 */
[----:B------:R-:W-:Y:S01]  /*d3d0*/  SHF.L.U32 R40, R54, 0x8, RZ ;  /* 0x0000000836287819 */ /* 0x000fe200000006ff */
[----:B------:R-:W-:Y:S01]  /*d3e0*/  IMAD.MOV.U32 R54, RZ, RZ, R42 ;  /* 0x000000ffff367224 */ /* 0x000fe200078e002a */
[----:B------:R-:W-:Y:S02]  /*d3f0*/  SHF.R.U32.HI R58, RZ, 0x8, R71 ;  /* 0x00000008ff3a7819 */ /* 0x000fe40000011647 */
[----:B------:R-:W-:Y:S01]  /*d400*/  LOP3.LUT R55, R55, 0xff00, R40, 0xf8, !PT ;  /* 0x0000ff0037377812 */ /* 0x000fe200078ef828 */
[----:B------:R-:W-:Y:S01]  /*d410*/  IMAD.SHL.U32 R40, R65, 0x100, RZ ;  /* 0x0000010041287824 */ /* 0x000fe200078e00ff */
[----:B------:R-:W-:-:S02]  /*d420*/  SHF.R.U32.HI R67, RZ, 0x10, R81 ;  /* 0x00000010ff437819 */ /* 0x000fc40000011651 */
[----:B------:R-:W-:Y:S02]  /*d430*/  SHF.R.U32.HI R66, RZ, 0x10, R83 ;  /* 0x00000010ff427819 */ /* 0x000fe40000011653 */
[----:B------:R-:W-:Y:S01]  /*d440*/  LOP3.LUT R61, R83, 0xff0000ff, RZ, 0xc0, !PT ;  /* 0xff0000ff533d7812 */ /* 0x000fe200078ec0ff */
[----:B------:R-:W-:Y:S01]  /*d450*/  IMAD.U32 R42, R67, 0x10000, RZ ;  /* 0x00010000432a7824 */ /* 0x000fe200078e00ff */
[----:B------:R-:W-:Y:S02]  /*d460*/  SHF.R.U32.HI R60, RZ, 0x8, R69 ;  /* 0x00000008ff3c7819 */ /* 0x000fe40000011645 */
[----:B------:R-:W-:Y:S02]  /*d470*/  LOP3.LUT R63, R71, 0xff0000ff, RZ, 0xc0, !PT ;  /* 0xff0000ff473f7812 */ /* 0x000fe400078ec0ff */
[----:B------:R-:W-:Y:S01]  /*d480*/  SHF.L.U32 R44, R58, 0x8, RZ ;  /* 0x000000083a2c7819 */ /* 0x000fe200000006ff */
[----:B------:R-:W-:Y:S01]  /*d490*/  IMAD.SHL.U32 R41, R60, 0x100, RZ ;  /* 0x000001003c297824 */ /* 0x000fe200078e00ff */
[----:B------:R-:W-:Y:S01]  /*d4a0*/  LOP3.LUT R61, R61, 0xff00, R40, 0xf8, !PT ;  /* 0x0000ff003d3d7812 */ /* 0x000fe200078ef828 */
[----:B------:R-:W-:Y:S01]  /*d4b0*/  IMAD.U32 R40, R66, 0x10000, RZ ;  /* 0x0001000042287824 */ /* 0x000fe200078e00ff */
[----:B------:R-:W-:-:S02]  /*d4c0*/  LOP3.LUT R67, R63, 0xff00, R44, 0xf8, !PT ;  /* 0x0000ff003f437812 */ /* 0x000fc400078ef82c */
[----:B------:R-:W-:Y:S02]  /*d4d0*/  LOP3.LUT R56, R69, 0xff0000ff, RZ, 0xc0, !PT ;  /* 0xff0000ff45387812 */ /* 0x000fe400078ec0ff */
[----:B------:R-:W-:Y:S02]  /*d4e0*/  F2FP.F16.E4M3.UNPACK_B R63, R151.H1 ;  /* 0x00000097ff3f723e */ /* 0x000fe400030006ff */
[----:B------:R-:W-:Y:S02]  /*d4f0*/  F2FP.F16.E4M3.UNPACK_B R60, R59.H1 ;  /* 0x0000003bff3c723e */ /* 0x000fe400030006ff */
[----:B------:R-:W-:Y:S02]  /*d500*/  F2FP.F16.E4M3.UNPACK_B R58, R57.H1 ;  /* 0x00000039ff3a723e */ /* 0x000fe400030006ff */
[----:B------:R-:W-:Y:S02]  /*d510*/  SHF.R.U32.HI R62, RZ, 0x10, R69 ;  /* 0x00000010ff3e7819 */ /* 0x000fe40000011645 */
[----:B------:R-:W-:-:S02]  /*d520*/  LOP3.LUT R40, R61, 0xff0000, R40, 0xf8, !PT ;  /* 0x00ff00003d287812 */ /* 0x000fc400078ef828 */
[----:B------:R-:W-:Y:S01]  /*d530*/  LOP3.LUT R65, R56, 0xff00, R41, 0xf8, !PT ;  /* 0x0000ff0038417812 */ /* 0x000fe200078ef829 */
[----:B------:R-:W-:Y:S01]  /*d540*/  HADD2.F32 R41, -RZ, R63.H0_H0 ;  /* 0x2000003fff297230 */ /* 0x000fe20000004100 */
[----:B------:R-:W-:Y:S01]  /*d550*/  LOP3.LUT R42, R55, 0xff0000, R42, 0xf8, !PT ;  /* 0x00ff0000372a7812 */ /* 0x000fe200078ef82a */
[----:B------:R-:W-:Y:S01]  /*d560*/  HADD2.F32 R56, -RZ, R60.H0_H0 ;  /* 0x2000003cff387230 */ /* 0x000fe20000004100 */
[----:B------:R-:W-:Y:S01]  /*d570*/  F2FP.F16.E4M3.UNPACK_B R61, R153.H1 ;  /* 0x00000099ff3d723e */ /* 0x000fe200030006ff */
[----:B------:R-:W-:Y:S01]  /*d580*/  HADD2.F32 R55, -RZ, R58.H0_H0 ;  /* 0x2000003aff377230 */ /* 0x000fe20000004100 */
[----:B------:R-:W-:Y:S01]  /*d590*/  SHF.R.U32.HI R64, RZ, 0x10, R71 ;  /* 0x00000010ff407819 */ /* 0x000fe20000011647 */
[----:B------:R-:W-:Y:S02]  /*d5a0*/  IMAD.U32 R44, R62, 0x10000, RZ ;  /* 0x000100003e2c7824 */ /* 0x000fe400078e00ff */
[----:B------:R-:W-:Y:S01]  /*d5b0*/  FMUL.FTZ R66, R56, R41 ;  /* 0x0000002938427220 */ /* 0x000fe20000410000 */
[----:B------:R-:W-:-:S02]  /*d5c0*/  HADD2.F32 R62, -RZ, R61.H0_H0 ;  /* 0x2000003dff3e7230 */ /* 0x000fc40000004100 */
[C---:B------:R-:W-:Y:S01]  /*d5d0*/  FMUL.FTZ R69, R55.reuse, R41 ;  /* 0x0000002937457220 */ /* 0x040fe20000410000 */
[----:B------:R-:W-:Y:S01]  /*d5e0*/  SHF.L.U32 R64, R64, 0x10, RZ ;  /* 0x0000001040407819 */ /* 0x000fe200000006ff */
[----:B------:R-:W-:Y:S01]  /*d5f0*/  HADD2.F32 R58, -RZ, R58.H1_H1 ;  /* 0x3000003aff3a7230 */ /* 0x000fe20000004100 */
[----:B------:R-:W-:Y:S01]  /*d600*/  F2FP.F16.E4M3.UNPACK_B R151, R151 ;  /* 0x00000097ff97723e */ /* 0x000fe200020006ff */
[-C--:B------:R-:W-:Y:S01]  /*d610*/  FFMA.FTZ R55, R55, R62.reuse, -R66 ;  /* 0x0000003e37377223 */ /* 0x080fe20000010842 */
[----:B------:R-:W-:Y:S01]  /*d620*/  FFMA.FTZ R56, R56, R62, R69 ;  /* 0x0000003e38387223 */ /* 0x000fe20000010045 */
[----:B------:R-:W-:Y:S01]  /*d630*/  HADD2.F32 R62, -RZ, R63.H1_H1 ;  /* 0x3000003fff3e7230 */ /* 0x000fe20000004100 */
[----:B------:R-:W-:Y:S01]  /*d640*/  LOP3.LUT R41, R67, 0xff0000, R64, 0xf8, !PT ;  /* 0x00ff000043297812 */ /* 0x000fe200078ef840 */
[----:B------:R-:W-:Y:S01]  /*d650*/  HADD2.F32 R63, -RZ, R60.H1_H1 ;  /* 0x3000003cff3f7230 */ /* 0x000fe20000004100 */
[----:B------:R-:W-:Y:S01]  /*d660*/  F2FP.F16.E4M3.UNPACK_B R60, R59 ;  /* 0x0000003bff3c723e */ /* 0x000fe200020006ff */
[----:B------:R-:W-:Y:S01]  /*d670*/  HADD2.F32 R64, -RZ, R61.H1_H1 ;  /* 0x3000003dff407230 */ /* 0x000fe20000004100 */
[----:B------:R-:W-:Y:S01]  /*d680*/  F2FP.F16.E4M3.UNPACK_B R61, R57 ;  /* 0x00000039ff3d723e */ /* 0x000fe200020006ff */
[-C--:B------:R-:W-:Y:S01]  /*d690*/  FMUL.FTZ R66, R58, R62.reuse ;  /* 0x0000003e3a427220 */ /* 0x080fe20000410000 */
[----:B------:R-:W-:Y:S01]  /*d6a0*/  LOP3.LUT R44, R65, 0xff0000, R44, 0xf8, !PT ;  /* 0x00ff0000412c7812 */ /* 0x000fe200078ef82c */
[----:B------:R-:W-:Y:S01]  /*d6b0*/  FMUL.FTZ R57, R63, R62 ;  /* 0x0000003e3f397220 */ /* 0x000fe20000410000 */
[----:B------:R-:W-:Y:S01]  /*d6c0*/  F2FP.F16.E4M3.UNPACK_B R153, R153 ;  /* 0x00000099ff99723e */ /* 0x000fe200020006ff */
[----:B------:R-:W-:Y:S01]  /*d6d0*/  HADD2.F32 R65, -RZ, R151.H0_H0 ;  /* 0x20000097ff417230 */ /* 0x000fe20000004100 */
[----:B------:R-:W-:Y:S01]  /*d6e0*/  F2FP.F16.E4M3.UNPACK_B R67, R152.H1 ;  /* 0x00000098ff43723e */ /* 0x000fe200030006ff */
[----:B------:R-:W-:-:S02]  /*d6f0*/  HADD2.F32 R62, -RZ, R60.H0_H0 ;  /* 0x2000003cff3e7230 */ /* 0x000fc40000004100 */
[-C--:B------:R-:W-:Y:S01]  /*d700*/  FFMA.FTZ R58, R58, R64.reuse, -R57 ;  /* 0x000000403a3a7223 */ /* 0x080fe20000010839 */
[----:B------:R-:W-:Y:S02]  /*d710*/  HADD2.F32 R59, -RZ, R61.H0_H0 ;  /* 0x2000003dff3b7230 */ /* 0x000fe40000004100 */
[----:B------:R-:W-:Y:S01]  /*d720*/  FFMA.FTZ R57, R63, R64, R66 ;  /* 0x000000403f397223 */ /* 0x000fe20000010042 */
[----:B------:R-:W-:Y:S02]  /*d730*/  HADD2.F32 R64, -RZ, R153.H0_H0 ;  /* 0x20000099ff407230 */ /* 0x000fe40000004100 */
[-C--:B------:R-:W-:Y:S01]  /*d740*/  FMUL.FTZ R68, R62, R65.reuse ;  /* 0x000000413e447220 */ /* 0x080fe20000410000 */
[----:B------:R-:W-:Y:S02]  /*d750*/  HADD2.F32 R66, -RZ, R151.H1_H1 ;  /* 0x30000097ff427230 */ /* 0x000fe40000004100 */
[----:B------:R-:W-:Y:S01]  /*d760*/  FMUL.FTZ R65, R59, R65 ;  /* 0x000000413b417220 */ /* 0x000fe20000410000 */
[----:B------:R-:W-:-:S02]  /*d770*/  HADD2.F32 R63, -RZ, R60.H1_H1 ;  /* 0x3000003cff3f7230 */ /* 0x000fc40000004100 */
[-C--:B------:R-:W-:Y:S01]  /*d780*/  FFMA.FTZ R59, R59, R64.reuse, -R68 ;  /* 0x000000403b3b7223 */ /* 0x080fe20000010844 */
[----:B------:R-:W-:Y:S02]  /*d790*/  HADD2.F32 R61, -RZ, R61.H1_H1 ;  /* 0x3000003dff3d7230 */ /* 0x000fe40000004100 */
[----:B------:R-:W-:Y:S01]  /*d7a0*/  FFMA.FTZ R60, R62, R64, R65 ;  /* 0x000000403e3c7223 */ /* 0x000fe20000010041 */
[----:B------:R-:W-:Y:S02]  /*d7b0*/  HADD2.F32 R62, -RZ, R153.H1_H1 ;  /* 0x30000099ff3e7230 */ /* 0x000fe40000004100 */
[----:B------:R-:W-:Y:S01]  /*d7c0*/  FMUL.FTZ R68, R63, R66 ;  /* 0x000000423f447220 */ /* 0x000fe20000410000 */
[----:B------:R-:W-:Y:S01]  /*d7d0*/  F2FP.F16.E4M3.UNPACK_B R64, R46.H1 ;  /* 0x0000002eff40723e */ /* 0x000fe200030006ff */
[C---:B------:R-:W-:Y:S01]  /*d7e0*/  FMUL.FTZ R76, R61.reuse, R66 ;  /* 0x000000423d4c7220 */ /* 0x040fe20000410000 */
[----:B------:R-:W-:Y:S01]  /*d7f0*/  F2FP.F16.E4M3.UNPACK_B R66, R154.H1 ;  /* 0x0000009aff42723e */ /* 0x000fe200030006ff */
[----:B------:R-:W-:Y:S01]  /*d800*/  FFMA.FTZ R70, R61, R62, -R68 ;  /* 0x0000003e3d467223 */ /* 0x000fe20000010844 */
[----:B------:R-:W-:Y:S01]  /*d810*/  F2FP.F16.E4M3.UNPACK_B R61, R54.H1 ;  /* 0x00000036ff3d723e */ /* 0x000fe200030006ff */
[----:B------:R-:W-:-:S02]  /*d820*/  HADD2.F32 R68, -RZ, R67.H0_H0 ;  /* 0x20000043ff447230 */ /* 0x000fc40000004100 */
[----:B------:R-:W-:Y:S01]  /*d830*/  FFMA.FTZ R69, R63, R62, R76 ;  /* 0x0000003e3f457223 */ /* 0x000fe2000001004c */
[----:B------:R-:W-:Y:S01]  /*d840*/  HADD2.F32 R65, -RZ, R64.H0_H0 ;  /* 0x20000040ff417230 */ /* 0x000fe20000004100 */
[----:B------:R-:W-:Y:S01]  /*d850*/  F2FP.F16.E4M3.UNPACK_B R152, R152 ;  /* 0x00000098ff98723e */ /* 0x000fe200020006ff */
[----:B------:R-:W-:Y:S01]  /*d860*/  HADD2.F32 R62, -RZ, R61.H0_H0 ;  /* 0x2000003dff3e7230 */ /* 0x000fe20000004100 */
[----:B------:R-:W-:Y:S01]  /*d870*/  F2FP.F16.E4M3.UNPACK_B R54, R54 ;  /* 0x00000036ff36723e */ /* 0x000fe200020006ff */
        /* <DEDUP_REMOVED lines=9> */
[-C--:B------:R-:W-:Y:S01]  /*d910*/  FMUL.FTZ R62, R64, R67.reuse ;  /* 0x00000043403e7220 */ /* 0x080fe20000410000 */
[----:B------:R-:W-:Y:S01]  /*d920*/  F2FP.F16.E4M3.UNPACK_B R154, R154 ;  /* 0x0000009aff9a723e */ /* 0x000fe200020006ff */
[C---:B------:R-:W-:Y:S01]  /*d930*/  FMUL.FTZ R67, R61.reuse, R67 ;  /* 0x000000433d437220 */ /* 0x040fe20000410000 */
[--C-:B------:R-:W-:Y:S02]  /*d940*/  HADD2.F32 R65, -RZ, R152.reuse.H0_H0 ;  /* 0x20000098ff417230 */ /* 0x100fe40000004100 */
[----:B------:R-:W-:Y:S01]  /*d950*/  FFMA.FTZ R77, R61, R66, -R62 ;  /* 0x000000423d4d7223 */ /* 0x000fe2000001083e */
[----:B------:R-:W-:Y:S01]  /*d960*/  F2FP.F16.E4M3.UNPACK_B R61, R46 ;  /* 0x0000002eff3d723e */ /* 0x000fe200020006ff */
[----:B------:R-:W-:-:S02]  /*d970*/  HADD2.F32 R152, -RZ, R152.H1_H1 ;  /* 0x30000098ff987230 */ /* 0x000fc40000004100 */
[----:B------:R-:W-:Y:S01]  /*d980*/  FFMA.FTZ R79, R64, R66, R67 ;  /* 0x00000042404f7223 */ /* 0x000fe20000010043 */
[--C-:B------:R-:W-:Y:S01]  /*d990*/  HADD2.F32 R46, -RZ, R54.reuse.H0_H0 ;  /* 0x20000036ff2e7230 */ /* 0x100fe20000004100 */
[----:B------:R-:W-:Y:S01]  /*d9a0*/  F2FP.SATFINITE.E4M3.F32.PACK_AB_MERGE_C R55, R58, R55, RZ ;  /* 0x000000373a37723e */ /* 0x000fe200048070ff */
[--C-:B------:R-:W-:Y:S01]  /*d9b0*/  HADD2.F32 R62, -RZ, R61.reuse.H0_H0 ;  /* 0x2000003dff3e7230 */ /* 0x100fe20000004100 */
[----:B------:R-:W-:Y:S01]  /*d9c0*/  F2FP.SATFINITE.E4M3.F32.PACK_AB_MERGE_C R57, R57, R56, RZ ;  /* 0x000000383939723e */ /* 0x000fe200048070ff */
[----:B------:R-:W-:Y:S01]  /*d9d0*/  HADD2.F32 R61, -RZ, R61.H1_H1 ;  /* 0x3000003dff3d7230 */ /* 0x000fe20000004100 */
[----:B------:R-:W-:Y:S01]  /*d9e0*/  F2FP.F16.E4M3.UNPACK_B R58, R52 ;  /* 0x00000034ff3a723e */ /* 0x000fe200020006ff */
[----:B------:R-:W-:Y:S02]  /*d9f0*/  HADD2.F32 R54, -RZ, R54.H1_H1 ;  /* 0x30000036ff367230 */ /* 0x000fe40000004100 */
[----:B------:R-:W-:Y:S01]  /*da00*/  FMUL.FTZ R67, R62, R65 ;  /* 0x000000413e437220 */ /* 0x000fe20000410000 */
[----:B------:R-:W-:-:S02]  /*da10*/  HADD2.F32 R63, -RZ, R154.H0_H0 ;  /* 0x2000009aff3f7230 */ /* 0x000fc40000004100 */
[CC--:B------:R-:W-:Y:S01]  /*da20*/  FMUL.FTZ R71, R61.reuse, R152.reuse ;  /* 0x000000983d477220 */ /* 0x0c0fe20000410000 */
[----:B------:R-:W-:Y:S02]  /*da30*/  HADD2.F32 R154, -RZ, R154.H1_H1 ;  /* 0x3000009aff9a7230 */ /* 0x000fe40000004100 */
[----:B------:R-:W-:Y:S01]  /*da40*/  FMUL.FTZ R65, R46, R65 ;  /* 0x000000412e417220 */ /* 0x000fe20000410000 */
[----:B------:R-:W-:Y:S01]  /*da50*/  FMUL.FTZ R152, R54, R152 ;  /* 0x0000009836987220 */ /* 0x000fe20000410000 */
[----:B------:R-:W-:Y:S01]  /*da60*/  FFMA.FTZ R67, R46, R63, -R67 ;  /* 0x0000003f2e437223 */ /* 0x000fe20000010843 */
[----:B------:R-:W-:Y:S01]  /*da70*/  F2FP.SATFINITE.E4M3.F32.PACK_AB_MERGE_C R56, R70, R59, R55 ;  /* 0x0000003b4638723e */ /* 0x000fe20004807037 */
[-C--:B------:R-:W-:Y:S01]  /*da80*/  FFMA.FTZ R54, R54, R154.reuse, -R71 ;  /* 0x0000009a36367223 */ /* 0x080fe20000010847 */
[----:B------:R-:W-:Y:S01]  /*da90*/  FFMA.FTZ R46, R62, R63, R65 ;  /* 0x0000003f3e2e7223 */ /* 0x000fe20000010041 */
[----:B------:R-:W-:Y:S01]  /*daa0*/  FFMA.FTZ R71, R61, R154, R152 ;  /* 0x0000009a3d477223 */ /* 0x000fe20000010098 */
[----:B------:R-:W-:-:S02]  /*dab0*/  F2FP.F16.E4M3.UNPACK_B R61, R45 ;  /* 0x0000002dff3d723e */ /* 0x000fc400020006ff */
[----:B------:R-:W-:Y:S02]  /*dac0*/  F2FP.F16.E4M3.UNPACK_B R65, R44 ;  /* 0x0000002cff41723e */ /* 0x000fe400020006ff */
[----:B------:R-:W-:Y:S01]  /*dad0*/  F2FP.SATFINITE.E4M3.F32.PACK_AB_MERGE_C R55, R69, R60, R57 ;  /* 0x0000003c4537723e */ /* 0x000fe20004807039 */
[----:B------:R-:W-:Y:S01]  /*dae0*/  HADD2.F32 R59, -RZ, R61.H0_H0 ;  /* 0x2000003dff3b7230 */ /* 0x000fe20000004100 */
        /* <DEDUP_REMOVED lines=24> */
[----:B------:R-:W-:Y:S01]  /*dc70*/  F2FP.SATFINITE.E4M3.F32.PACK_AB_MERGE_C R76, R79, R76, RZ ;  /* 0x0000004c4f4c723e */ /* 0x000fe200048070ff */
[----:B------:R-:W-:Y:S01]  /*dc80*/  HADD2.F32 R44, -RZ, R59.H0_H0 ;  /* 0x2000003bff2c7230 */ /* 0x000fe20000004100 */
[----:B------:R-:W-:Y:S01]  /*dc90*/  F2FP.F16.E4M3.UNPACK_B R66, R41.H1 ;  /* 0x00000029ff42723e */ /* 0x000fe200030006ff */
[----:B------:R-:W-:Y:S02]  /*dca0*/  HADD2.F32 R61, -RZ, R61.H1_H1 ;  /* 0x3000003dff3d7230 */ /* 0x000fe40000004100 */
[----:B------:R-:W-:Y:S01]  /*dcb0*/  FMUL.FTZ R67, R60, R65 ;  /* 0x000000413c437220 */ /* 0x000fe20000410000 */
[----:B------:R-:W-:-:S02]  /*dcc0*/  HADD2.F32 R64, -RZ, R64.H1_H1 ;  /* 0x30000040ff407230 */ /* 0x000fc40000004100 */
[----:B------:R-:W-:Y:S01]  /*dcd0*/  FMUL.FTZ R65, R44, R65 ;  /* 0x000000412c417220 */ /* 0x000fe20000410000 */
[----:B------:R-:W-:Y:S01]  /*dce0*/  HADD2.F32 R59, -RZ, R59.H1_H1 ;  /* 0x3000003bff3b7230 */ /* 0x000fe20000004100 */
[----:B------:R-:W-:Y:S01]  /*dcf0*/  F2FP.SATFINITE.E4M3.F32.PACK_AB_MERGE_C R46, R71, R46, R76 ;  /* 0x0000002e472e723e */ /* 0x000fe2000480704c */
[--C-:B------:R-:W-:Y:S02]  /*dd00*/  HADD2.F32 R63, -RZ, R42.reuse.H0_H0 ;  /* 0x2000002aff3f7230 */ /* 0x100fe40000004100 */
[----:B------:R-:W-:Y:S02]  /*dd10*/  HADD2.F32 R62, -RZ, R42.H1_H1 ;  /* 0x3000002aff3e7230 */ /* 0x000fe40000004100 */
[-C--:B------:R-:W-:Y:S01]  /*dd20*/  FMUL.FTZ R42, R61, R64.reuse ;  /* 0x000000403d2a7220 */ /* 0x080fe20000410000 */
[C---:B------:R-:W-:Y:S01]  /*dd30*/  FMUL.FTZ R64, R59.reuse, R64 ;  /* 0x000000403b407220 */ /* 0x040fe20000410000 */
[----:B------:R-:W-:Y:S01]  /*dd40*/  FFMA.FTZ R70, R60, R63, R65 ;  /* 0x0000003f3c467223 */ /* 0x000fe20000010041 */
[----:B------:R-:W-:Y:S01]  /*dd50*/  F2FP.F16.E4M3.UNPACK_B R65, R41 ;  /* 0x00000029ff41723e */ /* 0x000fe200020006ff */
[-C--:B------:R-:W-:Y:S01]  /*dd60*/  FFMA.FTZ R76, R59, R62.reuse, -R42 ;  /* 0x0000003e3b4c7223 */ /* 0x080fe2000001082a */
[----:B------:R-:W-:Y:S01]  /*dd70*/  F2FP.F16.E4M3.UNPACK_B R42, R43 ;  /* 0x0000002bff2a723e */ /* 0x000fe200020006ff */
[----:B------:R-:W-:Y:S01]  /*dd80*/  FFMA.FTZ R69, R44, R63, -R67 ;  /* 0x0000003f2c457223 */ /* 0x000fe20000010843 */
[-C--:B------:R-:W-:Y:S01]  /*dd90*/  F2FP.F16.E4M3.UNPACK_B R59, R47.reuse ;  /* 0x0000002fff3b723e */ /* 0x080fe200020006ff */
[----:B------:R-:W-:Y:S01]  /*dda0*/  FFMA.FTZ R71, R61, R62, R64 ;  /* 0x0000003e3d477223 */ /* 0x000fe20000010040 */
[----:B------:R-:W-:Y:S01]  /*ddb0*/  F2FP.F16.E4M3.UNPACK_B R60, R47.H1 ;  /* 0x0000002fff3c723e */ /* 0x000fe200030006ff */
[----:B------:R-:W-:Y:S01]  /*ddc0*/  HADD2.F32 R44, -RZ, R42.H0_H0 ;  /* 0x2000002aff2c7230 */ /* 0x000fe20000004100 */
[----:B------:R-:W-:Y:S01]  /*ddd0*/  F2FP.F16.E4M3.UNPACK_B R43, R43.H1 ;  /* 0x0000002bff2b723e */ /* 0x000fe200030006ff */
[----:B------:R-:W-:Y:S01]  /*dde0*/  HADD2.F32 R61, -RZ, R59.H0_H0 ;  /* 0x2000003bff3d7230 */ /* 0x000fe20000004100 */
[-C--:B------:R-:W-:Y:S01]  /*ddf0*/  F2FP.F16.E4M3.UNPACK_B R41, R40.reuse ;  /* 0x00000028ff29723e */ /* 0x080fe200020006ff */
[----:B------:R-:W-:Y:S01]  /*de00*/  HADD2.F32 R67, -RZ, R65.H0_H0 ;  /* 0x20000041ff437230 */ /* 0x000fe20000004100 */
[----:B------:R-:W-:Y:S01]  /*de10*/  F2FP.F16.E4M3.UNPACK_B R62, R40.H1 ;  /* 0x00000028ff3e723e */ /* 0x000fe200030006ff */
[----:B------:R-:W-:Y:S01]  /*de20*/  HADD2.F32 R40, -RZ, R60.H0_H0 ;  /* 0x2000003cff287230 */ /* 0x000fe20000004100 */
[----:B------:R-:W-:Y:S01]  /*de30*/  F2FP.SATFINITE.E4M3.F32.PACK_AB_MERGE_C R69, R76, R69, RZ ;  /* 0x000000454c45723e */ /* 0x000fe200048070ff */
[----:B------:R-:W-:-:S02]  /*de40*/  HADD2.F32 R68, -RZ, R66.H0_H0 ;  /* 0x20000042ff447230 */ /* 0x000fc40000004100 */
[-C--:B------:R-:W-:Y:S01]  /*de50*/  FMUL.FTZ R77, R61, R67.reuse ;  /* 0x000000433d4d7220 */ /* 0x080fe20000410000 */
[----:B------:R-:W-:Y:S02]  /*de60*/  HADD2.F32 R47, -RZ, R43.H0_H0 ;  /* 0x2000002bff2f7230 */ /* 0x000fe40000004100 */
[----:B------:R-:W-:Y:S01]  /*de70*/  FMUL.FTZ R78, R44, R67 ;  /* 0x000000432c4e7220 */ /* 0x000fe20000410000 */
        /* <DEDUP_REMOVED lines=18> */
[----:B------:R-:W-:Y:S02]  /*dfa0*/  HADD2.F32 R41, -RZ, R41.H1_H1 ;  /* 0x30000029ff297230 */ /* 0x000fe40000004100 */
[----:B------:R-:W-:Y:S01]  /*dfb0*/  FMUL.FTZ R40, R42, R65 ;  /* 0x000000412a287220 */ /* 0x000fe20000410000 */
[----:B------:R-:W-:Y:S01]  /*dfc0*/  F2FP.SATFINITE.E4M3.F32.PACK_AB_MERGE_C R57, R52, R57, R69 ;  /* 0x000000393439723e */ /* 0x000fe20004807045 */
[-C--:B------:R-:W-:Y:S01]  /*dfd0*/  FFMA.FTZ R43, R43, R62.reuse, -R44 ;  /* 0x0000003e2b2b7223 */ /* 0x080fe2000001082c */
[----:B------:R-:W-:Y:S01]  /*dfe0*/  FFMA.FTZ R60, R60, R62, R61 ;  /* 0x0000003e3c3c7223 */ /* 0x000fe2000001003d */
[-C--:B------:R-:W-:Y:S01]  /*dff0*/  FFMA.FTZ R42, R42, R41.reuse, -R47 ;  /* 0x000000292a2a7223 */ /* 0x080fe2000001082f */
[----:B------:R-:W-:Y:S01]  /*e000*/  FFMA.FTZ R41, R59, R41, R40 ;  /* 0x000000293b297223 */ /* 0x000fe20000010028 */
[----:B------:R-:W-:Y:S01]  /*e010*/  F2FP.SATFINITE.E4M3.F32.PACK_AB_MERGE_C R70, R71, R70, RZ ;  /* 0x000000464746723e */ /* 0x000fe200048070ff */
[----:B------:R-:W-:Y:S01]  /*e020*/  IMAD.MOV.U32 R40, RZ, RZ, R56 ;  /* 0x000000ffff287224 */ /* 0x000fe200078e0038 */
[----:B------:R-:W-:Y:S01]  /*e030*/  F2FP.SATFINITE.E4M3.F32.PACK_AB_MERGE_C R43, R43, R80, RZ ;  /* 0x000000502b2b723e */ /* 0x000fe200048070ff */
[----:B------:R-:W-:Y:S01]  /*e040*/  IMAD.MOV.U32 R44, RZ, RZ, R55 ;  /* 0x000000ffff2c7224 */ /* 0x000fe200078e0037 */
[----:B------:R-:W-:-:S02]  /*e050*/  F2FP.SATFINITE.E4M3.F32.PACK_AB_MERGE_C R60, R60, R67, RZ ;  /* 0x000000433c3c723e */ /* 0x000fc400048070ff */
[----:B------:R-:W-:Y:S02]  /*e060*/  F2FP.SATFINITE.E4M3.F32.PACK_AB_MERGE_C R43, R42, R77, R43 ;  /* 0x0000004d2a2b723e */ /* 0x000fe4000480702b */
[----:B------:R-:W-:Y:S01]  /*e070*/  F2FP.SATFINITE.E4M3.F32.PACK_AB_MERGE_C R47, R41, R78, R60 ;  /* 0x0000004e292f723e */ /* 0x000fe2000480703c */
[----:B------:R-:W-:Y:S01]  /*e080*/  IMAD.MOV.U32 R41, RZ, RZ, R57 ;  /* 0x000000ffff297224 */ /* 0x000fe200078e0039 */
[----:B------:R-:W-:Y:S02]  /*e090*/  F2FP.SATFINITE.E4M3.F32.PACK_AB_MERGE_C R45, R45, R58, R70 ;  /* 0x0000003a2d2d723e */ /* 0x000fe40004807046 */
[----:B------:R-:W-:-:S07]  /*e0a0*/  MOV R42, R54 ;  /* 0x00000036002a7202 */ /* 0x000fce0000000f00 */
.L_x_562:
[----:B------:R-:W-:Y:S05]  /*e0b0*/  BSYNC B2 ;  /* 0x0000000000027941 */ /* 0x000fea0003800000 */
.L_x_561:
[----:B0-----:R3:W-:Y:S04]  /*e0c0*/  STG.E.128 desc[UR54][R48.64], R40 ;  /* 0x0000002830007986 */ /* 0x0017e8000c101d36 */
[----:B-1----:R3:W-:Y:S02]  /*e0d0*/  @!P2 STG.E.128 desc[UR54][R50.64], R44 ;  /* 0x0000002c3200a986 */ /* 0x0027e4000c101d36 */
.L_x_560:
[----:B------:R-:W-:Y:S05]  /*e0e0*/  BSYNC B1 ;  /* 0x0000000000017941 */ /* 0x000fea0003800000 */
.L_x_559:
[----:B------:R-:W-:-:S13]  /*e0f0*/  ISETP.NE.AND P2, PT, R36, RZ, PT ;  /* 0x000000ff2400720c */ /* 0x000fda0003f45270 */
[----:B------:R-:W-:Y:S05]  /*e100*/  @!P2 BRA `(.L_x_513) ;  /* 0x0000001000c0a947 */ /* 0x000fea0003800000 */
[----:B0--3--:R-:W3:Y:S01]  /*e110*/  LDL R40, [R1+0x10] ;  /* 0x0000100001287983 */ /* 0x009ee20000100800 */
[----:B------:R-:W-:Y:S01]  /*e120*/  IADD3 R49, P2, P4, R116, R136, R29 ;  /* 0x0000008874317210 */ /* 0x000fe20007c5e01d */
[----:B------:R-:W-:Y:S03]  /*e130*/  BSSY B1, `(.L_x_563) ;  /* 0x00000ed000017945 */ /* 0x000fe60003800000 */
[----:B------:R-:W-:Y:S02]  /*e140*/  IADD3.X R42, R4, R53, R32, P2, P4 ;  /* 0x00000035042a7210 */ /* 0x000fe400017e8420 */
[----:B------:R-:W-:-:S05]  /*e150*/  IADD3 R48, P2, R49, R122, RZ ;  /* 0x0000007a31307210 */ /* 0x000fca0007f5e0ff */
[----:B------:R-:W-:Y:S01]  /*e160*/  IMAD.X R49, R42, 0x1, R123, P2 ;  /* 0x000000012a317824 */ /* 0x000fe200010e067b */
        /* <DEDUP_REMOVED lines=21> */
[--C-:B------:R-:W-:Y:S01]  /*e2c0*/  SHF.R.U32.HI R55, RZ, 0x8, R85.reuse ;  /* 0x00000008ff377819 */ /* 0x100fe20000011655 */
[----:B-1----:R-:W-:Y:S01]  /*e2d0*/  IMAD.MOV.U32 R59, RZ, RZ, R44 ;  /* 0x000000ffff3b7224 */ /* 0x002fe200078e002c */
[----:B------:R-:W-:Y:S01]  /*e2e0*/  LOP3.LUT R54, R85, 0xff0000ff, RZ, 0xc0, !PT ;  /* 0xff0000ff55367812 */ /* 0x000fe200078ec0ff */
[----:B0-----:R-:W-:Y:S01]  /*e2f0*/  IMAD.MOV.U32 R56, RZ, RZ, R40 ;  /* 0x000000ffff387224 */ /* 0x001fe200078e0028 */
[----:B------:R-:W-:Y:S01]  /*e300*/  SHF.R.U32.HI R66, RZ, 0x10, R85 ;  /* 0x00000010ff427819 */ /* 0x000fe20000011655 */
[----:B------:R-:W-:Y:S01]  /*e310*/  IMAD.MOV.U32 R52, RZ, RZ, R46 ;  /* 0x000000ffff347224 */ /* 0x000fe200078e002e */
[----:B------:R-:W-:Y:S01]  /*e320*/  SHF.L.U32 R55, R55, 0x8, RZ ;  /* 0x0000000837377819 */ /* 0x000fe200000006ff */
[----:B------:R-:W-:Y:S01]  /*e330*/  IMAD.MOV.U32 R50, RZ, RZ, R42 ;  /* 0x000000ffff327224 */ /* 0x000fe200078e002a */
[----:B------:R-:W-:Y:S02]  /*e340*/  SHF.R.U32.HI R62, RZ, 0x8, R87 ;  /* 0x00000008ff3e7819 */ /* 0x000fe40000011657 */
[----:B------:R-:W-:-:S02]  /*e350*/  SHF.R.U32.HI R63, RZ, 0x8, R75 ;  /* 0x00000008ff3f7819 */ /* 0x000fc4000001164b */
[----:B------:R-:W-:Y:S01]  /*e360*/  LOP3.LUT R44, R54, 0xff00, R55, 0xf8, !PT ;  /* 0x0000ff00362c7812 */ /* 0x000fe200078ef837 */
[----:B------:R-:W-:Y:S01]  /*e370*/  IMAD.U32 R55, R66, 0x10000, RZ ;  /* 0x0001000042377824 */ /* 0x000fe200078e00ff */
[----:B------:R-:W-:Y:S01]  /*e380*/  SHF.R.U32.HI R64, RZ, 0x10, R87 ;  /* 0x00000010ff407819 */ /* 0x000fe20000011657 */
[----:B------:R-:W-:Y:S01]  /*e390*/  IMAD.SHL.U32 R40, R62, 0x100, RZ ;  /* 0x000001003e287824 */ /* 0x000fe200078e00ff */
[----:B------:R-:W-:Y:S01]  /*e3a0*/  LOP3.LUT R57, R87, 0xff0000ff, RZ, 0xc0, !PT ;  /* 0xff0000ff57397812 */ /* 0x000fe200078ec0ff */
[----:B------:R-:W-:Y:S01]  /*e3b0*/  IMAD.SHL.U32 R63, R63, 0x100, RZ ;  /* 0x000001003f3f7824 */ /* 0x000fe200078e00ff */
[----:B------:R-:W-:Y:S02]  /*e3c0*/  SHF.R.U32.HI R61, RZ, 0x8, R73 ;  /* 0x00000008ff3d7819 */ /* 0x000fe40000011649 */
[----:B------:R-:W-:Y:S02]  /*e3d0*/  LOP3.LUT R60, R75, 0xff0000ff, RZ, 0xc0, !PT ;  /* 0xff0000ff4b3c7812 */ /* 0x000fe400078ec0ff */
[----:B------:R-:W-:Y:S01]  /*e3e0*/  LOP3.LUT R44, R44, 0xff0000, R55, 0xf8, !PT ;  /* 0x00ff00002c2c7812 */ /* 0x000fe200078ef837 */
[----:B------:R-:W-:Y:S01]  /*e3f0*/  IMAD.U32 R55, R64, 0x10000, RZ ;  /* 0x0001000040377824 */ /* 0x000fe200078e00ff */
[----:B------:R-:W-:-:S02]  /*e400*/  LOP3.LUT R58, R73, 0xff0000ff, RZ, 0xc0, !PT ;  /* 0xff0000ff493a7812 */ /* 0x000fc400078ec0ff */
[----:B------:R-:W-:Y:S02]  /*e410*/  SHF.L.U32 R61, R61, 0x8, RZ ;  /* 0x000000083d3d7819 */ /* 0x000fe400000006ff */
[----:B------:R-:W-:Y:S02]  /*e420*/  LOP3.LUT R40, R57, 0xff00, R40, 0xf8, !PT ;  /* 0x0000ff0039287812 */ /* 0x000fe400078ef828 */
[----:B------:R-:W-:Y:S02]  /*e430*/  LOP3.LUT R62, R60, 0xff00, R63, 0xf8, !PT ;  /* 0x0000ff003c3e7812 */ /* 0x000fe400078ef83f */
[----:B------:R-:W-:Y:S02]  /*e440*/  F2FP.F16.E4M3.UNPACK_B R63, R146.H1 ;  /* 0x00000092ff3f723e */ /* 0x000fe400030006ff */
[----:B------:R-:W-:Y:S02]  /*e450*/  F2FP.F16.E4M3.UNPACK_B R60, R59.H1 ;  /* 0x0000003bff3c723e */ /* 0x000fe400030006ff */
[----:B------:R-:W-:Y:S01]  /*e460*/  F2FP.F16.E4M3.UNPACK_B R57, R56.H1 ;  /* 0x00000038ff39723e */ /* 0x000fe200030006ff */
[----:B------:R-:W-:Y:S01]  /*e470*/  HADD2.F32 R42, -RZ, R63.H0_H0 ;  /* 0x2000003fff2a7230 */ /* 0x000fe20000004100 */
[----:B------:R-:W-:-:S02]  /*e480*/  LOP3.LUT R46, R58, 0xff00, R61, 0xf8, !PT ;  /* 0x0000ff003a2e7812 */ /* 0x000fc400078ef83d */
[----:B------:R-:W-:Y:S01]  /*e490*/  SHF.R.U32.HI R67, RZ, 0x10, R75 ;  /* 0x00000010ff437819 */ /* 0x000fe2000001164b */
[--C-:B------:R-:W-:Y:S01]  /*e4a0*/  HADD2.F32 R54, -RZ, R57.reuse.H0_H0 ;  /* 0x20000039ff367230 */ /* 0x100fe20000004100 */
[----:B------:R-:W-:Y:S01]  /*e4b0*/  LOP3.LUT R40, R40, 0xff0000, R55, 0xf8, !PT ;  /* 0x00ff000028287812 */ /* 0x000fe200078ef837 */
[----:B------:R-:W-:Y:S01]  /*e4c0*/  HADD2.F32 R55, -RZ, R60.H0_H0 ;  /* 0x2000003cff377230 */ /* 0x000fe20000004100 */
[----:B------:R-:W-:Y:S01]  /*e4d0*/  F2FP.F16.E4M3.UNPACK_B R58, R148.H1 ;  /* 0x00000094ff3a723e */ /* 0x000fe200030006ff */
[----:B------:R-:W-:Y:S02]  /*e4e0*/  IMAD.U32 R67, R67, 0x10000, RZ ;  /* 0x0001000043437824 */ /* 0x000fe400078e00ff */
[-C--:B------:R-:W-:Y:S01]  /*e4f0*/  FMUL.FTZ R64, R54, R42.reuse ;  /* 0x0000002a36407220 */ /* 0x080fe20000410000 */
[----:B------:R-:W-:Y:S01]  /*e500*/  SHF.R.U32.HI R65, RZ, 0x10, R73 ;  /* 0x00000010ff417819 */ /* 0x000fe20000011649 */
[----:B------:R-:W-:Y:S01]  /*e510*/  FMUL.FTZ R69, R55, R42 ;  /* 0x0000002a37457220 */ /* 0x000fe20000410000 */
[--C-:B------:R-:W-:Y:S01]  /*e520*/  HADD2.F32 R61, -RZ, R58.reuse.H0_H0 ;  /* 0x2000003aff3d7230 */ /* 0x100fe20000004100 */
[----:B------:R-:W-:Y:S01]  /*e530*/  LOP3.LUT R42, R62, 0xff0000, R67, 0xf8, !PT ;  /* 0x00ff00003e2a7812 */ /* 0x000fe200078ef843 */
[----:B------:R-:W-:Y:S01]  /*e540*/  HADD2.F32 R62, -RZ, R58.H1_H1 ;  /* 0x3000003aff3e7230 */ /* 0x000fe20000004100 */
[----:B------:R-:W-:Y:S01]  /*e550*/  SHF.L.U32 R65, R65, 0x10, RZ ;  /* 0x0000001041417819 */ /* 0x000fe200000006ff */
[----:B------:R-:W-:-:S02]  /*e560*/  HADD2.F32 R58, -RZ, R57.H1_H1 ;  /* 0x30000039ff3a7230 */ /* 0x000fc40000004100 */
[-C--:B------:R-:W-:Y:S01]  /*e570*/  FFMA.FTZ R54, R54, R61.reuse, -R69 ;  /* 0x0000003d36367223 */ /* 0x080fe20000010845 */
[----:B------:R-:W-:Y:S01]  /*e580*/  FFMA.FTZ R55, R55, R61, R64 ;  /* 0x0000003d37377223 */ /* 0x000fe20000010040 */
[----:B------:R-:W-:Y:S01]  /*e590*/  HADD2.F32 R64, -RZ, R63.H1_H1 ;  /* 0x3000003fff407230 */ /* 0x000fe20000004100 */
[----:B------:R-:W-:Y:S01]  /*e5a0*/  F2FP.F16.E4M3.UNPACK_B R146, R146 ;  /* 0x00000092ff92723e */ /* 0x000fe200020006ff */
[----:B------:R-:W-:Y:S01]  /*e5b0*/  HADD2.F32 R61, -RZ, R60.H1_H1 ;  /* 0x3000003cff3d7230 */ /* 0x000fe20000004100 */
[----:B------:R-:W-:Y:S02]  /*e5c0*/  F2FP.F16.E4M3.UNPACK_B R59, R59 ;  /* 0x0000003bff3b723e */ /* 0x000fe400020006ff */
[----:B------:R-:W-:Y:S01]  /*e5d0*/  F2FP.F16.E4M3.UNPACK_B R56, R56 ;  /* 0x00000038ff38723e */ /* 0x000fe200020006ff */
[----:B------:R-:W-:Y:S01]  /*e5e0*/  HADD2.F32 R63, -RZ, R146.H0_H0 ;  /* 0x20000092ff3f7230 */ /* 0x000fe20000004100 */
[----:B------:R-:W-:Y:S01]  /*e5f0*/  LOP3.LUT R46, R46, 0xff0000, R65, 0xf8, !PT ;  /* 0x00ff00002e2e7812 */ /* 0x000fe200078ef841 */
[----:B------:R-:W-:Y:S01]  /*e600*/  FMUL.FTZ R65, R61, R64 ;  /* 0x000000403d417220 */ /* 0x000fe20000410000 */
[----:B------:R-:W-:Y:S01]  /*e610*/  F2FP.F16.E4M3.UNPACK_B R148, R148 ;  /* 0x00000094ff94723e */ /* 0x000fe200020006ff */
[----:B------:R-:W-:Y:S01]  /*e620*/  FMUL.FTZ R64, R58, R64 ;  /* 0x000000403a407220 */ /* 0x000fe20000410000 */
        /* <DEDUP_REMOVED lines=14> */
[----:B------:R-:W-:Y:S01]  /*e710*/  F2FP.F16.E4M3.UNPACK_B R57, R147.H1 ;  /* 0x00000093ff39723e */ /* 0x000fe200030006ff */
[C---:B------:R-:W-:Y:S01]  /*e720*/  FMUL.FTZ R146, R56.reuse, R146 ;  /* 0x0000009238927220 */ /* 0x040fe20000410000 */
[----:B------:R-:W-:Y:S01]  /*e730*/  F2FP.F16.E4M3.UNPACK_B R58, R52.H1 ;  /* 0x00000034ff3a723e */ /* 0x000fe200030006ff */
[----:B------:R-:W-:Y:S01]  /*e740*/  FFMA.FTZ R67, R56, R148, -R61 ;  /* 0x0000009438437223 */ /* 0x000fe2000001083d */
[----:B------:R-:W-:Y:S01]  /*e750*/  F2FP.F16.E4M3.UNPACK_B R61, R149.H1 ;  /* 0x00000095ff3d723e */ /* 0x000fe200030006ff */
[----:B------:R-:W-:Y:S01]  /*e760*/  HADD2.F32 R62, -RZ, R57.H0_H0 ;  /* 0x20000039ff3e7230 */ /* 0x000fe20000004100 */
[----:B------:R-:W-:Y:S01]  /*e770*/  F2FP.F16.E4M3.UNPACK_B R56, R50.H1 ;  /* 0x00000032ff38723e */ /* 0x000fe200030006ff */
[----:B------:R-:W-:-:S02]  /*e780*/  HADD2.F32 R60, -RZ, R58.H0_H0 ;  /* 0x2000003aff3c7230 */ /* 0x000fc40000004100 */
[----:B------:R-:W-:Y:S01]  /*e790*/  FFMA.FTZ R146, R59, R148, R146 ;  /* 0x000000943b927223 */ /* 0x000fe20000010092 */
[----:B------:R-:W-:Y:S01]  /*e7a0*/  HADD2.F32 R63, -RZ, R57.H1_H1 ;  /* 0x30000039ff3f7230 */ /* 0x000fe20000004100 */
[----:B------:R-:W-:Y:S01]  /*e7b0*/  F2FP.F16.E4M3.UNPACK_B R147, R147 ;  /* 0x00000093ff93723e */ /* 0x000fe200020006ff */
[----:B------:R-:W-:Y:S02]  /*e7c0*/  HADD2.F32 R57, -RZ, R56.H0_H0 ;  /* 0x20000038ff397230 */ /* 0x000fe40000004100 */
[----:B------:R-:W-:Y:S01]  /*e7d0*/  FMUL.FTZ R68, R60, R62 ;  /* 0x0000003e3c447220 */ /* 0x000fe20000410000 */
[----:B------:R-:W-:Y:S01]  /*e7e0*/  HADD2.F32 R59, -RZ, R61.H0_H0 ;  /* 0x2000003dff3b7230 */ /* 0x000fe20000004100 */
[----:B------:R-:W-:Y:S01]  /*e7f0*/  F2FP.F16.E4M3.UNPACK_B R50, R50 ;  /* 0x00000032ff32723e */ /* 0x000fe200020006ff */
[----:B------:R-:W-:Y:S02]  /*e800*/  HADD2.F32 R58, -RZ, R58.H1_H1 ;  /* 0x3000003aff3a7230 */ /* 0x000fe40000004100 */
[----:B------:R-:W-:Y:S01]  /*e810*/  FMUL.FTZ R71, R57, R62 ;  /* 0x0000003e39477220 */ /* 0x000fe20000410000 */
[----:B------:R-:W-:-:S02]  /*e820*/  HADD2.F32 R56, -RZ, R56.H1_H1 ;  /* 0x30000038ff387230 */ /* 0x000fc40000004100 */
[----:B------:R-:W-:Y:S01]  /*e830*/  FFMA.FTZ R68, R57, R59, -R68 ;  /* 0x0000003b39447223 */ /* 0x000fe20000010844 */
[----:B------:R-:W-:Y:S02]  /*e840*/  HADD2.F32 R61, -RZ, R61.H1_H1 ;  /* 0x3000003dff3d7230 */ /* 0x000fe40000004100 */
[----:B------:R-:W-:Y:S01]  /*e850*/  FMUL.FTZ R57, R58, R63 ;  /* 0x0000003f3a397220 */ /* 0x000fe20000410000 */
[----:B------:R-:W-:Y:S01]  /*e860*/  FFMA.FTZ R62, R60, R59, R71 ;  /* 0x0000003b3c3e7223 */ /* 0x000fe20000010047 */
[C---:B------:R-:W-:Y:S01]  /*e870*/  FMUL.FTZ R73, R56.reuse, R63 ;  /* 0x0000003f38497220 */ /* 0x040fe20000410000 */
[----:B------:R-:W-:Y:S01]  /*e880*/  F2FP.F16.E4M3.UNPACK_B R149, R149 ;  /* 0x00000095ff95723e */ /* 0x000fe200020006ff */
[-C--:B------:R-:W-:Y:S01]  /*e890*/  FFMA.FTZ R63, R56, R61.reuse, -R57 ;  /* 0x0000003d383f7223 */ /* 0x080fe20000010839 */
[----:B------:R-:W-:Y:S01]  /*e8a0*/  F2FP.F16.E4M3.UNPACK_B R56, R52 ;  /* 0x00000034ff38723e */ /* 0x000fe200020006ff */
[--C-:B------:R-:W-:Y:S02]  /*e8b0*/  HADD2.F32 R59, -RZ, R147.reuse.H0_H0 ;  /* 0x20000093ff3b7230 */ /* 0x100fe40000004100 */
[----:B------:R-:W-:Y:S01]  /*e8c0*/  FFMA.FTZ R73, R58, R61, R73 ;  /* 0x0000003d3a497223 */ /* 0x000fe20000010049 */
[----:B------:R-:W-:Y:S01]  /*e8d0*/  HADD2.F32 R52, -RZ, R50.H0_H0 ;  /* 0x20000032ff347230 */ /* 0x000fe20000004100 */
[----:B------:R-:W-:Y:S01]  /*e8e0*/  F2FP.SATFINITE.E4M3.F32.PACK_AB_MERGE_C R68, R63, R68, RZ ;  /* 0x000000443f44723e */ /* 0x000fe200048070ff */
[----:B------:R-:W-:Y:S01]  /*e8f0*/  HADD2.F32 R57, -RZ, R56.H0_H0 ;  /* 0x20000038ff397230 */ /* 0x000fe20000004100 */
[----:B------:R-:W-:Y:S01]  /*e900*/  F2FP.SATFINITE.E4M3.F32.PACK_AB_MERGE_C R54, R69, R54, RZ ;  /* 0x000000364536723e */ /* 0x000fe200048070ff */
[----:B------:R-:W-:-:S02]  /*e910*/  HADD2.F32 R147, -RZ, R147.H1_H1 ;  /* 0x30000093ff937230 */ /* 0x000fc40000004100 */
[-C--:B------:R-:W-:Y:S01]  /*e920*/  FMUL.FTZ R60, R52, R59.reuse ;  /* 0x0000003b343c7220 */ /* 0x080fe20000410000 */
[----:B------:R-:W-:Y:S02]  /*e930*/  HADD2.F32 R56, -RZ, R56.H1_H1 ;  /* 0x30000038ff387230 */ /* 0x000fe40000004100 */
[C---:B------:R-:W-:Y:S01]  /*e940*/  FMUL.FTZ R61, R57.reuse, R59 ;  /* 0x0000003b393d7220 */ /* 0x040fe20000410000 */
[--C-:B------:R-:W-:Y:S01]  /*e950*/  HADD2.F32 R58, -RZ, R149.reuse.H0_H0 ;  /* 0x20000095ff3a7230 */ /* 0x100fe20000004100 */
[----:B------:R-:W-:Y:S01]  /*e960*/  F2FP.F16.E4M3.UNPACK_B R63, R46 ;  /* 0x0000002eff3f723e */ /* 0x000fe200020006ff */
[----:B------:R-:W-:Y:S02]  /*e970*/  HADD2.F32 R50, -RZ, R50.H1_H1 ;  /* 0x30000032ff327230 */ /* 0x000fe40000004100 */
[-C--:B------:R-:W-:Y:S01]  /*e980*/  FMUL.FTZ R59, R56, R147.reuse ;  /* 0x00000093383b7220 */ /* 0x080fe20000410000 */
[----:B------:R-:W-:Y:S02]  /*e990*/  HADD2.F32 R149, -RZ, R149.H1_H1 ;  /* 0x30000095ff957230 */ /* 0x000fe40000004100 */
[-C--:B------:R-:W-:Y:S01]  /*e9a0*/  FFMA.FTZ R52, R52, R58.reuse, -R61 ;  /* 0x0000003a34347223 */ /* 0x080fe2000001083d */
[----:B------:R-:W-:Y:S01]  /*e9b0*/  FFMA.FTZ R60, R57, R58, R60 ;  /* 0x0000003a393c7223 */ /* 0x000fe2000001003c */
[C---:B------:R-:W-:Y:S01]  /*e9c0*/  FMUL.FTZ R147, R50.reuse, R147 ;  /* 0x0000009332937220 */ /* 0x040fe20000410000 */
[----:B------:R-:W-:Y:S01]  /*e9d0*/  F2FP.F16.E4M3.UNPACK_B R58, R45 ;  /* 0x0000002dff3a723e */ /* 0x000fe200020006ff */
[----:B------:R-:W-:Y:S01]  /*e9e0*/  FFMA.FTZ R71, R50, R149, -R59 ;  /* 0x0000009532477223 */ /* 0x000fe2000001083b */
[----:B------:R-:W-:Y:S01]  /*e9f0*/  F2FP.SATFINITE.E4M3.F32.PACK_AB_MERGE_C R66, R66, R55, RZ ;  /* 0x000000374242723e */ /* 0x000fe200048070ff */
[----:B------:R-:W-:Y:S01]  /*ea00*/  FFMA.FTZ R147, R56, R149, R147 ;  /* 0x0000009538937223 */ /* 0x000fe20000010093 */
[----:B------:R-:W-:Y:S01]  /*ea10*/  F2FP.F16.E4M3.UNPACK_B R57, R41 ;  /* 0x00000029ff39723e */ /* 0x000fe200020006ff */
[--C-:B------:R-:W-:Y:S01]  /*ea20*/  HADD2.F32 R59, -RZ, R58.reuse.H0_H0 ;  /* 0x2000003aff3b7230 */ /* 0x100fe20000004100 */
[----:B------:R-:W-:Y:S01]  /*ea30*/  F2FP.SATFINITE.E4M3.F32.PACK_AB_MERGE_C R55, R67, R64, R54 ;  /* 0x000000404337723e */ /* 0x000fe20004807036 */
[----:B------:R-:W-:Y:S01]  /*ea40*/  HADD2.F32 R64, -RZ, R63.H0_H0 ;  /* 0x2000003fff407230 */ /* 0x000fe20000004100 */
[----:B------:R-:W-:Y:S01]  /*ea50*/  F2FP.F16.E4M3.UNPACK_B R61, R44 ;  /* 0x0000002cff3d723e */ /* 0x000fe200020006ff */
[----:B------:R-:W-:Y:S01]  /*ea60*/  HADD2.F32 R56, -RZ, R57.H0_H0 ;  /* 0x20000039ff387230 */ /* 0x000fe20000004100 */
[----:B------:R-:W-:Y:S01]  /*ea70*/  F2FP.SATFINITE.E4M3.F32.PACK_AB_MERGE_C R50, R73, R62, RZ ;  /* 0x0000003e4932723e */ /* 0x000fe200048070ff */
[----:B------:R-:W-:Y:S01]  /*ea80*/  HADD2.F32 R63, -RZ, R63.H1_H1 ;  /* 0x3000003fff3f7230 */ /* 0x000fe20000004100 */
[----:B------:R-:W-:Y:S01]  /*ea90*/  F2FP.SATFINITE.E4M3.F32.PACK_AB_MERGE_C R54, R146, R65, R66 ;  /* 0x000000419236723e */ /* 0x000fe20004807042 */
[----:B------:R-:W-:Y:S01]  /*eaa0*/  HADD2.F32 R62, -RZ, R61.H0_H0 ;  /* 0x2000003dff3e7230 */ /* 0x000fe20000004100 */
[----:B------:R-:W-:Y:S01]  /*eab0*/  F2FP.SATFINITE.E4M3.F32.PACK_AB_MERGE_C R50, R147, R60, R50 ;  /* 0x0000003c9332723e */ /* 0x000fe20004807032 */
[----:B------:R-:W-:Y:S01]  /*eac0*/  FMUL.FTZ R65, R59, R64 ;  /* 0x000000403b417220 */ /* 0x000fe20000410000 */
[----:B------:R-:W-:-:S02]  /*ead0*/  HADD2.F32 R60, -RZ, R58.H1_H1 ;  /* 0x3000003aff3c7230 */ /* 0x000fc40000004100 */
[C---:B------:R-:W-:Y:S01]  /*eae0*/  FMUL.FTZ R64, R56.reuse, R64 ;  /* 0x0000004038407220 */ /* 0x040fe20000410000 */
[----:B------:R-:W-:Y:S02]  /*eaf0*/  HADD2.F32 R58, -RZ, R57.H1_H1 ;  /* 0x30000039ff3a7230 */ /* 0x000fe40000004100 */
[-C--:B------:R-:W-:Y:S01]  /*eb00*/  FFMA.FTZ R56, R56, R62.reuse, -R65 ;  /* 0x0000003e38387223 */ /* 0x080fe20000010841 */
[----:B------:R-:W-:Y:S02]  /*eb10*/  HADD2.F32 R61, -RZ, R61.H1_H1 ;  /* 0x3000003dff3d7230 */ /* 0x000fe40000004100 */
[-C--:B------:R-:W-:Y:S01]  /*eb20*/  FMUL.FTZ R65, R60, R63.reuse ;  /* 0x0000003f3c417220 */ /* 0x080fe20000410000 */
[----:B------:R-:W-:Y:S01]  /*eb30*/  FFMA.FTZ R57, R59, R62, R64 ;  /* 0x0000003e3b397223 */ /* 0x000fe20000010040 */
[C---:B------:R-:W-:Y:S01]  /*eb40*/  FMUL.FTZ R63, R58.reuse, R63 ;  /* 0x0000003f3a3f7220 */ /* 0x040fe20000410000 */
[----:B------:R-:W-:Y:S01]  /*eb50*/  F2FP.F16.E4M3.UNPACK_B R41, R41.H1 ;  /* 0x00000029ff29723e */ /* 0x000fe200030006ff */
[----:B------:R-:W-:Y:S01]  /*eb60*/  FFMA.FTZ R67, R58, R61, -R65 ;  /* 0x0000003d3a437223 */ /* 0x000fe20000010841 */
[----:B------:R-:W-:Y:S01]  /*eb70*/  F2FP.F16.E4M3.UNPACK_B R59, R45.H1 ;  /* 0x0000002dff3b723e */ /* 0x000fe200030006ff */
[----:B------:R-:W-:Y:S01]  /*eb80*/  FFMA.FTZ R66, R60, R61, R63 ;  /* 0x0000003d3c427223 */ /* 0x000fe2000001003f */
[----:B------:R-:W-:Y:S01]  /*eb90*/  F2FP.F16.E4M3.UNPACK_B R58, R46.H1 ;  /* 0x0000002eff3a723e */ /* 0x000fe200030006ff */
[----:B------:R-:W-:Y:S01]  /*eba0*/  HADD2.F32 R45, -RZ, R41.H0_H0 ;  /* 0x20000029ff2d7230 */ /* 0x000fe20000004100 */
[----:B------:R-:W-:Y:S01]  /*ebb0*/  F2FP.F16.E4M3.UNPACK_B R44, R44.H1 ;  /* 0x0000002cff2c723e */ /* 0x000fe200030006ff */
[--C-:B------:R-:W-:Y:S01]  /*ebc0*/  HADD2.F32 R46, -RZ, R59.reuse.H0_H0 ;  /* 0x2000003bff2e7230 */ /* 0x100fe20000004100 */
[----:B------:R-:W-:Y:S01]  /*ebd0*/  F2FP.SATFINITE.E4M3.F32.PACK_AB_MERGE_C R52, R71, R52, R68 ;  /* 0x000000344734723e */ /* 0x000fe20004807044 */
[----:B------:R-:W-:Y:S01]  /*ebe0*/  HADD2.F32 R60, -RZ, R58.H0_H0 ;  /* 0x2000003aff3c7230 */ /* 0x000fe20000004100 */
[----:B------:R-:W-:Y:S01]  /*ebf0*/  F2FP.F16.E4M3.UNPACK_B R63, R42.H1 ;  /* 0x0000002aff3f723e */ /* 0x000fe200030006ff */
[----:B------:R-:W-:-:S02]  /*ec00*/  HADD2.F32 R59, -RZ, R59.H1_H1 ;  /* 0x3000003bff3b7230 */ /* 0x000fc40000004100 */
[----:B------:R-:W-:Y:S02]  /*ec10*/  HADD2.F32 R62, -RZ, R58.H1_H1 ;  /* 0x3000003aff3e7230 */ /* 0x000fe40000004100 */
[CC--:B------:R-:W-:Y:S01]  /*ec20*/  FMUL.FTZ R64, R46.reuse, R60.reuse ;  /* 0x0000003c2e407220 */ /* 0x0c0fe20000410000 */
[----:B------:R-:W-:Y:S02]  /*ec30*/  HADD2.F32 R41, -RZ, R41.H1_H1 ;  /* 0x30000029ff297230 */ /* 0x000fe40000004100 */
[----:B------:R-:W-:Y:S01]  /*ec40*/  FMUL.FTZ R61, R45, R60 ;  /* 0x0000003c2d3d7220 */ /* 0x000fe20000410000 */
[--C-:B------:R-:W-:Y:S02]  /*ec50*/  HADD2.F32 R58, -RZ, R44.reuse.H0_H0 ;  /* 0x2000002cff3a7230 */ /* 0x100fe40000004100 */
[-C--:B------:R-:W-:Y:S01]  /*ec60*/  FMUL.FTZ R60, R59, R62.reuse ;  /* 0x0000003e3b3c7220 */ /* 0x080fe20000410000 */
[----:B------:R-:W-:Y:S02]  /*ec70*/  HADD2.F32 R44, -RZ, R44.H1_H1 ;  /* 0x3000002cff2c7230 */ /* 0x000fe40000004100 */
[----:B------:R-:W-:Y:S01]  /*ec80*/  FMUL.FTZ R62, R41, R62 ;  /* 0x0000003e293e7220 */ /* 0x000fe20000410000 */
[----:B------:R-:W-:Y:S01]  /*ec90*/  FFMA.FTZ R69, R46, R58, R61 ;  /* 0x0000003a2e457223 */ /* 0x000fe2000001003d */
[----:B------:R-:W-:-:S02]  /*eca0*/  F2FP.F16.E4M3.UNPACK_B R46, R47 ;  /* 0x0000002fff2e723e */ /* 0x000fc400020006ff */
[----:B------:R-:W-:Y:S01]  /*ecb0*/  FFMA.FTZ R70, R59, R44, R62 ;  /* 0x0000002c3b467223 */ /* 0x000fe2000001003e */
[----:B------:R-:W-:Y:S01]  /*ecc0*/  F2FP.F16.E4M3.UNPACK_B R62, R42 ;  /* 0x0000002aff3e723e */ /* 0x000fe200020006ff */
[----:B------:R-:W-:Y:S01]  /*ecd0*/  FFMA.FTZ R71, R41, R44, -R60 ;  /* 0x0000002c29477223 */ /* 0x000fe2000001083c */
[-C--:B------:R-:W-:Y:S01]  /*ece0*/  F2FP.F16.E4M3.UNPACK_B R41, R43.reuse ;  /* 0x0000002bff29723e */ /* 0x080fe200020006ff */
[----:B------:R-:W-:Y:S01]  /*ecf0*/  FFMA.FTZ R68, R45, R58, -R64 ;  /* 0x0000003a2d447223 */ /* 0x000fe20000010840 */
[----:B------:R-:W-:Y:S01]  /*ed00*/  F2FP.F16.E4M3.UNPACK_B R43, R43.H1 ;  /* 0x0000002bff2b723e */ /* 0x000fe200030006ff */
[----:B------:R-:W-:Y:S01]  /*ed10*/  HADD2.F32 R58, -RZ, R46.H0_H0 ;  /* 0x2000002eff3a7230 */ /* 0x000fe20000004100 */
[-C--:B------:R-:W-:Y:S01]  /*ed20*/  F2FP.F16.E4M3.UNPACK_B R42, R40.reuse ;  /* 0x00000028ff2a723e */ /* 0x080fe200020006ff */
[----:B------:R-:W-:Y:S01]  /*ed30*/  HADD2.F32 R65, -RZ, R62.H0_H0 ;  /* 0x2000003eff417230 */ /* 0x000fe20000004100 */
[----:B------:R-:W-:Y:S01]  /*ed40*/  F2FP.F16.E4M3.UNPACK_B R47, R47.H1 ;  /* 0x0000002fff2f723e */ /* 0x000fe200030006ff */
[----:B------:R-:W-:Y:S01]  /*ed50*/  HADD2.F32 R44, -RZ, R41.H0_H0 ;  /* 0x20000029ff2c7230 */ /* 0x000fe20000004100 */
[----:B------:R-:W-:Y:S01]  /*ed60*/  F2FP.F16.E4M3.UNPACK_B R59, R40.H1 ;  /* 0x00000028ff3b723e */ /* 0x000fe200030006ff */
[----:B------:R-:W-:-:S02]  /*ed70*/  HADD2.F32 R45, -RZ, R43.H0_H0 ;  /* 0x2000002bff2d7230 */ /* 0x000fc40000004100 */
[-C--:B------:R-:W-:Y:S01]  /*ed80*/  FMUL.FTZ R73, R58, R65.reuse ;  /* 0x000000413a497220 */ /* 0x080fe20000410000 */
[----:B------:R-:W-:Y:S02]  /*ed90*/  HADD2.F32 R64, -RZ, R63.H0_H0 ;  /* 0x2000003fff407230 */ /* 0x000fe40000004100 */
[C---:B------:R-:W-:Y:S01]  /*eda0*/  FMUL.FTZ R65, R44.reuse, R65 ;  /* 0x000000412c417220 */ /* 0x040fe20000410000 */
[----:B------:R-:W-:Y:S01]  /*edb0*/  HADD2.F32 R61, -RZ, R42.H0_H0 ;  /* 0x2000002aff3d7230 */ /* 0x000fe20000004100 */
[----:B------:R-:W-:Y:S01]  /*edc0*/  F2FP.SATFINITE.E4M3.F32.PACK_AB_MERGE_C R68, R71, R68, RZ ;  /* 0x000000444744723e */ /* 0x000fe200048070ff */
[----:B------:R-:W-:Y:S02]  /*edd0*/  HADD2.F32 R40, -RZ, R47.H0_H0 ;  /* 0x2000002fff287230 */ /* 0x000fe40000004100 */
[----:B------:R-:W-:Y:S01]  /*ede0*/  FMUL.FTZ R75, R45, R64 ;  /* 0x000000402d4b7220 */ /* 0x000fe20000410000 */
[----:B------:R-:W-:Y:S02]  /*edf0*/  HADD2.F32 R60, -RZ, R59.H0_H0 ;  /* 0x2000003bff3c7230 */ /* 0x000fe40000004100 */
[----:B------:R-:W-:Y:S01]  /*ee00*/  FFMA.FTZ R73, R44, R61, -R73 ;  /* 0x0000003d2c497223 */ /* 0x000fe20000010849 */
[----:B------:R-:W-:-:S02]  /*ee10*/  HADD2.F32 R47, -RZ, R47.H1_H1 ;  /* 0x3000002fff2f7230 */ /* 0x000fc40000004100 */
[C---:B------:R-:W-:Y:S01]  /*ee20*/  FMUL.FTZ R72, R40.reuse, R64 ;  /* 0x0000004028487220 */ /* 0x040fe20000410000 */
[----:B------:R-:W-:Y:S02]  /*ee30*/  HADD2.F32 R44, -RZ, R63.H1_H1 ;  /* 0x3000003fff2c7230 */ /* 0x000fe40000004100 */
[-C--:B------:R-:W-:Y:S01]  /*ee40*/  FFMA.FTZ R75, R40, R60.reuse, R75 ;  /* 0x0000003c284b7223 */ /* 0x080fe2000001004b */
[----:B------:R-:W-:Y:S02]  /*ee50*/  HADD2.F32 R43, -RZ, R43.H1_H1 ;  /* 0x3000002bff2b7230 */ /* 0x000fe40000004100 */
[----:B------:R-:W-:Y:S01]  /*ee60*/  FFMA.FTZ R65, R58, R61, R65 ;  /* 0x0000003d3a417223 */ /* 0x000fe20000010041 */
[----:B------:R-:W-:Y:S02]  /*ee70*/  HADD2.F32 R46, -RZ, R46.H1_H1 ;  /* 0x3000002eff2e7230 */ /* 0x000fe40000004100 */
[----:B------:R-:W-:Y:S01]  /*ee80*/  FFMA.FTZ R72, R45, R60, -R72 ;  /* 0x0000003c2d487223 */ /* 0x000fe20000010848 */
[----:B------:R-:W-:-:S02]  /*ee90*/  HADD2.F32 R62, -RZ, R62.H1_H1 ;  /* 0x3000003eff3e7230 */ /* 0x000fc40000004100 */
[-C--:B------:R-:W-:Y:S01]  /*eea0*/  FMUL.FTZ R58, R47, R44.reuse ;  /* 0x0000002c2f3a7220 */ /* 0x080fe20000410000 */
[----:B------:R-:W-:Y:S02]  /*eeb0*/  HADD2.F32 R41, -RZ, R41.H1_H1 ;  /* 0x30000029ff297230 */ /* 0x000fe40000004100 */
[----:B------:R-:W-:Y:S01]  /*eec0*/  FMUL.FTZ R60, R43, R44 ;  /* 0x0000002c2b3c7220 */ /* 0x000fe20000410000 */
[----:B------:R-:W-:Y:S02]  /*eed0*/  HADD2.F32 R40, -RZ, R59.H1_H1 ;  /* 0x3000003bff287230 */ /* 0x000fe40000004100 */
[-C--:B------:R-:W-:Y:S01]  /*eee0*/  FMUL.FTZ R44, R46, R62.reuse ;  /* 0x0000003e2e2c7220 */ /* 0x080fe20000410000 */
[----:B------:R-:W-:Y:S02]  /*eef0*/  HADD2.F32 R42, -RZ, R42.H1_H1 ;  /* 0x3000002aff2a7230 */ /* 0x000fe40000004100 */
[----:B------:R-:W-:Y:S01]  /*ef00*/  FMUL.FTZ R45, R41, R62 ;  /* 0x0000003e292d7220 */ /* 0x000fe20000410000 */
[----:B------:R-:W-:Y:S01]  /*ef10*/  F2FP.SATFINITE.E4M3.F32.PACK_AB_MERGE_C R69, R70, R69, RZ ;  /* 0x000000454645723e */ /* 0x000fe200048070ff */
[-C--:B------:R-:W-:Y:S01]  /*ef20*/  FFMA.FTZ R43, R43, R40.reuse, -R58 ;  /* 0x000000282b2b7223 */ /* 0x080fe2000001083a */
[----:B------:R-:W-:Y:S01]  /*ef30*/  FFMA.FTZ R60, R47, R40, R60 ;  /* 0x000000282f3c7223 */ /* 0x000fe2000001003c */
[-C--:B------:R-:W-:Y:S01]  /*ef40*/  FFMA.FTZ R44, R41, R42.reuse, -R44 ;  /* 0x0000002a292c7223 */ /* 0x080fe2000001082c */
[----:B------:R-:W-:Y:S01]  /*ef50*/  FFMA.FTZ R42, R46, R42, R45 ;  /* 0x0000002a2e2a7223 */ /* 0x000fe2000001002d */
[----:B------:R-:W-:Y:S01]  /*ef60*/  F2FP.SATFINITE.E4M3.F32.PACK_AB_MERGE_C R41, R67, R56, R68 ;  /* 0x000000384329723e */ /* 0x000fe20004807044 */
[----:B------:R-:W-:Y:S01]  /*ef70*/  IMAD.MOV.U32 R40, RZ, RZ, R55 ;  /* 0x000000ffff287224 */ /* 0x000fe200078e0037 */
[----:B------:R-:W-:Y:S01]  /*ef80*/  F2FP.SATFINITE.E4M3.F32.PACK_AB_MERGE_C R43, R43, R72, RZ ;  /* 0x000000482b2b723e */ /* 0x000fe200048070ff */
[----:B------:R-:W-:Y:S01]  /*ef90*/  IMAD.MOV.U32 R46, RZ, RZ, R50 ;  /* 0x000000ffff2e7224 */ /* 0x000fe200078e0032 */
[----:B------:R-:W-:-:S02]  /*efa0*/  F2FP.SATFINITE.E4M3.F32.PACK_AB_MERGE_C R60, R60, R75, RZ ;  /* 0x0000004b3c3c723e */ /* 0x000fc400048070ff */
[----:B------:R-:W-:Y:S01]  /*efb0*/  F2FP.SATFINITE.E4M3.F32.PACK_AB_MERGE_C R43, R44, R73, R43 ;  /* 0x000000492c2b723e */ /* 0x000fe2000480702b */
[----:B------:R-:W-:Y:S01]  /*efc0*/  IMAD.MOV.U32 R44, RZ, RZ, R54 ;  /* 0x000000ffff2c7224 */ /* 0x000fe200078e0036 */
[----:B------:R-:W-:Y:S02]  /*efd0*/  F2FP.SATFINITE.E4M3.F32.PACK_AB_MERGE_C R47, R42, R65, R60 ;  /* 0x000000412a2f723e */ /* 0x000fe4000480703c */
[----:B------:R-:W-:Y:S02]  /*efe0*/  F2FP.SATFINITE.E4M3.F32.PACK_AB_MERGE_C R45, R66, R57, R69 ;  /* 0x00000039422d723e */ /* 0x000fe40004807045 */
[----:B------:R-:W-:-:S07]  /*eff0*/  MOV R42, R52 ;  /* 0x00000034002a7202 */ /* 0x000fce0000000f00 */
.L_x_564:
[----:B------:R-:W-:Y:S05]  /*f000*/  BSYNC B1 ;  /* 0x0000000000017941 */ /* 0x000fea0003800000 */
.L_x_563:
[----:B0-----:R4:W-:Y:S01]  /*f010*/  STG.E.128 desc[UR54][R48.64], R40 ;  /* 0x0000002830007986 */ /* 0x0019e2000c101d36 */
[----:B------:R-:W-:-:S13]  /*f020*/  ISETP.GE.AND P2, PT, R51, R150, PT ;  /* 0x000000963300720c */ /* 0x000fda0003f46270 */
[----:B------:R-:W-:Y:S05]  /*f030*/  @P2 BRA `(.L_x_513) ;  /* 0x0000000000f42947 */ /* 0x000fea0003800000 */
[--C-:B----4-:R-:W-:Y:S02]  /*f040*/  SHF.R.S32.HI R40, RZ, 0x1f, R51.reuse ;  /* 0x0000001fff287819 */ /* 0x110fe40000011433 */
[----:B------:R-:W-:-:S04]  /*f050*/  IADD3 R51, P2, P4, R116, R136, R51 ;  /* 0x0000008874337210 */ /* 0x000fc80007c5e033 */
[----:B------:R-:W-:Y:S02]  /*f060*/  IADD3.X R40, R4, R53, R40, P2, P4 ;  /* 0x0000003504287210 */ /* 0x000fe400017e8428 */
[----:B------:R-:W-:-:S05]  /*f070*/  IADD3 R122, P2, R51, R122, RZ ;  /* 0x0000007a337a7210 */ /* 0x000fca0007f5e0ff */
[----:B------:R-:W-:-:S05]  /*f080*/  IMAD.X R123, R40, 0x1, R123, P2 ;  /* 0x00000001287b7824 */ /* 0x000fca00010e067b */
[----:B-1----:R0:W-:Y:S01]  /*f090*/  STG.E.128 desc[UR54][R122.64], R44 ;  /* 0x0000002c7a007986 */ /* 0x0021e2000c101d36 */
[----:B------:R-:W-:Y:S05]  /*f0a0*/  BRA `(.L_x_513) ;  /* 0x0000000000d87947 */ /* 0x000fea0003800000 */
.L_x_480:
[----:B------:R-:W-:-:S06]  /*f0b0*/  UISETP.NE.AND UP0, UPT, UR53, 0x3, UPT ;  /* 0x000000033500788c */ /* 0x000fcc000bf05270 */
[----:B------:R-:W-:-:S13]  /*f0c0*/  PLOP3.LUT P1, PT, PT, PT, UP0, 0x80, 0x0 ;  /* 0x000000000000781c */ /* 0x000fda0003f2f008 */
[----:B------:R-:W-:Y:S05]  /*f0d0*/  @!P1 BRA `(.L_x_565) ;  /* 0x0000000000049947 */ /* 0x000fea0003800000 */
[----:B------:R-:W-:Y:S01]  /*f0e0*/  BPT.TRAP 0x1 ;  /* 0x000000040000795c */ /* 0x000fe20000300000 */
.L_x_565:
[----:B------:R-:W-:Y:S01]  /*f0f0*/  IMAD R97, R17, 0x8, R16 ;  /* 0x0000000811617824 */ /* 0x000fe200078e0210 */
[----:B------:R-:W-:Y:S01]  /*f100*/  SHF.L.U32 R98, R169, 0x1f, RZ ;  /* 0x0000001fa9627819 */ /* 0x000fe200000006ff */
[----:B------:R-:W-:Y:S01]  /*f110*/  IMAD R96, R24, -0xa0, R2 ;  /* 0xffffff6018607824 */ /* 0x000fe200078e0202 */
[----:B------:R-:W-:Y:S02]  /*f120*/  BSSY B1, `(.L_x_566) ;  /* 0x0000004000017945 */ /* 0x000fe40003800000 */
[----:B------:R-:W1:Y:S02]  /*f130*/  SYNCS.PHASECHK.TRANS64.TRYWAIT P2, [R97+URZ+0x29890], R98 ;  /* 0x02989062610075a7 */ /* 0x000e64000804017f */
[----:B------:R-:W-:Y:S01]  /*f140*/  VIMNMX R96, R96, 0xa0, PT ;  /* 0x000000a060607848 */ /* 0x000fe20003fe0100 */
[----:B-1----:R-:W-:Y:S06]  /*f150*/  @!P2 BRA `(.L_x_567) ;  /* 0x000001940060a947 */ /* 0x002fec0003800000 */
.L_x_798:
[----:B------:R-:W-:Y:S05]  /*f160*/  BSYNC B1 ;  /* 0x0000000000017941 */ /* 0x000fea0003800000 */
.L_x_566:
[----:B------:R-:W-:Y:S01]  /*f170*/  ISETP.GE.AND P2, PT, R168, R96, PT ;  /* 0x00000060a800720c */ /* 0x000fe20003f46270 */
[----:B------:R-:W-:-:S12]  /*f180*/  BSSY B1, `(.L_x_568) ;  /* 0x0000014000017945 */ /* 0x000fd80003800000 */
[----:B------:R-:W-:Y:S05]  /*f190*/  @P2 BRA `(.L_x_569) ;  /* 0x0000000000482947 */ /* 0x000fea0003800000 */
[----:B------:R-:W-:-:S13]  /*f1a0*/  ISETP.NE.AND P2, PT, R34, RZ, PT ;  /* 0x000000ff2200720c */ /* 0x000fda0003f45270 */
[----:B0-----:R-:W0:Y:S04]  /*f1b0*/  @P2 LDS.128 R40, [R47+0x1a400] ;  /* 0x01a400002f282984 */ /* 0x001e280000000c00 */
[----:B0-----:R-:W-:Y:S01]  /*f1c0*/  @P2 STG.E.128 desc[UR54][R48.64], R40 ;  /* 0x0000002830002986 */ /* 0x001fe2000c101d36 */
[----:B------:R-:W-:-:S13]  /*f1d0*/  ISETP.NE.AND P2, PT, R35, RZ, PT ;  /* 0x000000ff2300720c */ /* 0x000fda0003f45270 */
[----:B------:R-:W0:Y:S04]  /*f1e0*/  @P2 LDS.128 R40, [R46+0x1a400] ;  /* 0x01a400002e282984 */ /* 0x000e280000000c00 */
        /* <DEDUP_REMOVED lines=12> */
[----:B0-----:R2:W-:Y:S02]  /*f2b0*/  @P2 STG.E.128 desc[UR54][R48.64+0xa0], R40 ;  /* 0x0000a02830002986 */ /* 0x0015e4000c101d36 */
.L_x_569:
[----:B------:R-:W-:Y:S05]  /*f2c0*/  BSYNC B1 ;  /* 0x0000000000017941 */ /* 0x000fea0003800000 */
.L_x_568:
[----:B------:R-:W-:-:S13]  /*f2d0*/  ISETP.GE.AND P2, PT, R218, R96, PT ;  /* 0x00000060da00720c */ /* 0x000fda0003f46270 */
[----:B------:R-:W-:Y:S05]  /*f2e0*/  @P2 BRA `(.L_x_513) ;  /* 0x0000000000482947 */ /* 0x000fea0003800000 */
[----:B------:R-:W-:-:S13]  /*f2f0*/  ISETP.NE.AND P2, PT, R34, RZ, PT ;  /* 0x000000ff2200720c */ /* 0x000fda0003f45270 */
[----:B0-2---:R-:W0:Y:S04]  /*f300*/  @P2 LDS.128 R40, [R47+0x1c400] ;  /* 0x01c400002f282984 */ /* 0x005e280000000c00 */
        /* <DEDUP_REMOVED lines=16> */
.L_x_513:
[----:B------:R-:W-:Y:S05]  /*f410*/  BSYNC B0 ;  /* 0x0000000000007941 */ /* 0x000fea0003800000 */
.L_x_479:
[----:B01234-:R-:W0:Y:S01]  /*f420*/  S2R R40, SR_TID.X ;  /* 0x0000000000287919 */ /* 0x01fe220000002100 */
[----:B------:R-:W-:Y:S01]  /*f430*/  @!PT LDS RZ, [RZ] ;  /* 0x00000000fffff984 */ /* 0x000fe20000000800 */
[----:B------:R-:W-:Y:S01]  /*f440*/  @!PT LDS RZ, [RZ] ;  /* 0x00000000fffff984 */ /* 0x000fe20000000800 */
[----:B------:R-:W-:Y:S01]  /*f450*/  @!PT LDS RZ, [RZ] ;  /* 0x00000000fffff984 */ /* 0x000fe20000000800 */
[----:B------:R-:W-:Y:S01]  /*f460*/  @!PT LDS RZ, [RZ] ;  /* 0x00000000fffff984 */ /* 0x000fe20000000800 */
[----:B------:R1:W-:Y:S06]  /*f470*/  MEMBAR.ALL.CTA ;  /* 0x0000000000007992 */ /* 0x0003ec0000008000 */
[----:B-1----:R-:W1:Y:S01]  /*f480*/  FENCE.VIEW.ASYNC.S ;  /* 0x00000000000073c6 */ /* 0x002e620000000000 */
[----:B------:R-:W-:Y:S05]  /*f490*/  WARPSYNC.ALL ;  /* 0x0000000000007948 */ /* 0x000fea0003800000 */
[----:B------:R-:W-:Y:S01]  /*f4a0*/  BSSY B0, `(.L_x_570) ;  /* 0x0000009000007945 */ /* 0x000fe20003800000 */
[----:B0-----:R-:W-:Y:S01]  /*f4b0*/  LOP3.LUT R40, R40, 0x7f, RZ, 0xc0, !PT ;  /* 0x0000007f28287812 */ /* 0x001fe200078ec0ff */
[----:B-1----:R0:W-:Y:S03]  /*f4c0*/  BAR.SYNC.DEFER_BLOCKING R163, 0x80 ;  /* 0x000200a30000751d */ /* 0x0021e60000010000 */
[----:B------:R-:W-:-:S13]  /*f4d0*/  ISETP.NE.AND P2, PT, R40, RZ, PT ;  /* 0x000000ff2800720c */ /* 0x000fda0003f45270 */
[----:B------:R-:W-:-:S04]  /*f4e0*/  @!P2 IADD3 R40, R97, 0x298a0, RZ ;  /* 0x000298a06128a810 */ /* 0x000fc80007ffe0ff */
[----:B------:R-:W-:-:S04]  /*f4f0*/  @!P2 PRMT R40, RZ, 0x654, R40 ;  /* 0x00000654ff28a816 */ /* 0x000fc80000000028 */
[----:B------:R0:W-:Y:S01]  /*f500*/  @!P2 SYNCS.ARRIVE.TRANS64.RED.A1T0 RZ, [R40+URZ], RZ ;  /* 0x000000ff28ffa9a7 */ /* 0x0001e2000810043f */
[----:B------:R-:W-:Y:S05]  /*f510*/  @!P1 BRA `(.L_x_571) ;  /* 0x0000000000049947 */ /* 0x000fea0003800000 */
[----:B------:R-:W-:Y:S01]  /*f520*/  BPT.TRAP 0x1 ;  /* 0x000000040000795c */ /* 0x000fe20000300000 */
.L_x_571:
[----:B------:R-:W-:Y:S05]  /*f530*/  BSYNC B0 ;  /* 0x0000000000007941 */ /* 0x000fea0003800000 */
.L_x_570:
[----:B------:R-:W1:Y:S01]  /*f540*/  SYNCS.PHASECHK.TRANS64.TRYWAIT P1, [R97+URZ+0x298b0], R98 ;  /* 0x0298b062610075a7 */ /* 0x000e62000802017f */
[----:B------:R-:W-:Y:S01]  /*f550*/  ULDC UR42, c[0x0][0x320] ;  /* 0x0000c800002a7ab9 */ /* 0x000fe20000000800 */
[----:B------:R-:W-:Y:S01]  /*f560*/  ULDC.64 UR40, c[0x0][0x328] ;  /* 0x0000ca0000287ab9 */ /* 0x000fe20000000a00 */
[----:B------:R-:W-:Y:S01]  /*f570*/  ULDC.64 UR38, c[0x0][0x318] ;  /* 0x0000c60000267ab9 */ /* 0x000fe20000000a00 */
[----:B------:R-:W-:Y:S01]  /*f580*/  BSSY B0, `(.L_x_572) ;  /* 0x0000003000007945 */ /* 0x000fe20003800000 */
[----:B------:R-:W-:-:S03]  /*f590*/  IMAD R41, R17, 0x5000, R209 ;  /* 0x0000500011297824 */ /* 0x000fc600078e02d1 */
[----:B-1----:R-:W-:Y:S05]  /*f5a0*/  @!P1 BRA `(.L_x_573) ;  /* 0x0000019000609947 */ /* 0x002fea0003800000 */
.L_x_799:
[----:B------:R-:W-:Y:S05]  /*f5b0*/  BSYNC B0 ;  /* 0x0000000000007941 */ /* 0x000fea0003800000 */
.L_x_572:
[----:B------:R-:W-:Y:S01]  /*f5c0*/  ISETP.GE.AND P1, PT, R168, R96, PT ;  /* 0x00000060a800720c */ /* 0x000fe20003f26270 */
[----:B------:R-:W-:Y:S01]  /*f5d0*/  BSSY B0, `(.L_x_574) ;  /* 0x000001a000007945 */ /* 0x000fe20003800000 */
[C---:B------:R-:W-:Y:S01]  /*f5e0*/  IMAD.IADD R48, R16.reuse, 0x1, R41 ;  /* 0x0000000110307824 */ /* 0x040fe200078e0229 */
[-C--:B------:R-:W-:Y:S01]  /*f5f0*/  IADD3 R49, R16, R41.reuse, R124 ;  /* 0x0000002910317210 */ /* 0x080fe20007ffe07c */
[----:B------:R-:W-:Y:S01]  /*f600*/  IMAD.WIDE R44, R24, 0xa0, R118 ;  /* 0x000000a0182c7825 */ /* 0x000fe200078e0276 */
[CC--:B------:R-:W-:Y:S02]  /*f610*/  IADD3 R50, R16.reuse, R41.reuse, R121 ;  /* 0x0000002910327210 */ /* 0x0c0fe40007ffe079 */
[----:B------:R-:W-:-:S06]  /*f620*/  IADD3 R51, R16, R41, R130 ;  /* 0x0000002910337210 */ /* 0x000fcc0007ffe082 */
[----:B------:R-:W-:Y:S05]  /*f630*/  @P1 BRA `(.L_x_575) ;  /* 0x00000000004c1947 */ /* 0x000fea0003800000 */
[----:B0-----:R-:W-:Y:S02]  /*f640*/  IMAD.MOV.U32 R40, RZ, RZ, R114 ;  /* 0x000000ffff287224 */ /* 0x001fe400078e0072 */
[----:B------:R-:W-:Y:S02]  /*f650*/  IMAD.MOV.U32 R41, RZ, RZ, R33 ;  /* 0x000000ffff297224 */ /* 0x000fe400078e0021 */
[----:B------:R-:W-:Y:S02]  /*f660*/  IMAD R43, R45, UR40, RZ ;  /* 0x000000282d2b7c24 */ /* 0x000fe4000f8e02ff */
[----:B------:R-:W-:-:S04]  /*f670*/  IMAD.WIDE.U32 R40, R44, UR40, R40 ;  /* 0x000000282c287c25 */ /* 0x000fc8000f8e0028 */
[----:B------:R-:W-:Y:S01]  /*f680*/  IMAD R43, R44, UR41, R43 ;  /* 0x000000292c2b7c24 */ /* 0x000fe2000f8e022b */
[----:B------:R-:W-:-:S04]  /*f690*/  IADD3 R46, P1, R40, UR38, RZ ;  /* 0x00000026282e7c10 */ /* 0x000fc8000ff3e0ff */
[----:B------:R-:W-:Y:S02]  /*f6a0*/  IADD3.X R47, R41, UR39, R43, P1, !PT ;  /* 0x00000027292f7c10 */ /* 0x000fe40008ffe42b */
[----:B------:R-:W-:-:S13]  /*f6b0*/  ISETP.GE.AND P1, PT, R18, UR42, PT ;  /* 0x0000002a12007c0c */ /* 0x000fda000bf26270 */
[----:B------:R-:W0:Y:S04]  /*f6c0*/  @!P1 LDS.128 R40, [R48+0xa400] ;  /* 0x00a4000030289984 */ /* 0x000e280000000c00 */
[----:B0-----:R-:W-:Y:S01]  /*f6d0*/  @!P1 STG.E.128 desc[UR54][R46.64], R40 ;  /* 0x000000282e009986 */ /* 0x001fe2000c101d36 */
        /* <DEDUP_REMOVED lines=8> */
[----:B0-----:R2:W-:Y:S02]  /*f760*/  @!P1 STG.E.128 desc[UR54][R46.64+0x60], R40 ;  /* 0x000060282e009986 */ /* 0x0015e4000c101d36 */
.L_x_575:
[----:B------:R-:W-:Y:S05]  /*f770*/  BSYNC B0 ;  /* 0x0000000000007941 */ /* 0x000fea0003800000 */
.L_x_574:
[----:B------:R-:W-:Y:S01]  /*f780*/  ISETP.GE.AND P1, PT, R218, R96, PT ;  /* 0x00000060da00720c */ /* 0x000fe20003f26270 */
[----:B------:R-:W-:-:S12]  /*f790*/  BSSY B0, `(.L_x_576) ;  /* 0x0000017000007945 */ /* 0x000fd80003800000 */
[----:B------:R-:W-:Y:S05]  /*f7a0*/  @P1 BRA `(.L_x_577) ;  /* 0x0000000000541947 */ /* 0x000fea0003800000 */
[----:B--2---:R-:W-:Y:S01]  /*f7b0*/  IADD3 R43, P1, R44, 0x80, RZ ;  /* 0x000000802c2b7810 */ /* 0x004fe20007f3e0ff */
[----:B0-----:R-:W-:Y:S02]  /*f7c0*/  IMAD.MOV.U32 R40, RZ, RZ, R114 ;  /* 0x000000ffff287224 */ /* 0x001fe400078e0072 */
[----:B------:R-:W-:Y:S01]  /*f7d0*/  IMAD.MOV.U32 R41, RZ, RZ, R33 ;  /* 0x000000ffff297224 */ /* 0x000fe200078e0021 */
[----:B------:R-:W-:Y:S01]  /*f7e0*/  IADD3.X R44, RZ, R45, RZ, P1, !PT ;  /* 0x0000002dff2c7210 */ /* 0x000fe20000ffe4ff */
[----:B------:R-:W-:-:S04]  /*f7f0*/  IMAD.WIDE.U32 R40, R43, UR40, R40 ;  /* 0x000000282b287c25 */ /* 0x000fc8000f8e0028 */
[----:B------:R-:W-:-:S04]  /*f800*/  IMAD R44, R44, UR40, RZ ;  /* 0x000000282c2c7c24 */ /* 0x000fc8000f8e02ff */
        /* <DEDUP_REMOVED lines=15> */
.L_x_577:
[----:B------:R-:W-:Y:S05]  /*f900*/  BSYNC B0 ;  /* 0x0000000000007941 */ /* 0x000fea0003800000 */
.L_x_576:
[----:B0-23--:R-:W2:Y:S01]  /*f910*/  LDL R40, [R1+0x10] ;  /* 0x0000100001287983 */ /* 0x00dea20000100800 */
[----:B-1----:R-:W-:Y:S01]  /*f920*/  @!P2 VIADD R97, R97, 0x298c0 ;  /* 0x000298c06161a836 */ /* 0x002fe20000000000 */
[----:B------:R-:W-:Y:S01]  /*f930*/  IADD3 R17, R17, 0x1, RZ ;  /* 0x0000000111117810 */ /* 0x000fe20007ffe0ff */
[----:B------:R-:W-:Y:S01]  /*f940*/  @!PT LDS RZ, [RZ] ;  /* 0x00000000fffff984 */ /* 0x000fe20000000800 */
[----:B------:R-:W-:Y:S01]  /*f950*/  @!PT LDS RZ, [RZ] ;  /* 0x00000000fffff984 */ /* 0x000fe20000000800 */
[----:B------:R-:W-:Y:S01]  /*f960*/  @!PT LDS RZ, [RZ] ;  /* 0x00000000fffff984 */ /* 0x000fe20000000800 */
[----:B------:R-:W-:Y:S01]  /*f970*/  @!PT LDS RZ, [RZ] ;  /* 0x00000000fffff984 */ /* 0x000fe20000000800 */
[----:B------:R0:W-:Y:S06]  /*f980*/  MEMBAR.ALL.CTA ;  /* 0x0000000000007992 */ /* 0x0001ec0000008000 */
[----:B0-----:R-:W0:Y:S02]  /*f990*/  FENCE.VIEW.ASYNC.S ;  /* 0x00000000000073c6 */ /* 0x001e240000000000 */
[----:B0-----:R0:W-:Y:S01]  /*f9a0*/  BAR.SYNC.DEFER_BLOCKING R163, 0x80 ;  /* 0x000200a30000751d */ /* 0x0011e20000010000 */
[----:B------:R-:W-:-:S02]  /*f9b0*/  ISETP.NE.AND P1, PT, R17, 0x2, PT ;  /* 0x000000021100780c */ /* 0x000fc40003f25270 */
[----:B------:R-:W-:Y:S02]  /*f9c0*/  @!P2 PRMT R97, RZ, 0x654, R97 ;  /* 0x00000654ff61a816 */ /* 0x000fe40000000061 */
[----:B------:R-:W-:Y:S02]  /*f9d0*/  SEL R17, R17, RZ, P1 ;  /* 0x000000ff11117207 */ /* 0x000fe40000800000 */
[----:B------:R0:W-:Y:S01]  /*f9e0*/  @!P2 SYNCS.ARRIVE.TRANS64.RED.A1T0 RZ, [R97+URZ], RZ ;  /* 0x000000ff61ffa9a7 */ /* 0x0001e2000810043f */
[----:B--2---:R-:W-:Y:S02]  /*f9f0*/  LOP3.LUT P4, RZ, R40, 0x2, RZ, 0xc0, !PT ;  /* 0x0000000228ff7812 */ /* 0x004fe4000788c0ff */
[----:B------:R-:W-:-:S04]  /*fa00*/  SEL R40, RZ, 0x1, P1 ;  /* 0x00000001ff287807 */ /* 0x000fc80000800000 */
[----:B------:R-:W-:-:S07]  /*fa10*/  LOP3.LUT R169, R169, R40, RZ, 0x3c, !PT ;  /* 0x00000028a9a97212 */ /* 0x000fce00078e3cff */
[----:B0-----:R-:W-:Y:S05]  /*fa20*/  @P4 BRA `(.L_x_578) ;  /* 0xffffff2c00d84947 */ /* 0x001fea000383ffff */
[----:B------:R-:W0:Y:S01]  /*fa30*/  S2R R41, SR_TID.X ;  /* 0x0000000000297919 */ /* 0x000e220000002100 */
[----:B------:R-:W-:Y:S02]  /*fa40*/  PLOP3.LUT P0, PT, PT, PT, PT, 0x8, 0x0 ;  /* 0x000000000000781c */ /* 0x000fe40003f0e170 */
[----:B0-----:R-:W-:-:S04]  /*fa50*/  SHF.R.U32.HI R41, RZ, 0x7, R41 ;  /* 0x00000007ff297819 */ /* 0x001fc80000011629 */
[----:B------:R-:W-:-:S13]  /*fa60*/  ISETP.NE.AND P4, PT, R41, 0x1, PT ;  /* 0x000000012900780c */ /* 0x000fda0003f85270 */
[----:B------:R-:W-:Y:S06]  /*fa70*/  @!P4 BAR.ARV 0x9, 0x100 ;  /* 0x024400000000cb1d */ /* 0x000fec0000002000 */
.L_x_474:
[----:B------:R-:W-:Y:S02]  /*fa80*/  ISETP.GE.AND P2, PT, R158, 0x1, PT ;  /* 0x000000019e00780c */ /* 0x000fe40003f46270 */
[----:B------:R-:W-:Y:S02]  /*fa90*/  CS2R R88, SRZ ;  /* 0x0000000000587805 */ /* 0x000fe4000001ff00 */
[----:B------:R-:W-:Y:S01]  /*faa0*/  PLOP3.LUT P1, PT, PT, PT, PT, 0x80, 0x0 ;  /* 0x000000000000781c */ /* 0x000fe20003f2f070 */
[----:B------:R-:W-:Y:S01]  /*fab0*/  IMAD.MOV.U32 R87, RZ, RZ, RZ ;  /* 0x000000ffff577224 */ /* 0x000fe200078e00ff */
        /* <DEDUP_REMOVED lines=30> */
[----:B------:R-:W-:Y:S01]  /*fca0*/  MOV R72, RZ ;  /* 0x000000ff00487202 */ /* 0x000fe20000000f00 */
[----:B------:R-:W-:Y:S01]  /*fcb0*/  IMAD.MOV.U32 R101, RZ, RZ, RZ ;  /* 0x000000ffff657224 */ /* 0x000fe200078e00ff */
[----:B------:R-:W-:Y:S06]  /*fcc0*/  @P0 BRA `(.L_x_579) ;  /* 0x00000000000c0947 */ /* 0x000fec0003800000 */
[----:B------:R-:W0:Y:S01]  /*fcd0*/  FENCE.VIEW.ASYNC.G ;  /* 0x00000000000073c6 */ /* 0x000e220000000100 */
[----:B------:R-:W-:Y:S05]  /*fce0*/  WARPSYNC.ALL ;  /* 0x0000000000007948 */ /* 0x000fea0003800000 */
[----:B0-----:R-:W-:Y:S06]  /*fcf0*/  BAR.ARV 0xc, 0x180 ;  /* 0x0306000000007b1d */ /* 0x001fec0000002000 */
.L_x_579:
[----:B------:R-:W-:Y:S02]  /*fd00*/  IMAD.MOV.U32 R100, RZ, RZ, RZ ;  /* 0x000000ffff647224 */ /* 0x000fe400078e00ff */
[----:B------:R-:W-:Y:S01]  /*fd10*/  IMAD.MOV.U32 R103, RZ, RZ, RZ ;  /* 0x000000ffff677224 */ /* 0x000fe200078e00ff */
[----:B------:R-:W-:Y:S06]  /*fd20*/  @!P2 BRA `(.L_x_580) ;  /* 0x000000f8003ca947 */ /* 0x000fec0003800000 */
[----:B------:R-:W-:-:S03]  /*fd30*/  UMOV UR4, 0xffffffff ;  /* 0xffffffff00047882 */ /* 0x000fc60000000000 */
[----:B------:R-:W-:Y:S05]  /*fd40*/  BRA.DIV UR4, `(.L_x_581) ;  /* 0x0000018a048c7947 */ /* 0x000fea000b800000 */
[----:B------:R0:W1:Y:S02]  /*fd50*/  SHFL.IDX PT, R201, R234, RZ, 0x1f ;  /* 0x00001fffeac97589 */ /* 0x00006400000e0000 */
.L_x_802:
[----:B-1----:R-:W-:Y:S01]  /*fd60*/  LEA.HI R0, R201, R201, RZ, 0x1 ;  /* 0x000000c9c9007211 */ /* 0x002fe200078f08ff */
[----:B------:R-:W-:-:S03]  /*fd70*/  ULOP3.LUT UP0, URZ, UR52, 0x9f, URZ, 0xc0, !UPT ;  /* 0x0000009f343f7892 */ /* 0x000fc6000f80c03f */
[----:B------:R-:W-:-:S03]  /*fd80*/  LOP3.LUT R0, R0, 0x3e, RZ, 0xc0, !PT ;  /* 0x0000003e00007812 */ /* 0x000fc600078ec0ff */
[----:B------:R-:W-:Y:S02]  /*fd90*/  PLOP3.LUT P0, PT, PT, PT, UP0, 0x80, 0x0 ;  /* 0x000000000000781c */ /* 0x000fe40003f0f008 */
[----:B------:R-:W-:-:S05]  /*fda0*/  IMAD.IADD R0, R201, 0x1, -R0 ;  /* 0x00000001c9007824 */ /* 0x000fca00078e0a00 */
[----:B------:R-:W-:-:S04]  /*fdb0*/  LEA R0, R0, UR52, 0xc ;  /* 0x0000003400007c11 */ /* 0x000fc8000f8e60ff */
[----:B------:R-:W-:-:S04]  /*fdc0*/  SHF.R.U32.HI R0, RZ, 0x4, R0 ;  /* 0x00000004ff007819 */ /* 0x000fc80000011600 */
[----:B------:R-:W-:Y:S01]  /*fdd0*/  LOP3.LUT R44, R0, 0x3fff, RZ, 0xc0, !PT ;  /* 0x00003fff002c7812 */ /* 0x000fe200078ec0ff */
[----:B------:R-:W-:Y:S06]  /*fde0*/  @!P0 BRA `(.L_x_582) ;  /* 0x0000000000408947 */ /* 0x000fec0003800000 */
[----:B------:R-:W-:Y:S01]  /*fdf0*/  MOV R0, 0x0 ;  /* 0x0000000000007802 */ /* 0x000fe20000000f00 */
[----:B------:R-:W-:Y:S01]  /*fe00*/  ULDC.64 UR4, c[0x4][0xc8] ;  /* 0x0100320000047ab9 */ /* 0x000fe20000000a00 */
[----:B------:R-:W-:Y:S01]  /*fe10*/  ULDC.64 UR6, c[0x4][0xd0] ;  /* 0x0100340000067ab9 */ /* 0x000fe20000000a00 */
[----:B------:R-:W-:Y:S01]  /*fe20*/  MOV R4, UR4 ;  /* 0x0000000400047c02 */ /* 0x000fe20008000f00 */
[----:B------:R1:W2:Y:S01]  /*fe30*/  LDC.64 R2, c[0x4][R0] ;  /* 0x0100000000027b82 */ /* 0x0002a20000000a00 */
[----:B------:R-:W-:Y:S01]  /*fe40*/  IMAD.U32 R5, RZ, RZ, UR5 ;  /* 0x00000005ff057e24 */ /* 0x000fe2000f8e00ff */
[----:B------:R-:W-:Y:S01]  /*fe50*/  ULDC.64 UR4, c[0x4][0x38] ;  /* 0x01000e0000047ab9 */ /* 0x000fe20000000a00 */
[----:B------:R-:W-:Y:S01]  /*fe60*/  IMAD.U32 R6, RZ, RZ, UR6 ;  /* 0x00000006ff067e24 */ /* 0x000fe2000f8e00ff */
[----:B------:R-:W-:Y:S01]  /*fe70*/  MOV R10, UR4 ;  /* 0x00000004000a7c02 */ /* 0x000fe20008000f00 */
[----:B------:R-:W-:Y:S01]  /*fe80*/  IMAD.U32 R7, RZ, RZ, UR7 ;  /* 0x00000007ff077e24 */ /* 0x000fe2000f8e00ff */
[----:B------:R-:W-:Y:S01]  /*fe90*/  MOV R13, RZ ;  /* 0x000000ff000d7202 */ /* 0x000fe20000000f00 */
[----:B------:R-:W-:-:S02]  /*fea0*/  IMAD.U32 R11, RZ, RZ, UR5 ;  /* 0x00000005ff0b7e24 */ /* 0x000fc4000f8e00ff */
[----:B------:R-:W-:Y:S02]  /*feb0*/  IMAD.MOV.U32 R8, RZ, RZ, 0x70 ;  /* 0x00000070ff087424 */ /* 0x000fe400078e00ff */
[----:B-1----:R-:W-:-:S07]  /*fec0*/  IMAD.MOV.U32 R12, RZ, RZ, 0x1 ;  /* 0x00000001ff0c7424 */ /* 0x002fce00078e00ff */
[----:B------:R-:W-:-:S07]  /*fed0*/  LEPC R20, `(.L_x_582) ;  /* 0x000000001014794e */ /* 0x000fce0000000000 */
[----:B0-2--5:R-:W-:Y:S05]  /*fee0*/  CALL.ABS.NOINC R2 ;  /* 0x0000000002007343 */ /* 0x025fea0003c00000 */
.L_x_582:
[----:B------:R-:W-:Y:S01]  /*fef0*/  ULDC.64 UR4, c[0x0][0x990] ;  /* 0x0002640000047ab9 */ /* 0x000fe20000000a00 */
[----:B------:R-:W-:Y:S01]  /*ff00*/  ULDC.64 UR6, c[0x0][0x998] ;  /* 0x0002660000067ab9 */ /* 0x000fe20000000a00 */
[----:B------:R-:W-:Y:S02]  /*ff10*/  ISETP.NE.U32.AND P0, PT, RZ, UR4, PT ;  /* 0x00000004ff007c0c */ /* 0x000fe4000bf05070 */
[----:B------:R-:W-:Y:S02]  /*ff20*/  ISETP.NE.U32.AND P1, PT, RZ, UR6, PT ;  /* 0x00000006ff007c0c */ /* 0x000fe4000bf25070 */
[----:B------:R-:W-:Y:S02]  /*ff30*/  ISETP.NE.AND.EX P0, PT, RZ, UR5, PT, P0 ;  /* 0x00000005ff007c0c */ /* 0x000fe4000bf05300 */
[----:B------:R-:W-:-:S11]  /*ff40*/  ISETP.NE.AND.EX P1, PT, RZ, UR7, PT, P1 ;  /* 0x00000007ff007c0c */ /* 0x000fd6000bf25310 */
[----:B------:R-:W1:Y:S01]  /*ff50*/  @P0 LDC.64 R6, c[0x0][0x9a8] ;  /* 0x00026a00ff060b82 */ /* 0x000e620000000a00 */
[----:B------:R-:W-:-:S07]  /*ff60*/  @P0 SHF.R.S32.HI R15, RZ, 0x1f, R206 ;  /* 0x0000001fff0f0819 */ /* 0x000fce00000114ce */
[----:B------:R-:W2:Y:S08]  /*ff70*/  @P1 LDC.64 R8, c[0x0][0x9b8] ;  /* 0x00026e00ff081b82 */ /* 0x000eb00000000a00 */
[----:B------:R-:W3:Y:S08]  /*ff80*/  @P0 LDC.64 R10, c[0x0][0x9b0] ;  /* 0x00026c00ff0a0b82 */ /* 0x000ef00000000a00 */
[----:B------:R-:W4:Y:S01]  /*ff90*/  @P1 LDC.64 R12, c[0x0][0x9c0] ;  /* 0x00027000ff0c1b82 */ /* 0x000f220000000a00 */
[----:B-1----:R-:W-:-:S02]  /*ffa0*/  @P0 IMAD R0, R216, R6, RZ ;  /* 0x00000006d8000224 */ /* 0x002fc400078e02ff */
[----:B------:R-:W-:-:S04]  /*ffb0*/  @P0 IMAD.WIDE.U32 R2, R210, R6, RZ ;  /* 0x00000006d2020225 */ /* 0x000fc800078e00ff */
[----:B------:R-:W-:Y:S02]  /*ffc0*/  @P0 IMAD R7, R210, R7, R0 ;  /* 0x00000007d2070224 */ /* 0x000fe400078e0200 */
[-C--:B--2---:R-:W-:Y:S02]  /*ffd0*/  @P1 IMAD R4, R216, R8.reuse, RZ ;  /* 0x00000008d8041224 */ /* 0x084fe400078e02ff */
[----:B------:R-:W-:Y:S01]  /*ffe0*/  @P0 IMAD.IADD R3, R3, 0x1, R7 ;  /* 0x0000000103030824 */ /* 0x000fe200078e0207 */
[----:B------:R-:W-:Y:S01]  /*fff0*/  @P1 SHF.R.S32.HI R7, RZ, 0x1f, R206 ;  /* 0x0000001fff071819 */ /* 0x000fe200000114ce */
[C---:B------:R-:W-:Y:S02]  /*10000*/  @P1 IMAD R9, R210.reuse, R9, R4 ;  /* 0x00000009d2091224 */ /* 0x040fe400078e0204 */
[----:B------:R-:W-:-:S04]  /*10010*/  @P1 IMAD.WIDE.U32 R4, R210, R8, RZ ;  /* 0x00000008d2041225 */ /* 0x000fc800078e00ff */
[----:B---3--:R-:W-:Y:S02]  /*10020*/  @P0 IMAD R0, R15, R10, RZ ;  /* 0x0000000a0f000224 */ /* 0x008fe400078e02ff */
[----:B------:R-:W-:Y:S02]  /*10030*/  @P1 IMAD.IADD R5, R5, 0x1, R9 ;  /* 0x0000000105051824 */ /* 0x000fe400078e0209 */
[C---:B------:R-:W-:Y:S02]  /*10040*/  @P0 IMAD R9, R206.reuse, R11, R0 ;  /* 0x0000000bce090224 */ /* 0x040fe400078e0200 */
[----:B----4-:R-:W-:Y:S02]  /*10050*/  @P1 IMAD R6, R7, R12, RZ ;  /* 0x0000000c07061224 */ /* 0x010fe400078e02ff */
[----:B------:R-:W-:-:S04]  /*10060*/  @P0 IMAD.WIDE.U32 R2, R206, R10, R2 ;  /* 0x0000000ace020225 */ /* 0x000fc800078e0002 */
[C---:B------:R-:W-:Y:S02]  /*10070*/  @P1 IMAD R11, R206.reuse, R13, R6 ;  /* 0x0000000dce0b1224 */ /* 0x040fe400078e0206 */
[----:B------:R-:W-:Y:S01]  /*10080*/  @P1 IMAD.WIDE.U32 R6, R206, R12, R4 ;  /* 0x0000000cce061225 */ /* 0x000fe200078e0004 */
[----:B------:R-:W-:Y:S01]  /*10090*/  @P0 LEA R4, P2, R2, UR4, 0x2 ;  /* 0x0000000402040c11 */ /* 0x000fe2000f8410ff */
[----:B------:R-:W-:Y:S02]  /*100a0*/  ULDC UR4, c[0x0][0x3f4] ;  /* 0x0000fd0000047ab9 */ /* 0x000fe40000000800 */
[----:B------:R-:W-:Y:S01]  /*100b0*/  @P0 IMAD.IADD R5, R3, 0x1, R9 ;  /* 0x0000000103050824 */ /* 0x000fe200078e0209 */
[----:B------:R-:W-:Y:S01]  /*100c0*/  @P1 IADD3 R3, R7, R11, RZ ;  /* 0x0000000b07031210 */ /* 0x000fe20007ffe0ff */
[----:B------:R-:W-:Y:S01]  /*100d0*/  IMAD.MOV.U32 R0, RZ, RZ, 0x3f800000 ;  /* 0x3f800000ff007424 */ /* 0x000fe200078e00ff */
[----:B------:R-:W-:Y:S02]  /*100e0*/  @P1 LEA R8, P3, R6, UR6, 0x2 ;  /* 0x0000000606081c11 */ /* 0x000fe4000f8610ff */
[----:B------:R-:W-:-:S02]  /*100f0*/  @P0 LEA.HI.X R5, R2, UR5, R5, 0x2, P2 ;  /* 0x0000000502050c11 */ /* 0x000fc400090f1405 */
[----:B------:R-:W-:Y:S01]  /*10100*/  @P1 LEA.HI.X R9, R6, UR7, R3, 0x2, P3 ;  /* 0x0000000706091c11 */ /* 0x000fe200098f1403 */
[----:B------:R-:W-:-:S04]  /*10110*/  IMAD.MOV.U32 R3, RZ, RZ, 0x3f800000 ;  /* 0x3f800000ff037424 */ /* 0x000fc800078e00ff */
[----:B------:R-:W2:Y:S04]  /*10120*/  @P1 LDG.E R0, desc[UR54][R8.64] ;  /* 0x0000003608001981 */ /* 0x000ea8000c1e1900 */
[----:B------:R-:W2:Y:S01]  /*10130*/  @P0 LDG.E R3, desc[UR54][R4.64] ;  /* 0x0000003604030981 */ /* 0x000ea2000c1e1900 */
[----:B------:R-:W-:Y:S01]  /*10140*/  ISETP.LT.AND P0, PT, RZ, UR4, PT ;  /* 0x00000004ff007c0c */ /* 0x000fe2000bf01270 */
[----:B------:R-:W-:Y:S01]  /*10150*/  ULDC UR4, c[0x0][0x9d8] ;  /* 0x0002760000047ab9 */ /* 0x000fe20000000800 */
[----:B--2---:R-:W-:-:S04]  /*10160*/  FMUL.FTZ R0, R3, R0 ;  /* 0x0000000003007220 */ /* 0x004fc80000410000 */
[----:B------:R-:W-:-:S07]  /*10170*/  FMUL.FTZ R2, R0, UR4 ;  /* 0x0000000400027c20 */ /* 0x000fce0008410000 */
[----:B------:R-:W-:Y:S05]  /*10180*/  @P0 BRA `(.L_x_583) ;  /* 0x0000000000400947 */ /* 0x000fea0003800000 */
[----:B------:R-:W-:-:S04]  /*10190*/  ULEA.HI UR4, UR43, UR43, URZ, 0x1 ;  /* 0x0000002b2b047291 */ /* 0x000fc8000f8f083f */
[----:B------:R-:W-:-:S04]  /*101a0*/  ULOP3.LUT UR4, UR4, 0xfffffffe, URZ, 0xc0, !UPT ;  /* 0xfffffffe04047892 */ /* 0x000fc8000f8ec03f */
[----:B------:R-:W-:-:S06]  /*101b0*/  UIADD3 UR4, UR43, -UR4, URZ ;  /* 0x800000042b047290 */ /* 0x000fcc000fffe03f */
[----:B------:R-:W-:-:S05]  /*101c0*/  IMAD.U32 R3, RZ, RZ, UR4 ;  /* 0x00000004ff037e24 */ /* 0x000fca000f8e00ff */
[----:B------:R-:W-:-:S04]  /*101d0*/  SHF.L.U32 R3, R3, 0x1f, RZ ;  /* 0x0000001f03037819 */ /* 0x000fc800000006ff */
[----:B------:R1:W2:Y:S03]  /*101e0*/  SYNCS.PHASECHK.TRANS64.TRYWAIT P0, [R16+URZ+0x29800], R3 ;  /* 0x02980003100075a7 */ /* 0x0002a6000800017f */
[----:B--2---:R-:W-:Y:S05]  /*101f0*/  @!P0 NANOSLEEP.SYNCS 0x989680 ;  /* 0x009896800000895d */ /* 0x004fea0003900000 */
[----:B------:R-:W2:Y:S01]  /*10200*/  @!P0 SYNCS.PHASECHK.TRANS64 P0, [R16+URZ+0x29800], R3 ;  /* 0x02980003100085a7 */ /* 0x000ea2000800007f */
[----:B------:R-:W-:Y:S04]  /*10210*/  BSSY B0, `(.L_x_584) ;  /* 0x0000006000007945 */ /* 0x000fe80003800000 */
[----:B--2---:R-:W-:Y:S05]  /*10220*/  @P0 BRA `(.L_x_585) ;  /* 0x0000000000100947 */ /* 0x004fea0003800000 */
.L_x_586:
[----:B--2---:R2:W3:Y:S02]  /*10230*/  SYNCS.PHASECHK.TRANS64.TRYWAIT P0, [R16+URZ+0x29800], R3 ;  /* 0x02980003100075a7 */ /* 0x0044e4000800017f */
[----:B---3--:R-:W-:Y:S05]  /*10240*/  @!P0 NANOSLEEP.SYNCS 0x989680 ;  /* 0x009896800000895d */ /* 0x008fea0003900000 */
[----:B------:R-:W3:Y:S02]  /*10250*/  @!P0 SYNCS.PHASECHK.TRANS64 P0, [R16+URZ+0x29800], R3 ;  /* 0x02980003100085a7 */ /* 0x000ee4000800007f */
[----:B---3--:R-:W-:Y:S05]  /*10260*/  @!P0 BRA `(.L_x_586) ;  /* 0xfffffffc00f08947 */ /* 0x008fea000383ffff */
.L_x_585:
[----:B------:R-:W-:Y:S05]  /*10270*/  BSYNC B0 ;  /* 0x0000000000007941 */ /* 0x000fea0003800000 */
.L_x_584:
[----:B------:R-:W-:Y:S05]  /*10280*/  BRA `(.L_x_587) ;  /* 0x0000006800e47947 */ /* 0x000fea0003800000 */
.L_x_583:
[----:B------:R-:W1:Y:S01]  /*10290*/  LDC.64 R24, c[0x0][0x3e8] ;  /* 0x0000fa00ff187b82 */ /* 0x000e620000000a00 */
[----:B------:R-:W-:Y:S01]  /*102a0*/  ULOP3.LUT UP0, URZ, UR52, 0x1bf, URZ, 0xc0, !UPT ;  /* 0x000001bf343f7892 */ /* 0x000fe2000f80c03f */
[----:B-----5:R-:W-:Y:S01]  /*102b0*/  SHF.R.S32.HI R0, RZ, 0x1f, R144 ;  /* 0x0000001fff007819 */ /* 0x020fe20000011490 */
[----:B------:R-:W-:Y:S01]  /*102c0*/  ULDC.64 UR4, c[0x0][0x3f8] ;  /* 0x0000fe0000047ab9 */ /* 0x000fe20000000a00 */
[----:B------:R-:W-:-:S03]  /*102d0*/  ULDC.64 UR6, c[0x0][0x408] ;  /* 0x0001020000067ab9 */ /* 0x000fc60000000a00 */
[----:B------:R-:W-:Y:S01]  /*102e0*/  PLOP3.LUT P0, PT, PT, PT, UP0, 0x80, 0x0 ;  /* 0x000000000000781c */ /* 0x000fe20003f0f008 */
[----:B------:R-:W2:Y:S01]  /*102f0*/  LDC.64 R4, c[0x0][0x400] ;  /* 0x00010000ff047b82 */ /* 0x000ea20000000a00 */
[C---:B------:R-:W-:Y:S02]  /*10300*/  IMAD R3, R0.reuse, UR4, RZ ;  /* 0x0000000400037c24 */ /* 0x040fe4000f8e02ff */
[----:B------:R-:W-:Y:S02]  /*10310*/  IMAD R7, R0, UR6, RZ ;  /* 0x0000000600077c24 */ /* 0x000fe4000f8e02ff */
[C---:B------:R-:W-:Y:S02]  /*10320*/  IMAD R3, R144.reuse, UR5, R3 ;  /* 0x0000000590037c24 */ /* 0x040fe4000f8e0203 */
[C---:B------:R-:W-:Y:S02]  /*10330*/  IMAD R7, R144.reuse, UR7, R7 ;  /* 0x0000000790077c24 */ /* 0x040fe4000f8e0207 */
[----:B-1----:R-:W-:-:S05]  /*10340*/  IMAD.WIDE.U32 R24, R144, UR4, R24 ;  /* 0x0000000490187c25 */ /* 0x002fca000f8e0018 */
[----:B------:R-:W-:Y:S01]  /*10350*/  IADD3 R26, R3, R25, RZ ;  /* 0x00000019031a7210 */ /* 0x000fe20007ffe0ff */
[----:B--2---:R-:W-:-:S04]  /*10360*/  IMAD.WIDE.U32 R144, R144, UR6, R4 ;  /* 0x0000000690907c25 */ /* 0x004fc8000f8e0004 */
[----:B------:R-:W-:Y:S01]  /*10370*/  IMAD.IADD R27, R7, 0x1, R145 ;  /* 0x00000001071b7824 */ /* 0x000fe200078e0291 */
[----:B------:R-:W-:Y:S06]  /*10380*/  @!P0 BRA `(.L_x_588) ;  /* 0x0000000000408947 */ /* 0x000fec0003800000 */
[----:B------:R-:W-:Y:S01]  /*10390*/  MOV R0, 0x0 ;  /* 0x0000000000007802 */ /* 0x000fe20000000f00 */
[----:B------:R-:W-:Y:S01]  /*103a0*/  ULDC.64 UR4, c[0x4][0xc8] ;  /* 0x0100320000047ab9 */ /* 0x000fe20000000a00 */
[----:B------:R-:W-:Y:S01]  /*103b0*/  ULDC.64 UR6, c[0x4][0xd0] ;  /* 0x0100340000067ab9 */ /* 0x000fe20000000a00 */
[----:B------:R-:W-:Y:S01]  /*103c0*/  IMAD.U32 R4, RZ, RZ, UR4 ;  /* 0x00000004ff047e24 */ /* 0x000fe2000f8e00ff */
[----:B------:R1:W2:Y:S01]  /*103d0*/  LDC.64 R14, c[0x4][R0] ;  /* 0x01000000000e7b82 */ /* 0x0002a20000000a00 */
        /* <DEDUP_REMOVED lines=8> */
[----:B-1----:R-:W-:-:S07]  /*10460*/  IMAD.MOV.U32 R13, RZ, RZ, RZ ;  /* 0x000000ffff0d7224 */ /* 0x002fce00078e00ff */
[----:B------:R-:W-:-:S07]  /*10470*/  LEPC R20, `(.L_x_588) ;  /* 0x000000001014794e */ /* 0x000fce0000000000 */
[----:B0-2---:R-:W-:Y:S05]  /*10480*/  CALL.ABS.NOINC R14 ;  /* 0x000000000e007343 */ /* 0x005fea0003c00000 */
.L_x_588:
[----:B------:R-:W-:Y:S01]  /*10490*/  ULDC.U8 UR4, c[0x0][0x410] ;  /* 0x0001040000047ab9 */ /* 0x000fe20000000000 */
[----:B------:R-:W-:Y:S01]  /*104a0*/  BSSY B0, `(.L_x_589) ;  /* 0x000068f000007945 */ /* 0x000fe20003800000 */
[----:B------:R-:W-:Y:S01]  /*104b0*/  ISETP.NE.AND P0, PT, RZ, UR4, PT ;  /* 0x00000004ff007c0c */ /* 0x000fe2000bf05270 */
[----:B------:R-:W-:-:S12]  /*104c0*/  IMAD R8, R205, 0x80, R168 ;  /* 0x00000080cd087824 */ /* 0x000fd800078e02a8 */
[----:B------:R-:W-:Y:S05]  /*104d0*/  @!P0 BRA `(.L_x_590) ;  /* 0x0000003400188947 */ /* 0x000fea0003800000 */
[----:B------:R-:W-:-:S03]  /*104e0*/  UMOV UR4, 0xffffffff ;  /* 0xffffffff00047882 */ /* 0x000fc60000000000 */
[----:B------:R-:W-:Y:S05]  /*104f0*/  BRA.DIV UR4, `(.L_x_591) ;  /* 0x0000018204cc7947 */ /* 0x000fea000b800000 */
[----:B------:R1:W2:Y:S04]  /*10500*/  SHFL.IDX PT, R5, R24, RZ, 0x1e1f ;  /* 0x001e1fff18057589 */ /* 0x0002a800000e0000 */
[----:B------:R1:W3:Y:S04]  /*10510*/  SHFL.IDX PT, R14, R144, RZ, 0x1e1f ;  /* 0x001e1fff900e7589 */ /* 0x0002e800000e0000 */
[----:B------:R1:W4:Y:S04]  /*10520*/  SHFL.IDX PT, R3, R26, RZ, 0x1e1f ;  /* 0x001e1fff1a037589 */ /* 0x00032800000e0000 */
[----:B------:R1:W0:Y:S02]  /*10530*/  SHFL.IDX PT, R7, R27, RZ, 0x1e1f ;  /* 0x001e1fff1b077589 */ /* 0x00022400000e0000 */
.L_x_808:
[----:B------:R-:W-:Y:S01]  /*10540*/  ULDC UR4, c[0x0][0x448] ;  /* 0x0001120000047ab9 */ /* 0x000fe20000000800 */
[----:B------:R-:W-:Y:S01]  /*10550*/  BSSY B1, `(.L_x_592) ;  /* 0x0000048000017945 */ /* 0x000fe20003800000 */
[----:B------:R-:W-:Y:S01]  /*10560*/  IMAD R0, R157, UR4, RZ ;  /* 0x000000049d007c24 */ /* 0x000fe2000f8e02ff */
[----:B------:R-:W-:Y:S02]  /*10570*/  CS2R R36, SRZ ;  /* 0x0000000000247805 */ /* 0x000fe4000001ff00 */
[----:B------:R-:W-:Y:S02]  /*10580*/  CS2R R34, SRZ ;  /* 0x0000000000227805 */ /* 0x000fe4000001ff00 */
[----:B------:R-:W-:Y:S02]  /*10590*/  CS2R R28, SRZ ;  /* 0x00000000001c7805 */ /* 0x000fe4000001ff00 */
[----:B-1----:R-:W-:Y:S02]  /*105a0*/  CS2R R24, SRZ ;  /* 0x0000000000187805 */ /* 0x002fe4000001ff00 */
[----:B------:R-:W-:-:S02]  /*105b0*/  ISETP.GE.AND P0, PT, R8, R0, PT ;  /* 0x000000000800720c */ /* 0x000fc40003f06270 */
        /* <DEDUP_REMOVED lines=9> */
[----:B------:R-:W-:Y:S01]  /*10650*/  ULDC UR4, c[0x0][0x3f4] ;  /* 0x0000fd0000047ab9 */ /* 0x000fe20000000800 */
[----:B------:R-:W-:Y:S02]  /*10660*/  CS2R R38, SRZ ;  /* 0x0000000000267805 */ /* 0x000fe4000001ff00 */
[----:B------:R-:W-:Y:S02]  /*10670*/  ISETP.GE.AND P5, PT, R22, UR4, PT ;  /* 0x0000000416007c0c */ /* 0x000fe4000bfa6270 */
[----:B------:R-:W-:Y:S02]  /*10680*/  CS2R R36, SRZ ;  /* 0x0000000000247805 */ /* 0x000fe4000001ff00 */
[----:B------:R-:W-:Y:S02]  /*10690*/  ISETP.GE.AND P2, PT, R171, UR4, PT ;  /* 0x00000004ab007c0c */ /* 0x000fe4000bf46270 */
[----:B------:R-:W-:Y:S02]  /*106a0*/  CS2R R32, SRZ ;  /* 0x0000000000207805 */ /* 0x000fe4000001ff00 */
[----:B------:R-:W-:-:S05]  /*106b0*/  ISETP.GE.AND P3, PT, R170, UR4, PT ;  /* 0x00000004aa007c0c */ /* 0x000fca000bf66270 */
[----:B------:R-:W-:Y:S02]  /*106c0*/  @!P5 SHF.R.S32.HI R4, RZ, 0x1f, R22 ;  /* 0x0000001fff04d819 */ /* 0x000fe40000011416 */
[C---:B---3--:R-:W-:Y:S02]  /*106d0*/  @!P5 IADD3 R10, P1, R22.reuse, R14, RZ ;  /* 0x0000000e160ad210 */ /* 0x048fe40007f3e0ff */
[-C--:B--2---:R-:W-:Y:S02]  /*106e0*/  @!P5 IADD3 R8, P0, R22, R5.reuse, RZ ;  /* 0x000000051608d210 */ /* 0x084fe40007f1e0ff */
[----:B------:R-:W-:Y:S01]  /*106f0*/  @!P2 IADD3 R12, P4, R171, R5, RZ ;  /* 0x00000005ab0ca210 */ /* 0x000fe20007f9e0ff */
[----:B0-----:R-:W-:Y:S01]  /*10700*/  @!P5 IMAD.X R11, R7, 0x1, R4, P1 ;  /* 0x00000001070bd824 */ /* 0x001fe200008e0604 */
[----:B----4-:R-:W-:Y:S02]  /*10710*/  @!P5 IADD3.X R9, R3, R4, RZ, P0, !PT ;  /* 0x000000040309d210 */ /* 0x010fe400007fe4ff */
[----:B------:R-:W-:Y:S01]  /*10720*/  ISETP.GE.AND P1, PT, R173, UR4, PT ;  /* 0x00000004ad007c0c */ /* 0x000fe2000bf26270 */
[----:B------:R-:W-:Y:S01]  /*10730*/  @!P2 IMAD.X R13, R3, 0x1, R230, P4 ;  /* 0x00000001030da824 */ /* 0x000fe200020e06e6 */
[----:B------:R-:W5:Y:S01]  /*10740*/  @!P5 LD.E.64 R36, desc[UR54][R10.64] ;  /* 0x000000360a24d980 */ /* 0x000f62000c101b00 */
[----:B------:R-:W-:-:S03]  /*10750*/  @!P2 IADD3 R20, P0, R171, R14, RZ ;  /* 0x0000000eab14a210 */ /* 0x000fc60007f1e0ff */
[----:B------:R-:W5:Y:S01]  /*10760*/  @!P5 LD.E.64 R38, desc[UR54][R8.64] ;  /* 0x000000360826d980 */ /* 0x000f62000c101b00 */
[C---:B------:R-:W-:Y:S02]  /*10770*/  @!P3 IADD3 R42, P5, R170.reuse, R14, RZ ;  /* 0x0000000eaa2ab210 */ /* 0x040fe40007fbe0ff */
[----:B------:R-:W-:Y:S02]  /*10780*/  @!P3 IADD3 R40, P4, R170, R5, RZ ;  /* 0x00000005aa28b210 */ /* 0x000fe40007f9e0ff */
[----:B------:R-:W-:Y:S02]  /*10790*/  CS2R R34, SRZ ;  /* 0x0000000000227805 */ /* 0x000fe4000001ff00 */
[----:B------:R-:W-:Y:S01]  /*107a0*/  CS2R R30, SRZ ;  /* 0x00000000001e7805 */ /* 0x000fe2000001ff00 */
[----:B------:R-:W-:Y:S01]  /*107b0*/  @!P2 IMAD.X R21, R7, 0x1, R230, P0 ;  /* 0x000000010715a824 */ /* 0x000fe200000e06e6 */
[----:B------:R-:W-:Y:S02]  /*107c0*/  CS2R R28, SRZ ;  /* 0x00000000001c7805 */ /* 0x000fe4000001ff00 */
[----:B------:R-:W-:Y:S01]  /*107d0*/  @!P3 IADD3.X R41, R3, R229, RZ, P4, !PT ;  /* 0x000000e50329b210 */ /* 0x000fe200027fe4ff */
[----:B------:R-:W-:Y:S01]  /*107e0*/  @!P3 IMAD.X R43, R7, 0x1, R229, P5 ;  /* 0x00000001072bb824 */ /* 0x000fe200028e06e5 */
[----:B------:R-:W5:Y:S01]  /*107f0*/  @!P2 LD.E.64 R32, desc[UR54][R12.64] ;  /* 0x000000360c20a980 */ /* 0x000f62000c101b00 */
[----:B------:R-:W-:-:S03]  /*10800*/  ISETP.GE.AND P0, PT, R172, UR4, PT ;  /* 0x00000004ac007c0c */ /* 0x000fc6000bf06270 */
[----:B------:R-:W5:Y:S01]  /*10810*/  @!P2 LD.E.64 R34, desc[UR54][R20.64] ;  /* 0x000000361422a980 */ /* 0x000f62000c101b00 */
[----:B------:R-:W-:Y:S02]  /*10820*/  ISETP.GE.AND P2, PT, R174, UR4, PT ;  /* 0x00000004ae007c0c */ /* 0x000fe4000bf46270 */
[C---:B------:R-:W-:Y:S01]  /*10830*/  @!P1 IADD3 R48, P4, R173.reuse, R14, RZ ;  /* 0x0000000ead309210 */ /* 0x040fe20007f9e0ff */
[----:B------:R0:W5:Y:S04]  /*10840*/  @!P3 LD.E.64 R30, desc[UR54][R40.64] ;  /* 0x00000036281eb980 */ /* 0x000168000c101b00 */
[----:B------:R1:W5:Y:S01]  /*10850*/  @!P3 LD.E.64 R28, desc[UR54][R42.64] ;  /* 0x000000362a1cb980 */ /* 0x000362000c101b00 */
[----:B------:R-:W-:Y:S02]  /*10860*/  @!P1 IADD3 R46, P3, R173, R5, RZ ;  /* 0x00000005ad2e9210 */ /* 0x000fe40007f7e0ff */
[----:B------:R-:W-:-:S02]  /*10870*/  CS2R R26, SRZ ;  /* 0x00000000001a7805 */ /* 0x000fc4000001ff00 */
[----:B------:R-:W-:Y:S01]  /*10880*/  CS2R R24, SRZ ;  /* 0x0000000000187805 */ /* 0x000fe2000001ff00 */
[--C-:B------:R-:W-:Y:S02]  /*10890*/  @!P1 IMAD.X R49, R7, 0x1, R228.reuse, P4 ;  /* 0x0000000107319824 */ /* 0x100fe400020e06e4 */
[----:B------:R-:W-:Y:S01]  /*108a0*/  @!P1 IMAD.X R47, R3, 0x1, R228, P3 ;  /* 0x00000001032f9824 */ /* 0x000fe200018e06e4 */
[-C--:B0-----:R-:W-:Y:S02]  /*108b0*/  @!P2 IADD3 R40, P3, R174, R5.reuse, RZ ;  /* 0x00000005ae28a210 */ /* 0x081fe40007f7e0ff */
[----:B------:R1:W5:Y:S01]  /*108c0*/  @!P1 LD.E.64 R24, desc[UR54][R48.64] ;  /* 0x0000003630189980 */ /* 0x000362000c101b00 */
[----:B------:R-:W-:-:S03]  /*108d0*/  @!P0 IADD3 R50, P5, R172, R5, RZ ;  /* 0x00000005ac328210 */ /* 0x000fc60007fbe0ff */
[----:B------:R1:W5:Y:S01]  /*108e0*/  @!P1 LD.E.64 R26, desc[UR54][R46.64] ;  /* 0x000000362e1a9980 */ /* 0x000362000c101b00 */
[-C--:B------:R-:W-:Y:S02]  /*108f0*/  @!P0 IADD3 R4, P1, R172, R14.reuse, RZ ;  /* 0x0000000eac048210 */ /* 0x080fe40007f3e0ff */
[----:B------:R-:W-:Y:S02]  /*10900*/  @!P2 IADD3 R14, P4, R174, R14, RZ ;  /* 0x0000000eae0ea210 */ /* 0x000fe40007f9e0ff */
[----:B------:R-:W-:Y:S02]  /*10910*/  CS2R R12, SRZ ;  /* 0x00000000000c7805 */ /* 0x000fe4000001ff00 */
[----:B------:R-:W-:Y:S02]  /*10920*/  CS2R R20, SRZ ;  /* 0x0000000000147805 */ /* 0x000fe4000001ff00 */
[----:B------:R-:W-:Y:S02]  /*10930*/  CS2R R10, SRZ ;  /* 0x00000000000a7805 */ /* 0x000fe4000001ff00 */
[----:B------:R-:W-:-:S02]  /*10940*/  CS2R R8, SRZ ;  /* 0x0000000000087805 */ /* 0x000fc4000001ff00 */
[----:B------:R-:W-:Y:S01]  /*10950*/  @!P0 IADD3.X R51, R3, R227, RZ, P5, !PT ;  /* 0x000000e303338210 */ /* 0x000fe20002ffe4ff */
[----:B------:R-:W-:Y:S02]  /*10960*/  @!P0 IMAD.X R5, R7, 0x1, R227, P1 ;  /* 0x0000000107058824 */ /* 0x000fe400008e06e3 */
[--C-:B------:R-:W-:Y:S02]  /*10970*/  @!P2 IMAD.X R41, R3, 0x1, R226.reuse, P3 ;  /* 0x000000010329a824 */ /* 0x100fe400018e06e2 */
[----:B------:R-:W-:Y:S01]  /*10980*/  @!P2 IMAD.X R15, R7, 0x1, R226, P4 ;  /* 0x00000001070fa824 */ /* 0x000fe200020e06e2 */
[----:B------:R1:W5:Y:S04]  /*10990*/  @!P0 LD.E.64 R12, desc[UR54][R50.64] ;  /* 0x00000036320c8980 */ /* 0x000368000c101b00 */
[----:B------:R1:W5:Y:S04]  /*109a0*/  @!P0 LD.E.64 R20, desc[UR54][R4.64] ;  /* 0x0000003604148980 */ /* 0x000368000c101b00 */
[----:B------:R1:W5:Y:S04]  /*109b0*/  @!P2 LD.E.64 R10, desc[UR54][R40.64] ;  /* 0x00000036280aa980 */ /* 0x000368000c101b00 */
[----:B------:R1:W5:Y:S02]  /*109c0*/  @!P2 LD.E.64 R8, desc[UR54][R14.64] ;  /* 0x000000360e08a980 */ /* 0x000364000c101b00 */
.L_x_593:
[----:B------:R-:W-:Y:S05]  /*109d0*/  BSYNC B1 ;  /* 0x0000000000017941 */ /* 0x000fea0003800000 */
.L_x_592:
[----:B------:R-:W-:Y:S01]  /*109e0*/  ULEA.HI UR4, UR43, UR43, URZ, 0x1 ;  /* 0x0000002b2b047291 */ /* 0x000fe2000f8f083f */
[----:B------:R-:W-:Y:S01]  /*109f0*/  IMAD R0, R205, -0x80, R0 ;  /* 0xffffff80cd007824 */ /* 0x000fe200078e0200 */
[----:B------:R-:W-:Y:S02]  /*10a00*/  BSSY B1, `(.L_x_594) ;  /* 0x0000009000017945 */ /* 0x000fe40003800000 */
[----:B------:R-:W-:Y:S02]  /*10a10*/  ULOP3.LUT UR4, UR4, 0xfffffffe, URZ, 0xc0, !UPT ;  /* 0xfffffffe04047892 */ /* 0x000fe4000f8ec03f */
[----:B----4-:R-:W-:Y:S02]  /*10a20*/  VIMNMX R3, R0, 0x80, PT ;  /* 0x0000008000037848 */ /* 0x010fe40003fe0100 */
[----:B------:R-:W-:Y:S02]  /*10a30*/  UIADD3 UR4, UR43, -UR4, URZ ;  /* 0x800000042b047290 */ /* 0x000fe4000fffe03f */
[----:B------:R-:W-:-:S04]  /*10a40*/  ISETP.GE.AND P1, PT, R168, R3, PT ;  /* 0x00000003a800720c */ /* 0x000fc80003f26270 */
[----:B-12---:R-:W-:-:S04]  /*10a50*/  MOV R5, UR4 ;  /* 0x0000000400057c02 */ /* 0x006fc80008000f00 */
[----:B------:R-:W-:-:S04]  /*10a60*/  SHF.L.U32 R5, R5, 0x1f, RZ ;  /* 0x0000001f05057819 */ /* 0x000fc800000006ff */
[----:B------:R-:W1:Y:S02]  /*10a70*/  SYNCS.PHASECHK.TRANS64.TRYWAIT P0, [R16+URZ+0x29800], R5 ;  /* 0x02980005100075a7 */ /* 0x000e64000800017f */
[----:B-1----:R-:W-:Y:S05]  /*10a80*/  @!P0 BRA `(.L_x_595) ;  /* 0x0000017c00d88947 */ /* 0x002fea0003800000 */
.L_x_809:
[----:B------:R-:W-:Y:S05]  /*10a90*/  BSYNC B1 ;  /* 0x0000000000017941 */ /* 0x000fea0003800000 */
.L_x_594:
[----:B------:R-:W-:Y:S05]  /*10aa0*/  @P1 BRA `(.L_x_596) ;  /* 0x0000006000b81947 */ /* 0x000fea0003800000 */
[----:B------:R-:W2:Y:S01]  /*10ab0*/  LDC R3, c[0x0][0x3f4] ;  /* 0x0000fd00ff037b82 */ /* 0x000ea20000000800 */
[----:B------:R-:W-:Y:S01]  /*10ac0*/  BSSY B1, `(.L_x_597) ;  /* 0x000007f000017945 */ /* 0x000fe20003800000 */
[----:B------:R-:W-:Y:S01]  /*10ad0*/  IMAD.IADD R0, R16, 0x1, R203 ;  /* 0x0000000110007824 */ /* 0x000fe200078e02cb */
[-C--:B--2---:R-:W-:Y:S02]  /*10ae0*/  ISETP.GE.AND P0, PT, R22, R3.reuse, PT ;  /* 0x000000031600720c */ /* 0x084fe40003f06270 */
[-C--:B------:R-:W-:Y:S02]  /*10af0*/  ISETP.GE.AND P1, PT, R171, R3.reuse, PT ;  /* 0x00000003ab00720c */ /* 0x080fe40003f26270 */
[-C--:B------:R-:W-:Y:S02]  /*10b00*/  ISETP.GE.AND P2, PT, R170, R3.reuse, PT ;  /* 0x00000003aa00720c */ /* 0x080fe40003f46270 */
[-C--:B------:R-:W-:Y:S02]  /*10b10*/  ISETP.GE.AND P3, PT, R173, R3.reuse, PT ;  /* 0x00000003ad00720c */ /* 0x080fe40003f66270 */
[----:B------:R-:W-:-:S02]  /*10b20*/  ISETP.GE.AND P4, PT, R172, R3, PT ;  /* 0x00000003ac00720c */ /* 0x000fc40003f86270 */
[----:B------:R-:W-:-:S03]  /*10b30*/  ISETP.GE.AND P5, PT, R174, R3, PT ;  /* 0x00000003ae00720c */ /* 0x000fc60003fa6270 */
[----:B------:R-:W-:Y:S10]  /*10b40*/  @P0 BRA `(.L_x_598) ;  /* 0x0000000400d80947 */ /* 0x000ff40003800000 */
[----:B01----:R-:W0:Y:S01]  /*10b50*/  LDS.128 R4, [R0+0x14400] ;  /* 0x0144000000047984 */ /* 0x003e220000000c00 */
[----:B---3-5:R-:W-:Y:S02]  /*10b60*/  SHF.R.U32.HI R14, RZ, 0x8, R38 ;  /* 0x00000008ff0e7819 */ /* 0x028fe40000011626 */
[----:B------:R-:W-:Y:S02]  /*10b70*/  LOP3.LUT R3, R38, 0xff, RZ, 0xc0, !PT ;  /* 0x000000ff26037812 */ /* 0x000fe400078ec0ff */
[----:B------:R-:W-:Y:S02]  /*10b80*/  LOP3.LUT R14, R14, 0xff, RZ, 0xc0, !PT ;  /* 0x000000ff0e0e7812 */ /* 0x000fe400078ec0ff */
[----:B------:R-:W-:Y:S02]  /*10b90*/  SHF.R.U32.HI R40, RZ, 0x8, R39 ;  /* 0x00000008ff287819 */ /* 0x000fe40000011627 */
[----:B------:R-:W-:Y:S02]  /*10ba0*/  SHF.R.U32.HI R43, RZ, 0x8, R37 ;  /* 0x00000008ff2b7819 */ /* 0x000fe40000011625 */
[----:B------:R-:W-:-:S02]  /*10bb0*/  PRMT R3, R14, 0x7604, R3 ;  /* 0x000076040e037816 */ /* 0x000fc40000000003 */
[----:B------:R-:W-:Y:S02]  /*10bc0*/  LOP3.LUT R15, R39, 0xff, RZ, 0xc0, !PT ;  /* 0x000000ff270f7812 */ /* 0x000fe400078ec0ff */
[----:B------:R-:W-:Y:S02]  /*10bd0*/  LOP3.LUT R40, R40, 0xff, RZ, 0xc0, !PT ;  /* 0x000000ff28287812 */ /* 0x000fe400078ec0ff */
[----:B------:R-:W-:Y:S02]  /*10be0*/  SHF.R.U32.HI R46, RZ, 0x10, R39 ;  /* 0x00000010ff2e7819 */ /* 0x000fe40000011627 */
[----:B------:R-:W-:Y:S02]  /*10bf0*/  SHF.R.U32.HI R14, RZ, 0x8, R36 ;  /* 0x00000008ff0e7819 */ /* 0x000fe40000011624 */
[----:B------:R-:W-:Y:S02]  /*10c00*/  SHF.R.U32.HI R45, RZ, 0x10, R37 ;  /* 0x00000010ff2d7819 */ /* 0x000fe40000011625 */
[----:B------:R-:W-:-:S02]  /*10c10*/  LOP3.LUT R42, R37, 0xff, RZ, 0xc0, !PT ;  /* 0x000000ff252a7812 */ /* 0x000fc400078ec0ff */
[----:B------:R-:W-:Y:S01]  /*10c20*/  LOP3.LUT R43, R43, 0xff, RZ, 0xc0, !PT ;  /* 0x000000ff2b2b7812 */ /* 0x000fe200078ec0ff */
[----:B------:R-:W-:Y:S01]  /*10c30*/  IMAD.U32 R45, R45, 0x10000, RZ ;  /* 0x000100002d2d7824 */ /* 0x000fe200078e00ff */
[----:B------:R-:W-:Y:S02]  /*10c40*/  PRMT R15, R40, 0x7604, R15 ;  /* 0x00007604280f7816 */ /* 0x000fe4000000000f */
[----:B------:R-:W-:Y:S01]  /*10c50*/  LOP3.LUT R41, R14, 0xff, RZ, 0xc0, !PT ;  /* 0x000000ff0e297812 */ /* 0x000fe200078ec0ff */
[----:B------:R-:W-:Y:S01]  /*10c60*/  IMAD.U32 R14, R46, 0x10000, RZ ;  /* 0x000100002e0e7824 */ /* 0x000fe200078e00ff */
[----:B------:R-:W-:Y:S02]  /*10c70*/  LOP3.LUT R40, R36, 0xff, RZ, 0xc0, !PT ;  /* 0x000000ff24287812 */ /* 0x000fe400078ec0ff */
[----:B------:R-:W-:Y:S02]  /*10c80*/  PRMT R42, R43, 0x7604, R42 ;  /* 0x000076042b2a7816 */ /* 0x000fe4000000002a */
[----:B------:R-:W-:-:S02]  /*10c90*/  PRMT R43, R41, 0x7604, R40 ;  /* 0x00007604292b7816 */ /* 0x000fc40000000028 */
[----:B------:R-:W-:Y:S02]  /*10ca0*/  LOP3.LUT R41, R15, 0xff0000, R14, 0xf8, !PT ;  /* 0x00ff00000f297812 */ /* 0x000fe400078ef80e */
[----:B------:R-:W-:Y:S02]  /*10cb0*/  LOP3.LUT R45, R42, 0xff0000, R45, 0xf8, !PT ;  /* 0x00ff00002a2d7812 */ /* 0x000fe400078ef82d */
[----:B------:R-:W-:Y:S02]  /*10cc0*/  LOP3.LUT R41, R41, 0xff000000, R39, 0xf8, !PT ;  /* 0xff00000029297812 */ /* 0x000fe400078ef827 */
[----:B------:R-:W-:Y:S02]  /*10cd0*/  LOP3.LUT R45, R45, 0xff000000, R37, 0xf8, !PT ;  /* 0xff0000002d2d7812 */ /* 0x000fe400078ef825 */
[----:B------:R-:W-:Y:S02]  /*10ce0*/  LOP3.LUT R15, R3, 0xff0000, R38, 0xf8, !PT ;  /* 0x00ff0000030f7812 */ /* 0x000fe400078ef826 */
[----:B0-----:R-:W-:-:S02]  /*10cf0*/  F2FP.F16.E4M3.UNPACK_B R3, R6.H1 ;  /* 0x00000006ff03723e */ /* 0x001fc400030006ff */
[----:B------:R-:W-:Y:S02]  /*10d00*/  F2FP.F16.E4M3.UNPACK_B R42, R45 ;  /* 0x0000002dff2a723e */ /* 0x000fe400020006ff */
[----:B------:R-:W-:Y:S01]  /*10d10*/  F2FP.F16.E4M3.UNPACK_B R39, R41 ;  /* 0x00000029ff27723e */ /* 0x000fe200020006ff */
[----:B------:R-:W-:Y:S01]  /*10d20*/  HADD2.F32 R14, -RZ, R3.H1_H1 ;  /* 0x30000003ff0e7230 */ /* 0x000fe20000004100 */
[--C-:B------:R-:W-:Y:S01]  /*10d30*/  LOP3.LUT R43, R43, 0xff0000, R36.reuse, 0xf8, !PT ;  /* 0x00ff00002b2b7812 */ /* 0x100fe200078ef824 */
[--C-:B------:R-:W-:Y:S01]  /*10d40*/  HADD2.F32 R46, -RZ, R42.reuse.H1_H1 ;  /* 0x3000002aff2e7230 */ /* 0x100fe20000004100 */
[----:B------:R-:W-:Y:S01]  /*10d50*/  F2FP.F16.E4M3.UNPACK_B R6, R6 ;  /* 0x00000006ff06723e */ /* 0x000fe200020006ff */
[----:B------:R-:W-:Y:S01]  /*10d60*/  HADD2.F32 R40, -RZ, R39.H1_H1 ;  /* 0x30000027ff287230 */ /* 0x000fe20000004100 */
[----:B------:R-:W-:Y:S01]  /*10d70*/  LOP3.LUT R43, R43, 0xff000000, R36, 0xf8, !PT ;  /* 0xff0000002b2b7812 */ /* 0x000fe200078ef824 */
[----:B------:R-:W-:Y:S01]  /*10d80*/  HADD2.F32 R42, -RZ, R42.H0_H0 ;  /* 0x2000002aff2a7230 */ /* 0x000fe20000004100 */
[----:B------:R-:W-:Y:S01]  /*10d90*/  LOP3.LUT R38, R15, 0xff000000, R38, 0xf8, !PT ;  /* 0xff0000000f267812 */ /* 0x000fe200078ef826 */
[C---:B------:R-:W-:Y:S01]  /*10da0*/  FMUL.FTZ R48, R14.reuse, R46 ;  /* 0x0000002e0e307220 */ /* 0x040fe20000410000 */
[-C--:B------:R-:W-:Y:S01]  /*10db0*/  F2FP.F16.E4M3.UNPACK_B R36, R7.reuse ;  /* 0x00000007ff24723e */ /* 0x080fe200020006ff */
[----:B------:R-:W-:Y:S01]  /*10dc0*/  FMUL.FTZ R47, R14, R40 ;  /* 0x000000280e2f7220 */ /* 0x000fe20000410000 */
[----:B------:R-:W-:Y:S01]  /*10dd0*/  F2FP.F16.E4M3.UNPACK_B R37, R7.H1 ;  /* 0x00000007ff25723e */ /* 0x000fe200030006ff */
[----:B------:R-:W-:Y:S01]  /*10de0*/  HADD2.F32 R15, -RZ, R3.H0_H0 ;  /* 0x20000003ff0f7230 */ /* 0x000fe20000004100 */
[-C--:B------:R-:W-:Y:S01]  /*10df0*/  F2FP.F16.E4M3.UNPACK_B R7, R5.reuse ;  /* 0x00000005ff07723e */ /* 0x080fe200020006ff */
[----:B------:R-:W-:Y:S01]  /*10e00*/  HADD2.F32 R39, -RZ, R39.H0_H0 ;  /* 0x20000027ff277230 */ /* 0x000fe20000004100 */
[----:B------:R-:W-:Y:S01]  /*10e10*/  F2FP.F16.E4M3.UNPACK_B R14, R5.H1 ;  /* 0x00000005ff0e723e */ /* 0x000fe200030006ff */
[----:B------:R-:W-:-:S02]  /*10e20*/  HADD2.F32 R5, -RZ, R6.H1_H1 ;  /* 0x30000006ff057230 */ /* 0x000fc40000004100 */
[C---:B------:R-:W-:Y:S01]  /*10e30*/  FFMA.FTZ R48, R15.reuse, R40, -R48 ;  /* 0x000000280f307223 */ /* 0x040fe20000010830 */
[----:B------:R-:W-:Y:S01]  /*10e40*/  FFMA.FTZ R49, R15, R46, R47 ;  /* 0x0000002e0f317223 */ /* 0x000fe2000001002f */
[----:B------:R-:W-:Y:S01]  /*10e50*/  HADD2.F32 R6, -RZ, R6.H0_H0 ;  /* 0x20000006ff067230 */ /* 0x000fe20000004100 */
[----:B------:R-:W-:Y:S01]  /*10e60*/  F2FP.F16.E4M3.UNPACK_B R45, R45.H1 ;  /* 0x0000002dff2d723e */ /* 0x000fe200030006ff */
[C---:B------:R-:W-:Y:S01]  /*10e70*/  FMUL.FTZ R15, R5.reuse, R42 ;  /* 0x0000002a050f7220 */ /* 0x040fe20000410000 */
[----:B------:R-:W-:Y:S01]  /*10e80*/  F2FP.F16.E4M3.UNPACK_B R41, R41.H1 ;  /* 0x00000029ff29723e */ /* 0x000fe200030006ff */
[-C--:B------:R-:W-:Y:S01]  /*10e90*/  FMUL.FTZ R47, R5, R39.reuse ;  /* 0x00000027052f7220 */ /* 0x080fe20000410000 */
[----:B------:R-:W-:Y:S02]  /*10ea0*/  HADD2.F32 R5, -RZ, R36.H1_H1 ;  /* 0x30000024ff057230 */ /* 0x000fe40000004100 */
[----:B------:R-:W-:Y:S01]  /*10eb0*/  FFMA.FTZ R46, R6, R39, -R15 ;  /* 0x00000027062e7223 */ /* 0x000fe2000001080f */
[----:B------:R-:W-:-:S02]  /*10ec0*/  HADD2.F32 R40, -RZ, R45.H0_H0 ;  /* 0x2000002dff287230 */ /* 0x000fc40000004100 */
[----:B------:R-:W-:Y:S01]  /*10ed0*/  FFMA.FTZ R47, R6, R42, R47 ;  /* 0x0000002a062f7223 */ /* 0x000fe2000001002f */
[----:B------:R-:W-:Y:S01]  /*10ee0*/  HADD2.F32 R15, -RZ, R41.H0_H0 ;  /* 0x20000029ff0f7230 */ /* 0x000fe20000004100 */
[----:B------:R-:W-:Y:S01]  /*10ef0*/  F2FP.F16.E4M3.UNPACK_B R3, R4 ;  /* 0x00000004ff03723e */ /* 0x000fe200020006ff */
[----:B------:R-:W-:Y:S02]  /*10f00*/  HADD2.F32 R36, -RZ, R36.H0_H0 ;  /* 0x20000024ff247230 */ /* 0x000fe40000004100 */
[C---:B------:R-:W-:Y:S01]  /*10f10*/  FMUL.FTZ R39, R5.reuse, R40 ;  /* 0x0000002805277220 */ /* 0x040fe20000410000 */
[----:B------:R-:W-:Y:S02]  /*10f20*/  HADD2.F32 R45, -RZ, R45.H1_H1 ;  /* 0x3000002dff2d7230 */ /* 0x000fe40000004100 */
[-C--:B------:R-:W-:Y:S01]  /*10f30*/  FMUL.FTZ R5, R5, R15.reuse ;  /* 0x0000000f05057220 */ /* 0x080fe20000410000 */
[----:B------:R-:W-:Y:S02]  /*10f40*/  HADD2.F32 R6, -RZ, R37.H1_H1 ;  /* 0x30000025ff067230 */ /* 0x000fe40000004100 */
[----:B------:R-:W-:Y:S01]  /*10f50*/  FFMA.FTZ R50, R36, R15, -R39 ;  /* 0x0000000f24327223 */ /* 0x000fe20000010827 */
[----:B------:R-:W-:-:S02]  /*10f60*/  HADD2.F32 R41, -RZ, R41.H1_H1 ;  /* 0x30000029ff297230 */ /* 0x000fc40000004100 */
[----:B------:R-:W-:Y:S01]  /*10f70*/  FFMA.FTZ R51, R36, R40, R5 ;  /* 0x0000002824337223 */ /* 0x000fe20000010005 */
[----:B------:R-:W-:Y:S02]  /*10f80*/  HADD2.F32 R37, -RZ, R37.H0_H0 ;  /* 0x20000025ff257230 */ /* 0x000fe40000004100 */
[C---:B------:R-:W-:Y:S01]  /*10f90*/  FMUL.FTZ R42, R6.reuse, R45 ;  /* 0x0000002d062a7220 */ /* 0x040fe20000410000 */
[----:B------:R-:W-:Y:S01]  /*10fa0*/  F2FP.F16.E4M3.UNPACK_B R5, R43 ;  /* 0x0000002bff05723e */ /* 0x000fe200020006ff */
[-C--:B------:R-:W-:Y:S01]  /*10fb0*/  FMUL.FTZ R36, R6, R41.reuse ;  /* 0x0000002906247220 */ /* 0x080fe20000410000 */
[----:B------:R-:W-:Y:S01]  /*10fc0*/  F2FP.F16.E4M3.UNPACK_B R4, R4.H1 ;  /* 0x00000004ff04723e */ /* 0x000fe200030006ff */
[C---:B------:R-:W-:Y:S01]  /*10fd0*/  FFMA.FTZ R52, R37.reuse, R41, -R42 ;  /* 0x0000002925347223 */ /* 0x040fe2000001082a */
[-C--:B------:R-:W-:Y:S01]  /*10fe0*/  F2FP.F16.E4M3.UNPACK_B R15, R38.reuse ;  /* 0x00000026ff0f723e */ /* 0x080fe200020006ff */
[----:B------:R-:W-:Y:S01]  /*10ff0*/  FFMA.FTZ R45, R37, R45, R36 ;  /* 0x0000002d252d7223 */ /* 0x000fe20000010024 */
[--C-:B------:R-:W-:Y:S01]  /*11000*/  HADD2.F32 R39, -RZ, R5.reuse.H1_H1 ;  /* 0x30000005ff277230 */ /* 0x100fe20000004100 */
[----:B------:R-:W-:Y:S01]  /*11010*/  F2FP.F16.E4M3.UNPACK_B R38, R38.H1 ;  /* 0x00000026ff26723e */ /* 0x000fe200030006ff */
[----:B------:R-:W-:Y:S01]  /*11020*/  HADD2.F32 R37, -RZ, R5.H0_H0 ;  /* 0x20000005ff257230 */ /* 0x000fe20000004100 */
[----:B------:R-:W-:Y:S01]  /*11030*/  F2FP.F16.E4M3.UNPACK_B R43, R43.H1 ;  /* 0x0000002bff2b723e */ /* 0x000fe200030006ff */
[----:B------:R-:W-:-:S02]  /*11040*/  HADD2.F32 R6, -RZ, R4.H1_H1 ;  /* 0x30000004ff067230 */ /* 0x000fc40000004100 */
[----:B------:R-:W-:Y:S02]  /*11050*/  HADD2.F32 R36, -RZ, R15.H1_H1 ;  /* 0x3000000fff247230 */ /* 0x000fe40000004100 */
[----:B------:R-:W-:Y:S02]  /*11060*/  HADD2.F32 R5, -RZ, R4.H0_H0 ;  /* 0x20000004ff057230 */ /* 0x000fe40000004100 */
[C---:B------:R-:W-:Y:S01]  /*11070*/  FMUL.FTZ R40, R6.reuse, R39 ;  /* 0x0000002706287220 */ /* 0x040fe20000410000 */
[----:B------:R-:W-:Y:S02]  /*11080*/  HADD2.F32 R4, -RZ, R3.H1_H1 ;  /* 0x30000003ff047230 */ /* 0x000fe40000004100 */
[-C--:B------:R-:W-:Y:S01]  /*11090*/  FMUL.FTZ R42, R6, R36.reuse ;  /* 0x00000024062a7220 */ /* 0x080fe20000410000 */
[----:B------:R-:W-:Y:S02]  /*110a0*/  HADD2.F32 R15, -RZ, R15.H0_H0 ;  /* 0x2000000fff0f7230 */ /* 0x000fe40000004100 */
[----:B------:R-:W-:Y:S01]  /*110b0*/  FFMA.FTZ R40, R5, R36, -R40 ;  /* 0x0000002405287223 */ /* 0x000fe20000010828 */
[----:B------:R-:W-:-:S02]  /*110c0*/  HADD2.F32 R3, -RZ, R3.H0_H0 ;  /* 0x20000003ff037230 */ /* 0x000fc40000004100 */
[C---:B------:R-:W-:Y:S01]  /*110d0*/  FMUL.FTZ R6, R4.reuse, R37 ;  /* 0x0000002504067220 */ /* 0x040fe20000410000 */
[----:B------:R-:W-:Y:S01]  /*110e0*/  FFMA.FTZ R39, R5, R39, R42 ;  /* 0x0000002705277223 */ /* 0x000fe2000001002a */
[-C--:B------:R-:W-:Y:S01]  /*110f0*/  FMUL.FTZ R4, R4, R15.reuse ;  /* 0x0000000f04047220 */ /* 0x080fe20000410000 */
[----:B------:R-:W-:Y:S02]  /*11100*/  HADD2.F32 R5, -RZ, R38.H1_H1 ;  /* 0x30000026ff057230 */ /* 0x000fe40000004100 */
[C---:B------:R-:W-:Y:S01]  /*11110*/  FFMA.FTZ R36, R3.reuse, R15, -R6 ;  /* 0x0000000f03247223 */ /* 0x040fe20000010806 */
[--C-:B------:R-:W-:Y:S02]  /*11120*/  HADD2.F32 R15, -RZ, R43.reuse.H1_H1 ;  /* 0x3000002bff0f7230 */ /* 0x100fe40000004100 */
[----:B------:R-:W-:Y:S01]  /*11130*/  FFMA.FTZ R37, R3, R37, R4 ;  /* 0x0000002503257223 */ /* 0x000fe20000010004 */
[----:B------:R-:W-:Y:S02]  /*11140*/  HADD2.F32 R4, -RZ, R14.H1_H1 ;  /* 0x3000000eff047230 */ /* 0x000fe40000004100 */
[----:B------:R-:W-:-:S02]  /*11150*/  HADD2.F32 R6, -RZ, R43.H0_H0 ;  /* 0x2000002bff067230 */ /* 0x000fc40000004100 */
[--C-:B------:R-:W-:Y:S02]  /*11160*/  HADD2.F32 R3, -RZ, R7.reuse.H1_H1 ;  /* 0x30000007ff037230 */ /* 0x100fe40000004100 */
[C---:B------:R-:W-:Y:S01]  /*11170*/  FMUL.FTZ R41, R4.reuse, R15 ;  /* 0x0000000f04297220 */ /* 0x040fe20000410000 */
[----:B------:R-:W-:Y:S02]  /*11180*/  HADD2.F32 R38, -RZ, R38.H0_H0 ;  /* 0x20000026ff267230 */ /* 0x000fe40000004100 */
[-C--:B------:R-:W-:Y:S01]  /*11190*/  FMUL.FTZ R42, R4, R5.reuse ;  /* 0x00000005042a7220 */ /* 0x080fe20000410000 */
[----:B------:R-:W-:Y:S02]  /*111a0*/  HADD2.F32 R14, -RZ, R14.H0_H0 ;  /* 0x2000000eff0e7230 */ /* 0x000fe40000004100 */
[C---:B------:R-:W-:Y:S01]  /*111b0*/  FMUL.FTZ R4, R3.reuse, R6 ;  /* 0x0000000603047220 */ /* 0x040fe20000410000 */
[----:B------:R-:W-:Y:S02]  /*111c0*/  HADD2.F32 R7, -RZ, R7.H0_H0 ;  /* 0x20000007ff077230 */ /* 0x000fe40000004100 */
[-C--:B------:R-:W-:Y:S01]  /*111d0*/  FMUL.FTZ R3, R3, R38.reuse ;  /* 0x0000002603037220 */ /* 0x080fe20000410000 */
[C---:B------:R-:W-:Y:S01]  /*111e0*/  FFMA.FTZ R41, R14.reuse, R5, -R41 ;  /* 0x000000050e297223 */ /* 0x040fe20000010829 */
[----:B------:R-:W-:Y:S01]  /*111f0*/  FFMA.FTZ R42, R14, R15, R42 ;  /* 0x0000000f0e2a7223 */ /* 0x000fe2000001002a */
[C---:B------:R-:W-:Y:S01]  /*11200*/  FFMA.FTZ R5, R7.reuse, R38, -R4 ;  /* 0x0000002607057223 */ /* 0x040fe20000010804 */
[----:B------:R-:W-:Y:S01]  /*11210*/  FFMA.FTZ R14, R7, R6, R3 ;  /* 0x00000006070e7223 */ /* 0x000fe20000010003 */
[----:B------:R-:W-:-:S02]  /*11220*/  F2FP.SATFINITE.E4M3.F32.PACK_AB_MERGE_C R6, R49, R48, RZ ;  /* 0x000000303106723e */ /* 0x000fc400048070ff */
[----:B------:R-:W-:Y:S02]  /*11230*/  F2FP.SATFINITE.E4M3.F32.PACK_AB_MERGE_C R7, R45, R52, RZ ;  /* 0x000000342d07723e */ /* 0x000fe400048070ff */
[----:B------:R-:W-:Y:S02]  /*11240*/  F2FP.SATFINITE.E4M3.F32.PACK_AB_MERGE_C R4, R39, R40, RZ ;  /* 0x000000282704723e */ /* 0x000fe400048070ff */
[----:B------:R-:W-:Y:S02]  /*11250*/  F2FP.SATFINITE.E4M3.F32.PACK_AB_MERGE_C R41, R42, R41, RZ ;  /* 0x000000292a29723e */ /* 0x000fe400048070ff */
[----:B------:R-:W-:Y:S02]  /*11260*/  F2FP.SATFINITE.E4M3.F32.PACK_AB_MERGE_C R6, R47, R46, R6 ;  /* 0x0000002e2f06723e */ /* 0x000fe40004807006 */
[----:B------:R-:W-:Y:S02]  /*11270*/  F2FP.SATFINITE.E4M3.F32.PACK_AB_MERGE_C R7, R51, R50, R7 ;  /* 0x000000323307723e */ /* 0x000fe40004807007 */
[----:B------:R-:W-:-:S02]  /*11280*/  F2FP.SATFINITE.E4M3.F32.PACK_AB_MERGE_C R4, R37, R36, R4 ;  /* 0x000000242504723e */ /* 0x000fc40004807004 */
[----:B------:R-:W-:-:S05]  /*11290*/  F2FP.SATFINITE.E4M3.F32.PACK_AB_MERGE_C R5, R14, R5, R41 ;  /* 0x000000050e05723e */ /* 0x000fca0004807029 */
[----:B------:R2:W-:Y:S02]  /*112a0*/  STS.128 [R0+0x14400], R4 ;  /* 0x0144000400007388 */ /* 0x0005e40000000c00 */
.L_x_598:
[----:B------:R-:W-:Y:S05]  /*112b0*/  BSYNC B1 ;  /* 0x0000000000017941 */ /* 0x000fea0003800000 */
.L_x_597:
[----:B------:R-:W-:Y:S04]  /*112c0*/  BSSY B1, `(.L_x_599) ;  /* 0x000007c000017945 */ /* 0x000fe80003800000 */
[----:B------:R-:W-:Y:S05]  /*112d0*/  @P1 BRA `(.L_x_600) ;  /* 0x0000000400e81947 */ /* 0x000fea0003800000 */
[----:B012---:R-:W0:Y:S01]  /*112e0*/  LDS.128 R4, [R220] ;  /* 0x00000000dc047984 */ /* 0x007e220000000c00 */
[----:B-----5:R-:W-:Y:S02]  /*112f0*/  SHF.R.U32.HI R15, RZ, 0x8, R33 ;  /* 0x00000008ff0f7819 */ /* 0x020fe40000011621 */
[----:B------:R-:W-:Y:S02]  /*11300*/  SHF.R.U32.HI R40, RZ, 0x8, R35 ;  /* 0x00000008ff287819 */ /* 0x000fe40000011623 */
[----:B------:R-:W-:Y:S02]  /*11310*/  SHF.R.U32.HI R37, RZ, 0x8, R34 ;  /* 0x00000008ff257819 */ /* 0x000fe40000011622 */
[----:B------:R-:W-:Y:S02]  /*11320*/  LOP3.LUT R36, R33, 0xff, RZ, 0xc0, !PT ;  /* 0x000000ff21247812 */ /* 0x000fe400078ec0ff */
[----:B------:R-:W-:Y:S02]  /*11330*/  LOP3.LUT R41, R35, 0xff, RZ, 0xc0, !PT ;  /* 0x000000ff23297812 */ /* 0x000fe400078ec0ff */
[----:B------:R-:W-:-:S02]  /*11340*/  LOP3.LUT R15, R15, 0xff, RZ, 0xc0, !PT ;  /* 0x000000ff0f0f7812 */ /* 0x000fc400078ec0ff */
[----:B------:R-:W-:Y:S02]  /*11350*/  LOP3.LUT R40, R40, 0xff, RZ, 0xc0, !PT ;  /* 0x000000ff28287812 */ /* 0x000fe400078ec0ff */
[----:B------:R-:W-:Y:S02]  /*11360*/  SHF.R.U32.HI R3, RZ, 0x8, R32 ;  /* 0x00000008ff037819 */ /* 0x000fe40000011620 */
[----:B------:R-:W-:Y:S02]  /*11370*/  LOP3.LUT R38, R37, 0xff, RZ, 0xc0, !PT ;  /* 0x000000ff25267812 */ /* 0x000fe400078ec0ff */
[----:B------:R-:W-:Y:S02]  /*11380*/  PRMT R37, R15, 0x7604, R36 ;  /* 0x000076040f257816 */ /* 0x000fe40000000024 */
[----:B------:R-:W-:Y:S02]  /*11390*/  PRMT R41, R40, 0x7604, R41 ;  /* 0x0000760428297816 */ /* 0x000fe40000000029 */
[----:B------:R-:W-:-:S02]  /*113a0*/  SHF.R.U32.HI R36, RZ, 0x10, R33 ;  /* 0x00000010ff247819 */ /* 0x000fc40000011621 */
[----:B------:R-:W-:Y:S02]  /*113b0*/  SHF.R.U32.HI R40, RZ, 0x10, R35 ;  /* 0x00000010ff287819 */ /* 0x000fe40000011623 */
[----:B---3--:R-:W-:Y:S02]  /*113c0*/  LOP3.LUT R14, R32, 0xff, RZ, 0xc0, !PT ;  /* 0x000000ff200e7812 */ /* 0x008fe400078ec0ff */
[----:B------:R-:W-:Y:S02]  /*113d0*/  LOP3.LUT R39, R34, 0xff, RZ, 0xc0, !PT ;  /* 0x000000ff22277812 */ /* 0x000fe400078ec0ff */
[----:B------:R-:W-:Y:S02]  /*113e0*/  LOP3.LUT R3, R3, 0xff, RZ, 0xc0, !PT ;  /* 0x000000ff03037812 */ /* 0x000fe400078ec0ff */
[----:B------:R-:W-:Y:S02]  /*113f0*/  SHF.R.U32.HI R15, RZ, 0x10, R34 ;  /* 0x00000010ff0f7819 */ /* 0x000fe40000011622 */
[----:B------:R-:W-:-:S02]  /*11400*/  LOP3.LUT R36, R36, 0xff, RZ, 0xc0, !PT ;  /* 0x000000ff24247812 */ /* 0x000fc400078ec0ff */
[----:B------:R-:W-:Y:S02]  /*11410*/  LOP3.LUT R40, R40, 0xff, RZ, 0xc0, !PT ;  /* 0x000000ff28287812 */ /* 0x000fe400078ec0ff */
[----:B------:R-:W-:Y:S02]  /*11420*/  PRMT R14, R3, 0x7604, R14 ;  /* 0x00007604030e7816 */ /* 0x000fe4000000000e */
[----:B------:R-:W-:Y:S02]  /*11430*/  PRMT R39, R38, 0x7604, R39 ;  /* 0x0000760426277816 */ /* 0x000fe40000000027 */
[----:B------:R-:W-:Y:S02]  /*11440*/  SHF.R.U32.HI R3, RZ, 0x10, R32 ;  /* 0x00000010ff037819 */ /* 0x000fe40000011620 */
[----:B------:R-:W-:Y:S02]  /*11450*/  LOP3.LUT R38, R15, 0xff, RZ, 0xc0, !PT ;  /* 0x000000ff0f267812 */ /* 0x000fe400078ec0ff */
[----:B------:R-:W-:-:S02]  /*11460*/  PRMT R37, R36, 0x7054, R37 ;  /* 0x0000705424257816 */ /* 0x000fc40000000025 */
[----:B------:R-:W-:Y:S02]  /*11470*/  PRMT R41, R40, 0x7054, R41 ;  /* 0x0000705428297816 */ /* 0x000fe40000000029 */
[----:B------:R-:W-:Y:S02]  /*11480*/  LOP3.LUT R3, R3, 0xff, RZ, 0xc0, !PT ;  /* 0x000000ff03037812 */ /* 0x000fe400078ec0ff */
[----:B------:R-:W-:Y:S02]  /*11490*/  PRMT R39, R38, 0x7054, R39 ;  /* 0x0000705426277816 */ /* 0x000fe40000000027 */
[----:B------:R-:W-:Y:S02]  /*114a0*/  LOP3.LUT R41, R41, 0xff000000, R35, 0xf8, !PT ;  /* 0xff00000029297812 */ /* 0x000fe400078ef823 */
[----:B------:R-:W-:Y:S02]  /*114b0*/  LOP3.LUT R37, R37, 0xff000000, R33, 0xf8, !PT ;  /* 0xff00000025257812 */ /* 0x000fe400078ef821 */
[----:B------:R-:W-:-:S02]  /*114c0*/  PRMT R15, R3, 0x7054, R14 ;  /* 0x00007054030f7816 */ /* 0x000fc4000000000e */
[----:B------:R-:W-:Y:S02]  /*114d0*/  LOP3.LUT R39, R39, 0xff000000, R34, 0xf8, !PT ;  /* 0xff00000027277812 */ /* 0x000fe400078ef822 */
[-C--:B0-----:R-:W-:Y:S02]  /*114e0*/  F2FP.F16.E4M3.UNPACK_B R3, R6.reuse.H1 ;  /* 0x00000006ff03723e */ /* 0x081fe400030006ff */
[----:B------:R-:W-:Y:S02]  /*114f0*/  F2FP.F16.E4M3.UNPACK_B R38, R41 ;  /* 0x00000029ff26723e */ /* 0x000fe400020006ff */
[----:B------:R-:W-:Y:S01]  /*11500*/  F2FP.F16.E4M3.UNPACK_B R34, R37 ;  /* 0x00000025ff22723e */ /* 0x000fe200020006ff */
[--C-:B------:R-:W-:Y:S01]  /*11510*/  HADD2.F32 R14, -RZ, R3.reuse.H1_H1 ;  /* 0x30000003ff0e7230 */ /* 0x100fe20000004100 */
[----:B------:R-:W-:Y:S01]  /*11520*/  F2FP.F16.E4M3.UNPACK_B R6, R6 ;  /* 0x00000006ff06723e */ /* 0x000fe200020006ff */
[----:B------:R-:W-:Y:S01]  /*11530*/  HADD2.F32 R40, -RZ, R38.H1_H1 ;  /* 0x30000026ff287230 */ /* 0x000fe20000004100 */
[----:B------:R-:W-:Y:S01]  /*11540*/  LOP3.LUT R36, R15, 0xff000000, R32, 0xf8, !PT ;  /* 0xff0000000f247812 */ /* 0x000fe200078ef820 */
[----:B------:R-:W-:Y:S01]  /*11550*/  HADD2.F32 R35, -RZ, R34.H1_H1 ;  /* 0x30000022ff237230 */ /* 0x000fe20000004100 */
[-C--:B------:R-:W-:Y:S01]  /*11560*/  F2FP.F16.E4M3.UNPACK_B R32, R7.reuse ;  /* 0x00000007ff20723e */ /* 0x080fe200020006ff */
[----:B------:R-:W-:Y:S01]  /*11570*/  HADD2.F32 R15, -RZ, R3.H0_H0 ;  /* 0x20000003ff0f7230 */ /* 0x000fe20000004100 */
[----:B------:R-:W-:Y:S01]  /*11580*/  F2FP.F16.E4M3.UNPACK_B R33, R7.H1 ;  /* 0x00000007ff21723e */ /* 0x000fe200030006ff */
[C---:B------:R-:W-:Y:S01]  /*11590*/  FMUL.FTZ R42, R14.reuse, R40 ;  /* 0x000000280e2a7220 */ /* 0x040fe20000410000 */
[----:B------:R-:W-:Y:S01]  /*115a0*/  FMUL.FTZ R43, R14, R35 ;  /* 0x000000230e2b7220 */ /* 0x000fe20000410000 */
[-C--:B------:R-:W-:Y:S01]  /*115b0*/  F2FP.F16.E4M3.UNPACK_B R7, R5.reuse ;  /* 0x00000005ff07723e */ /* 0x080fe200020006ff */
[----:B------:R-:W-:Y:S01]  /*115c0*/  HADD2.F32 R38, -RZ, R38.H0_H0 ;  /* 0x20000026ff267230 */ /* 0x000fe20000004100 */
[----:B------:R-:W-:Y:S01]  /*115d0*/  F2FP.F16.E4M3.UNPACK_B R14, R5.H1 ;  /* 0x00000005ff0e723e */ /* 0x000fe200030006ff */
[----:B------:R-:W-:-:S02]  /*115e0*/  HADD2.F32 R5, -RZ, R6.H1_H1 ;  /* 0x30000006ff057230 */ /* 0x000fc40000004100 */
[C---:B------:R-:W-:Y:S01]  /*115f0*/  FFMA.FTZ R45, R15.reuse, R35, -R42 ;  /* 0x000000230f2d7223 */ /* 0x040fe2000001082a */
[----:B------:R-:W-:Y:S02]  /*11600*/  HADD2.F32 R34, -RZ, R34.H0_H0 ;  /* 0x20000022ff227230 */ /* 0x000fe40000004100 */
        /* <DEDUP_REMOVED lines=70> */
[----:B------:R4:W-:Y:S02]  /*11a70*/  STS.128 [R220], R4 ;  /* 0x00000004dc007388 */ /* 0x0009e40000000c00 */
.L_x_600:
[----:B------:R-:W-:Y:S05]  /*11a80*/  BSYNC B1 ;  /* 0x0000000000017941 */ /* 0x000fea0003800000 */
.L_x_599:
[----:B------:R-:W-:Y:S04]  /*11a90*/  BSSY B1, `(.L_x_601) ;  /* 0x0000078000017945 */ /* 0x000fe80003800000 */
[----:B------:R-:W-:Y:S05]  /*11aa0*/  @P2 BRA `(.L_x_602) ;  /* 0x0000000400d82947 */ /* 0x000fea0003800000 */
[----:B012-4-:R-:W0:Y:S01]  /*11ab0*/  LDS.128 R4, [R0+0x16400] ;  /* 0x0164000000047984 */ /* 0x017e220000000c00 */
[----:B---3-5:R-:W-:Y:S02]  /*11ac0*/  SHF.R.U32.HI R14, RZ, 0x8, R30 ;  /* 0x00000008ff0e7819 */ /* 0x028fe4000001161e */
[----:B------:R-:W-:Y:S02]  /*11ad0*/  SHF.R.U32.HI R32, RZ, 0x8, R31 ;  /* 0x00000008ff207819 */ /* 0x000fe4000001161f */
[----:B------:R-:W-:Y:S02]  /*11ae0*/  LOP3.LUT R3, R30, 0xff, RZ, 0xc0, !PT ;  /* 0x000000ff1e037812 */ /* 0x000fe400078ec0ff */
[----:B------:R-:W-:Y:S02]  /*11af0*/  LOP3.LUT R14, R14, 0xff, RZ, 0xc0, !PT ;  /* 0x000000ff0e0e7812 */ /* 0x000fe400078ec0ff */
[----:B------:R-:W-:Y:S02]  /*11b00*/  SHF.R.U32.HI R35, RZ, 0x8, R29 ;  /* 0x00000008ff237819 */ /* 0x000fe4000001161d */
[----:B------:R-:W-:-:S02]  /*11b10*/  LOP3.LUT R15, R31, 0xff, RZ, 0xc0, !PT ;  /* 0x000000ff1f0f7812 */ /* 0x000fc400078ec0ff */
[----:B------:R-:W-:Y:S02]  /*11b20*/  LOP3.LUT R32, R32, 0xff, RZ, 0xc0, !PT ;  /* 0x000000ff20207812 */ /* 0x000fe400078ec0ff */
[----:B------:R-:W-:Y:S02]  /*11b30*/  PRMT R3, R14, 0x7604, R3 ;  /* 0x000076040e037816 */ /* 0x000fe40000000003 */
[----:B------:R-:W-:Y:S02]  /*11b40*/  SHF.R.U32.HI R37, RZ, 0x10, R29 ;  /* 0x00000010ff257819 */ /* 0x000fe4000001161d */
[----:B------:R-:W-:Y:S02]  /*11b50*/  SHF.R.U32.HI R14, RZ, 0x8, R28 ;  /* 0x00000008ff0e7819 */ /* 0x000fe4000001161c */
[----:B------:R-:W-:Y:S01]  /*11b60*/  SHF.R.U32.HI R36, RZ, 0x10, R31 ;  /* 0x00000010ff247819 */ /* 0x000fe2000001161f */
[----:B------:R-:W-:Y:S01]  /*11b70*/  IMAD.U32 R37, R37, 0x10000, RZ ;  /* 0x0001000025257824 */ /* 0x000fe200078e00ff */
[----:B------:R-:W-:-:S02]  /*11b80*/  LOP3.LUT R34, R29, 0xff, RZ, 0xc0, !PT ;  /* 0x000000ff1d227812 */ /* 0x000fc400078ec0ff */
[----:B------:R-:W-:Y:S02]  /*11b90*/  LOP3.LUT R35, R35, 0xff, RZ, 0xc0, !PT ;  /* 0x000000ff23237812 */ /* 0x000fe400078ec0ff */
[----:B------:R-:W-:Y:S02]  /*11ba0*/  PRMT R15, R32, 0x7604, R15 ;  /* 0x00007604200f7816 */ /* 0x000fe4000000000f */
[----:B------:R-:W-:Y:S02]  /*11bb0*/  LOP3.LUT R32, R28, 0xff, RZ, 0xc0, !PT ;  /* 0x000000ff1c207812 */ /* 0x000fe400078ec0ff */
[----:B------:R-:W-:Y:S02]  /*11bc0*/  LOP3.LUT R33, R14, 0xff, RZ, 0xc0, !PT ;  /* 0x000000ff0e217812 */ /* 0x000fe400078ec0ff */
[----:B------:R-:W-:Y:S02]  /*11bd0*/  SHF.L.U32 R14, R36, 0x10, RZ ;  /* 0x00000010240e7819 */ /* 0x000fe400000006ff */
[----:B------:R-:W-:-:S02]  /*11be0*/  PRMT R34, R35, 0x7604, R34 ;  /* 0x0000760423227816 */ /* 0x000fc40000000022 */
[----:B------:R-:W-:Y:S02]  /*11bf0*/  PRMT R35, R33, 0x7604, R32 ;  /* 0x0000760421237816 */ /* 0x000fe40000000020 */
[----:B------:R-:W-:Y:S02]  /*11c00*/  LOP3.LUT R33, R15, 0xff0000, R14, 0xf8, !PT ;  /* 0x00ff00000f217812 */ /* 0x000fe400078ef80e */
[----:B------:R-:W-:Y:S02]  /*11c10*/  LOP3.LUT R37, R34, 0xff0000, R37, 0xf8, !PT ;  /* 0x00ff000022257812 */ /* 0x000fe400078ef825 */
[----:B------:R-:W-:Y:S02]  /*11c20*/  LOP3.LUT R33, R33, 0xff000000, R31, 0xf8, !PT ;  /* 0xff00000021217812 */ /* 0x000fe400078ef81f */
[----:B------:R-:W-:Y:S02]  /*11c30*/  LOP3.LUT R37, R37, 0xff000000, R29, 0xf8, !PT ;  /* 0xff00000025257812 */ /* 0x000fe400078ef81d */
[----:B------:R-:W-:-:S02]  /*11c40*/  LOP3.LUT R15, R3, 0xff0000, R30, 0xf8, !PT ;  /* 0x00ff0000030f7812 */ /* 0x000fc400078ef81e */
[-C--:B0-----:R-:W-:Y:S02]  /*11c50*/  F2FP.F16.E4M3.UNPACK_B R3, R6.reuse.H1 ;  /* 0x00000006ff03723e */ /* 0x081fe400030006ff */
        /* <DEDUP_REMOVED lines=91> */
.L_x_602:
[----:B------:R-:W-:Y:S05]  /*12210*/  BSYNC B1 ;  /* 0x0000000000017941 */ /* 0x000fea0003800000 */
.L_x_601:
[----:B------:R-:W-:Y:S04]  /*12220*/  BSSY B1, `(.L_x_603) ;  /* 0x000007c000017945 */ /* 0x000fe80003800000 */
[----:B------:R-:W-:Y:S05]  /*12230*/  @P3 BRA `(.L_x_604) ;  /* 0x0000000400e83947 */ /* 0x000fea0003800000 */
[----:B012-4-:R-:W0:Y:S01]  /*12240*/  LDS.128 R4, [R220+0x2000] ;  /* 0x00200000dc047984 */ /* 0x017e220000000c00 */
        /* <DEDUP_REMOVED lines=16> */
[----:B------:R-:W-:Y:S02]  /*12350*/  LOP3.LUT R32, R32, 0xff, RZ, 0xc0, !PT ;  /* 0x000000ff20207812 */ /* 0x000fe400078ec0ff */
[----:B------:R-:W-:-:S02]  /*12360*/  LOP3.LUT R31, R24, 0xff, RZ, 0xc0, !PT ;  /* 0x000000ff181f7812 */ /* 0x000fc400078ec0ff */
[----:B------:R-:W-:Y:S02]  /*12370*/  PRMT R14, R3, 0x7604, R14 ;  /* 0x00007604030e7816 */ /* 0x000fe4000000000e */
[----:B------:R-:W-:Y:S02]  /*12380*/  SHF.R.U32.HI R3, RZ, 0x10, R26 ;  /* 0x00000010ff037819 */ /* 0x000fe4000001161a */
[----:B------:R-:W-:Y:S02]  /*12390*/  SHF.R.U32.HI R15, RZ, 0x10, R24 ;  /* 0x00000010ff0f7819 */ /* 0x000fe40000011618 */
[----:B------:R-:W-:Y:S02]  /*123a0*/  PRMT R29, R28, 0x7054, R29 ;  /* 0x000070541c1d7816 */ /* 0x000fe4000000001d */
[----:B------:R-:W-:Y:S02]  /*123b0*/  PRMT R33, R32, 0x7054, R33 ;  /* 0x0000705420217816 */ /* 0x000fe40000000021 */
[----:B------:R-:W-:-:S02]  /*123c0*/  PRMT R31, R30, 0x7604, R31 ;  /* 0x000076041e1f7816 */ /* 0x000fc4000000001f */
[----:B------:R-:W-:Y:S02]  /*123d0*/  LOP3.LUT R3, R3, 0xff, RZ, 0xc0, !PT ;  /* 0x000000ff03037812 */ /* 0x000fe400078ec0ff */
[----:B------:R-:W-:Y:S02]  /*123e0*/  LOP3.LUT R30, R15, 0xff, RZ, 0xc0, !PT ;  /* 0x000000ff0f1e7812 */ /* 0x000fe400078ec0ff */
[----:B------:R-:W-:Y:S02]  /*123f0*/  LOP3.LUT R33, R33, 0xff000000, R25, 0xf8, !PT ;  /* 0xff00000021217812 */ /* 0x000fe400078ef819 */
[----:B------:R-:W-:Y:S02]  /*12400*/  LOP3.LUT R29, R29, 0xff000000, R27, 0xf8, !PT ;  /* 0xff0000001d1d7812 */ /* 0x000fe400078ef81b */
[----:B------:R-:W-:Y:S02]  /*12410*/  PRMT R15, R3, 0x7054, R14 ;  /* 0x00007054030f7816 */ /* 0x000fe4000000000e */
[----:B------:R-:W-:-:S02]  /*12420*/  PRMT R31, R30, 0x7054, R31 ;  /* 0x000070541e1f7816 */ /* 0x000fc4000000001f */
[-C--:B0-----:R-:W-:Y:S02]  /*12430*/  F2FP.F16.E4M3.UNPACK_B R3, R6.reuse.H1 ;  /* 0x00000006ff03723e */ /* 0x081fe400030006ff */
[----:B------:R-:W-:Y:S02]  /*12440*/  F2FP.F16.E4M3.UNPACK_B R30, R33 ;  /* 0x00000021ff1e723e */ /* 0x000fe400020006ff */
[----:B------:R-:W-:Y:S01]  /*12450*/  F2FP.F16.E4M3.UNPACK_B R27, R29 ;  /* 0x0000001dff1b723e */ /* 0x000fe200020006ff */
[----:B------:R-:W-:Y:S01]  /*12460*/  HADD2.F32 R14, -RZ, R3.H1_H1 ;  /* 0x30000003ff0e7230 */ /* 0x000fe20000004100 */
[----:B------:R-:W-:Y:S01]  /*12470*/  F2FP.F16.E4M3.UNPACK_B R6, R6 ;  /* 0x00000006ff06723e */ /* 0x000fe200020006ff */
[--C-:B------:R-:W-:Y:S01]  /*12480*/  HADD2.F32 R32, -RZ, R30.reuse.H1_H1 ;  /* 0x3000001eff207230 */ /* 0x100fe20000004100 */
[----:B------:R-:W-:Y:S01]  /*12490*/  LOP3.LUT R31, R31, 0xff000000, R24, 0xf8, !PT ;  /* 0xff0000001f1f7812 */ /* 0x000fe200078ef818 */
[----:B------:R-:W-:Y:S01]  /*124a0*/  HADD2.F32 R28, -RZ, R27.H1_H1 ;  /* 0x3000001bff1c7230 */ /* 0x000fe20000004100 */
[----:B------:R-:W-:Y:S01]  /*124b0*/  LOP3.LUT R26, R15, 0xff000000, R26, 0xf8, !PT ;  /* 0xff0000000f1a7812 */ /* 0x000fe200078ef81a */
[----:B------:R-:W-:Y:S01]  /*124c0*/  HADD2.F32 R15, -RZ, R3.H0_H0 ;  /* 0x20000003ff0f7230 */ /* 0x000fe20000004100 */
[-C--:B------:R-:W-:Y:S01]  /*124d0*/  F2FP.F16.E4M3.UNPACK_B R24, R7.reuse ;  /* 0x00000007ff18723e */ /* 0x080fe200020006ff */
[C---:B------:R-:W-:Y:S01]  /*124e0*/  FMUL.FTZ R34, R14.reuse, R32 ;  /* 0x000000200e227220 */ /* 0x040fe20000410000 */
[----:B------:R-:W-:Y:S01]  /*124f0*/  F2FP.F16.E4M3.UNPACK_B R25, R7.H1 ;  /* 0x00000007ff19723e */ /* 0x000fe200030006ff */
        /* <DEDUP_REMOVED lines=78> */
.L_x_604:
[----:B------:R-:W-:Y:S05]  /*129e0*/  BSYNC B1 ;  /* 0x0000000000017941 */ /* 0x000fea0003800000 */
.L_x_603:
[----:B------:R-:W-:Y:S04]  /*129f0*/  BSSY B1, `(.L_x_605) ;  /* 0x0000078000017945 */ /* 0x000fe80003800000 */
[----:B------:R-:W-:Y:S05]  /*12a00*/  @P4 BRA `(.L_x_606) ;  /* 0x0000000400d84947 */ /* 0x000fea0003800000 */
[----:B012-4-:R-:W0:Y:S01]  /*12a10*/  LDS.128 R4, [R0+0x18400] ;  /* 0x0184000000047984 */ /* 0x017e220000000c00 */
        /* <DEDUP_REMOVED lines=25> */
[----:B------:R-:W-:-:S02]  /*12bb0*/  LOP3.LUT R15, R3, 0xff0000, R12, 0xf8, !PT ;  /* 0x00ff0000030f7812 */ /* 0x000fc400078ef80c */
[----:B------:R-:W-:Y:S02]  /*12bc0*/  LOP3.LUT R27, R27, 0xff000000, R20, 0xf8, !PT ;  /* 0xff0000001b1b7812 */ /* 0x000fe400078ef814 */
[-C--:B0-----:R-:W-:Y:S02]  /*12bd0*/  F2FP.F16.E4M3.UNPACK_B R3, R6.reuse.H1 ;  /* 0x00000006ff03723e */ /* 0x081fe400030006ff */
[----:B------:R-:W-:Y:S02]  /*12be0*/  F2FP.F16.E4M3.UNPACK_B R26, R29 ;  /* 0x0000001dff1a723e */ /* 0x000fe400020006ff */
[----:B------:R-:W-:Y:S01]  /*12bf0*/  F2FP.F16.E4M3.UNPACK_B R20, R25 ;  /* 0x00000019ff14723e */ /* 0x000fe200020006ff */
[--C-:B------:R-:W-:Y:S01]  /*12c00*/  HADD2.F32 R13, -RZ, R3.reuse.H0_H0 ;  /* 0x20000003ff0d7230 */ /* 0x100fe20000004100 */
[----:B------:R-:W-:Y:S01]  /*12c10*/  LOP3.LUT R24, R15, 0xff000000, R12, 0xf8, !PT ;  /* 0xff0000000f187812 */ /* 0x000fe200078ef80c */
[----:B------:R-:W-:Y:S01]  /*12c20*/  HADD2.F32 R12, -RZ, R3.H1_H1 ;  /* 0x30000003ff0c7230 */ /* 0x000fe20000004100 */
[----:B------:R-:W-:Y:S01]  /*12c30*/  F2FP.F16.E4M3.UNPACK_B R6, R6 ;  /* 0x00000006ff06723e */ /* 0x000fe200020006ff */
[----:B------:R-:W-:Y:S01]  /*12c40*/  HADD2.F32 R28, -RZ, R26.H1_H1 ;  /* 0x3000001aff1c7230 */ /* 0x000fe20000004100 */
[-C--:B------:R-:W-:Y:S01]  /*12c50*/  F2FP.F16.E4M3.UNPACK_B R14, R7.reuse ;  /* 0x00000007ff0e723e */ /* 0x080fe200020006ff */
[----:B------:R-:W-:Y:S01]  /*12c60*/  HADD2.F32 R21, -RZ, R20.H1_H1 ;  /* 0x30000014ff157230 */ /* 0x000fe20000004100 */
[----:B------:R-:W-:Y:S01]  /*12c70*/  F2FP.F16.E4M3.UNPACK_B R15, R7.H1 ;  /* 0x00000007ff0f723e */ /* 0x000fe200030006ff */
[----:B------:R-:W-:-:S02]  /*12c80*/  HADD2.F32 R26, -RZ, R26.H0_H0 ;  /* 0x2000001aff1a7230 */ /* 0x000fc40000004100 */
[CC--:B------:R-:W-:Y:S01]  /*12c90*/  FMUL.FTZ R30, R12.reuse, R28.reuse ;  /* 0x0000001c0c1e7220 */ /* 0x0c0fe20000410000 */
[----:B------:R-:W-:Y:S01]  /*12ca0*/  F2FP.F16.E4M3.UNPACK_B R7, R5 ;  /* 0x00000005ff07723e */ /* 0x000fe200020006ff */
[----:B------:R-:W-:Y:S01]  /*12cb0*/  FMUL.FTZ R31, R12, R21 ;  /* 0x000000150c1f7220 */ /* 0x000fe20000410000 */
[----:B------:R-:W-:Y:S01]  /*12cc0*/  F2FP.F16.E4M3.UNPACK_B R12, R5.H1 ;  /* 0x00000005ff0c723e */ /* 0x000fe200030006ff */
[----:B------:R-:W-:Y:S02]  /*12cd0*/  HADD2.F32 R5, -RZ, R6.H1_H1 ;  /* 0x30000006ff057230 */ /* 0x000fe40000004100 */
[C---:B------:R-:W-:Y:S01]  /*12ce0*/  FFMA.FTZ R32, R13.reuse, R21, -R30 ;  /* 0x000000150d207223 */ /* 0x040fe2000001081e */
[----:B------:R-:W-:Y:S02]  /*12cf0*/  HADD2.F32 R20, -RZ, R20.H0_H0 ;  /* 0x20000014ff147230 */ /* 0x000fe40000004100 */
[----:B------:R-:W-:Y:S01]  /*12d00*/  FFMA.FTZ R33, R13, R28, R31 ;  /* 0x0000001c0d217223 */ /* 0x000fe2000001001f */
[----:B------:R-:W-:Y:S01]  /*12d10*/  HADD2.F32 R6, -RZ, R6.H0_H0 ;  /* 0x20000006ff067230 */ /* 0x000fe20000004100 */
[----:B------:R-:W-:Y:S01]  /*12d20*/  F2FP.F16.E4M3.UNPACK_B R29, R29.H1 ;  /* 0x0000001dff1d723e */ /* 0x000fe200030006ff */
[C---:B------:R-:W-:Y:S01]  /*12d30*/  FMUL.FTZ R13, R5.reuse, R26 ;  /* 0x0000001a050d7220 */ /* 0x040fe20000410000 */
[----:B------:R-:W-:Y:S01]  /*12d40*/  F2FP.F16.E4M3.UNPACK_B R25, R25.H1 ;  /* 0x00000019ff19723e */ /* 0x000fe200030006ff */
[----:B------:R-:W-:Y:S01]  /*12d50*/  FMUL.FTZ R31, R5, R20 ;  /* 0x00000014051f7220 */ /* 0x000fe20000410000 */
[----:B------:R-:W-:-:S02]  /*12d60*/  HADD2.F32 R5, -RZ, R14.H1_H1 ;  /* 0x3000000eff057230 */ /* 0x000fc40000004100 */
[C---:B------:R-:W-:Y:S01]  /*12d70*/  FFMA.FTZ R30, R6.reuse, R20, -R13 ;  /* 0x00000014061e7223 */ /* 0x040fe2000001080d */
[----:B------:R-:W-:Y:S02]  /*12d80*/  HADD2.F32 R21, -RZ, R29.H0_H0 ;  /* 0x2000001dff157230 */ /* 0x000fe40000004100 */
[----:B------:R-:W-:Y:S01]  /*12d90*/  FFMA.FTZ R31, R6, R26, R31 ;  /* 0x0000001a061f7223 */ /* 0x000fe2000001001f */
[----:B------:R-:W-:Y:S01]  /*12da0*/  HADD2.F32 R13, -RZ, R25.H0_H0 ;  /* 0x20000019ff0d7230 */ /* 0x000fe20000004100 */
[----:B------:R-:W-:Y:S01]  /*12db0*/  F2FP.F16.E4M3.UNPACK_B R3, R4 ;  /* 0x00000004ff03723e */ /* 0x000fe200020006ff */
[----:B------:R-:W-:Y:S02]  /*12dc0*/  HADD2.F32 R14, -RZ, R14.H0_H0 ;  /* 0x2000000eff0e7230 */ /* 0x000fe40000004100 */
[C---:B------:R-:W-:Y:S01]  /*12dd0*/  FMUL.FTZ R35, R5.reuse, R21 ;  /* 0x0000001505237220 */ /* 0x040fe20000410000 */
[----:B------:R-:W-:Y:S02]  /*12de0*/  HADD2.F32 R29, -RZ, R29.H1_H1 ;  /* 0x3000001dff1d7230 */ /* 0x000fe40000004100 */
[----:B------:R-:W-:Y:S01]  /*12df0*/  FMUL.FTZ R5, R5, R13 ;  /* 0x0000000d05057220 */ /* 0x000fe20000410000 */
[----:B------:R-:W-:-:S02]  /*12e00*/  HADD2.F32 R6, -RZ, R15.H1_H1 ;  /* 0x3000000fff067230 */ /* 0x000fc40000004100 */
[C---:B------:R-:W-:Y:S01]  /*12e10*/  FFMA.FTZ R35, R14.reuse, R13, -R35 ;  /* 0x0000000d0e237223 */ /* 0x040fe20000010823 */
[----:B------:R-:W-:Y:S02]  /*12e20*/  HADD2.F32 R25, -RZ, R25.H1_H1 ;  /* 0x30000019ff197230 */ /* 0x000fe40000004100 */
        /* <DEDUP_REMOVED lines=52> */
.L_x_606:
[----:B------:R-:W-:Y:S05]  /*13170*/  BSYNC B1 ;  /* 0x0000000000017941 */ /* 0x000fea0003800000 */
.L_x_605:
[----:B------:R-:W-:Y:S05]  /*13180*/  @P5 BRA `(.L_x_596) ;  /* 0x0000003c00005947 */ /* 0x000fea0003800000 */
[----:B012-4-:R-:W0:Y:S01]  /*13190*/  LDS.128 R4, [R220+0x4000] ;  /* 0x00400000dc047984 */ /* 0x017e220000000c00 */
[----:B-----5:R-:W-:Y:S02]  /*131a0*/  SHF.R.U32.HI R12, RZ, 0x8, R11 ;  /* 0x00000008ff0c7819 */ /* 0x020fe4000001160b */
[----:B------:R-:W-:Y:S02]  /*131b0*/  SHF.R.U32.HI R20, RZ, 0x8, R9 ;  /* 0x00000008ff147819 */ /* 0x000fe40000011609 */
[----:B------:R-:W-:Y:S02]  /*131c0*/  LOP3.LUT R13, R11, 0xff, RZ, 0xc0, !PT ;  /* 0x000000ff0b0d7812 */ /* 0x000fe400078ec0ff */
[----:B------:R-:W-:Y:S02]  /*131d0*/  LOP3.LUT R21, R9, 0xff, RZ, 0xc0, !PT ;  /* 0x000000ff09157812 */ /* 0x000fe400078ec0ff */
[----:B------:R-:W-:Y:S02]  /*131e0*/  LOP3.LUT R12, R12, 0xff, RZ, 0xc0, !PT ;  /* 0x000000ff0c0c7812 */ /* 0x000fe400078ec0ff */
[----:B------:R-:W-:-:S02]  /*131f0*/  LOP3.LUT R20, R20, 0xff, RZ, 0xc0, !PT ;  /* 0x000000ff14147812 */ /* 0x000fc400078ec0ff */
[----:B------:R-:W-:Y:S02]  /*13200*/  SHF.R.U32.HI R0, RZ, 0x8, R10 ;  /* 0x00000008ff007819 */ /* 0x000fe4000001160a */
[----:B---3--:R-:W-:Y:S02]  /*13210*/  SHF.R.U32.HI R14, RZ, 0x8, R8 ;  /* 0x00000008ff0e7819 */ /* 0x008fe40000011608 */
[----:B------:R-:W-:Y:S02]  /*13220*/  PRMT R13, R12, 0x7604, R13 ;  /* 0x000076040c0d7816 */ /* 0x000fe4000000000d */
[----:B------:R-:W-:Y:S02]  /*13230*/  PRMT R21, R20, 0x7604, R21 ;  /* 0x0000760414157816 */ /* 0x000fe40000000015 */
[----:B------:R-:W-:Y:S02]  /*13240*/  SHF.R.U32.HI R12, RZ, 0x10, R11 ;  /* 0x00000010ff0c7819 */ /* 0x000fe4000001160b */
[----:B------:R-:W-:-:S02]  /*13250*/  SHF.R.U32.HI R20, RZ, 0x10, R9 ;  /* 0x00000010ff147819 */ /* 0x000fc40000011609 */
[----:B------:R-:W-:Y:S02]  /*13260*/  LOP3.LUT R3, R10, 0xff, RZ, 0xc0, !PT ;  /* 0x000000ff0a037812 */ /* 0x000fe400078ec0ff */
[----:B------:R-:W-:Y:S02]  /*13270*/  LOP3.LUT R15, R8, 0xff, RZ, 0xc0, !PT ;  /* 0x000000ff080f7812 */ /* 0x000fe400078ec0ff */
[----:B------:R-:W-:Y:S02]  /*13280*/  LOP3.LUT R0, R0, 0xff, RZ, 0xc0, !PT ;  /* 0x000000ff00007812 */ /* 0x000fe400078ec0ff */
[----:B------:R-:W-:Y:S02]  /*13290*/  LOP3.LUT R14, R14, 0xff, RZ, 0xc0, !PT ;  /* 0x000000ff0e0e7812 */ /* 0x000fe400078ec0ff */
[----:B------:R-:W-:Y:S02]  /*132a0*/  LOP3.LUT R12, R12, 0xff, RZ, 0xc0, !PT ;  /* 0x000000ff0c0c7812 */ /* 0x000fe400078ec0ff */
[----:B------:R-:W-:-:S02]  /*132b0*/  LOP3.LUT R20, R20, 0xff, RZ, 0xc0, !PT ;  /* 0x000000ff14147812 */ /* 0x000fc400078ec0ff */
[----:B------:R-:W-:Y:S02]  /*132c0*/  PRMT R3, R0, 0x7604, R3 ;  /* 0x0000760400037816 */ /* 0x000fe40000000003 */
[----:B------:R-:W-:Y:S02]  /*132d0*/  PRMT R15, R14, 0x7604, R15 ;  /* 0x000076040e0f7816 */ /* 0x000fe4000000000f */
[----:B------:R-:W-:Y:S02]  /*132e0*/  SHF.R.U32.HI R0, RZ, 0x10, R10 ;  /* 0x00000010ff007819 */ /* 0x000fe4000001160a */
[----:B------:R-:W-:Y:S02]  /*132f0*/  SHF.R.U32.HI R14, RZ, 0x10, R8 ;  /* 0x00000010ff0e7819 */ /* 0x000fe40000011608 */
        /* <DEDUP_REMOVED lines=12> */
[----:B------:R-:W-:Y:S01]  /*133c0*/  LOP3.LUT R12, R3, 0xff000000, R10, 0xf8, !PT ;  /* 0xff000000030c7812 */ /* 0x000fe200078ef80a */
[----:B------:R-:W-:Y:S01]  /*133d0*/  HADD2.F32 R25, -RZ, R24.H1_H1 ;  /* 0x30000018ff197230 */ /* 0x000fe20000004100 */
[----:B------:R-:W-:Y:S01]  /*133e0*/  LOP3.LUT R20, R15, 0xff000000, R8, 0xf8, !PT ;  /* 0xff0000000f147812 */ /* 0x000fe200078ef808 */
[----:B------:R-:W-:Y:S01]  /*133f0*/  HADD2.F32 R15, -RZ, R14.H1_H1 ;  /* 0x3000000eff0f7230 */ /* 0x000fe20000004100 */
[----:B------:R-:W-:Y:S01]  /*13400*/  F2FP.F16.E4M3.UNPACK_B R3, R6 ;  /* 0x00000006ff03723e */ /* 0x000fe200020006ff */
[----:B------:R-:W-:Y:S01]  /*13410*/  HADD2.F32 R8, -RZ, R0.H0_H0 ;  /* 0x20000000ff087230 */ /* 0x000fe20000004100 */
[----:B------:R-:W-:Y:S01]  /*13420*/  F2FP.F16.E4M3.UNPACK_B R10, R7 ;  /* 0x00000007ff0a723e */ /* 0x000fe200020006ff */
[C---:B------:R-:W-:Y:S01]  /*13430*/  FMUL.FTZ R27, R9.reuse, R25 ;  /* 0x00000019091b7220 */ /* 0x040fe20000410000 */
[----:B------:R-:W-:Y:S01]  /*13440*/  F2FP.F16.E4M3.UNPACK_B R11, R7.H1 ;  /* 0x00000007ff0b723e */ /* 0x000fe200030006ff */
[----:B------:R-:W-:Y:S01]  /*13450*/  FMUL.FTZ R26, R9, R15 ;  /* 0x0000000f091a7220 */ /* 0x000fe20000410000 */
[-C--:B------:R-:W-:Y:S01]  /*13460*/  F2FP.F16.E4M3.UNPACK_B R6, R5.reuse ;  /* 0x00000005ff06723e */ /* 0x080fe200020006ff */
[----:B------:R-:W-:Y:S01]  /*13470*/  HADD2.F32 R24, -RZ, R24.H0_H0 ;  /* 0x20000018ff187230 */ /* 0x000fe20000004100 */
[----:B------:R-:W-:Y:S01]  /*13480*/  F2FP.F16.E4M3.UNPACK_B R7, R5.H1 ;  /* 0x00000005ff07723e */ /* 0x000fe200030006ff */
[----:B------:R-:W-:Y:S01]  /*13490*/  HADD2.F32 R5, -RZ, R3.H1_H1 ;  /* 0x30000003ff057230 */ /* 0x000fe20000004100 */
[----:B------:R-:W-:Y:S01]  /*134a0*/  F2FP.F16.E4M3.UNPACK_B R21, R21.H1 ;  /* 0x00000015ff15723e */ /* 0x000fe200030006ff */
[----:B------:R-:W-:-:S02]  /*134b0*/  HADD2.F32 R14, -RZ, R14.H0_H0 ;  /* 0x2000000eff0e7230 */ /* 0x000fc40000004100 */
[C---:B------:R-:W-:Y:S01]  /*134c0*/  FFMA.FTZ R27, R8.reuse, R15, -R27 ;  /* 0x0000000f081b7223 */ /* 0x040fe2000001081b */
[----:B------:R-:W-:Y:S01]  /*134d0*/  FFMA.FTZ R26, R8, R25, R26 ;  /* 0x00000019081a7223 */ /* 0x000fe2000001001a */
[----:B------:R-:W-:Y:S01]  /*134e0*/  HADD2.F32 R3, -RZ, R3.H0_H0 ;  /* 0x20000003ff037230 */ /* 0x000fe20000004100 */
[----:B------:R-:W-:Y:S01]  /*134f0*/  F2FP.F16.E4M3.UNPACK_B R13, R13.H1 ;  /* 0x0000000dff0d723e */ /* 0x000fe200030006ff */
[C---:B------:R-:W-:Y:S01]  /*13500*/  FMUL.FTZ R8, R5.reuse, R24 ;  /* 0x0000001805087220 */ /* 0x040fe20000410000 */
[----:B------:R-:W-:Y:S01]  /*13510*/  FMUL.FTZ R15, R5, R14 ;  /* 0x0000000e050f7220 */ /* 0x000fe20000410000 */
[--C-:B------:R-:W-:Y:S01]  /*13520*/  HADD2.F32 R5, -RZ, R10.reuse.H1_H1 ;  /* 0x3000000aff057230 */ /* 0x100fe20000004100 */
[----:B------:R-:W-:Y:S01]  /*13530*/  F2FP.F16.E4M3.UNPACK_B R0, R4 ;  /* 0x00000004ff00723e */ /* 0x000fe200020006ff */
[----:B------:R-:W-:Y:S02]  /*13540*/  HADD2.F32 R9, -RZ, R21.H0_H0 ;  /* 0x20000015ff097230 */ /* 0x000fe40000004100 */
[C---:B------:R-:W-:Y:S01]  /*13550*/  FFMA.FTZ R25, R3.reuse, R14, -R8 ;  /* 0x0000000e03197223 */ /* 0x040fe20000010808 */
[----:B------:R-:W-:Y:S01]  /*13560*/  FFMA.FTZ R24, R3, R24, R15 ;  /* 0x0000001803187223 */ /* 0x000fe2000001000f */
[----:B------:R-:W-:Y:S01]  /*13570*/  HADD2.F32 R8, -RZ, R13.H0_H0 ;  /* 0x2000000dff087230 */ /* 0x000fe20000004100 */
[----:B------:R-:W-:Y:S01]  /*13580*/  F2FP.F16.E4M3.UNPACK_B R4, R4.H1 ;  /* 0x00000004ff04723e */ /* 0x000fe200030006ff */
[----:B------:R-:W-:-:S02]  /*13590*/  HADD2.F32 R10, -RZ, R10.H0_H0 ;  /* 0x2000000aff0a7230 */ /* 0x000fc40000004100 */
[CC--:B------:R-:W-:Y:S01]  /*135a0*/  FMUL.FTZ R15, R5.reuse, R9.reuse ;  /* 0x00000009050f7220 */ /* 0x0c0fe20000410000 */
[----:B------:R-:W-:Y:S02]  /*135b0*/  HADD2.F32 R14, -RZ, R21.H1_H1 ;  /* 0x30000015ff0e7230 */ /* 0x000fe40000004100 */
[-C--:B------:R-:W-:Y:S01]  /*135c0*/  FMUL.FTZ R5, R5, R8.reuse ;  /* 0x0000000805057220 */ /* 0x080fe20000410000 */
[----:B------:R-:W-:Y:S02]  /*135d0*/  HADD2.F32 R3, -RZ, R11.H1_H1 ;  /* 0x3000000bff037230 */ /* 0x000fe40000004100 */
[C---:B------:R-:W-:Y:S01]  /*135e0*/  FFMA.FTZ R21, R10.reuse, R8, -R15 ;  /* 0x000000080a157223 */ /* 0x040fe2000001080f */
[----:B------:R-:W-:Y:S02]  /*135f0*/  HADD2.F32 R8, -RZ, R13.H1_H1 ;  /* 0x3000000dff087230 */ /* 0x000fe40000004100 */
[----:B------:R-:W-:Y:S01]  /*13600*/  FFMA.FTZ R28, R10, R9, R5 ;  /* 0x000000090a1c7223 */ /* 0x000fe20000010005 */
[----:B------:R-:W-:-:S02]  /*13610*/  HADD2.F32 R11, -RZ, R11.H0_H0 ;  /* 0x2000000bff0b7230 */ /* 0x000fc40000004100 */
[C---:B------:R-:W-:Y:S01]  /*13620*/  FMUL.FTZ R30, R3.reuse, R14 ;  /* 0x0000000e031e7220 */ /* 0x040fe20000410000 */
[----:B------:R-:W-:Y:S01]  /*13630*/  F2FP.F16.E4M3.UNPACK_B R9, R20 ;  /* 0x00000014ff09723e */ /* 0x000fe200020006ff */
[-C--:B------:R-:W-:Y:S01]  /*13640*/  FMUL.FTZ R10, R3, R8.reuse ;  /* 0x00000008030a7220 */ /* 0x080fe20000410000 */
[----:B------:R-:W-:Y:S02]  /*13650*/  HADD2.F32 R5, -RZ, R4.H1_H1 ;  /* 0x30000004ff057230 */ /* 0x000fe40000004100 */
[C---:B------:R-:W-:Y:S01]  /*13660*/  FFMA.FTZ R30, R11.reuse, R8, -R30 ;  /* 0x000000080b1e7223 */ /* 0x040fe2000001081e */
[----:B------:R-:W-:Y:S01]  /*13670*/  F2FP.F16.E4M3.UNPACK_B R8, R12 ;  /* 0x0000000cff08723e */ /* 0x000fe200020006ff */
[----:B------:R-:W-:Y:S01]  /*13680*/  FFMA.FTZ R29, R11, R14, R10 ;  /* 0x0000000e0b1d7223 */ /* 0x000fe2000001000a */
[--C-:B------:R-:W-:Y:S01]  /*13690*/  HADD2.F32 R13, -RZ, R9.reuse.H1_H1 ;  /* 0x30000009ff0d7230 */ /* 0x100fe20000004100 */
[----:B------:R-:W-:Y:S01]  /*136a0*/  F2FP.F16.E4M3.UNPACK_B R12, R12.H1 ;  /* 0x0000000cff0c723e */ /* 0x000fe200030006ff */
[----:B------:R-:W-:Y:S01]  /*136b0*/  HADD2.F32 R10, -RZ, R9.H0_H0 ;  /* 0x20000009ff0a7230 */ /* 0x000fe20000004100 */
[----:B------:R-:W-:Y:S01]  /*136c0*/  F2FP.F16.E4M3.UNPACK_B R20, R20.H1 ;  /* 0x00000014ff14723e */ /* 0x000fe200030006ff */
[----:B------:R-:W-:-:S02]  /*136d0*/  HADD2.F32 R9, -RZ, R8.H1_H1 ;  /* 0x30000008ff097230 */ /* 0x000fc40000004100 */
[C---:B------:R-:W-:Y:S01]  /*136e0*/  FMUL.FTZ R11, R5.reuse, R13 ;  /* 0x0000000d050b7220 */ /* 0x040fe20000410000 */
[----:B------:R-:W-:Y:S02]  /*136f0*/  HADD2.F32 R3, -RZ, R0.H1_H1 ;  /* 0x30000000ff037230 */ /* 0x000fe40000004100 */
        /* <DEDUP_REMOVED lines=10> */
[----:B------:R-:W-:-:S02]  /*137a0*/  HADD2.F32 R4, -RZ, R12.H1_H1 ;  /* 0x3000000cff047230 */ /* 0x000fc40000004100 */
[--C-:B------:R-:W-:Y:S02]  /*137b0*/  HADD2.F32 R3, -RZ, R7.reuse.H1_H1 ;  /* 0x30000007ff037230 */ /* 0x100fe40000004100 */
[--C-:B------:R-:W-:Y:S02]  /*137c0*/  HADD2.F32 R8, -RZ, R20.reuse.H1_H1 ;  /* 0x30000014ff087230 */ /* 0x100fe40000004100 */
[----:B------:R-:W-:Y:S02]  /*137d0*/  HADD2.F32 R9, -RZ, R20.H0_H0 ;  /* 0x20000014ff097230 */ /* 0x000fe40000004100 */
[C---:B------:R-:W-:Y:S01]  /*137e0*/  FMUL.FTZ R13, R3.reuse, R4 ;  /* 0x00000004030d7220 */ /* 0x040fe20000410000 */
[----:B------:R-:W-:Y:S02]  /*137f0*/  HADD2.F32 R0, -RZ, R6.H1_H1 ;  /* 0x30000006ff007230 */ /* 0x000fe40000004100 */
[----:B------:R-:W-:Y:S02]  /*13800*/  HADD2.F32 R5, -RZ, R12.H0_H0 ;  /* 0x2000000cff057230 */ /* 0x000fe40000004100 */
[----:B------:R-:W-:Y:S01]  /*13810*/  FMUL.FTZ R12, R3, R8 ;  /* 0x00000008030c7220 */ /* 0x000fe20000410000 */
[----:B------:R-:W-:-:S02]  /*13820*/  HADD2.F32 R7, -RZ, R7.H0_H0 ;  /* 0x20000007ff077230 */ /* 0x000fc40000004100 */
[C---:B------:R-:W-:Y:S01]  /*13830*/  FMUL.FTZ R3, R0.reuse, R9 ;  /* 0x0000000900037220 */ /* 0x040fe20000410000 */
[----:B------:R-:W-:Y:S02]  /*13840*/  HADD2.F32 R6, -RZ, R6.H0_H0 ;  /* 0x20000006ff067230 */ /* 0x000fe40000004100 */
[-C--:B------:R-:W-:Y:S01]  /*13850*/  FMUL.FTZ R0, R0, R5.reuse ;  /* 0x0000000500007220 */ /* 0x080fe20000410000 */
[C---:B------:R-:W-:Y:S01]  /*13860*/  FFMA.FTZ R12, R7.reuse, R4, -R12 ;  /* 0x00000004070c7223 */ /* 0x040fe2000001080c */
[----:B------:R-:W-:Y:S01]  /*13870*/  FFMA.FTZ R13, R7, R8, R13 ;  /* 0x00000008070d7223 */ /* 0x000fe2000001000d */
[C---:B------:R-:W-:Y:S01]  /*13880*/  FFMA.FTZ R5, R6.reuse, R5, -R3 ;  /* 0x0000000506057223 */ /* 0x040fe20000010803 */
[----:B------:R-:W-:Y:S01]  /*13890*/  FFMA.FTZ R0, R6, R9, R0 ;  /* 0x0000000906007223 */ /* 0x000fe20000010000 */
[----:B------:R-:W-:Y:S02]  /*138a0*/  F2FP.SATFINITE.E4M3.F32.PACK_AB_MERGE_C R6, R26, R27, RZ ;  /* 0x0000001b1a06723e */ /* 0x000fe400048070ff */
[----:B------:R-:W-:-:S02]  /*138b0*/  F2FP.SATFINITE.E4M3.F32.PACK_AB_MERGE_C R7, R29, R30, RZ ;  /* 0x0000001e1d07723e */ /* 0x000fc400048070ff */
[----:B------:R-:W-:Y:S02]  /*138c0*/  F2FP.SATFINITE.E4M3.F32.PACK_AB_MERGE_C R4, R15, R14, RZ ;  /* 0x0000000e0f04723e */ /* 0x000fe400048070ff */
[----:B------:R-:W-:Y:S02]  /*138d0*/  F2FP.SATFINITE.E4M3.F32.PACK_AB_MERGE_C R12, R13, R12, RZ ;  /* 0x0000000c0d0c723e */ /* 0x000fe400048070ff */
[----:B------:R-:W-:Y:S02]  /*138e0*/  F2FP.SATFINITE.E4M3.F32.PACK_AB_MERGE_C R6, R24, R25, R6 ;  /* 0x000000191806723e */ /* 0x000fe40004807006 */
[----:B------:R-:W-:Y:S02]  /*138f0*/  F2FP.SATFINITE.E4M3.F32.PACK_AB_MERGE_C R7, R28, R21, R7 ;  /* 0x000000151c07723e */ /* 0x000fe40004807007 */
[----:B------:R-:W-:Y:S02]  /*13900*/  F2FP.SATFINITE.E4M3.F32.PACK_AB_MERGE_C R4, R10, R11, R4 ;  /* 0x0000000b0a04723e */ /* 0x000fe40004807004 */
[----:B------:R-:W-:-:S05]  /*13910*/  F2FP.SATFINITE.E4M3.F32.PACK_AB_MERGE_C R5, R0, R5, R12 ;  /* 0x000000050005723e */ /* 0x000fca000480700c */
[----:B------:R0:W-:Y:S01]  /*13920*/  STS.128 [R220+0x4000], R4 ;  /* 0x00400004dc007388 */ /* 0x0001e20000000c00 */
[----:B------:R-:W-:Y:S05]  /*13930*/  BRA `(.L_x_596) ;  /* 0x0000003400147947 */ /* 0x000fea0003800000 */
.L_x_590:
[----:B------:R-:W-:-:S03]  /*13940*/  UMOV UR4, 0xffffffff ;  /* 0xffffffff00047882 */ /* 0x000fc60000000000 */
[----:B------:R-:W-:Y:S05]  /*13950*/  BRA.DIV UR4, `(.L_x_607) ;  /* 0x0000015204387947 */ /* 0x000fea000b800000 */
[----:B------:R1:W2:Y:S04]  /*13960*/  SHFL.IDX PT, R3, R24, RZ, 0x1e1f ;  /* 0x001e1fff18037589 */ /* 0x0002a800000e0000 */
[----:B------:R1:W3:Y:S04]  /*13970*/  SHFL.IDX PT, R21, R144, RZ, 0x1e1f ;  /* 0x001e1fff90157589 */ /* 0x0002e800000e0000 */
[----:B------:R1:W4:Y:S04]  /*13980*/  SHFL.IDX PT, R0, R26, RZ, 0x1e1f ;  /* 0x001e1fff1a007589 */ /* 0x00032800000e0000 */
[----:B------:R1:W0:Y:S02]  /*13990*/  SHFL.IDX PT, R20, R27, RZ, 0x1e1f ;  /* 0x001e1fff1b147589 */ /* 0x00022400000e0000 */
.L_x_815:
[----:B------:R-:W-:Y:S01]  /*139a0*/  ULDC UR4, c[0x0][0x448] ;  /* 0x0001120000047ab9 */ /* 0x000fe20000000800 */
[----:B------:R-:W-:Y:S01]  /*139b0*/  BSSY B1, `(.L_x_608) ;  /* 0x0000039000017945 */ /* 0x000fe20003800000 */
[----:B------:R-:W-:Y:S01]  /*139c0*/  IMAD R157, R157, UR4, RZ ;  /* 0x000000049d9d7c24 */ /* 0x000fe2000f8e02ff */
[----:B------:R-:W-:Y:S02]  /*139d0*/  CS2R R4, SRZ ;  /* 0x0000000000047805 */ /* 0x000fe4000001ff00 */
[----:B------:R-:W-:Y:S02]  /*139e0*/  CS2R R6, SRZ ;  /* 0x0000000000067805 */ /* 0x000fe4000001ff00 */
[----:B------:R-:W-:Y:S02]  /*139f0*/  CS2R R10, SRZ ;  /* 0x00000000000a7805 */ /* 0x000fe4000001ff00 */
[----:B------:R-:W-:Y:S02]  /*13a00*/  CS2R R12, SRZ ;  /* 0x00000000000c7805 */ /* 0x000fe4000001ff00 */
[----:B------:R-:W-:-:S02]  /*13a10*/  ISETP.GE.AND P0, PT, R8, R157, PT ;  /* 0x0000009d0800720c */ /* 0x000fc40003f06270 */
[----:B------:R-:W-:Y:S02]  /*13a20*/  CS2R R8, SRZ ;  /* 0x0000000000087805 */ /* 0x000fe4000001ff00 */
[----:B------:R-:W-:Y:S02]  /*13a30*/  CS2R R14, SRZ ;  /* 0x00000000000e7805 */ /* 0x000fe4000001ff00 */
[----:B-1----:R-:W-:Y:S02]  /*13a40*/  CS2R R24, SRZ ;  /* 0x0000000000187805 */ /* 0x002fe4000001ff00 */
[----:B------:R-:W-:Y:S02]  /*13a50*/  CS2R R26, SRZ ;  /* 0x00000000001a7805 */ /* 0x000fe4000001ff00 */
[----:B------:R-:W-:Y:S02]  /*13a60*/  CS2R R28, SRZ ;  /* 0x00000000001c7805 */ /* 0x000fe4000001ff00 */
[----:B------:R-:W-:-:S02]  /*13a70*/  CS2R R30, SRZ ;  /* 0x00000000001e7805 */ /* 0x000fc4000001ff00 */
[----:B------:R-:W-:Y:S02]  /*13a80*/  CS2R R32, SRZ ;  /* 0x0000000000207805 */ /* 0x000fe4000001ff00 */
[----:B------:R-:W-:Y:S01]  /*13a90*/  CS2R R34, SRZ ;  /* 0x0000000000227805 */ /* 0x000fe2000001ff00 */
[----:B------:R-:W-:Y:S06]  /*13aa0*/  @P0 BRA `(.L_x_609) ;  /* 0x0000000000a40947 */ /* 0x000fec0003800000 */
[C---:B------:R-:W-:Y:S01]  /*13ab0*/  IADD3 R4, R18.reuse, 0x20, RZ ;  /* 0x0000002012047810 */ /* 0x040fe20007ffe0ff */
[----:B------:R-:W-:Y:S01]  /*13ac0*/  ULDC UR4, c[0x0][0x3f4] ;  /* 0x0000fd0000047ab9 */ /* 0x000fe20000000800 */
[C---:B------:R-:W-:Y:S01]  /*13ad0*/  VIADD R5, R18.reuse, 0x40 ;  /* 0x0000004012057836 */ /* 0x040fe20000000000 */
[----:B------:R-:W-:Y:S02]  /*13ae0*/  ISETP.GE.AND P2, PT, R18, UR4, PT ;  /* 0x0000000412007c0c */ /* 0x000fe4000bf46270 */
[----:B------:R-:W-:Y:S02]  /*13af0*/  CS2R R24, SRZ ;  /* 0x0000000000187805 */ /* 0x000fe4000001ff00 */
[----:B------:R-:W-:Y:S02]  /*13b00*/  ISETP.GE.AND P1, PT, R4, UR4, PT ;  /* 0x0000000404007c0c */ /* 0x000fe4000bf26270 */
[----:B------:R-:W-:Y:S02]  /*13b10*/  CS2R R26, SRZ ;  /* 0x00000000001a7805 */ /* 0x000fe4000001ff00 */
[----:B------:R-:W-:-:S02]  /*13b20*/  ISETP.GE.AND P0, PT, R5, UR4, PT ;  /* 0x0000000405007c0c */ /* 0x000fc4000bf06270 */
[----:B------:R-:W-:Y:S02]  /*13b30*/  CS2R R6, SRZ ;  /* 0x0000000000067805 */ /* 0x000fe4000001ff00 */
[----:B------:R-:W-:Y:S02]  /*13b40*/  CS2R R28, SRZ ;  /* 0x00000000001c7805 */ /* 0x000fe4000001ff00 */
[----:B------:R-:W-:Y:S02]  /*13b50*/  CS2R R30, SRZ ;  /* 0x00000000001e7805 */ /* 0x000fe4000001ff00 */
[----:B------:R-:W-:Y:S02]  /*13b60*/  @!P2 SHF.R.S32.HI R5, RZ, 0x1f, R18 ;  /* 0x0000001fff05a819 */ /* 0x000fe40000011412 */
[----:B---3--:R-:W-:Y:S01]  /*13b70*/  @!P2 IADD3 R38, P4, R18, R21, RZ ;  /* 0x000000151226a210 */ /* 0x008fe20007f9e0ff */
[----:B------:R-:W-:Y:S01]  /*13b80*/  @!P1 IMAD.SHL.U32 R42, R222, 0x10, RZ ;  /* 0x00000010de2a9824 */ /* 0x000fe200078e00ff */
[----:B--2---:R-:W-:Y:S01]  /*13b90*/  @!P2 IADD3 R36, P3, R18, R3, RZ ;  /* 0x000000031224a210 */ /* 0x004fe20007f7e0ff */
[----:B------:R-:W-:-:S02]  /*13ba0*/  @!P0 IMAD.SHL.U32 R48, R224, 0x10, RZ ;  /* 0x00000010e0308824 */ /* 0x000fc400078e00ff */
[----:B0-----:R-:W-:Y:S01]  /*13bb0*/  @!P2 IMAD.X R39, R20, 0x1, R5, P4 ;  /* 0x000000011427a824 */ /* 0x001fe200020e0605 */
[----:B----4-:R-:W-:Y:S02]  /*13bc0*/  @!P2 IADD3.X R37, R0, R5, RZ, P3, !PT ;  /* 0x000000050025a210 */ /* 0x010fe40001ffe4ff */
[----:B------:R-:W-:Y:S02]  /*13bd0*/  @!P1 SHF.R.S32.HI R5, RZ, 0x1f, R42 ;  /* 0x0000001fff059819 */ /* 0x000fe4000001142a */
[-C--:B------:R-:W-:Y:S02]  /*13be0*/  @!P1 IADD3 R40, P5, R3, R42.reuse, RZ ;  /* 0x0000002a03289210 */ /* 0x080fe40007fbe0ff */
[----:B------:R-:W-:Y:S02]  /*13bf0*/  CS2R R8, SRZ ;  /* 0x0000000000087805 */ /* 0x000fe4000001ff00 */
[----:B------:R-:W-:Y:S02]  /*13c00*/  @!P1 IADD3 R42, P4, R21, R42, RZ ;  /* 0x0000002a152a9210 */ /* 0x000fe40007f9e0ff */
[----:B------:R-:W-:-:S02]  /*13c10*/  CS2R R10, SRZ ;  /* 0x00000000000a7805 */ /* 0x000fc4000001ff00 */
[-C--:B------:R-:W-:Y:S01]  /*13c20*/  @!P0 IADD3 R46, P3, R3, R48.reuse, RZ ;  /* 0x00000030032e8210 */ /* 0x080fe20007f7e0ff */
[--C-:B------:R-:W-:Y:S01]  /*13c30*/  @!P1 IMAD.X R41, R0, 0x1, R5.reuse, P5 ;  /* 0x0000000100299824 */ /* 0x100fe200028e0605 */
[----:B------:R-:W-:Y:S01]  /*13c40*/  @!P0 SHF.R.S32.HI R3, RZ, 0x1f, R48 ;  /* 0x0000001fff038819 */ /* 0x000fe20000011430 */
[----:B------:R-:W-:Y:S01]  /*13c50*/  @!P1 IMAD.X R43, R20, 0x1, R5, P4 ;  /* 0x00000001142b9824 */ /* 0x000fe200020e0605 */
[----:B------:R-:W-:Y:S02]  /*13c60*/  @!P0 IADD3 R48, P5, R21, R48, RZ ;  /* 0x0000003015308210 */ /* 0x000fe40007fbe0ff */
[----:B------:R-:W-:Y:S02]  /*13c70*/  CS2R R4, SRZ ;  /* 0x0000000000047805 */ /* 0x000fe4000001ff00 */
[----:B------:R-:W-:Y:S02]  /*13c80*/  CS2R R32, SRZ ;  /* 0x0000000000207805 */ /* 0x000fe4000001ff00 */
[----:B------:R-:W-:-:S02]  /*13c90*/  CS2R R34, SRZ ;  /* 0x0000000000227805 */ /* 0x000fc4000001ff00 */
[----:B------:R-:W-:Y:S02]  /*13ca0*/  CS2R R12, SRZ ;  /* 0x00000000000c7805 */ /* 0x000fe4000001ff00 */
[----:B------:R-:W-:Y:S02]  /*13cb0*/  CS2R R14, SRZ ;  /* 0x00000000000e7805 */ /* 0x000fe4000001ff00 */
[----:B------:R-:W-:Y:S01]  /*13cc0*/  @!P0 IADD3.X R47, R0, R3, RZ, P3, !PT ;  /* 0x00000003002f8210 */ /* 0x000fe20001ffe4ff */
[----:B------:R-:W-:Y:S01]  /*13cd0*/  @!P0 IMAD.X R49, R20, 0x1, R3, P5 ;  /* 0x0000000114318824 */ /* 0x000fe200028e0603 */
[----:B------:R1:W5:Y:S04]  /*13ce0*/  @!P2 LD.E.128 R24, desc[UR54][R36.64] ;  /* 0x000000362418a980 */ /* 0x000368000c101d00 */
[----:B------:R1:W5:Y:S04]  /*13cf0*/  @!P2 LD.E.128 R4, desc[UR54][R38.64] ;  /* 0x000000362604a980 */ /* 0x000368000c101d00 */
[----:B------:R1:W5:Y:S04]  /*13d00*/  @!P1 LD.E.128 R28, desc[UR54][R40.64] ;  /* 0x00000036281c9980 */ /* 0x000368000c101d00 */
[----:B------:R1:W5:Y:S04]  /*13d10*/  @!P1 LD.E.128 R8, desc[UR54][R42.64] ;  /* 0x000000362a089980 */ /* 0x000368000c101d00 */
[----:B------:R1:W5:Y:S04]  /*13d20*/  @!P0 LD.E.128 R32, desc[UR54][R46.64] ;  /* 0x000000362e208980 */ /* 0x000368000c101d00 */
[----:B------:R1:W5:Y:S02]  /*13d30*/  @!P0 LD.E.128 R12, desc[UR54][R48.64] ;  /* 0x00000036300c8980 */ /* 0x000364000c101d00 */
.L_x_609:
[----:B------:R-:W-:Y:S05]  /*13d40*/  BSYNC B1 ;  /* 0x0000000000017941 */ /* 0x000fea0003800000 */
.L_x_608:
[----:B------:R-:W-:Y:S01]  /*13d50*/  ULEA.HI UR4, UR43, UR43, URZ, 0x1 ;  /* 0x0000002b2b047291 */ /* 0x000fe2000f8f083f */
[----:B----4-:R-:W-:Y:S01]  /*13d60*/  IMAD R0, R205, -0x80, R157 ;  /* 0xffffff80cd007824 */ /* 0x010fe200078e029d */
[----:B------:R-:W-:Y:S02]  /*13d70*/  BSSY B1, `(.L_x_610) ;  /* 0x0000009000017945 */ /* 0x000fe40003800000 */
[----:B------:R-:W-:Y:S02]  /*13d80*/  ULOP3.LUT UR4, UR4, 0xfffffffe, URZ, 0xc0, !UPT ;  /* 0xfffffffe04047892 */ /* 0x000fe4000f8ec03f */
[----:B--2---:R-:W-:Y:S02]  /*13d90*/  VIMNMX R3, R0, 0x80, PT ;  /* 0x0000008000037848 */ /* 0x004fe40003fe0100 */
[----:B------:R-:W-:Y:S02]  /*13da0*/  UIADD3 UR4, UR43, -UR4, URZ ;  /* 0x800000042b047290 */ /* 0x000fe4000fffe03f */
[----:B------:R-:W-:-:S04]  /*13db0*/  ISETP.GE.AND P1, PT, R168, R3, PT ;  /* 0x00000003a800720c */ /* 0x000fc80003f26270 */
[----:B---3--:R-:W-:-:S05]  /*13dc0*/  IMAD.U32 R21, RZ, RZ, UR4 ;  /* 0x00000004ff157e24 */ /* 0x008fca000f8e00ff */
[----:B------:R-:W-:-:S04]  /*13dd0*/  SHF.L.U32 R21, R21, 0x1f, RZ ;  /* 0x0000001f15157819 */ /* 0x000fc800000006ff */
[----:B------:R-:W2:Y:S02]  /*13de0*/  SYNCS.PHASECHK.TRANS64.TRYWAIT P0, [R16+URZ+0x29800], R21 ;  /* 0x02980015100075a7 */ /* 0x000ea4000800017f */
[----:B--2---:R-:W-:Y:S05]  /*13df0*/  @!P0 BRA `(.L_x_611) ;  /* 0x0000014c00848947 */ /* 0x004fea0003800000 */
.L_x_816:
[----:B------:R-:W-:Y:S05]  /*13e00*/  BSYNC B1 ;  /* 0x0000000000017941 */ /* 0x000fea0003800000 */
.L_x_610:
[----:B------:R-:W-:Y:S05]  /*13e10*/  @P1 BRA `(.L_x_596) ;  /* 0x0000002c00dc1947 */ /* 0x000fea0003800000 */
[----:B------:R-:W3:Y:S01]  /*13e20*/  LDC R3, c[0x0][0x3f4] ;  /* 0x0000fd00ff037b82 */ /* 0x000ee20000000800 */
[C---:B------:R-:W-:Y:S01]  /*13e30*/  VIADD R0, R18.reuse, 0x20 ;  /* 0x0000002012007836 */ /* 0x040fe20000000000 */
[C---:B0-----:R-:W-:Y:S01]  /*13e40*/  IADD3 R20, R18.reuse, 0x40, RZ ;  /* 0x0000004012147810 */ /* 0x041fe20007ffe0ff */
[----:B------:R-:W-:Y:S01]  /*13e50*/  BSSY B1, `(.L_x_612) ;  /* 0x00000fb000017945 */ /* 0x000fe20003800000 */
[-C--:B---3--:R-:W-:Y:S02]  /*13e60*/  ISETP.GE.AND P0, PT, R18, R3.reuse, PT ;  /* 0x000000031200720c */ /* 0x088fe40003f06270 */
[-C--:B------:R-:W-:Y:S02]  /*13e70*/  ISETP.GE.AND P1, PT, R0, R3.reuse, PT ;  /* 0x000000030000720c */ /* 0x080fe40003f26270 */
[----:B------:R-:W-:-:S09]  /*13e80*/  ISETP.GE.AND P2, PT, R20, R3, PT ;  /* 0x000000031400720c */ /* 0x000fd20003f46270 */
[----:B------:R-:W-:Y:S05]  /*13e90*/  @P0 BRA `(.L_x_613) ;  /* 0x0000000c00d80947 */ /* 0x000fea0003800000 */
[----:B-----5:R-:W-:Y:S02]  /*13ea0*/  SHF.R.U32.HI R0, RZ, 0x8, R24 ;  /* 0x00000008ff007819 */ /* 0x020fe40000011618 */
[----:B------:R-:W-:Y:S02]  /*13eb0*/  LOP3.LUT R20, R24, 0xff, RZ, 0xc0, !PT ;  /* 0x000000ff18147812 */ /* 0x000fe400078ec0ff */
[----:B--2---:R-:W-:Y:S02]  /*13ec0*/  LOP3.LUT R21, R0, 0xff, RZ, 0xc0, !PT ;  /* 0x000000ff00157812 */ /* 0x004fe400078ec0ff */
[----:B------:R-:W-:Y:S02]  /*13ed0*/  LEA.HI R0, R3, R223, RZ, 0x1c ;  /* 0x000000df03007211 */ /* 0x000fe400078fe0ff */
[----:B------:R-:W-:Y:S02]  /*13ee0*/  PRMT R45, R21, 0x7604, R20 ;  /* 0x00007604152d7816 */ /* 0x000fe40000000014 */
[----:B------:R-:W-:-:S02]  /*13ef0*/  SHF.R.S32.HI R21, RZ, 0x1f, R0 ;  /* 0x0000001fff157819 */ /* 0x000fc40000011400 */
[----:B-1----:R-:W-:Y:S02]  /*13f00*/  SHF.R.U32.HI R37, RZ, 0x8, R25 ;  /* 0x00000008ff257819 */ /* 0x002fe40000011619 */
[----:B------:R-:W-:Y:S01]  /*13f10*/  LEA.HI R20, R21, R0, RZ, 0x2 ;  /* 0x0000000015147211 */ /* 0x000fe200078f10ff */
[----:B------:R-:W-:Y:S01]  /*13f20*/  IMAD.SHL.U32 R0, R0, 0x10, RZ ;  /* 0x0000001000007824 */ /* 0x000fe200078e00ff */
[----:B------:R-:W-:Y:S02]  /*13f30*/  SHF.R.U32.HI R39, RZ, 0x8, R26 ;  /* 0x00000008ff277819 */ /* 0x000fe4000001161a */
[----:B------:R-:W-:Y:S01]  /*13f40*/  LOP3.LUT R36, R25, 0xff, RZ, 0xc0, !PT ;  /* 0x000000ff19247812 */ /* 0x000fe200078ec0ff */
[----:B------:R-:W-:Y:S01]  /*13f50*/  IMAD.SHL.U32 R20, R20, 0x800, RZ ;  /* 0x0000080014147824 */ /* 0x000fe200078e00ff */
[----:B------:R-:W-:Y:S02]  /*13f60*/  LOP3.LUT R21, R175, 0x30, R0, 0xf8, !PT ;  /* 0x00000030af157812 */ /* 0x000fe400078ef800 */
[----:B------:R-:W-:-:S02]  /*13f70*/  LOP3.LUT R38, R26, 0xff, RZ, 0xc0, !PT ;  /* 0x000000ff1a267812 */ /* 0x000fc400078ec0ff */
[----:B------:R-:W-:Y:S02]  /*13f80*/  LOP3.LUT R21, R21, R196, RZ, 0x3c, !PT ;  /* 0x000000c415157212 */ /* 0x000fe400078e3cff */
[----:B------:R-:W-:Y:S02]  /*13f90*/  LOP3.LUT R20, R20, 0xffffe000, RZ, 0xc0, !PT ;  /* 0xffffe00014147812 */ /* 0x000fe400078ec0ff */
[----:B------:R-:W-:Y:S02]  /*13fa0*/  LOP3.LUT R37, R37, 0xff, RZ, 0xc0, !PT ;  /* 0x000000ff25257812 */ /* 0x000fe400078ec0ff */
[----:B------:R-:W-:Y:S02]  /*13fb0*/  LOP3.LUT R39, R39, 0xff, RZ, 0xc0, !PT ;  /* 0x000000ff27277812 */ /* 0x000fe400078ec0ff */
[----:B------:R-:W-:Y:S02]  /*13fc0*/  IADD3 R21, R21, R197, R20 ;  /* 0x000000c515157210 */ /* 0x000fe40007ffe014 */
[----:B------:R-:W-:-:S02]  /*13fd0*/  PRMT R46, R37, 0x7604, R36 ;  /* 0x00007604252e7816 */ /* 0x000fc40000000024 */
[----:B------:R-:W-:Y:S01]  /*13fe0*/  PRMT R47, R39, 0x7604, R38 ;  /* 0x00007604272f7816 */ /* 0x000fe20000000026 */
[----:B------:R-:W-:Y:S01]  /*13ff0*/  IMAD.IADD R0, R16, 0x1, R21 ;  /* 0x0000000110007824 */ /* 0x000fe200078e0215 */
[----:B------:R-:W-:Y:S02]  /*14000*/  SHF.R.U32.HI R37, RZ, 0x8, R27 ;  /* 0x00000008ff257819 */ /* 0x000fe4000001161b */
[----:B------:R-:W-:Y:S02]  /*14010*/  SHF.R.U32.HI R39, RZ, 0x8, R4 ;  /* 0x00000008ff277819 */ /* 0x000fe40000011604 */
[----:B------:R-:W-:Y:S02]  /*14020*/  SHF.R.U32.HI R40, RZ, 0x8, R5 ;  /* 0x00000008ff287819 */ /* 0x000fe40000011605 */
[----:B------:R-:W-:Y:S02]  /*14030*/  LOP3.LUT R36, R27, 0xff, RZ, 0xc0, !PT ;  /* 0x000000ff1b247812 */ /* 0x000fe400078ec0ff */
[----:B------:R-:W-:-:S02]  /*14040*/  LOP3.LUT R38, R4, 0xff, RZ, 0xc0, !PT ;  /* 0x000000ff04267812 */ /* 0x000fc400078ec0ff */
[----:B------:R-:W-:Y:S02]  /*14050*/  LOP3.LUT R37, R37, 0xff, RZ, 0xc0, !PT ;  /* 0x000000ff25257812 */ /* 0x000fe400078ec0ff */
[----:B------:R-:W-:Y:S02]  /*14060*/  LOP3.LUT R39, R39, 0xff, RZ, 0xc0, !PT ;  /* 0x000000ff27277812 */ /* 0x000fe400078ec0ff */
[----:B------:R-:W-:Y:S02]  /*14070*/  LOP3.LUT R21, R40, 0xff, RZ, 0xc0, !PT ;  /* 0x000000ff28157812 */ /* 0x000fe400078ec0ff */
[----:B------:R-:W0:Y:S01]  /*14080*/  LDS.128 R40, [R0+0x14400] ;  /* 0x0144000000287984 */ /* 0x000e220000000c00 */
[----:B------:R-:W-:Y:S02]  /*14090*/  PRMT R48, R37, 0x7604, R36 ;  /* 0x0000760425307816 */ /* 0x000fe40000000024 */
[----:B------:R-:W-:Y:S02]  /*140a0*/  PRMT R53, R39, 0x7604, R38 ;  /* 0x0000760427357816 */ /* 0x000fe40000000026 */
[----:B------:R-:W1:Y:S01]  /*140b0*/  LDS.128 R36, [R233+0x14400] ;  /* 0x01440000e9247984 */ /* 0x000e620000000c00 */
[----:B------:R-:W-:-:S02]  /*140c0*/  SHF.R.U32.HI R50, RZ, 0x8, R6 ;  /* 0x00000008ff327819 */ /* 0x000fc40000011606 */
[----:B------:R-:W-:Y:S02]  /*140d0*/  LOP3.LUT R20, R5, 0xff, RZ, 0xc0, !PT ;  /* 0x000000ff05147812 */ /* 0x000fe400078ec0ff */
[----:B------:R-:W-:Y:S02]  /*140e0*/  LOP3.LUT R49, R6, 0xff, RZ, 0xc0, !PT ;  /* 0x000000ff06317812 */ /* 0x000fe400078ec0ff */
[----:B------:R-:W-:Y:S02]  /*140f0*/  LOP3.LUT R50, R50, 0xff, RZ, 0xc0, !PT ;  /* 0x000000ff32327812 */ /* 0x000fe400078ec0ff */
[----:B------:R-:W-:Y:S02]  /*14100*/  SHF.R.U32.HI R55, RZ, 0x10, R5 ;  /* 0x00000010ff377819 */ /* 0x000fe40000011605 */
[----:B------:R-:W-:Y:S02]  /*14110*/  PRMT R20, R21, 0x7604, R20 ;  /* 0x0000760415147816 */ /* 0x000fe40000000014 */
[----:B------:R-:W-:Y:S01]  /*14120*/  PRMT R57, R50, 0x7604, R49 ;  /* 0x0000760432397816 */ /* 0x000fe20000000031 */
[----:B------:R-:W-:Y:S01]  /*14130*/  IMAD.U32 R55, R55, 0x10000, RZ ;  /* 0x0001000037377824 */ /* 0x000fe200078e00ff */
[----:B------:R-:W-:-:S02]  /*14140*/  SHF.R.U32.HI R21, RZ, 0x10, R25 ;  /* 0x00000010ff157819 */ /* 0x000fc40000011619 */
[----:B------:R-:W-:Y:S02]  /*14150*/  SHF.R.U32.HI R49, RZ, 0x10, R27 ;  /* 0x00000010ff317819 */ /* 0x000fe4000001161b */
[----:B------:R-:W-:Y:S02]  /*14160*/  SHF.R.U32.HI R52, RZ, 0x8, R7 ;  /* 0x00000008ff347819 */ /* 0x000fe40000011607 */
[----:B------:R-:W-:Y:S01]  /*14170*/  SHF.L.U32 R21, R21, 0x10, RZ ;  /* 0x0000001015157819 */ /* 0x000fe200000006ff */
[----:B------:R-:W-:Y:S01]  /*14180*/  IMAD.U32 R49, R49, 0x10000, RZ ;  /* 0x0001000031317824 */ /* 0x000fe200078e00ff */
[----:B------:R-:W-:Y:S02]  /*14190*/  LOP3.LUT R51, R7, 0xff, RZ, 0xc0, !PT ;  /* 0x000000ff07337812 */ /* 0x000fe400078ec0ff */
[----:B------:R-:W-:Y:S02]  /*141a0*/  LOP3.LUT R52, R52, 0xff, RZ, 0xc0, !PT ;  /* 0x000000ff34347812 */ /* 0x000fe400078ec0ff */
[----:B------:R-:W-:-:S02]  /*141b0*/  LOP3.LUT R55, R20, 0xff0000, R55, 0xf8, !PT ;  /* 0x00ff000014377812 */ /* 0x000fc400078ef837 */
[----:B------:R-:W-:Y:S02]  /*141c0*/  LOP3.LUT R21, R46, 0xff0000, R21, 0xf8, !PT ;  /* 0x00ff00002e157812 */ /* 0x000fe400078ef815 */
[----:B------:R-:W-:Y:S02]  /*141d0*/  PRMT R52, R52, 0x7604, R51 ;  /* 0x0000760434347816 */ /* 0x000fe40000000033 */
[----:B------:R-:W-:Y:S02]  /*141e0*/  SHF.R.U32.HI R59, RZ, 0x10, R7 ;  /* 0x00000010ff3b7819 */ /* 0x000fe40000011607 */
[----:B------:R-:W-:Y:S02]  /*141f0*/  LOP3.LUT R51, R48, 0xff0000, R49, 0xf8, !PT ;  /* 0x00ff000030337812 */ /* 0x000fe400078ef831 */
[----:B------:R-:W-:Y:S01]  /*14200*/  LOP3.LUT R47, R47, 0xff0000, R26, 0xf8, !PT ;  /* 0x00ff00002f2f7812 */ /* 0x000fe200078ef81a */
[----:B------:R-:W-:Y:S01]  /*14210*/  IMAD.U32 R59, R59, 0x10000, RZ ;  /* 0x000100003b3b7824 */ /* 0x000fe200078e00ff */
[----:B------:R-:W-:-:S02]  /*14220*/  LOP3.LUT R55, R55, 0xff000000, R5, 0xf8, !PT ;  /* 0xff00000037377812 */ /* 0x000fc400078ef805 */
[----:B------:R-:W-:Y:S02]  /*14230*/  LOP3.LUT R50, R21, 0xff000000, R25, 0xf8, !PT ;  /* 0xff00000015327812 */ /* 0x000fe400078ef819 */
[----:B------:R-:W-:Y:S02]  /*14240*/  LOP3.LUT R21, R53, 0xff0000, R4, 0xf8, !PT ;  /* 0x00ff000035157812 */ /* 0x000fe400078ef804 */
[----:B------:R-:W-:Y:S02]  /*14250*/  LOP3.LUT R45, R45, 0xff0000, R24, 0xf8, !PT ;  /* 0x00ff00002d2d7812 */ /* 0x000fe400078ef818 */
[----:B------:R-:W-:Y:S02]  /*14260*/  LOP3.LUT R53, R51, 0xff000000, R27, 0xf8, !PT ;  /* 0xff00000033357812 */ /* 0x000fe400078ef81b */
[----:B------:R-:W-:Y:S02]  /*14270*/  LOP3.LUT R20, R47, 0xff000000, R26, 0xf8, !PT ;  /* 0xff0000002f147812 */ /* 0x000fe400078ef81a */
[----:B------:R-:W-:-:S02]  /*14280*/  F2FP.F16.E4M3.UNPACK_B R56, R55 ;  /* 0x00000037ff38723e */ /* 0x000fc400020006ff */
[----:B0-----:R-:W-:Y:S02]  /*14290*/  F2FP.F16.E4M3.UNPACK_B R27, R41 ;  /* 0x00000029ff1b723e */ /* 0x001fe400020006ff */
[----:B------:R-:W-:Y:S01]  /*142a0*/  F2FP.F16.E4M3.UNPACK_B R26, R50 ;  /* 0x00000032ff1a723e */ /* 0x000fe200020006ff */
[----:B------:R-:W-:Y:S01]  /*142b0*/  HADD2.F32 R58, -RZ, R56.H0_H0 ;  /* 0x20000038ff3a7230 */ /* 0x000fe20000004100 */
[----:B------:R-:W-:Y:S01]  /*142c0*/  LOP3.LUT R49, R45, 0xff000000, R24, 0xf8, !PT ;  /* 0xff0000002d317812 */ /* 0x000fe200078ef818 */
[----:B------:R-:W-:Y:S01]  /*142d0*/  HADD2.F32 R5, -RZ, R27.H0_H0 ;  /* 0x2000001bff057230 */ /* 0x000fe20000004100 */
[----:B-1----:R-:W-:Y:S02]  /*142e0*/  F2FP.F16.E4M3.UNPACK_B R24, R37 ;  /* 0x00000025ff18723e */ /* 0x002fe400020006ff */
[----:B------:R-:W-:Y:S01]  /*142f0*/  LOP3.LUT R59, R52, 0xff0000, R59, 0xf8, !PT ;  /* 0x00ff0000343b7812 */ /* 0x000fe200078ef83b */
[----:B------:R-:W-:Y:S02]  /*14300*/  HADD2.F32 R52, -RZ, R26.H0_H0 ;  /* 0x2000001aff347230 */ /* 0x000fe40000004100 */
[C---:B------:R-:W-:Y:S01]  /*14310*/  FMUL.FTZ R60, R5.reuse, R58 ;  /* 0x0000003a053c7220 */ /* 0x040fe20000410000 */
[----:B------:R-:W-:Y:S01]  /*14320*/  HADD2.F32 R25, -RZ, R24.H0_H0 ;  /* 0x20000018ff197230 */ /* 0x000fe20000004100 */
[----:B------:R-:W-:Y:S01]  /*14330*/  F2FP.F16.E4M3.UNPACK_B R46, R41.H1 ;  /* 0x00000029ff2e723e */ /* 0x000fe200030006ff */
[----:B------:R-:W-:Y:S01]  /*14340*/  FMUL.FTZ R51, R5, R52 ;  /* 0x0000003405337220 */ /* 0x000fe20000410000 */
[----:B------:R-:W-:-:S02]  /*14350*/  F2FP.F16.E4M3.UNPACK_B R50, R50.H1 ;  /* 0x00000032ff32723e */ /* 0x000fc400030006ff */
[----:B------:R-:W-:Y:S01]  /*14360*/  FFMA.FTZ R5, R25, R52, -R60 ;  /* 0x0000003419057223 */ /* 0x000fe2000001083c */
[--C-:B------:R-:W-:Y:S01]  /*14370*/  LOP3.LUT R57, R57, 0xff0000, R6.reuse, 0xf8, !PT ;  /* 0x00ff000039397812 */ /* 0x100fe200078ef806 */
[----:B------:R-:W-:Y:S01]  /*14380*/  FFMA.FTZ R25, R25, R58, R51 ;  /* 0x0000003a19197223 */ /* 0x000fe20000010033 */
[----:B------:R-:W-:Y:S01]  /*14390*/  LOP3.LUT R59, R59, 0xff000000, R7, 0xf8, !PT ;  /* 0xff0000003b3b7812 */ /* 0x000fe200078ef807 */
[----:B------:R-:W-:Y:S01]  /*143a0*/  HADD2.F32 R51, -RZ, R26.H1_H1 ;  /* 0x3000001aff337230 */ /* 0x000fe20000004100 */
[-C--:B------:R-:W-:Y:S01]  /*143b0*/  F2FP.F16.E4M3.UNPACK_B R47, R43.reuse ;  /* 0x0000002bff2f723e */ /* 0x080fe200020006ff */
[----:B------:R-:W-:Y:S01]  /*143c0*/  HADD2.F32 R26, -RZ, R24.H1_H1 ;  /* 0x30000018ff1a7230 */ /* 0x000fe20000004100 */
[----:B------:R-:W-:Y:S01]  /*143d0*/  F2FP.F16.E4M3.UNPACK_B R48, R43.H1 ;  /* 0x0000002bff30723e */ /* 0x000fe200030006ff */
[--C-:B------:R-:W-:Y:S01]  /*143e0*/  HADD2.F32 R52, -RZ, R50.reuse.H0_H0 ;  /* 0x20000032ff347230 */ /* 0x100fe20000004100 */
[----:B------:R-:W-:Y:S01]  /*143f0*/  F2FP.F16.E4M3.UNPACK_B R37, R37.H1 ;  /* 0x00000025ff25723e */ /* 0x000fe200030006ff */
[----:B------:R-:W-:Y:S01]  /*14400*/  HADD2.F32 R24, -RZ, R27.H1_H1 ;  /* 0x3000001bff187230 */ /* 0x000fe20000004100 */
[-C--:B------:R-:W-:Y:S01]  /*14410*/  F2FP.F16.E4M3.UNPACK_B R7, R42.reuse ;  /* 0x0000002aff07723e */ /* 0x080fe200020006ff */
[----:B------:R-:W-:Y:S01]  /*14420*/  HADD2.F32 R50, -RZ, R50.H1_H1 ;  /* 0x30000032ff327230 */ /* 0x000fe20000004100 */
[----:B------:R-:W-:Y:S01]  /*14430*/  F2FP.F16.E4M3.UNPACK_B R43, R42.H1 ;  /* 0x0000002aff2b723e */ /* 0x000fe200030006ff */
[----:B------:R-:W-:Y:S01]  /*14440*/  HADD2.F32 R42, -RZ, R46.H0_H0 ;  /* 0x2000002eff2a7230 */ /* 0x000fe20000004100 */
[----:B------:R-:W-:Y:S01]  /*14450*/  F2FP.F16.E4M3.UNPACK_B R55, R55.H1 ;  /* 0x00000037ff37723e */ /* 0x000fe200030006ff */
[----:B------:R-:W-:Y:S01]  /*14460*/  HADD2.F32 R27, -RZ, R37.H0_H0 ;  /* 0x20000025ff1b7230 */ /* 0x000fe20000004100 */
[----:B------:R-:W-:Y:S01]  /*14470*/  LOP3.LUT R6, R57, 0xff000000, R6, 0xf8, !PT ;  /* 0xff00000039067812 */ /* 0x000fe200078ef806 */
[----:B------:R-:W-:-:S02]  /*14480*/  HADD2.F32 R57, -RZ, R56.H1_H1 ;  /* 0x30000038ff397230 */ /* 0x000fc40000004100 */
[----:B------:R-:W-:Y:S01]  /*14490*/  FMUL.FTZ R63, R42, R52 ;  /* 0x000000342a3f7220 */ /* 0x000fe20000410000 */
[--C-:B------:R-:W-:Y:S02]  /*144a0*/  HADD2.F32 R56, -RZ, R55.reuse.H0_H0 ;  /* 0x20000037ff387230 */ /* 0x100fe40000004100 */
[C---:B------:R-:W-:Y:S01]  /*144b0*/  FMUL.FTZ R58, R24.reuse, R51 ;  /* 0x00000033183a7220 */ /* 0x040fe20000410000 */
[----:B------:R-:W-:Y:S01]  /*144c0*/  F2FP.F16.E4M3.UNPACK_B R45, R39 ;  /* 0x00000027ff2d723e */ /* 0x000fe200020006ff */
[----:B------:R-:W-:Y:S01]  /*144d0*/  FMUL.FTZ R61, R24, R57 ;  /* 0x00000039183d7220 */ /* 0x000fe20000410000 */
[----:B------:R-:W-:Y:S02]  /*144e0*/  HADD2.F32 R55, -RZ, R55.H1_H1 ;  /* 0x30000037ff377230 */ /* 0x000fe40000004100 */
[-C--:B------:R-:W-:Y:S01]  /*144f0*/  FMUL.FTZ R60, R42, R56.reuse ;  /* 0x000000382a3c7220 */ /* 0x080fe20000410000 */
[C---:B------:R-:W-:Y:S01]  /*14500*/  FFMA.FTZ R63, R27.reuse, R56, R63 ;  /* 0x000000381b3f7223 */ /* 0x040fe2000001003f */
[C---:B------:R-:W-:Y:S01]  /*14510*/  FFMA.FTZ R24, R26.reuse, R51, -R61 ;  /* 0x000000331a187223 */ /* 0x040fe2000001083d */
[----:B------:R-:W-:Y:S01]  /*14520*/  F2FP.F16.E4M3.UNPACK_B R56, R59 ;  /* 0x0000003bff38723e */ /* 0x000fe200020006ff */
[----:B------:R-:W-:Y:S01]  /*14530*/  FFMA.FTZ R26, R26, R57, R58 ;  /* 0x000000391a1a7223 */ /* 0x000fe2000001003a */
[----:B------:R-:W-:Y:S01]  /*14540*/  F2FP.F16.E4M3.UNPACK_B R51, R53 ;  /* 0x00000035ff33723e */ /* 0x000fe200020006ff */
[----:B------:R-:W-:Y:S01]  /*14550*/  FFMA.FTZ R60, R27, R52, -R60 ;  /* 0x000000341b3c7223 */ /* 0x000fe2000001083c */
[----:B------:R-:W-:Y:S01]  /*14560*/  HADD2.F32 R42, -RZ, R47.H0_H0 ;  /* 0x2000002fff2a7230 */ /* 0x000fe20000004100 */
[----:B------:R-:W-:Y:S01]  /*14570*/  F2FP.F16.E4M3.UNPACK_B R59, R59.H1 ;  /* 0x0000003bff3b723e */ /* 0x000fe200030006ff */
[----:B------:R-:W-:Y:S01]  /*14580*/  HADD2.F32 R57, -RZ, R56.H0_H0 ;  /* 0x20000038ff397230 */ /* 0x000fe20000004100 */
[----:B------:R-:W-:Y:S01]  /*14590*/  F2FP.F16.E4M3.UNPACK_B R53, R53.H1 ;  /* 0x00000035ff35723e */ /* 0x000fe200030006ff */
[----:B------:R-:W-:Y:S01]  /*145a0*/  HADD2.F32 R52, -RZ, R51.H0_H0 ;  /* 0x20000033ff347230 */ /* 0x000fe20000004100 */
[----:B------:R-:W-:Y:S01]  /*145b0*/  F2FP.F16.E4M3.UNPACK_B R39, R39.H1 ;  /* 0x00000027ff27723e */ /* 0x000fe200030006ff */
[----:B------:R-:W-:-:S02]  /*145c0*/  HADD2.F32 R46, -RZ, R46.H1_H1 ;  /* 0x3000002eff2e7230 */ /* 0x000fc40000004100 */
[C---:B------:R-:W-:Y:S01]  /*145d0*/  FMUL.FTZ R62, R42.reuse, R57 ;  /* 0x000000392a3e7220 */ /* 0x040fe20000410000 */
[----:B------:R-:W-:Y:S02]  /*145e0*/  HADD2.F32 R27, -RZ, R45.H0_H0 ;  /* 0x2000002dff1b7230 */ /* 0x000fe40000004100 */
[----:B------:R-:W-:Y:S01]  /*145f0*/  FMUL.FTZ R42, R42, R52 ;  /* 0x000000342a2a7220 */ /* 0x000fe20000410000 */
[----:B------:R-:W-:Y:S02]  /*14600*/  HADD2.F32 R37, -RZ, R37.H1_H1 ;  /* 0x30000025ff257230 */ /* 0x000fe40000004100 */
[C---:B------:R-:W-:Y:S01]  /*14610*/  FMUL.FTZ R58, R46.reuse, R55 ;  /* 0x000000372e3a7220 */ /* 0x040fe20000410000 */
[-C--:B------:R-:W-:Y:S01]  /*14620*/  FMUL.FTZ R46, R46, R50.reuse ;  /* 0x000000322e2e7220 */ /* 0x080fe20000410000 */
[----:B------:R-:W-:Y:S01]  /*14630*/  FFMA.FTZ R57, R27, R57, R42 ;  /* 0x000000391b397223 */ /* 0x000fe2000001002a */
[----:B------:R-:W-:Y:S02]  /*14640*/  HADD2.F32 R56, -RZ, R56.H1_H1 ;  /* 0x30000038ff387230 */ /* 0x000fe40000004100 */
[----:B------:R-:W-:Y:S01]  /*14650*/  FFMA.FTZ R61, R37, R50, -R58 ;  /* 0x00000032253d7223 */ /* 0x000fe2000001083a */
[----:B------:R-:W-:-:S02]  /*14660*/  HADD2.F32 R47, -RZ, R47.H1_H1 ;  /* 0x3000002fff2f7230 */ /* 0x000fc40000004100 */
[----:B------:R-:W-:Y:S01]  /*14670*/  FFMA.FTZ R58, R37, R55, R46 ;  /* 0x00000037253a7223 */ /* 0x000fe2000001002e */
[----:B------:R-:W-:Y:S02]  /*14680*/  HADD2.F32 R42, -RZ, R51.H1_H1 ;  /* 0x30000033ff2a7230 */ /* 0x000fe40000004100 */
[----:B------:R-:W-:Y:S01]  /*14690*/  FFMA.FTZ R62, R27, R52, -R62 ;  /* 0x000000341b3e7223 */ /* 0x000fe2000001083e */
[----:B------:R-:W-:Y:S02]  /*146a0*/  HADD2.F32 R45, -RZ, R45.H1_H1 ;  /* 0x3000002dff2d7230 */ /* 0x000fe40000004100 */
[C---:B------:R-:W-:Y:S01]  /*146b0*/  FMUL.FTZ R52, R47.reuse, R56 ;  /* 0x000000382f347220 */ /* 0x040fe20000410000 */
[----:B------:R-:W-:Y:S02]  /*146c0*/  HADD2.F32 R50, -RZ, R59.H0_H0 ;  /* 0x2000003bff327230 */ /* 0x000fe40000004100 */
[----:B------:R-:W-:Y:S01]  /*146d0*/  FMUL.FTZ R47, R47, R42 ;  /* 0x0000002a2f2f7220 */ /* 0x000fe20000410000 */
[----:B------:R-:W-:Y:S01]  /*146e0*/  HADD2.F32 R37, -RZ, R48.H0_H0 ;  /* 0x20000030ff257230 */ /* 0x000fe20000004100 */
[----:B------:R-:W-:Y:S01]  /*146f0*/  LOP3.LUT R54, R21, 0xff000000, R4, 0xf8, !PT ;  /* 0xff00000015367812 */ /* 0x000fe200078ef804 */
[----:B------:R-:W-:Y:S01]  /*14700*/  HADD2.F32 R46, -RZ, R53.H0_H0 ;  /* 0x20000035ff2e7230 */ /* 0x000fe20000004100 */
[----:B------:R-:W-:Y:S01]  /*14710*/  F2FP.F16.E4M3.UNPACK_B R41, R40 ;  /* 0x00000028ff29723e */ /* 0x000fe200020006ff */
[----:B------:R-:W-:-:S02]  /*14720*/  HADD2.F32 R27, -RZ, R39.H0_H0 ;  /* 0x20000027ff1b7230 */ /* 0x000fc40000004100 */
[----:B------:R-:W-:Y:S01]  /*14730*/  FMUL.FTZ R64, R37, R50 ;  /* 0x0000003225407220 */ /* 0x000fe20000410000 */
[C---:B------:R-:W-:Y:S01]  /*14740*/  FFMA.FTZ R55, R45.reuse, R42, -R52 ;  /* 0x0000002a2d377223 */ /* 0x040fe20000010834 */
[----:B------:R-:W-:Y:S01]  /*14750*/  FFMA.FTZ R56, R45, R56, R47 ;  /* 0x000000382d387223 */ /* 0x000fe2000001002f */
[----:B------:R-:W-:Y:S01]  /*14760*/  F2FP.F16.E4M3.UNPACK_B R40, R40.H1 ;  /* 0x00000028ff28723e */ /* 0x000fe200030006ff */
[----:B------:R-:W-:Y:S01]  /*14770*/  FMUL.FTZ R37, R37, R46 ;  /* 0x0000002e25257220 */ /* 0x000fe20000410000 */
[----:B------:R-:W-:Y:S01]  /*14780*/  F2FP.F16.E4M3.UNPACK_B R45, R54.H1 ;  /* 0x00000036ff2d723e */ /* 0x000fe200030006ff */
[----:B------:R-:W-:Y:S01]  /*14790*/  HADD2.F32 R53, -RZ, R53.H1_H1 ;  /* 0x30000035ff357230 */ /* 0x000fe20000004100 */
[----:B------:R-:W-:Y:S01]  /*147a0*/  F2FP.F16.E4M3.UNPACK_B R42, R49.H1 ;  /* 0x00000031ff2a723e */ /* 0x000fe200030006ff */
[----:B------:R-:W-:Y:S01]  /*147b0*/  FFMA.FTZ R65, R27, R50, R37 ;  /* 0x000000321b417223 */ /* 0x000fe20000010025 */
[-C--:B------:R-:W-:Y:S01]  /*147c0*/  F2FP.F16.E4M3.UNPACK_B R21, R36.reuse ;  /* 0x00000024ff15723e */ /* 0x080fe200020006ff */
[----:B------:R-:W-:Y:S01]  /*147d0*/  HADD2.F32 R59, -RZ, R59.H1_H1 ;  /* 0x3000003bff3b7230 */ /* 0x000fe20000004100 */
[----:B------:R-:W-:Y:S01]  /*147e0*/  F2FP.F16.E4M3.UNPACK_B R36, R36.H1 ;  /* 0x00000024ff24723e */ /* 0x000fe200030006ff */
[----:B------:R-:W-:-:S02]  /*147f0*/  HADD2.F32 R48, -RZ, R48.H1_H1 ;  /* 0x30000030ff307230 */ /* 0x000fc40000004100 */
[----:B------:R-:W-:Y:S01]  /*14800*/  FFMA.FTZ R64, R27, R46, -R64 ;  /* 0x0000002e1b407223 */ /* 0x000fe20000010840 */
[----:B------:R-:W-:Y:S01]  /*14810*/  HADD2.F32 R50, -RZ, R45.H0_H0 ;  /* 0x2000002dff327230 */ /* 0x000fe20000004100 */
[----:B------:R-:W-:Y:S01]  /*14820*/  F2FP.F16.E4M3.UNPACK_B R54, R54 ;  /* 0x00000036ff36723e */ /* 0x000fe200020006ff */
[----:B------:R-:W-:Y:S02]  /*14830*/  HADD2.F32 R37, -RZ, R40.H0_H0 ;  /* 0x20000028ff257230 */ /* 0x000fe40000004100 */
[C---:B------:R-:W-:Y:S01]  /*14840*/  FMUL.FTZ R52, R48.reuse, R59 ;  /* 0x0000003b30347220 */ /* 0x040fe20000410000 */
[----:B------:R-:W-:Y:S02]  /*14850*/  HADD2.F32 R46, -RZ, R42.H0_H0 ;  /* 0x2000002aff2e7230 */ /* 0x000fe40000004100 */
[----:B------:R-:W-:Y:S01]  /*14860*/  FMUL.FTZ R66, R48, R53 ;  /* 0x0000003530427220 */ /* 0x000fe20000410000 */
[----:B------:R-:W-:Y:S02]  /*14870*/  HADD2.F32 R27, -RZ, R36.H0_H0 ;  /* 0x20000024ff1b7230 */ /* 0x000fe40000004100 */
[----:B------:R-:W-:Y:S01]  /*14880*/  FMUL.FTZ R48, R37, R50 ;  /* 0x0000003225307220 */ /* 0x000fe20000410000 */
[----:B------:R-:W-:-:S02]  /*14890*/  HADD2.F32 R39, -RZ, R39.H1_H1 ;  /* 0x30000027ff277230 */ /* 0x000fc40000004100 */
[-C--:B------:R-:W-:Y:S01]  /*148a0*/  FMUL.FTZ R37, R37, R46.reuse ;  /* 0x0000002e25257220 */ /* 0x080fe20000410000 */
[----:B------:R-:W-:Y:S02]  /*148b0*/  HADD2.F32 R45, -RZ, R45.H1_H1 ;  /* 0x3000002dff2d7230 */ /* 0x000fe40000004100 */
[C---:B------:R-:W-:Y:S01]  /*148c0*/  FFMA.FTZ R47, R27.reuse, R46, -R48 ;  /* 0x0000002e1b2f7223 */ /* 0x040fe20000010830 */
[----:B------:R-:W-:Y:S02]  /*148d0*/  HADD2.F32 R40, -RZ, R40.H1_H1 ;  /* 0x30000028ff287230 */ /* 0x000fe40000004100 */
[----:B------:R-:W-:Y:S01]  /*148e0*/  FFMA.FTZ R50, R27, R50, R37 ;  /* 0x000000321b327223 */ /* 0x000fe20000010025 */
[----:B------:R-:W-:Y:S02]  /*148f0*/  HADD2.F32 R27, -RZ, R42.H1_H1 ;  /* 0x3000002aff1b7230 */ /* 0x000fe40000004100 */
[C---:B------:R-:W-:Y:S01]  /*14900*/  FFMA.FTZ R67, R39.reuse, R53, -R52 ;  /* 0x0000003527437223 */ /* 0x040fe20000010834 */
[----:B------:R-:W-:Y:S01]  /*14910*/  FFMA.FTZ R66, R39, R59, R66 ;  /* 0x0000003b27427223 */ /* 0x000fe20000010042 */
[----:B------:R-:W-:Y:S01]  /*14920*/  HADD2.F32 R36, -RZ, R36.H1_H1 ;  /* 0x30000024ff247230 */ /* 0x000fe20000004100 */
[----:B------:R-:W-:Y:S01]  /*14930*/  F2FP.F16.E4M3.UNPACK_B R49, R49 ;  /* 0x00000031ff31723e */ /* 0x000fe200020006ff */
[C---:B------:R-:W-:Y:S01]  /*14940*/  FMUL.FTZ R39, R40.reuse, R45 ;  /* 0x0000002d28277220 */ /* 0x040fe20000410000 */
[----:B------:R-:W-:Y:S01]  /*14950*/  FMUL.FTZ R42, R40, R27 ;  /* 0x0000001b282a7220 */ /* 0x000fe20000410000 */
[----:B------:R-:W-:Y:S01]  /*14960*/  HADD2.F32 R40, -RZ, R54.H0_H0 ;  /* 0x20000036ff287230 */ /* 0x000fe20000004100 */
[----:B------:R-:W-:Y:S01]  /*14970*/  F2FP.F16.E4M3.UNPACK_B R4, R38 ;  /* 0x00000026ff04723e */ /* 0x000fe200020006ff */
[----:B------:R-:W-:-:S02]  /*14980*/  HADD2.F32 R37, -RZ, R41.H0_H0 ;  /* 0x20000029ff257230 */ /* 0x000fc40000004100 */
[C---:B------:R-:W-:Y:S01]  /*14990*/  FFMA.FTZ R52, R36.reuse, R27, -R39 ;  /* 0x0000001b24347223 */ /* 0x040fe20000010827 */
[----:B------:R-:W-:Y:S01]  /*149a0*/  FFMA.FTZ R51, R36, R45, R42 ;  /* 0x0000002d24337223 */ /* 0x000fe2000001002a */
[----:B------:R-:W-:Y:S01]  /*149b0*/  HADD2.F32 R36, -RZ, R49.H0_H0 ;  /* 0x20000031ff247230 */ /* 0x000fe20000004100 */
[----:B------:R-:W-:Y:S01]  /*149c0*/  F2FP.F16.E4M3.UNPACK_B R39, R6.H1 ;  /* 0x00000006ff27723e */ /* 0x000fe200030006ff */
[----:B------:R-:W-:Y:S02]  /*149d0*/  HADD2.F32 R27, -RZ, R21.H0_H0 ;  /* 0x20000015ff1b7230 */ /* 0x000fe40000004100 */
[C---:B------:R-:W-:Y:S01]  /*149e0*/  FMUL.FTZ R42, R37.reuse, R40 ;  /* 0x00000028252a7220 */ /* 0x040fe20000410000 */
[----:B------:R-:W-:Y:S02]  /*149f0*/  HADD2.F32 R54, -RZ, R54.H1_H1 ;  /* 0x30000036ff367230 */ /* 0x000fe40000004100 */
[----:B------:R-:W-:Y:S01]  /*14a00*/  FMUL.FTZ R46, R37, R36 ;  /* 0x00000024252e7220 */ /* 0x000fe20000410000 */
[----:B------:R-:W-:-:S02]  /*14a10*/  HADD2.F32 R41, -RZ, R41.H1_H1 ;  /* 0x30000029ff297230 */ /* 0x000fc40000004100 */
[----:B------:R-:W-:Y:S01]  /*14a20*/  FFMA.FTZ R42, R27, R36, -R42 ;  /* 0x000000241b2a7223 */ /* 0x000fe2000001082a */
[----:B------:R-:W-:Y:S01]  /*14a30*/  HADD2.F32 R36, -RZ, R49.H1_H1 ;  /* 0x30000031ff247230 */ /* 0x000fe20000004100 */
[----:B------:R-:W-:Y:S01]  /*14a40*/  F2FP.F16.E4M3.UNPACK_B R37, R20.H1 ;  /* 0x00000014ff25723e */ /* 0x000fe200030006ff */
[----:B------:R-:W-:Y:S02]  /*14a50*/  HADD2.F32 R21, -RZ, R21.H1_H1 ;  /* 0x30000015ff157230 */ /* 0x000fe40000004100 */
[----:B------:R-:W-:Y:S01]  /*14a60*/  FMUL.FTZ R48, R41, R54 ;  /* 0x0000003629307220 */ /* 0x000fe20000410000 */
[----:B------:R-:W-:Y:S01]  /*14a70*/  F2FP.F16.E4M3.UNPACK_B R38, R38.H1 ;  /* 0x00000026ff26723e */ /* 0x000fe200030006ff */
[----:B------:R-:W-:Y:S01]  /*14a80*/  FFMA.FTZ R46, R27, R40, R46 ;  /* 0x000000281b2e7223 */ /* 0x000fe2000001002e */
[-C--:B------:R-:W-:Y:S01]  /*14a90*/  FMUL.FTZ R45, R41, R36.reuse ;  /* 0x00000024292d7220 */ /* 0x080fe20000410000 */
[----:B------:R-:W-:Y:S02]  /*14aa0*/  HADD2.F32 R40, -RZ, R39.H0_H0 ;  /* 0x20000027ff287230 */ /* 0x000fe40000004100 */
[----:B------:R-:W-:Y:S01]  /*14ab0*/  FFMA.FTZ R41, R21, R36, -R48 ;  /* 0x0000002415297223 */ /* 0x000fe20000010830 */
[----:B------:R-:W-:-:S02]  /*14ac0*/  HADD2.F32 R27, -RZ, R43.H0_H0 ;  /* 0x2000002bff1b7230 */ /* 0x000fc40000004100 */
[----:B------:R-:W-:Y:S01]  /*14ad0*/  FFMA.FTZ R45, R21, R54, R45 ;  /* 0x00000036152d7223 */ /* 0x000fe2000001002d */
[----:B------:R-:W-:Y:S01]  /*14ae0*/  HADD2.F32 R36, -RZ, R37.H0_H0 ;  /* 0x20000025ff247230 */ /* 0x000fe20000004100 */
[----:B------:R-:W-:Y:S01]  /*14af0*/  F2FP.F16.E4M3.UNPACK_B R20, R20 ;  /* 0x00000014ff14723e */ /* 0x000fe200020006ff */
[----:B------:R-:W-:Y:S02]  /*14b00*/  HADD2.F32 R39, -RZ, R39.H1_H1 ;  /* 0x30000027ff277230 */ /* 0x000fe40000004100 */
[C---:B------:R-:W-:Y:S01]  /*14b10*/  FMUL.FTZ R48, R27.reuse, R40 ;  /* 0x000000281b307220 */ /* 0x040fe20000410000 */
[----:B------:R-:W-:Y:S02]  /*14b20*/  HADD2.F32 R43, -RZ, R43.H1_H1 ;  /* 0x3000002bff2b7230 */ /* 0x000fe40000004100 */
[----:B------:R-:W-:Y:S01]  /*14b30*/  FMUL.FTZ R54, R27, R36 ;  /* 0x000000241b367220 */ /* 0x000fe20000410000 */
[----:B------:R-:W-:Y:S01]  /*14b40*/  HADD2.F32 R21, -RZ, R38.H0_H0 ;  /* 0x20000026ff157230 */ /* 0x000fe20000004100 */
[----:B------:R-:W-:Y:S01]  /*14b50*/  F2FP.F16.E4M3.UNPACK_B R6, R6 ;  /* 0x00000006ff06723e */ /* 0x000fe200020006ff */
[----:B------:R-:W-:-:S02]  /*14b60*/  HADD2.F32 R37, -RZ, R37.H1_H1 ;  /* 0x30000025ff257230 */ /* 0x000fc40000004100 */
[----:B------:R-:W-:Y:S01]  /*14b70*/  FMUL.FTZ R27, R43, R39 ;  /* 0x000000272b1b7220 */ /* 0x000fe20000410000 */
[----:B------:R-:W-:Y:S02]  /*14b80*/  HADD2.F32 R38, -RZ, R38.H1_H1 ;  /* 0x30000026ff267230 */ /* 0x000fe40000004100 */
[C---:B------:R-:W-:Y:S01]  /*14b90*/  FFMA.FTZ R48, R21.reuse, R36, -R48 ;  /* 0x0000002415307223 */ /* 0x040fe20000010830 */
[----:B------:R-:W-:Y:S01]  /*14ba0*/  FFMA.FTZ R54, R21, R40, R54 ;  /* 0x0000002815367223 */ /* 0x000fe20000010036 */
[-C--:B------:R-:W-:Y:S01]  /*14bb0*/  FMUL.FTZ R36, R43, R37.reuse ;  /* 0x000000252b247220 */ /* 0x080fe20000410000 */
[--C-:B------:R-:W-:Y:S02]  /*14bc0*/  HADD2.F32 R21, -RZ, R20.reuse.H0_H0 ;  /* 0x20000014ff157230 */ /* 0x100fe40000004100 */
[C---:B------:R-:W-:Y:S01]  /*14bd0*/  FFMA.FTZ R49, R38.reuse, R37, -R27 ;  /* 0x0000002526317223 */ /* 0x040fe2000001081b */
[----:B------:R-:W-:Y:S02]  /*14be0*/  HADD2.F32 R27, -RZ, R20.H1_H1 ;  /* 0x30000014ff1b7230 */ /* 0x000fe40000004100 */
[----:B------:R-:W-:Y:S01]  /*14bf0*/  FFMA.FTZ R53, R38, R39, R36 ;  /* 0x0000002726357223 */ /* 0x000fe20000010024 */
[--C-:B------:R-:W-:Y:S01]  /*14c00*/  HADD2.F32 R37, -RZ, R6.reuse.H0_H0 ;  /* 0x20000006ff257230 */ /* 0x100fe20000004100 */
[----:B------:R-:W-:Y:S01]  /*14c10*/  F2FP.SATFINITE.E4M3.F32.PACK_AB_MERGE_C R60, R61, R60, RZ ;  /* 0x0000003c3d3c723e */ /* 0x000fe200048070ff */
[--C-:B------:R-:W-:Y:S01]  /*14c20*/  HADD2.F32 R20, -RZ, R7.reuse.H0_H0 ;  /* 0x20000007ff147230 */ /* 0x100fe20000004100 */
[----:B------:R-:W-:Y:S01]  /*14c30*/  F2FP.SATFINITE.E4M3.F32.PACK_AB_MERGE_C R58, R58, R63, RZ ;  /* 0x0000003f3a3a723e */ /* 0x000fe200048070ff */
[----:B------:R-:W-:Y:S01]  /*14c40*/  HADD2.F32 R36, -RZ, R6.H1_H1 ;  /* 0x30000006ff247230 */ /* 0x000fe20000004100 */
[----:B------:R-:W-:Y:S01]  /*14c50*/  F2FP.SATFINITE.E4M3.F32.PACK_AB_MERGE_C R48, R49, R48, RZ ;  /* 0x000000303130723e */ /* 0x000fe200048070ff */
[----:B------:R-:W-:-:S02]  /*14c60*/  HADD2.F32 R7, -RZ, R7.H1_H1 ;  /* 0x30000007ff077230 */ /* 0x000fc40000004100 */
[C---:B------:R-:W-:Y:S01]  /*14c70*/  FMUL.FTZ R39, R20.reuse, R37 ;  /* 0x0000002514277220 */ /* 0x040fe20000410000 */
[--C-:B------:R-:W-:Y:S02]  /*14c80*/  HADD2.F32 R6, -RZ, R4.reuse.H0_H0 ;  /* 0x20000004ff067230 */ /* 0x100fe40000004100 */
[----:B------:R-:W-:Y:S01]  /*14c90*/  FMUL.FTZ R20, R20, R21 ;  /* 0x0000001514147220 */ /* 0x000fe20000410000 */
[----:B------:R-:W-:Y:S02]  /*14ca0*/  HADD2.F32 R4, -RZ, R4.H1_H1 ;  /* 0x30000004ff047230 */ /* 0x000fe40000004100 */
[CC--:B------:R-:W-:Y:S01]  /*14cb0*/  FMUL.FTZ R43, R7.reuse, R36.reuse ;  /* 0x00000024072b7220 */ /* 0x0c0fe20000410000 */
[----:B------:R-:W-:Y:S01]  /*14cc0*/  FMUL.FTZ R7, R7, R27 ;  /* 0x0000001b07077220 */ /* 0x000fe20000410000 */
        /* <DEDUP_REMOVED lines=8> */
[----:B------:R-:W-:Y:S02]  /*14d50*/  F2FP.SATFINITE.E4M3.F32.PACK_AB_MERGE_C R53, R53, R54, RZ ;  /* 0x000000363535723e */ /* 0x000fe400048070ff */
[----:B------:R-:W-:Y:S02]  /*14d60*/  F2FP.SATFINITE.E4M3.F32.PACK_AB_MERGE_C R5, R24, R5, R60 ;  /* 0x000000051805723e */ /* 0x000fe4000480703c */
[----:B------:R-:W-:-:S02]  /*14d70*/  F2FP.SATFINITE.E4M3.F32.PACK_AB_MERGE_C R7, R55, R62, R7 ;  /* 0x0000003e3707723e */ /* 0x000fc40004807007 */
[----:B------:R-:W-:Y:S02]  /*14d80*/  F2FP.SATFINITE.E4M3.F32.PACK_AB_MERGE_C R25, R26, R25, R58 ;  /* 0x000000191a19723e */ /* 0x000fe4000480703a */
[----:B------:R-:W-:Y:S02]  /*14d90*/  F2FP.SATFINITE.E4M3.F32.PACK_AB_MERGE_C R4, R41, R42, R4 ;  /* 0x0000002a2904723e */ /* 0x000fe40004807004 */
[----:B------:R-:W-:Y:S02]  /*14da0*/  F2FP.SATFINITE.E4M3.F32.PACK_AB_MERGE_C R6, R6, R39, R48 ;  /* 0x000000270606723e */ /* 0x000fe40004807030 */
[----:B------:R-:W-:Y:S02]  /*14db0*/  F2FP.SATFINITE.E4M3.F32.PACK_AB_MERGE_C R27, R56, R57, R27 ;  /* 0x00000039381b723e */ /* 0x000fe4000480701b */
[----:B------:R-:W-:Y:S01]  /*14dc0*/  F2FP.SATFINITE.E4M3.F32.PACK_AB_MERGE_C R24, R45, R46, R50 ;  /* 0x0000002e2d18723e */ /* 0x000fe20004807032 */
[----:B------:R0:W-:Y:S01]  /*14dd0*/  STS.128 [R233+0x14400], R4 ;  /* 0x01440004e9007388 */ /* 0x0001e20000000c00 */
[----:B------:R-:W-:-:S05]  /*14de0*/  F2FP.SATFINITE.E4M3.F32.PACK_AB_MERGE_C R26, R21, R20, R53 ;  /* 0x00000014151a723e */ /* 0x000fca0004807035 */
[----:B------:R0:W-:Y:S02]  /*14df0*/  STS.128 [R0+0x14400], R24 ;  /* 0x0144001800007388 */ /* 0x0001e40000000c00 */
.L_x_613:
[----:B------:R-:W-:Y:S05]  /*14e00*/  BSYNC B1 ;  /* 0x0000000000017941 */ /* 0x000fea0003800000 */
.L_x_612:
[----:B------:R-:W-:Y:S04]  /*14e10*/  BSSY B1, `(.L_x_614) ;  /* 0x0000100000017945 */ /* 0x000fe80003800000 */
[----:B------:R-:W-:Y:S05]  /*14e20*/  @P1 BRA `(.L_x_615) ;  /* 0x0000000c00f81947 */ /* 0x000fea0003800000 */
[----:B0----5:R-:W-:Y:S02]  /*14e30*/  SHF.R.U32.HI R0, RZ, 0x8, R28 ;  /* 0x00000008ff007819 */ /* 0x021fe4000001161c */
[----:B------:R-:W-:Y:S02]  /*14e40*/  LOP3.LUT R5, R28, 0xff, RZ, 0xc0, !PT ;  /* 0x000000ff1c057812 */ /* 0x000fe400078ec0ff */
[----:B------:R-:W-:Y:S02]  /*14e50*/  LOP3.LUT R4, R0, 0xff, RZ, 0xc0, !PT ;  /* 0x000000ff00047812 */ /* 0x000fe400078ec0ff */
[----:B------:R-:W-:Y:S02]  /*14e60*/  LEA.HI R0, R3, R222, RZ, 0x1c ;  /* 0x000000de03007211 */ /* 0x000fe400078fe0ff */
[----:B-1----:R-:W-:Y:S02]  /*14e70*/  PRMT R37, R4, 0x7604, R5 ;  /* 0x0000760404257816 */ /* 0x002fe40000000005 */
[----:B------:R-:W-:-:S02]  /*14e80*/  SHF.R.S32.HI R5, RZ, 0x1f, R0 ;  /* 0x0000001fff057819 */ /* 0x000fc40000011400 */
[----:B------:R-:W-:Y:S02]  /*14e90*/  SHF.R.U32.HI R24, RZ, 0x8, R31 ;  /* 0x00000008ff187819 */ /* 0x000fe4000001161f */
[----:B------:R-:W-:Y:S02]  /*14ea0*/  LEA.HI R4, R5, R0, RZ, 0x2 ;  /* 0x0000000005047211 */ /* 0x000fe400078f10ff */
[----:B------:R-:W-:Y:S02]  /*14eb0*/  SHF.L.U32 R0, R0, 0x4, RZ ;  /* 0x0000000400007819 */ /* 0x000fe400000006ff */
[----:B------:R-:W-:Y:S01]  /*14ec0*/  SHF.R.U32.HI R6, RZ, 0x8, R29 ;  /* 0x00000008ff067819 */ /* 0x000fe2000001161d */
[----:B------:R-:W-:Y:S01]  /*14ed0*/  IMAD.SHL.U32 R4, R4, 0x800, RZ ;  /* 0x0000080004047824 */ /* 0x000fe200078e00ff */
[----:B------:R-:W-:Y:S02]  /*14ee0*/  LOP3.LUT R5, R175, 0x30, R0, 0xf8, !PT ;  /* 0x00000030af057812 */ /* 0x000fe400078ef800 */
[----:B--2---:R-:W-:-:S02]  /*14ef0*/  LOP3.LUT R21, R31, 0xff, RZ, 0xc0, !PT ;  /* 0x000000ff1f157812 */ /* 0x004fc400078ec0ff */
[----:B------:R-:W-:Y:S02]  /*14f00*/  SHF.R.U32.HI R20, RZ, 0x8, R8 ;  /* 0x00000008ff147819 */ /* 0x000fe40000011608 */
[----:B------:R-:W-:Y:S02]  /*14f10*/  LOP3.LUT R0, R24, 0xff, RZ, 0xc0, !PT ;  /* 0x000000ff18007812 */ /* 0x000fe400078ec0ff */
[----:B------:R-:W-:Y:S02]  /*14f20*/  LOP3.LUT R7, R29, 0xff, RZ, 0xc0, !PT ;  /* 0x000000ff1d077812 */ /* 0x000fe400078ec0ff */
[----:B------:R-:W-:Y:S02]  /*14f30*/  LOP3.LUT R6, R6, 0xff, RZ, 0xc0, !PT ;  /* 0x000000ff06067812 */ /* 0x000fe400078ec0ff */
[----:B------:R-:W-:Y:S02]  /*14f40*/  LOP3.LUT R25, R8, 0xff, RZ, 0xc0, !PT ;  /* 0x000000ff08197812 */ /* 0x000fe400078ec0ff */
[----:B------:R-:W-:-:S02]  /*14f50*/  LOP3.LUT R20, R20, 0xff, RZ, 0xc0, !PT ;  /* 0x000000ff14147812 */ /* 0x000fc400078ec0ff */
[----:B------:R-:W-:Y:S02]  /*14f60*/  PRMT R43, R0, 0x7604, R21 ;  /* 0x00007604002b7816 */ /* 0x000fe40000000015 */
[----:B------:R-:W-:Y:S02]  /*14f70*/  PRMT R36, R6, 0x7604, R7 ;  /* 0x0000760406247816 */ /* 0x000fe40000000007 */
[----:B------:R-:W-:Y:S02]  /*14f80*/  LOP3.LUT R5, R5, R196, RZ, 0x3c, !PT ;  /* 0x000000c405057212 */ /* 0x000fe400078e3cff */
[----:B------:R-:W-:Y:S02]  /*14f90*/  LOP3.LUT R4, R4, 0xffffe000, RZ, 0xc0, !PT ;  /* 0xffffe00004047812 */ /* 0x000fe400078ec0ff */
[----:B------:R-:W-:Y:S02]  /*14fa0*/  SHF.R.U32.HI R0, RZ, 0x8, R9 ;  /* 0x00000008ff007819 */ /* 0x000fe40000011609 */
[----:B------:R-:W-:-:S02]  /*14fb0*/  SHF.R.U32.HI R6, RZ, 0x8, R30 ;  /* 0x00000008ff067819 */ /* 0x000fc4000001161e */
[----:B------:R-:W-:Y:S02]  /*14fc0*/  PRMT R45, R20, 0x7604, R25 ;  /* 0x00007604142d7816 */ /* 0x000fe40000000019 */
[----:B------:R-:W-:Y:S02]  /*14fd0*/  IADD3 R21, R5, R197, R4 ;  /* 0x000000c505157210 */ /* 0x000fe40007ffe004 */
[----:B------:R-:W-:Y:S02]  /*14fe0*/  LOP3.LUT R25, R9, 0xff, RZ, 0xc0, !PT ;  /* 0x000000ff09197812 */ /* 0x000fe400078ec0ff */
[----:B------:R-:W-:Y:S02]  /*14ff0*/  SHF.R.U32.HI R24, RZ, 0x8, R11 ;  /* 0x00000008ff187819 */ /* 0x000fe4000001160b */
[----:B------:R-:W-:Y:S02]  /*15000*/  LOP3.LUT R0, R0, 0xff, RZ, 0xc0, !PT ;  /* 0x000000ff00007812 */ /* 0x000fe400078ec0ff */
[----:B------:R-:W-:-:S02]  /*15010*/  LOP3.LUT R7, R30, 0xff, RZ, 0xc0, !PT ;  /* 0x000000ff1e077812 */ /* 0x000fc400078ec0ff */
[----:B------:R-:W-:Y:S02]  /*15020*/  LOP3.LUT R6, R6, 0xff, RZ, 0xc0, !PT ;  /* 0x000000ff06067812 */ /* 0x000fe400078ec0ff */
[----:B------:R-:W-:Y:S02]  /*15030*/  SHF.R.U32.HI R20, RZ, 0x8, R10 ;  /* 0x00000008ff147819 */ /* 0x000fe4000001160a */
[----:B------:R-:W-:Y:S02]  /*15040*/  LOP3.LUT R27, R10, 0xff, RZ, 0xc0, !PT ;  /* 0x000000ff0a1b7812 */ /* 0x000fe400078ec0ff */
[----:B------:R-:W-:Y:S02]  /*15050*/  LOP3.LUT R24, R24, 0xff, RZ, 0xc0, !PT ;  /* 0x000000ff18187812 */ /* 0x000fe400078ec0ff */
[----:B------:R-:W-:Y:S01]  /*15060*/  PRMT R47, R0, 0x7604, R25 ;  /* 0x00007604002f7816 */ /* 0x000fe20000000019 */
[----:B------:R-:W-:Y:S01]  /*15070*/  IMAD.IADD R0, R16, 0x1, R21 ;  /* 0x0000000110007824 */ /* 0x000fe200078e0215 */
[----:B------:R-:W-:-:S02]  /*15080*/  LOP3.LUT R20, R20, 0xff, RZ, 0xc0, !PT ;  /* 0x000000ff14147812 */ /* 0x000fc400078ec0ff */
[----:B------:R-:W-:Y:S02]  /*15090*/  LOP3.LUT R41, R11, 0xff, RZ, 0xc0, !PT ;  /* 0x000000ff0b297812 */ /* 0x000fe400078ec0ff */
[----:B------:R-:W-:Y:S02]  /*150a0*/  PRMT R39, R6, 0x7604, R7 ;  /* 0x0000760406277816 */ /* 0x000fe40000000007 */
[----:B------:R-:W0:Y:S01]  /*150b0*/  LDS.128 R4, [R232+0x14400] ;  /* 0x01440000e8047984 */ /* 0x000e220000000c00 */
[----:B------:R-:W-:Y:S02]  /*150c0*/  PRMT R49, R20, 0x7604, R27 ;  /* 0x0000760414317816 */ /* 0x000fe4000000001b */
[----:B------:R-:W-:Y:S02]  /*150d0*/  PRMT R42, R24, 0x7604, R41 ;  /* 0x00007604182a7816 */ /* 0x000fe40000000029 */
[----:B------:R-:W1:Y:S01]  /*150e0*/  LDS.128 R24, [R0+0x14400] ;  /* 0x0144000000187984 */ /* 0x000e620000000c00 */
[----:B------:R-:W-:-:S02]  /*150f0*/  SHF.R.U32.HI R21, RZ, 0x10, R29 ;  /* 0x00000010ff157819 */ /* 0x000fc4000001161d */
[----:B------:R-:W-:Y:S02]  /*15100*/  SHF.R.U32.HI R20, RZ, 0x10, R28 ;  /* 0x00000010ff147819 */ /* 0x000fe4000001161c */
[----:B------:R-:W-:Y:S02]  /*15110*/  SHF.R.U32.HI R38, RZ, 0x10, R30 ;  /* 0x00000010ff267819 */ /* 0x000fe4000001161e */
[----:B------:R-:W-:Y:S02]  /*15120*/  LOP3.LUT R21, R21, 0xff, RZ, 0xc0, !PT ;  /* 0x000000ff15157812 */ /* 0x000fe400078ec0ff */
[----:B------:R-:W-:Y:S02]  /*15130*/  LOP3.LUT R20, R20, 0xff, RZ, 0xc0, !PT ;  /* 0x000000ff14147812 */ /* 0x000fe400078ec0ff */
[----:B------:R-:W-:Y:S02]  /*15140*/  LOP3.LUT R38, R38, 0xff, RZ, 0xc0, !PT ;  /* 0x000000ff26267812 */ /* 0x000fe400078ec0ff */
[----:B------:R-:W-:-:S02]  /*15150*/  PRMT R21, R21, 0x7054, R36 ;  /* 0x0000705415157816 */ /* 0x000fc40000000024 */
[----:B------:R-:W-:Y:S02]  /*15160*/  PRMT R37, R20, 0x7054, R37 ;  /* 0x0000705414257816 */ /* 0x000fe40000000025 */
[----:B------:R-:W-:Y:S02]  /*15170*/  SHF.R.U32.HI R36, RZ, 0x10, R9 ;  /* 0x00000010ff247819 */ /* 0x000fe40000011609 */
[----:B------:R-:W-:Y:S02]  /*15180*/  SHF.R.U32.HI R20, RZ, 0x10, R8 ;  /* 0x00000010ff147819 */ /* 0x000fe40000011608 */
[----:B------:R-:W-:Y:S02]  /*15190*/  PRMT R41, R38, 0x7054, R39 ;  /* 0x0000705426297816 */ /* 0x000fe40000000027 */
[----:B------:R-:W-:Y:S02]  /*151a0*/  SHF.R.U32.HI R40, RZ, 0x10, R31 ;  /* 0x00000010ff287819 */ /* 0x000fe4000001161f */
[----:B------:R-:W-:-:S02]  /*151b0*/  SHF.R.U32.HI R39, RZ, 0x10, R11 ;  /* 0x00000010ff277819 */ /* 0x000fc4000001160b */
[----:B------:R-:W-:Y:S02]  /*151c0*/  LOP3.LUT R36, R36, 0xff, RZ, 0xc0, !PT ;  /* 0x000000ff24247812 */ /* 0x000fe400078ec0ff */
[----:B------:R-:W-:Y:S02]  /*151d0*/  LOP3.LUT R20, R20, 0xff, RZ, 0xc0, !PT ;  /* 0x000000ff14147812 */ /* 0x000fe400078ec0ff */
[----:B------:R-:W-:Y:S02]  /*151e0*/  LOP3.LUT R40, R40, 0xff, RZ, 0xc0, !PT ;  /* 0x000000ff28287812 */ /* 0x000fe400078ec0ff */
[----:B------:R-:W-:Y:S02]  /*151f0*/  SHF.R.U32.HI R38, RZ, 0x10, R10 ;  /* 0x00000010ff267819 */ /* 0x000fe4000001160a */
[----:B------:R-:W-:Y:S02]  /*15200*/  LOP3.LUT R39, R39, 0xff, RZ, 0xc0, !PT ;  /* 0x000000ff27277812 */ /* 0x000fe400078ec0ff */
[----:B------:R-:W-:-:S02]  /*15210*/  PRMT R47, R36, 0x7054, R47 ;  /* 0x00007054242f7816 */ /* 0x000fc4000000002f */
[----:B------:R-:W-:Y:S02]  /*15220*/  PRMT R45, R20, 0x7054, R45 ;  /* 0x00007054142d7816 */ /* 0x000fe4000000002d */
[----:B------:R-:W-:Y:S02]  /*15230*/  PRMT R43, R40, 0x7054, R43 ;  /* 0x00007054282b7816 */ /* 0x000fe4000000002b */
[----:B------:R-:W-:Y:S02]  /*15240*/  LOP3.LUT R38, R38, 0xff, RZ, 0xc0, !PT ;  /* 0x000000ff26267812 */ /* 0x000fe400078ec0ff */
[----:B------:R-:W-:Y:S02]  /*15250*/  PRMT R51, R39, 0x7054, R42 ;  /* 0x0000705427337816 */ /* 0x000fe4000000002a */
[----:B------:R-:W-:Y:S02]  /*15260*/  LOP3.LUT R39, R37, 0xff000000, R28, 0xf8, !PT ;  /* 0xff00000025277812 */ /* 0x000fe400078ef81c */
[----:B------:R-:W-:-:S02]  /*15270*/  LOP3.LUT R40, R21, 0xff000000, R29, 0xf8, !PT ;  /* 0xff00000015287812 */ /* 0x000fc400078ef81d */
[----:B------:R-:W-:Y:S02]  /*15280*/  LOP3.LUT R47, R47, 0xff000000, R9, 0xf8, !PT ;  /* 0xff0000002f2f7812 */ /* 0x000fe400078ef809 */
[----:B------:R-:W-:Y:S02]  /*15290*/  LOP3.LUT R45, R45, 0xff000000, R8, 0xf8, !PT ;  /* 0xff0000002d2d7812 */ /* 0x000fe400078ef808 */
[-C--:B0-----:R-:W-:Y:S02]  /*152a0*/  F2FP.F16.E4M3.UNPACK_B R28, R7.reuse ;  /* 0x00000007ff1c723e */ /* 0x081fe400020006ff */
[----:B------:R-:W-:Y:S02]  /*152b0*/  F2FP.F16.E4M3.UNPACK_B R29, R7.H1 ;  /* 0x00000007ff1d723e */ /* 0x000fe400030006ff */
[-C--:B------:R-:W-:Y:S02]  /*152c0*/  F2FP.F16.E4M3.UNPACK_B R7, R4.reuse ;  /* 0x00000004ff07723e */ /* 0x080fe400020006ff */
[----:B------:R-:W-:-:S02]  /*152d0*/  F2FP.F16.E4M3.UNPACK_B R8, R4.H1 ;  /* 0x00000004ff08723e */ /* 0x000fc400030006ff */
[----:B------:R-:W-:Y:S02]  /*152e0*/  PRMT R49, R38, 0x7054, R49 ;  /* 0x0000705426317816 */ /* 0x000fe40000000031 */
[-C--:B------:R-:W-:Y:S02]  /*152f0*/  F2FP.F16.E4M3.UNPACK_B R4, R6.reuse ;  /* 0x00000006ff04723e */ /* 0x080fe400020006ff */
[----:B------:R-:W-:Y:S02]  /*15300*/  F2FP.F16.E4M3.UNPACK_B R21, R6.H1 ;  /* 0x00000006ff15723e */ /* 0x000fe400030006ff */
[----:B------:R-:W-:Y:S02]  /*15310*/  LOP3.LUT R20, R41, 0xff000000, R30, 0xf8, !PT ;  /* 0xff00000029147812 */ /* 0x000fe400078ef81e */
[----:B------:R-:W-:Y:S02]  /*15320*/  F2FP.F16.E4M3.UNPACK_B R46, R47 ;  /* 0x0000002fff2e723e */ /* 0x000fe400020006ff */
[----:B-1----:R-:W-:-:S02]  /*15330*/  F2FP.F16.E4M3.UNPACK_B R6, R25 ;  /* 0x00000019ff06723e */ /* 0x002fc400020006ff */
[----:B------:R-:W-:Y:S01]  /*15340*/  F2FP.F16.E4M3.UNPACK_B R41, R40 ;  /* 0x00000028ff29723e */ /* 0x000fe200020006ff */
[--C-:B------:R-:W-:Y:S01]  /*15350*/  HADD2.F32 R48, -RZ, R46.reuse.H0_H0 ;  /* 0x2000002eff307230 */ /* 0x100fe20000004100 */
[----:B------:R-:W-:Y:S01]  /*15360*/  LOP3.LUT R50, R49, 0xff000000, R10, 0xf8, !PT ;  /* 0xff00000031327812 */ /* 0x000fe200078ef80a */
[----:B------:R-:W-:Y:S01]  /*15370*/  HADD2.F32 R49, -RZ, R46.H1_H1 ;  /* 0x3000002eff317230 */ /* 0x000fe20000004100 */
[----:B------:R-:W-:Y:S01]  /*15380*/  LOP3.LUT R51, R51, 0xff000000, R11, 0xf8, !PT ;  /* 0xff00000033337812 */ /* 0x000fe200078ef80b */
[--C-:B------:R-:W-:Y:S01]  /*15390*/  HADD2.F32 R42, -RZ, R41.reuse.H0_H0 ;  /* 0x20000029ff2a7230 */ /* 0x100fe20000004100 */
[-C--:B------:R-:W-:Y:S01]  /*153a0*/  F2FP.F16.E4M3.UNPACK_B R10, R5.reuse ;  /* 0x00000005ff0a723e */ /* 0x080fe200020006ff */
[----:B------:R-:W-:Y:S01]  /*153b0*/  HADD2.F32 R41, -RZ, R41.H1_H1 ;  /* 0x30000029ff297230 */ /* 0x000fe20000004100 */
[----:B------:R-:W-:Y:S01]  /*153c0*/  F2FP.F16.E4M3.UNPACK_B R11, R5.H1 ;  /* 0x00000005ff0b723e */ /* 0x000fe200030006ff */
[----:B------:R-:W-:Y:S01]  /*153d0*/  HADD2.F32 R5, -RZ, R6.H0_H0 ;  /* 0x20000006ff057230 */ /* 0x000fe20000004100 */
[----:B------:R-:W-:Y:S01]  /*153e0*/  LOP3.LUT R43, R43, 0xff000000, R31, 0xf8, !PT ;  /* 0xff0000002b2b7812 */ /* 0x000fe200078ef81f */
[--C-:B------:R-:W-:Y:S01]  /*153f0*/  HADD2.F32 R9, -RZ, R10.reuse.H0_H0 ;  /* 0x2000000aff097230 */ /* 0x100fe20000004100 */
[-C--:B------:R-:W-:Y:S01]  /*15400*/  F2FP.F16.E4M3.UNPACK_B R37, R27.reuse ;  /* 0x0000001bff25723e */ /* 0x080fe200020006ff */
[----:B------:R-:W-:Y:S01]  /*15410*/  HADD2.F32 R10, -RZ, R10.H1_H1 ;  /* 0x3000000aff0a7230 */ /* 0x000fe20000004100 */
[----:B------:R-:W-:Y:S01]  /*15420*/  F2FP.F16.E4M3.UNPACK_B R38, R27.H1 ;  /* 0x0000001bff26723e */ /* 0x000fe200030006ff */
[C---:B------:R-:W-:Y:S01]  /*15430*/  FMUL.FTZ R52, R5.reuse, R48 ;  /* 0x0000003005347220 */ /* 0x040fe20000410000 */
[----:B------:R-:W-:Y:S01]  /*15440*/  F2FP.F16.E4M3.UNPACK_B R31, R26 ;  /* 0x0000001aff1f723e */ /* 0x000fe200020006ff */
[----:B------:R-:W-:Y:S01]  /*15450*/  FMUL.FTZ R27, R5, R42 ;  /* 0x0000002a051b7220 */ /* 0x000fe20000410000 */
[----:B------:R-:W-:Y:S01]  /*15460*/  F2FP.F16.E4M3.UNPACK_B R36, R26.H1 ;  /* 0x0000001aff24723e */ /* 0x000fe200030006ff */
[----:B------:R-:W-:Y:S01]  /*15470*/  HADD2.F32 R26, -RZ, R6.H1_H1 ;  /* 0x30000006ff1a7230 */ /* 0x000fe20000004100 */
[----:B------:R-:W-:Y:S01]  /*15480*/  F2FP.F16.E4M3.UNPACK_B R30, R25.H1 ;  /* 0x00000019ff1e723e */ /* 0x000fe200030006ff */
[C---:B------:R-:W-:Y:S01]  /*15490*/  FFMA.FTZ R5, R9.reuse, R42, -R52 ;  /* 0x0000002a09057223 */ /* 0x040fe20000010834 */
[----:B------:R-:W-:Y:S01]  /*154a0*/  F2FP.F16.E4M3.UNPACK_B R47, R47.H1 ;  /* 0x0000002fff2f723e */ /* 0x000fe200030006ff */
[----:B------:R-:W-:Y:S01]  /*154b0*/  FFMA.FTZ R9, R9, R48, R27 ;  /* 0x0000003009097223 */ /* 0x000fe2000001001b */
[----:B------:R-:W-:Y:S01]  /*154c0*/  F2FP.F16.E4M3.UNPACK_B R40, R40.H1 ;  /* 0x00000028ff28723e */ /* 0x000fe200030006ff */
[----:B------:R-:W-:-:S02]  /*154d0*/  HADD2.F32 R27, -RZ, R30.H0_H0 ;  /* 0x2000001eff1b7230 */ /* 0x000fc40000004100 */
[C---:B------:R-:W-:Y:S01]  /*154e0*/  FMUL.FTZ R53, R26.reuse, R49 ;  /* 0x000000311a357220 */ /* 0x040fe20000410000 */
[----:B------:R-:W-:Y:S02]  /*154f0*/  HADD2.F32 R46, -RZ, R47.H0_H0 ;  /* 0x2000002fff2e7230 */ /* 0x000fe40000004100 */
[-C--:B------:R-:W-:Y:S01]  /*15500*/  FMUL.FTZ R26, R26, R41.reuse ;  /* 0x000000291a1a7220 */ /* 0x080fe20000410000 */
[----:B------:R-:W-:Y:S02]  /*15510*/  HADD2.F32 R42, -RZ, R40.H0_H0 ;  /* 0x20000028ff2a7230 */ /* 0x000fe40000004100 */
[C---:B------:R-:W-:Y:S01]  /*15520*/  FFMA.FTZ R48, R10.reuse, R41, -R53 ;  /* 0x000000290a307223 */ /* 0x040fe20000010835 */
[----:B------:R-:W-:Y:S02]  /*15530*/  HADD2.F32 R6, -RZ, R11.H0_H0 ;  /* 0x2000000bff067230 */ /* 0x000fe40000004100 */
[C---:B------:R-:W-:Y:S01]  /*15540*/  FMUL.FTZ R55, R27.reuse, R46 ;  /* 0x0000002e1b377220 */ /* 0x040fe20000410000 */
[----:B------:R-:W-:Y:S01]  /*15550*/  FFMA.FTZ R52, R10, R49, R26 ;  /* 0x000000310a347223 */ /* 0x000fe2000001001a */
[----:B------:R-:W-:Y:S01]  /*15560*/  F2FP.F16.E4M3.UNPACK_B R41, R51 ;  /* 0x00000033ff29723e */ /* 0x000fe200020006ff */
[----:B------:R-:W-:Y:S01]  /*15570*/  FMUL.FTZ R27, R27, R42 ;  /* 0x0000002a1b1b7220 */ /* 0x000fe20000410000 */
[----:B------:R-:W-:Y:S01]  /*15580*/  F2FP.F16.E4M3.UNPACK_B R26, R43 ;  /* 0x0000002bff1a723e */ /* 0x000fe200020006ff */
[----:B------:R-:W-:-:S02]  /*15590*/  HADD2.F32 R10, -RZ, R37.H0_H0 ;  /* 0x20000025ff0a7230 */ /* 0x000fc40000004100 */
[C---:B------:R-:W-:Y:S01]  /*155a0*/  FFMA.FTZ R55, R6.reuse, R42, -R55 ;  /* 0x0000002a06377223 */ /* 0x040fe20000010837 */
[----:B------:R-:W-:Y:S01]  /*155b0*/  FFMA.FTZ R46, R6, R46, R27 ;  /* 0x0000002e062e7223 */ /* 0x000fe2000001001b */
[----:B------:R-:W-:Y:S01]  /*155c0*/  HADD2.F32 R49, -RZ, R41.H0_H0 ;  /* 0x20000029ff317230 */ /* 0x000fe20000004100 */
[----:B------:R-:W-:Y:S01]  /*155d0*/  F2FP.F16.E4M3.UNPACK_B R51, R51.H1 ;  /* 0x00000033ff33723e */ /* 0x000fe200030006ff */
[----:B------:R-:W-:Y:S01]  /*155e0*/  HADD2.F32 R27, -RZ, R26.H0_H0 ;  /* 0x2000001aff1b7230 */ /* 0x000fe20000004100 */
[----:B------:R-:W-:Y:S01]  /*155f0*/  F2FP.F16.E4M3.UNPACK_B R43, R43.H1 ;  /* 0x0000002bff2b723e */ /* 0x000fe200030006ff */
[----:B------:R-:W-:Y:S02]  /*15600*/  HADD2.F32 R47, -RZ, R47.H1_H1 ;  /* 0x3000002fff2f7230 */ /* 0x000fe40000004100 */
[C---:B------:R-:W-:Y:S01]  /*15610*/  FMUL.FTZ R53, R10.reuse, R49 ;  /* 0x000000310a357220 */ /* 0x040fe20000410000 */
[----:B------:R-:W-:Y:S02]  /*15620*/  HADD2.F32 R30, -RZ, R30.H1_H1 ;  /* 0x3000001eff1e7230 */ /* 0x000fe40000004100 */
[----:B------:R-:W-:Y:S01]  /*15630*/  FMUL.FTZ R10, R10, R27 ;  /* 0x0000001b0a0a7220 */ /* 0x000fe20000410000 */
[----:B------:R-:W-:Y:S01]  /*15640*/  HADD2.F32 R40, -RZ, R40.H1_H1 ;  /* 0x30000028ff287230 */ /* 0x000fe20000004100 */
[----:B------:R-:W-:Y:S01]  /*15650*/  F2FP.F16.E4M3.UNPACK_B R25, R24 ;  /* 0x00000018ff19723e */ /* 0x000fe200020006ff */
[----:B------:R-:W-:-:S02]  /*15660*/  HADD2.F32 R6, -RZ, R28.H0_H0 ;  /* 0x2000001cff067230 */ /* 0x000fc40000004100 */
[C---:B------:R-:W-:Y:S01]  /*15670*/  FMUL.FTZ R42, R30.reuse, R47 ;  /* 0x0000002f1e2a7220 */ /* 0x040fe20000410000 */
[----:B------:R-:W-:Y:S02]  /*15680*/  HADD2.F32 R11, -RZ, R11.H1_H1 ;  /* 0x3000000bff0b7230 */ /* 0x000fe40000004100 */
[-C--:B------:R-:W-:Y:S01]  /*15690*/  FMUL.FTZ R30, R30, R40.reuse ;  /* 0x000000281e1e7220 */ /* 0x080fe20000410000 */
[----:B------:R-:W-:Y:S02]  /*156a0*/  HADD2.F32 R26, -RZ, R26.H1_H1 ;  /* 0x3000001aff1a7230 */ /* 0x000fe40000004100 */
[C---:B------:R-:W-:Y:S01]  /*156b0*/  FFMA.FTZ R53, R6.reuse, R27, -R53 ;  /* 0x0000001b06357223 */ /* 0x040fe20000010835 */
[----:B------:R-:W-:Y:S01]  /*156c0*/  FFMA.FTZ R49, R6, R49, R10 ;  /* 0x0000003106317223 */ /* 0x000fe2000001000a */
[----:B------:R-:W-:Y:S02]  /*156d0*/  HADD2.F32 R41, -RZ, R41.H1_H1 ;  /* 0x30000029ff297230 */ /* 0x000fe40000004100 */
[----:B------:R-:W-:Y:S01]  /*156e0*/  FFMA.FTZ R42, R11, R40, -R42 ;  /* 0x000000280b2a7223 */ /* 0x000fe2000001082a */
[----:B------:R-:W-:-:S02]  /*156f0*/  HADD2.F32 R37, -RZ, R37.H1_H1 ;  /* 0x30000025ff257230 */ /* 0x000fc40000004100 */
[----:B------:R-:W-:Y:S01]  /*15700*/  FFMA.FTZ R47, R11, R47, R30 ;  /* 0x0000002f0b2f7223 */ /* 0x000fe2000001001e */
[----:B------:R-:W-:Y:S01]  /*15710*/  HADD2.F32 R27, -RZ, R51.H0_H0 ;  /* 0x20000033ff1b7230 */ /* 0x000fe20000004100 */
[----:B------:R-:W-:Y:S01]  /*15720*/  F2FP.F16.E4M3.UNPACK_B R24, R24.H1 ;  /* 0x00000018ff18723e */ /* 0x000fe200030006ff */
[----:B------:R-:W-:Y:S02]  /*15730*/  HADD2.F32 R10, -RZ, R38.H0_H0 ;  /* 0x20000026ff0a7230 */ /* 0x000fe40000004100 */
[C---:B------:R-:W-:Y:S01]  /*15740*/  FMUL.FTZ R57, R37.reuse, R41 ;  /* 0x0000002925397220 */ /* 0x040fe20000410000 */
[----:B------:R-:W-:Y:S02]  /*15750*/  HADD2.F32 R28, -RZ, R28.H1_H1 ;  /* 0x3000001cff1c7230 */ /* 0x000fe40000004100 */
[----:B------:R-:W-:Y:S01]  /*15760*/  FMUL.FTZ R30, R37, R26 ;  /* 0x0000001a251e7220 */ /* 0x000fe20000410000 */
[----:B------:R-:W-:Y:S02]  /*15770*/  HADD2.F32 R11, -RZ, R43.H0_H0 ;  /* 0x2000002bff0b7230 */ /* 0x000fe40000004100 */
[----:B------:R-:W-:Y:S01]  /*15780*/  FMUL.FTZ R37, R10, R27 ;  /* 0x0000001b0a257220 */ /* 0x000fe20000410000 */
[----:B------:R-:W-:-:S02]  /*15790*/  HADD2.F32 R6, -RZ, R29.H0_H0 ;  /* 0x2000001dff067230 */ /* 0x000fc40000004100 */
[----:B------:R-:W-:Y:S01]  /*157a0*/  FFMA.FTZ R40, R28, R26, -R57 ;  /* 0x0000001a1c287223 */ /* 0x000fe20000010839 */
[----:B------:R-:W-:Y:S01]  /*157b0*/  F2FP.F16.E4M3.UNPACK_B R26, R45.H1 ;  /* 0x0000002dff1a723e */ /* 0x000fe200030006ff */
[-C--:B------:R-:W-:Y:S01]  /*157c0*/  FMUL.FTZ R10, R10, R11.reuse ;  /* 0x0000000b0a0a7220 */ /* 0x080fe20000410000 */
[----:B------:R-:W-:Y:S02]  /*157d0*/  HADD2.F32 R51, -RZ, R51.H1_H1 ;  /* 0x30000033ff337230 */ /* 0x000fe40000004100 */
[----:B------:R-:W-:Y:S01]  /*157e0*/  FFMA.FTZ R56, R6, R11, -R37 ;  /* 0x0000000b06387223 */ /* 0x000fe20000010825 */
[----:B------:R-:W-:Y:S01]  /*157f0*/  HADD2.F32 R38, -RZ, R38.H1_H1 ;  /* 0x30000026ff267230 */ /* 0x000fe20000004100 */
[----:B------:R-:W-:Y:S01]  /*15800*/  F2FP.F16.E4M3.UNPACK_B R11, R39.H1 ;  /* 0x00000027ff0b723e */ /* 0x000fe200030006ff */
[----:B------:R-:W-:Y:S02]  /*15810*/  HADD2.F32 R43, -RZ, R43.H1_H1 ;  /* 0x3000002bff2b7230 */ /* 0x000fe40000004100 */
[----:B------:R-:W-:Y:S01]  /*15820*/  FFMA.FTZ R54, R28, R41, R30 ;  /* 0x000000291c367223 */ /* 0x000fe2000001001e */
[----:B------:R-:W-:Y:S01]  /*15830*/  FFMA.FTZ R57, R6, R27, R10 ;  /* 0x0000001b06397223 */ /* 0x000fe2000001000a */
[----:B------:R-:W-:-:S02]  /*15840*/  HADD2.F32 R29, -RZ, R29.H1_H1 ;  /* 0x3000001dff1d7230 */ /* 0x000fc40000004100 */
[C---:B------:R-:W-:Y:S01]  /*15850*/  FMUL.FTZ R28, R38.reuse, R51 ;  /* 0x00000033261c7220 */ /* 0x040fe20000410000 */
[----:B------:R-:W-:Y:S02]  /*15860*/  HADD2.F32 R37, -RZ, R26.H0_H0 ;  /* 0x2000001aff257230 */ /* 0x000fe40000004100 */
[-C--:B------:R-:W-:Y:S01]  /*15870*/  FMUL.FTZ R38, R38, R43.reuse ;  /* 0x0000002b26267220 */ /* 0x080fe20000410000 */
[----:B------:R-:W-:Y:S02]  /*15880*/  HADD2.F32 R10, -RZ, R24.H0_H0 ;  /* 0x20000018ff0a7230 */ /* 0x000fe40000004100 */
[C---:B------:R-:W-:Y:S01]  /*15890*/  FFMA.FTZ R59, R29.reuse, R43, -R28 ;  /* 0x0000002b1d3b7223 */ /* 0x040fe2000001081c */
[----:B------:R-:W-:Y:S02]  /*158a0*/  HADD2.F32 R27, -RZ, R11.H0_H0 ;  /* 0x2000000bff1b7230 */ /* 0x000fe40000004100 */
[----:B------:R-:W-:Y:S01]  /*158b0*/  FFMA.FTZ R58, R29, R51, R38 ;  /* 0x000000331d3a7223 */ /* 0x000fe20000010026 */
[----:B------:R-:W-:-:S02]  /*158c0*/  HADD2.F32 R6, -RZ, R8.H0_H0 ;  /* 0x20000008ff067230 */ /* 0x000fc40000004100 */
[C---:B------:R-:W-:Y:S01]  /*158d0*/  FMUL.FTZ R41, R10.reuse, R37 ;  /* 0x000000250a297220 */ /* 0x040fe20000410000 */
[----:B------:R-:W-:Y:S02]  /*158e0*/  HADD2.F32 R29, -RZ, R26.H1_H1 ;  /* 0x3000001aff1d7230 */ /* 0x000fe40000004100 */
[----:B------:R-:W-:Y:S01]  /*158f0*/  FMUL.FTZ R10, R10, R27 ;  /* 0x0000001b0a0a7220 */ /* 0x000fe20000410000 */
[----:B------:R-:W-:Y:S01]  /*15900*/  HADD2.F32 R24, -RZ, R24.H1_H1 ;  /* 0x30000018ff187230 */ /* 0x000fe20000004100 */
[----:B------:R-:W-:Y:S01]  /*15910*/  F2FP.F16.E4M3.UNPACK_B R45, R45 ;  /* 0x0000002dff2d723e */ /* 0x000fe200020006ff */
[----:B------:R-:W-:Y:S02]  /*15920*/  HADD2.F32 R11, -RZ, R11.H1_H1 ;  /* 0x3000000bff0b7230 */ /* 0x000fe40000004100 */
[----:B------:R-:W-:Y:S01]  /*15930*/  FFMA.FTZ R28, R6, R37, R10 ;  /* 0x00000025061c7223 */ /* 0x000fe2000001000a */
[----:B------:R-:W-:Y:S01]  /*15940*/  HADD2.F32 R8, -RZ, R8.H1_H1 ;  /* 0x30000008ff087230 */ /* 0x000fe20000004100 */
[----:B------:R-:W-:Y:S01]  /*15950*/  F2FP.F16.E4M3.UNPACK_B R39, R39 ;  /* 0x00000027ff27723e */ /* 0x000fe200020006ff */
[----:B------:R-:W-:Y:S01]  /*15960*/  FMUL.FTZ R37, R24, R29 ;  /* 0x0000001d18257220 */ /* 0x000fe20000410000 */
[----:B------:R-:W-:Y:S01]  /*15970*/  FFMA.FTZ R41, R6, R27, -R41 ;  /* 0x0000001b06297223 */ /* 0x000fe20000010829 */
[----:B------:R-:W-:Y:S01]  /*15980*/  FMUL.FTZ R24, R24, R11 ;  /* 0x0000000b18187220 */ /* 0x000fe20000410000 */
[----:B------:R-:W-:-:S02]  /*15990*/  HADD2.F32 R27, -RZ, R45.H0_H0 ;  /* 0x2000002dff1b7230 */ /* 0x000fc40000004100 */
[C---:B------:R-:W-:Y:S01]  /*159a0*/  FFMA.FTZ R30, R8.reuse, R11, -R37 ;  /* 0x0000000b081e7223 */ /* 0x040fe20000010825 */
[----:B------:R-:W-:Y:S02]  /*159b0*/  HADD2.F32 R10, -RZ, R25.H0_H0 ;  /* 0x20000019ff0a7230 */ /* 0x000fe40000004100 */
[----:B------:R-:W-:Y:S01]  /*159c0*/  FFMA.FTZ R43, R8, R29, R24 ;  /* 0x0000001d082b7223 */ /* 0x000fe20000010018 */
[----:B------:R-:W-:Y:S01]  /*159d0*/  HADD2.F32 R11, -RZ, R39.H0_H0 ;  /* 0x20000027ff0b7230 */ /* 0x000fe20000004100 */
[----:B------:R-:W-:Y:S01]  /*159e0*/  F2FP.SATFINITE.E4M3.F32.PACK_AB_MERGE_C R42, R42, R55, RZ ;  /* 0x000000372a2a723e */ /* 0x000fe200048070ff */
        /* <DEDUP_REMOVED lines=8> */
[----:B------:R-:W-:Y:S01]  /*15a70*/  HADD2.F32 R7, -RZ, R7.H1_H1 ;  /* 0x30000007ff077230 */ /* 0x000fe20000004100 */
[----:B------:R-:W-:Y:S01]  /*15a80*/  F2FP.F16.E4M3.UNPACK_B R11, R50.H1 ;  /* 0x00000032ff0b723e */ /* 0x000fe200030006ff */
[C---:B------:R-:W-:Y:S01]  /*15a90*/  FMUL.FTZ R10, R25.reuse, R24 ;  /* 0x00000018190a7220 */ /* 0x040fe20000410000 */
[----:B------:R-:W-:Y:S01]  /*15aa0*/  F2FP.F16.E4M3.UNPACK_B R6, R20.H1 ;  /* 0x00000014ff06723e */ /* 0x000fe200030006ff */
[----:B------:R-:W-:Y:S01]  /*15ab0*/  FMUL.FTZ R27, R25, R8 ;  /* 0x00000008191b7220 */ /* 0x000fe20000410000 */
[----:B------:R-:W-:Y:S01]  /*15ac0*/  F2FP.F16.E4M3.UNPACK_B R50, R50 ;  /* 0x00000032ff32723e */ /* 0x000fe200020006ff */
[----:B------:R-:W-:Y:S01]  /*15ad0*/  FFMA.FTZ R26, R7, R8, -R10 ;  /* 0x00000008071a7223 */ /* 0x000fe2000001080a */
[----:B------:R-:W-:-:S02]  /*15ae0*/  HADD2.F32 R25, -RZ, R11.H0_H0 ;  /* 0x2000000bff197230 */ /* 0x000fc40000004100 */
[----:B------:R-:W-:Y:S01]  /*15af0*/  FFMA.FTZ R24, R7, R24, R27 ;  /* 0x0000001807187223 */ /* 0x000fe2000001001b */
[----:B------:R-:W-:Y:S01]  /*15b00*/  HADD2.F32 R8, -RZ, R36.H0_H0 ;  /* 0x20000024ff087230 */ /* 0x000fe20000004100 */
[----:B------:R-:W-:Y:S01]  /*15b10*/  F2FP.F16.E4M3.UNPACK_B R20, R20 ;  /* 0x00000014ff14723e */ /* 0x000fe200020006ff */
[----:B------:R-:W-:Y:S01]  /*15b20*/  HADD2.F32 R7, -RZ, R6.H0_H0 ;  /* 0x20000006ff077230 */ /* 0x000fe20000004100 */
[----:B------:R-:W-:Y:S01]  /*15b30*/  F2FP.SATFINITE.E4M3.F32.PACK_AB_MERGE_C R46, R47, R46, RZ ;  /* 0x0000002e2f2e723e */ /* 0x000fe200048070ff */
[----:B------:R-:W-:Y:S02]  /*15b40*/  HADD2.F32 R11, -RZ, R11.H1_H1 ;  /* 0x3000000bff0b7230 */ /* 0x000fe40000004100 */
[C---:B------:R-:W-:Y:S01]  /*15b50*/  FMUL.FTZ R27, R8.reuse, R25 ;  /* 0x00000019081b7220 */ /* 0x040fe20000410000 */
[----:B------:R-:W-:Y:S02]  /*15b60*/  HADD2.F32 R36, -RZ, R36.H1_H1 ;  /* 0x30000024ff247230 */ /* 0x000fe40000004100 */
[----:B------:R-:W-:Y:S01]  /*15b70*/  FMUL.FTZ R39, R8, R7 ;  /* 0x0000000708277220 */ /* 0x000fe20000410000 */
[----:B------:R-:W-:Y:S01]  /*15b80*/  HADD2.F32 R10, -RZ, R6.H1_H1 ;  /* 0x30000006ff0a7230 */ /* 0x000fe20000004100 */
[----:B------:R-:W-:Y:S01]  /*15b90*/  F2FP.SATFINITE.E4M3.F32.PACK_AB_MERGE_C R5, R48, R5, R42 ;  /* 0x000000053005723e */ /* 0x000fe2000480702a */
[----:B------:R-:W-:-:S02]  /*15ba0*/  HADD2.F32 R6, -RZ, R21.H0_H0 ;  /* 0x20000015ff067230 */ /* 0x000fc40000004100 */
[C---:B------:R-:W-:Y:S01]  /*15bb0*/  FMUL.FTZ R8, R36.reuse, R11 ;  /* 0x0000000b24087220 */ /* 0x040fe20000410000 */
[----:B------:R-:W-:Y:S02]  /*15bc0*/  HADD2.F32 R21, -RZ, R21.H1_H1 ;  /* 0x30000015ff157230 */ /* 0x000fe40000004100 */
[-C--:B------:R-:W-:Y:S01]  /*15bd0*/  FMUL.FTZ R38, R36, R10.reuse ;  /* 0x0000000a24267220 */ /* 0x080fe20000410000 */
[----:B------:R-:W-:Y:S01]  /*15be0*/  F2FP.SATFINITE.E4M3.F32.PACK_AB_MERGE_C R9, R52, R9, R46 ;  /* 0x000000093409723e */ /* 0x000fe2000480702e */
[C---:B------:R-:W-:Y:S01]  /*15bf0*/  FFMA.FTZ R27, R6.reuse, R7, -R27 ;  /* 0x00000007061b7223 */ /* 0x040fe2000001081b */
[----:B------:R-:W-:Y:S02]  /*15c00*/  HADD2.F32 R7, -RZ, R31.H0_H0 ;  /* 0x2000001fff077230 */ /* 0x000fe40000004100 */
[----:B------:R-:W-:Y:S01]  /*15c10*/  FFMA.FTZ R36, R21, R10, -R8 ;  /* 0x0000000a15247223 */ /* 0x000fe20000010808 */
[----:B------:R-:W-:Y:S02]  /*15c20*/  HADD2.F32 R10, -RZ, R50.H0_H0 ;  /* 0x20000032ff0a7230 */ /* 0x000fe40000004100 */
[----:B------:R-:W-:Y:S01]  /*15c30*/  FFMA.FTZ R39, R6, R25, R39 ;  /* 0x0000001906277223 */ /* 0x000fe20000010027 */
[----:B------:R-:W-:-:S02]  /*15c40*/  HADD2.F32 R8, -RZ, R20.H0_H0 ;  /* 0x20000014ff087230 */ /* 0x000fc40000004100 */
[----:B------:R-:W-:Y:S01]  /*15c50*/  FFMA.FTZ R38, R21, R11, R38 ;  /* 0x0000000b15267223 */ /* 0x000fe20000010026 */
[----:B------:R-:W-:Y:S02]  /*15c60*/  HADD2.F32 R50, -RZ, R50.H1_H1 ;  /* 0x30000032ff327230 */ /* 0x000fe40000004100 */
[C---:B------:R-:W-:Y:S01]  /*15c70*/  FMUL.FTZ R11, R7.reuse, R10 ;  /* 0x0000000a070b7220 */ /* 0x040fe20000410000 */
[----:B------:R-:W-:Y:S02]  /*15c80*/  HADD2.F32 R31, -RZ, R31.H1_H1 ;  /* 0x3000001fff1f7230 */ /* 0x000fe40000004100 */
[----:B------:R-:W-:Y:S01]  /*15c90*/  FMUL.FTZ R7, R7, R8 ;  /* 0x0000000807077220 */ /* 0x000fe20000410000 */
[----:B------:R-:W-:Y:S01]  /*15ca0*/  HADD2.F32 R20, -RZ, R20.H1_H1 ;  /* 0x30000014ff147230 */ /* 0x000fe20000004100 */
[----:B------:R-:W-:Y:S01]  /*15cb0*/  F2FP.SATFINITE.E4M3.F32.PACK_AB_MERGE_C R27, R36, R27, RZ ;  /* 0x0000001b241b723e */ /* 0x000fe200048070ff */
[--C-:B------:R-:W-:Y:S02]  /*15cc0*/  HADD2.F32 R6, -RZ, R4.reuse.H0_H0 ;  /* 0x20000004ff067230 */ /* 0x100fe40000004100 */
[----:B------:R-:W-:Y:S01]  /*15cd0*/  FMUL.FTZ R25, R31, R50 ;  /* 0x000000321f197220 */ /* 0x000fe20000410000 */
[----:B------:R-:W-:-:S02]  /*15ce0*/  HADD2.F32 R4, -RZ, R4.H1_H1 ;  /* 0x30000004ff047230 */ /* 0x000fc40000004100 */
[----:B------:R-:W-:Y:S01]  /*15cf0*/  FMUL.FTZ R31, R31, R20 ;  /* 0x000000141f1f7220 */ /* 0x000fe20000410000 */
[----:B------:R-:W-:Y:S01]  /*15d00*/  F2FP.SATFINITE.E4M3.F32.PACK_AB_MERGE_C R38, R38, R39, RZ ;  /* 0x000000272626723e */ /* 0x000fe200048070ff */
[C---:B------:R-:W-:Y:S01]  /*15d10*/  FFMA.FTZ R21, R6.reuse, R8, -R11 ;  /* 0x0000000806157223 */ /* 0x040fe2000001080b */
[----:B------:R-:W-:Y:S01]  /*15d20*/  FFMA.FTZ R10, R6, R10, R7 ;  /* 0x0000000a060a7223 */ /* 0x000fe20000010007 */
[C---:B------:R-:W-:Y:S01]  /*15d30*/  FFMA.FTZ R6, R4.reuse, R20, -R25 ;  /* 0x0000001404067223 */ /* 0x040fe20000010819 */
[----:B------:R-:W-:Y:S01]  /*15d40*/  FFMA.FTZ R31, R4, R50, R31 ;  /* 0x00000032041f7223 */ /* 0x000fe2000001001f */
[----:B------:R-:W-:Y:S02]  /*15d50*/  F2FP.SATFINITE.E4M3.F32.PACK_AB_MERGE_C R7, R59, R56, RZ ;  /* 0x000000383b07723e */ /* 0x000fe400048070ff */
[----:B------:R-:W-:Y:S02]  /*15d60*/  F2FP.SATFINITE.E4M3.F32.PACK_AB_MERGE_C R4, R30, R41, RZ ;  /* 0x000000291e04723e */ /* 0x000fe400048070ff */
[----:B------:R-:W-:-:S02]  /*15d70*/  F2FP.SATFINITE.E4M3.F32.PACK_AB_MERGE_C R11, R58, R57, RZ ;  /* 0x000000393a0b723e */ /* 0x000fc400048070ff */
[----:B------:R-:W-:Y:S02]  /*15d80*/  F2FP.SATFINITE.E4M3.F32.PACK_AB_MERGE_C R8, R43, R28, RZ ;  /* 0x0000001c2b08723e */ /* 0x000fe400048070ff */
        /* <DEDUP_REMOVED lines=8> */
.L_x_615:
[----:B------:R-:W-:Y:S05]  /*15e10*/  BSYNC B1 ;  /* 0x0000000000017941 */ /* 0x000fea0003800000 */
.L_x_614:
[----:B------:R-:W-:Y:S05]  /*15e20*/  @P2 BRA `(.L_x_596) ;  /* 0x0000000c00d82947 */ /* 0x000fea0003800000 */
[----:B0--3-5:R-:W-:Y:S02]  /*15e30*/  SHF.R.U32.HI R4, RZ, 0x8, R32 ;  /* 0x00000008ff047819 */ /* 0x029fe40000011620 */
[----:B------:R-:W-:Y:S02]  /*15e40*/  LOP3.LUT R0, R32, 0xff, RZ, 0xc0, !PT ;  /* 0x000000ff20007812 */ /* 0x000fe400078ec0ff */
[----:B------:R-:W-:Y:S02]  /*15e50*/  SHF.R.U32.HI R8, RZ, 0x8, R34 ;  /* 0x00000008ff087819 */ /* 0x000fe40000011622 */
[----:B------:R-:W-:Y:S02]  /*15e60*/  LOP3.LUT R5, R4, 0xff, RZ, 0xc0, !PT ;  /* 0x000000ff04057812 */ /* 0x000fe400078ec0ff */
[----:B------:R-:W-:Y:S02]  /*15e70*/  LEA.HI R3, R3, R224, RZ, 0x1c ;  /* 0x000000e003037211 */ /* 0x000fe400078fe0ff */
[----:B------:R-:W-:-:S02]  /*15e80*/  LOP3.LUT R4, R34, 0xff, RZ, 0xc0, !PT ;  /* 0x000000ff22047812 */ /* 0x000fc400078ec0ff */
[----:B------:R-:W-:Y:S02]  /*15e90*/  LOP3.LUT R9, R8, 0xff, RZ, 0xc0, !PT ;  /* 0x000000ff08097812 */ /* 0x000fe400078ec0ff */
[----:B--2---:R-:W-:Y:S02]  /*15ea0*/  PRMT R21, R5, 0x7604, R0 ;  /* 0x0000760405157816 */ /* 0x004fe40000000000 */
[----:B------:R-:W-:Y:S02]  /*15eb0*/  SHF.R.S32.HI R0, RZ, 0x1f, R3 ;  /* 0x0000001fff007819 */ /* 0x000fe40000011403 */
[----:B------:R-:W-:Y:S02]  /*15ec0*/  PRMT R25, R9, 0x7604, R4 ;  /* 0x0000760409197816 */ /* 0x000fe40000000004 */
[----:B------:R-:W-:Y:S01]  /*15ed0*/  LEA.HI R4, R0, R3, RZ, 0x2 ;  /* 0x0000000300047211 */ /* 0x000fe200078f10ff */
[----:B------:R-:W-:Y:S01]  /*15ee0*/  IMAD.SHL.U32 R0, R3, 0x10, RZ ;  /* 0x0000001003007824 */ /* 0x000fe200078e00ff */
[----:B------:R-:W-:-:S02]  /*15ef0*/  SHF.R.U32.HI R7, RZ, 0x8, R33 ;  /* 0x00000008ff077819 */ /* 0x000fc40000011621 */
[----:B------:R-:W-:Y:S02]  /*15f00*/  SHF.L.U32 R4, R4, 0xb, RZ ;  /* 0x0000000b04047819 */ /* 0x000fe400000006ff */
[----:B------:R-:W-:Y:S02]  /*15f10*/  LOP3.LUT R3, R175, 0x30, R0, 0xf8, !PT ;  /* 0x00000030af037812 */ /* 0x000fe400078ef800 */
[----:B------:R-:W-:Y:S02]  /*15f20*/  LOP3.LUT R6, R33, 0xff, RZ, 0xc0, !PT ;  /* 0x000000ff21067812 */ /* 0x000fe400078ec0ff */
[----:B------:R-:W-:Y:S02]  /*15f30*/  LOP3.LUT R7, R7, 0xff, RZ, 0xc0, !PT ;  /* 0x000000ff07077812 */ /* 0x000fe400078ec0ff */
[----:B------:R-:W-:Y:S02]  /*15f40*/  SHF.R.U32.HI R8, RZ, 0x8, R12 ;  /* 0x00000008ff087819 */ /* 0x000fe4000001160c */
[----:B------:R-:W-:-:S02]  /*15f50*/  LOP3.LUT R3, R3, R196, RZ, 0x3c, !PT ;  /* 0x000000c403037212 */ /* 0x000fc400078e3cff */
[----:B------:R-:W-:Y:S02]  /*15f60*/  LOP3.LUT R0, R4, 0xffffe000, RZ, 0xc0, !PT ;  /* 0xffffe00004007812 */ /* 0x000fe400078ec0ff */
[----:B------:R-:W-:Y:S02]  /*15f70*/  PRMT R20, R7, 0x7604, R6 ;  /* 0x0000760407147816 */ /* 0x000fe40000000006 */
[----:B------:R-:W-:Y:S02]  /*15f80*/  LOP3.LUT R7, R12, 0xff, RZ, 0xc0, !PT ;  /* 0x000000ff0c077812 */ /* 0x000fe400078ec0ff */
[----:B------:R-:W-:Y:S02]  /*15f90*/  LOP3.LUT R8, R8, 0xff, RZ, 0xc0, !PT ;  /* 0x000000ff08087812 */ /* 0x000fe400078ec0ff */
[----:B------:R-:W-:Y:S02]  /*15fa0*/  IADD3 R3, R3, R197, R0 ;  /* 0x000000c503037210 */ /* 0x000fe40007ffe000 */
[----:B------:R-:W-:-:S02]  /*15fb0*/  PRMT R31, R8, 0x7604, R7 ;  /* 0x00007604081f7816 */ /* 0x000fc40000000007 */
[----:B------:R-:W-:Y:S01]  /*15fc0*/  SHF.R.U32.HI R6, RZ, 0x8, R35 ;  /* 0x00000008ff067819 */ /* 0x000fe20000011623 */
[----:B------:R-:W-:Y:S01]  /*15fd0*/  IMAD.IADD R0, R16, 0x1, R3 ;  /* 0x0000000110007824 */ /* 0x000fe200078e0203 */
[----:B------:R-:W-:Y:S02]  /*15fe0*/  SHF.R.U32.HI R8, RZ, 0x8, R13 ;  /* 0x00000008ff087819 */ /* 0x000fe4000001160d */
[----:B------:R-:W-:Y:S02]  /*15ff0*/  LOP3.LUT R5, R35, 0xff, RZ, 0xc0, !PT ;  /* 0x000000ff23057812 */ /* 0x000fe400078ec0ff */
[----:B------:R-:W-:Y:S02]  /*16000*/  LOP3.LUT R6, R6, 0xff, RZ, 0xc0, !PT ;  /* 0x000000ff06067812 */ /* 0x000fe400078ec0ff */
[----:B------:R-:W-:Y:S02]  /*16010*/  LOP3.LUT R3, R8, 0xff, RZ, 0xc0, !PT ;  /* 0x000000ff08037812 */ /* 0x000fe400078ec0ff */
[----:B------:R-:W0:Y:S01]  /*16020*/  LDS.128 R8, [R0+0x14400] ;  /* 0x0144000000087984 */ /* 0x000e220000000c00 */
[----:B------:R-:W-:-:S02]  /*16030*/  PRMT R24, R6, 0x7604, R5 ;  /* 0x0000760406187816 */ /* 0x000fc40000000005 */
[----:B------:R-:W-:Y:S01]  /*16040*/  SHF.R.U32.HI R30, RZ, 0x8, R15 ;  /* 0x00000008ff1e7819 */ /* 0x000fe2000001160f */
[----:B------:R-:W2:Y:S01]  /*16050*/  LDS.128 R4, [R231+0x14400] ;  /* 0x01440000e7047984 */ /* 0x000ea20000000c00 */
[----:B------:R-:W-:Y:S02]  /*16060*/  LOP3.LUT R26, R13, 0xff, RZ, 0xc0, !PT ;  /* 0x000000ff0d1a7812 */ /* 0x000fe400078ec0ff */
[----:B------:R-:W-:Y:S02]  /*16070*/  SHF.R.U32.HI R28, RZ, 0x8, R14 ;  /* 0x00000008ff1c7819 */ /* 0x000fe4000001160e */
[----:B------:R-:W-:Y:S02]  /*16080*/  LOP3.LUT R29, R15, 0xff, RZ, 0xc0, !PT ;  /* 0x000000ff0f1d7812 */ /* 0x000fe400078ec0ff */
[----:B------:R-:W-:Y:S02]  /*16090*/  LOP3.LUT R30, R30, 0xff, RZ, 0xc0, !PT ;  /* 0x000000ff1e1e7812 */ /* 0x000fe400078ec0ff */
[----:B------:R-:W-:-:S02]  /*160a0*/  PRMT R26, R3, 0x7604, R26 ;  /* 0x00007604031a7816 */ /* 0x000fc4000000001a */
[----:B------:R-:W-:Y:S02]  /*160b0*/  LOP3.LUT R27, R14, 0xff, RZ, 0xc0, !PT ;  /* 0x000000ff0e1b7812 */ /* 0x000fe400078ec0ff */
[----:B------:R-:W-:Y:S02]  /*160c0*/  LOP3.LUT R28, R28, 0xff, RZ, 0xc0, !PT ;  /* 0x000000ff1c1c7812 */ /* 0x000fe400078ec0ff */
[----:B------:R-:W-:Y:S02]  /*160d0*/  SHF.R.U32.HI R3, RZ, 0x10, R33 ;  /* 0x00000010ff037819 */ /* 0x000fe40000011621 */
[----:B------:R-:W-:Y:S02]  /*160e0*/  PRMT R30, R30, 0x7604, R29 ;  /* 0x000076041e1e7816 */ /* 0x000fe4000000001d */
[----:B------:R-:W-:Y:S01]  /*160f0*/  SHF.R.U32.HI R29, RZ, 0x10, R13 ;  /* 0x00000010ff1d7819 */ /* 0x000fe2000001160d */
[----:B------:R-:W-:Y:S01]  /*16100*/  IMAD.U32 R3, R3, 0x10000, RZ ;  /* 0x0001000003037824 */ /* 0x000fe200078e00ff */
[----:B-1----:R-:W-:-:S02]  /*16110*/  PRMT R39, R28, 0x7604, R27 ;  /* 0x000076041c277816 */ /* 0x002fc4000000001b */
[----:B------:R-:W-:Y:S02]  /*16120*/  SHF.R.U32.HI R27, RZ, 0x10, R35 ;  /* 0x00000010ff1b7819 */ /* 0x000fe40000011623 */
[----:B------:R-:W-:Y:S02]  /*16130*/  SHF.L.U32 R29, R29, 0x10, RZ ;  /* 0x000000101d1d7819 */ /* 0x000fe400000006ff */
[----:B------:R-:W-:Y:S01]  /*16140*/  SHF.R.U32.HI R41, RZ, 0x10, R15 ;  /* 0x00000010ff297819 */ /* 0x000fe2000001160f */
[----:B------:R-:W-:Y:S01]  /*16150*/  IMAD.U32 R27, R27, 0x10000, RZ ;  /* 0x000100001b1b7824 */ /* 0x000fe200078e00ff */
        /* <DEDUP_REMOVED lines=9> */
[----:B------:R-:W-:-:S02]  /*161f0*/  LOP3.LUT R31, R31, 0xff0000, R12, 0xf8, !PT ;  /* 0x00ff00001f1f7812 */ /* 0x000fc400078ef80c */
[----:B------:R-:W-:Y:S02]  /*16200*/  LOP3.LUT R41, R30, 0xff0000, R41, 0xf8, !PT ;  /* 0x00ff00001e297812 */ /* 0x000fe400078ef829 */
[----:B------:R-:W-:Y:S02]  /*16210*/  F2FP.F16.E4M3.UNPACK_B R36, R37 ;  /* 0x00000025ff24723e */ /* 0x000fe400020006ff */
[----:B0-----:R-:W-:Y:S02]  /*16220*/  F2FP.F16.E4M3.UNPACK_B R21, R9 ;  /* 0x00000009ff15723e */ /* 0x001fe400020006ff */
[----:B------:R-:W-:Y:S01]  /*16230*/  LOP3.LUT R33, R25, 0xff000000, R34, 0xf8, !PT ;  /* 0xff00000019217812 */ /* 0x000fe200078ef822 */
[--C-:B------:R-:W-:Y:S01]  /*16240*/  HADD2.F32 R38, -RZ, R36.reuse.H0_H0 ;  /* 0x20000024ff267230 */ /* 0x100fe20000004100 */
[----:B------:R-:W-:Y:S01]  /*16250*/  F2FP.F16.E4M3.UNPACK_B R30, R32 ;  /* 0x00000020ff1e723e */ /* 0x000fe200020006ff */
[----:B------:R-:W-:Y:S01]  /*16260*/  HADD2.F32 R36, -RZ, R36.H1_H1 ;  /* 0x30000024ff247230 */ /* 0x000fe20000004100 */
[----:B------:R-:W-:-:S02]  /*16270*/  LOP3.LUT R34, R27, 0xff000000, R35, 0xf8, !PT ;  /* 0xff0000001b227812 */ /* 0x000fc400078ef823 */
[----:B------:R-:W-:Y:S02]  /*16280*/  LOP3.LUT R39, R39, 0xff0000, R14, 0xf8, !PT ;  /* 0x00ff000027277812 */ /* 0x000fe400078ef80e */
[----:B------:R-:W-:Y:S01]  /*16290*/  LOP3.LUT R35, R31, 0xff000000, R12, 0xf8, !PT ;  /* 0xff0000001f237812 */ /* 0x000fe200078ef80c */
[--C-:B------:R-:W-:Y:S01]  /*162a0*/  HADD2.F32 R31, -RZ, R30.reuse.H0_H0 ;  /* 0x2000001eff1f7230 */ /* 0x100fe20000004100 */
[-C--:B--2---:R-:W-:Y:S01]  /*162b0*/  F2FP.F16.E4M3.UNPACK_B R12, R5.reuse ;  /* 0x00000005ff0c723e */ /* 0x084fe200020006ff */
[----:B------:R-:W-:Y:S01]  /*162c0*/  HADD2.F32 R30, -RZ, R30.H1_H1 ;  /* 0x3000001eff1e7230 */ /* 0x000fe20000004100 */
[----:B------:R-:W-:Y:S01]  /*162d0*/  F2FP.F16.E4M3.UNPACK_B R13, R5.H1 ;  /* 0x00000005ff0d723e */ /* 0x000fe200030006ff */
[--C-:B------:R-:W-:Y:S01]  /*162e0*/  HADD2.F32 R5, -RZ, R21.reuse.H0_H0 ;  /* 0x20000015ff057230 */ /* 0x100fe20000004100 */
[----:B------:R-:W-:Y:S01]  /*162f0*/  LOP3.LUT R41, R41, 0xff000000, R15, 0xf8, !PT ;  /* 0xff00000029297812 */ /* 0x000fe200078ef80f */
[----:B------:R-:W-:Y:S01]  /*16300*/  HADD2.F32 R21, -RZ, R21.H1_H1 ;  /* 0x30000015ff157230 */ /* 0x000fe20000004100 */
[----:B------:R-:W-:-:S02]  /*16310*/  LOP3.LUT R40, R39, 0xff000000, R14, 0xf8, !PT ;  /* 0xff00000027287812 */ /* 0x000fc400078ef80e */
[----:B------:R-:W-:Y:S01]  /*16320*/  F2FP.F16.E4M3.UNPACK_B R15, R7 ;  /* 0x00000007ff0f723e */ /* 0x000fe200020006ff */
[----:B------:R-:W-:Y:S01]  /*16330*/  FMUL.FTZ R39, R5, R31 ;  /* 0x0000001f05277220 */ /* 0x000fe20000410000 */
[----:B------:R-:W-:Y:S01]  /*16340*/  F2FP.F16.E4M3.UNPACK_B R20, R7.H1 ;  /* 0x00000007ff14723e */ /* 0x000fe200030006ff */
[C---:B------:R-:W-:Y:S01]  /*16350*/  FMUL.FTZ R43, R21.reuse, R36 ;  /* 0x00000024152b7220 */ /* 0x040fe20000410000 */
[----:B------:R-:W-:Y:S01]  /*16360*/  F2FP.F16.E4M3.UNPACK_B R7, R6 ;  /* 0x00000006ff07723e */ /* 0x000fe200020006ff */
[----:B------:R-:W-:Y:S01]  /*16370*/  FMUL.FTZ R21, R21, R30 ;  /* 0x0000001e15157220 */ /* 0x000fe20000410000 */
[----:B------:R-:W-:Y:S01]  /*16380*/  F2FP.F16.E4M3.UNPACK_B R14, R6.H1 ;  /* 0x00000006ff0e723e */ /* 0x000fe200030006ff */
[--C-:B------:R-:W-:Y:S01]  /*16390*/  HADD2.F32 R6, -RZ, R12.reuse.H0_H0 ;  /* 0x2000000cff067230 */ /* 0x100fe20000004100 */
[----:B------:R-:W-:Y:S01]  /*163a0*/  F2FP.F16.E4M3.UNPACK_B R24, R9.H1 ;  /* 0x00000009ff18723e */ /* 0x000fe200030006ff */
[----:B------:R-:W-:Y:S01]  /*163b0*/  FMUL.FTZ R9, R5, R38 ;  /* 0x0000002605097220 */ /* 0x000fe20000410000 */
[----:B------:R-:W-:Y:S01]  /*163c0*/  F2FP.F16.E4M3.UNPACK_B R37, R37.H1 ;  /* 0x00000025ff25723e */ /* 0x000fe200030006ff */
[----:B------:R-:W-:Y:S01]  /*163d0*/  HADD2.F32 R12, -RZ, R12.H1_H1 ;  /* 0x3000000cff0c7230 */ /* 0x000fe20000004100 */
[----:B------:R-:W-:Y:S01]  /*163e0*/  F2FP.F16.E4M3.UNPACK_B R32, R32.H1 ;  /* 0x00000020ff20723e */ /* 0x000fe200030006ff */
[C---:B------:R-:W-:Y:S01]  /*163f0*/  FFMA.FTZ R5, R6.reuse, R31, -R9 ;  /* 0x0000001f06057223 */ /* 0x040fe20000010809 */
[----:B------:R-:W-:Y:S01]  /*16400*/  F2FP.F16.E4M3.UNPACK_B R25, R10 ;  /* 0x0000000aff19723e */ /* 0x000fe200020006ff */
[----:B------:R-:W-:Y:S01]  /*16410*/  FFMA.FTZ R9, R6, R38, R39 ;  /* 0x0000002606097223 */ /* 0x000fe20000010027 */
[----:B------:R-:W-:Y:S01]  /*16420*/  F2FP.F16.E4M3.UNPACK_B R26, R10.H1 ;  /* 0x0000000aff1a723e */ /* 0x000fe200030006ff */
[----:B------:R-:W-:-:S02]  /*16430*/  HADD2.F32 R39, -RZ, R37.H0_H0 ;  /* 0x20000025ff277230 */ /* 0x000fc40000004100 */
[C---:B------:R-:W-:Y:S01]  /*16440*/  FFMA.FTZ R38, R12.reuse, R30, -R43 ;  /* 0x0000001e0c267223 */ /* 0x040fe2000001082b */
[----:B------:R-:W-:Y:S01]  /*16450*/  HADD2.F32 R10, -RZ, R24.H0_H0 ;  /* 0x20000018ff0a7230 */ /* 0x000fe20000004100 */
[----:B------:R-:W-:Y:S01]  /*16460*/  F2FP.F16.E4M3.UNPACK_B R27, R11 ;  /* 0x0000000bff1b723e */ /* 0x000fe200020006ff */
[----:B------:R-:W-:Y:S02]  /*16470*/  HADD2.F32 R31, -RZ, R32.H0_H0 ;  /* 0x20000020ff1f7230 */ /* 0x000fe40000004100 */
[----:B------:R-:W-:Y:S01]  /*16480*/  FFMA.FTZ R36, R12, R36, R21 ;  /* 0x000000240c247223 */ /* 0x000fe20000010015 */
[----:B------:R-:W-:Y:S02]  /*16490*/  HADD2.F32 R6, -RZ, R13.H0_H0 ;  /* 0x2000000dff067230 */ /* 0x000fe40000004100 */
[C---:B------:R-:W-:Y:S01]  /*164a0*/  FMUL.FTZ R45, R10.reuse, R39 ;  /* 0x000000270a2d7220 */ /* 0x040fe20000410000 */
[----:B------:R-:W-:Y:S01]  /*164b0*/  F2FP.F16.E4M3.UNPACK_B R30, R41 ;  /* 0x00000029ff1e723e */ /* 0x000fe200020006ff */
[-C--:B------:R-:W-:Y:S01]  /*164c0*/  FMUL.FTZ R10, R10, R31.reuse ;  /* 0x0000001f0a0a7220 */ /* 0x080fe20000410000 */
[----:B------:R-:W-:Y:S01]  /*164d0*/  F2FP.F16.E4M3.UNPACK_B R12, R34 ;  /* 0x00000022ff0c723e */ /* 0x000fe200020006ff */
[----:B------:R-:W-:Y:S01]  /*164e0*/  FFMA.FTZ R45, R6, R31, -R45 ;  /* 0x0000001f062d7223 */ /* 0x000fe2000001082d */
[----:B------:R-:W-:-:S02]  /*164f0*/  HADD2.F32 R37, -RZ, R37.H1_H1 ;  /* 0x30000025ff257230 */ /* 0x000fc40000004100 */
[----:B------:R-:W-:Y:S01]  /*16500*/  FFMA.FTZ R39, R6, R39, R10 ;  /* 0x0000002706277223 */ /* 0x000fe2000001000a */
[----:B------:R-:W-:Y:S01]  /*16510*/  HADD2.F32 R31, -RZ, R30.H0_H0 ;  /* 0x2000001eff1f7230 */ /* 0x000fe20000004100 */
[----:B------:R-:W-:Y:S01]  /*16520*/  F2FP.F16.E4M3.UNPACK_B R28, R11.H1 ;  /* 0x0000000bff1c723e */ /* 0x000fe200030006ff */
[----:B------:R-:W-:Y:S01]  /*16530*/  HADD2.F32 R10, -RZ, R27.H0_H0 ;  /* 0x2000001bff0a7230 */ /* 0x000fe20000004100 */
[----:B------:R-:W-:Y:S01]  /*16540*/  F2FP.F16.E4M3.UNPACK_B R41, R41.H1 ;  /* 0x00000029ff29723e */ /* 0x000fe200030006ff */
[----:B------:R-:W-:Y:S01]  /*16550*/  HADD2.F32 R24, -RZ, R24.H1_H1 ;  /* 0x30000018ff187230 */ /* 0x000fe20000004100 */
[----:B------:R-:W-:Y:S01]  /*16560*/  F2FP.F16.E4M3.UNPACK_B R34, R34.H1 ;  /* 0x00000022ff22723e */ /* 0x000fe200030006ff */
[----:B------:R-:W-:Y:S02]  /*16570*/  HADD2.F32 R21, -RZ, R12.H0_H0 ;  /* 0x2000000cff157230 */ /* 0x000fe40000004100 */
[----:B------:R-:W-:Y:S01]  /*16580*/  FMUL.FTZ R43, R10, R31 ;  /* 0x0000001f0a2b7220 */ /* 0x000fe20000410000 */
[----:B------:R-:W-:-:S02]  /*16590*/  HADD2.F32 R32, -RZ, R32.H1_H1 ;  /* 0x30000020ff207230 */ /* 0x000fc40000004100 */
[----:B------:R-:W-:Y:S01]  /*165a0*/  FMUL.FTZ R42, R24, R37 ;  /* 0x00000025182a7220 */ /* 0x000fe20000410000 */
[----:B------:R-:W-:Y:S02]  /*165b0*/  HADD2.F32 R13, -RZ, R13.H1_H1 ;  /* 0x3000000dff0d7230 */ /* 0x000fe40000004100 */
[----:B------:R-:W-:Y:S01]  /*165c0*/  FMUL.FTZ R10, R10, R21 ;  /* 0x000000150a0a7220 */ /* 0x000fe20000410000 */
[----:B------:R-:W-:Y:S02]  /*165d0*/  HADD2.F32 R6, -RZ, R15.H0_H0 ;  /* 0x2000000fff067230 */ /* 0x000fe40000004100 */
[-C--:B------:R-:W-:Y:S01]  /*165e0*/  FMUL.FTZ R24, R24, R32.reuse ;  /* 0x0000002018187220 */ /* 0x080fe20000410000 */
[----:B------:R-:W-:Y:S02]  /*165f0*/  HADD2.F32 R30, -RZ, R30.H1_H1 ;  /* 0x3000001eff1e7230 */ /* 0x000fe40000004100 */
[----:B------:R-:W-:Y:S01]  /*16600*/  FFMA.FTZ R42, R13, R32, -R42 ;  /* 0x000000200d2a7223 */ /* 0x000fe2000001082a */
[----:B------:R-:W-:-:S02]  /*16610*/  HADD2.F32 R27, -RZ, R27.H1_H1 ;  /* 0x3000001bff1b7230 */ /* 0x000fc40000004100 */
[C---:B------:R-:W-:Y:S01]  /*16620*/  FFMA.FTZ R43, R6.reuse, R21, -R43 ;  /* 0x00000015062b7223 */ /* 0x040fe2000001082b */
[----:B------:R-:W-:Y:S01]  /*16630*/  FFMA.FTZ R46, R6, R31, R10 ;  /* 0x0000001f062e7223 */ /* 0x000fe2000001000a */
[----:B------:R-:W-:Y:S01]  /*16640*/  FFMA.FTZ R32, R13, R37, R24 ;  /* 0x000000250d207223 */ /* 0x000fe20000010018 */
[----:B------:R-:W-:Y:S02]  /*16650*/  HADD2.F32 R21, -RZ, R41.H0_H0 ;  /* 0x20000029ff157230 */ /* 0x000fe40000004100 */
[----:B------:R-:W-:Y:S01]  /*16660*/  FMUL.FTZ R24, R27, R30 ;  /* 0x0000001e1b187220 */ /* 0x000fe20000410000 */
[----:B------:R-:W-:Y:S01]  /*16670*/  HADD2.F32 R10, -RZ, R28.H0_H0 ;  /* 0x2000001cff0a7230 */ /* 0x000fe20000004100 */
[-C--:B------:R-:W-:Y:S01]  /*16680*/  F2FP.F16.E4M3.UNPACK_B R11, R8.reuse ;  /* 0x00000008ff0b723e */ /* 0x080fe200020006ff */
[----:B------:R-:W-:Y:S01]  /*16690*/  HADD2.F32 R13, -RZ, R34.H0_H0 ;  /* 0x20000022ff0d7230 */ /* 0x000fe20000004100 */
[----:B------:R-:W-:Y:S01]  /*166a0*/  F2FP.F16.E4M3.UNPACK_B R8, R8.H1 ;  /* 0x00000008ff08723e */ /* 0x000fe200030006ff */
[----:B------:R-:W-:-:S02]  /*166b0*/  HADD2.F32 R6, -RZ, R20.H0_H0 ;  /* 0x20000014ff067230 */ /* 0x000fc40000004100 */
[C---:B------:R-:W-:Y:S01]  /*166c0*/  FMUL.FTZ R31, R10.reuse, R21 ;  /* 0x000000150a1f7220 */ /* 0x040fe20000410000 */
[----:B------:R-:W-:Y:S02]  /*166d0*/  HADD2.F32 R12, -RZ, R12.H1_H1 ;  /* 0x3000000cff0c7230 */ /* 0x000fe40000004100 */
[----:B------:R-:W-:Y:S01]  /*166e0*/  FMUL.FTZ R10, R10, R13 ;  /* 0x0000000d0a0a7220 */ /* 0x000fe20000410000 */
[----:B------:R-:W-:Y:S01]  /*166f0*/  HADD2.F32 R15, -RZ, R15.H1_H1 ;  /* 0x3000000fff0f7230 */ /* 0x000fe20000004100 */
[----:B------:R-:W-:Y:S01]  /*16700*/  F2FP.F16.E4M3.UNPACK_B R3, R4 ;  /* 0x00000004ff03723e */ /* 0x000fe200020006ff */
[----:B------:R-:W-:Y:S02]  /*16710*/  HADD2.F32 R41, -RZ, R41.H1_H1 ;  /* 0x30000029ff297230 */ /* 0x000fe40000004100 */
[C---:B------:R-:W-:Y:S01]  /*16720*/  FFMA.FTZ R50, R6.reuse, R21, R10 ;  /* 0x0000001506327223 */ /* 0x040fe2000001000a */
[-C--:B------:R-:W-:Y:S01]  /*16730*/  FMUL.FTZ R27, R27, R12.reuse ;  /* 0x0000000c1b1b7220 */ /* 0x080fe20000410000 */
[C---:B------:R-:W-:Y:S01]  /*16740*/  FFMA.FTZ R48, R15.reuse, R12, -R24 ;  /* 0x0000000c0f307223 */ /* 0x040fe20000010818 */
[----:B------:R-:W-:Y:S01]  /*16750*/  F2FP.F16.E4M3.UNPACK_B R21, R35.H1 ;  /* 0x00000023ff15723e */ /* 0x000fe200030006ff */
[----:B------:R-:W-:Y:S01]  /*16760*/  HADD2.F32 R28, -RZ, R28.H1_H1 ;  /* 0x3000001cff1c7230 */ /* 0x000fe20000004100 */
[----:B------:R-:W-:Y:S01]  /*16770*/  F2FP.F16.E4M3.UNPACK_B R12, R29.H1 ;  /* 0x0000001dff0c723e */ /* 0x000fe200030006ff */
[----:B------:R-:W-:Y:S01]  /*16780*/  FFMA.FTZ R47, R15, R30, R27 ;  /* 0x0000001e0f2f7223 */ /* 0x000fe2000001001b */
[----:B------:R-:W-:Y:S01]  /*16790*/  F2FP.F16.E4M3.UNPACK_B R4, R4.H1 ;  /* 0x00000004ff04723e */ /* 0x000fe200030006ff */
[----:B------:R-:W-:Y:S01]  /*167a0*/  FFMA.FTZ R49, R6, R13, -R31 ;  /* 0x0000000d06317223 */ /* 0x000fe2000001081f */
[----:B------:R-:W-:-:S02]  /*167b0*/  HADD2.F32 R15, -RZ, R34.H1_H1 ;  /* 0x30000022ff0f7230 */ /* 0x000fc40000004100 */
[C---:B------:R-:W-:Y:S01]  /*167c0*/  FMUL.FTZ R37, R28.reuse, R41 ;  /* 0x000000291c257220 */ /* 0x040fe20000410000 */
[----:B------:R-:W-:Y:S01]  /*167d0*/  HADD2.F32 R27, -RZ, R21.H0_H0 ;  /* 0x20000015ff1b7230 */ /* 0x000fe20000004100 */
[----:B------:R-:W-:Y:S01]  /*167e0*/  F2FP.F16.E4M3.UNPACK_B R35, R35 ;  /* 0x00000023ff23723e */ /* 0x000fe200020006ff */
[----:B------:R-:W-:Y:S02]  /*167f0*/  HADD2.F32 R10, -RZ, R8.H0_H0 ;  /* 0x20000008ff0a7230 */ /* 0x000fe40000004100 */
[----:B------:R-:W-:Y:S01]  /*16800*/  FMUL.FTZ R28, R28, R15 ;  /* 0x0000000f1c1c7220 */ /* 0x000fe20000410000 */
[----:B------:R-:W-:Y:S01]  /*16810*/  HADD2.F32 R13, -RZ, R12.H0_H0 ;  /* 0x2000000cff0d7230 */ /* 0x000fe20000004100 */
[----:B------:R-:W-:Y:S01]  /*16820*/  F2FP.F16.E4M3.UNPACK_B R29, R29 ;  /* 0x0000001dff1d723e */ /* 0x000fe200020006ff */
[----:B------:R-:W-:Y:S02]  /*16830*/  HADD2.F32 R20, -RZ, R20.H1_H1 ;  /* 0x30000014ff147230 */ /* 0x000fe40000004100 */
[----:B------:R-:W-:Y:S01]  /*16840*/  FMUL.FTZ R31, R10, R27 ;  /* 0x0000001b0a1f7220 */ /* 0x000fe20000410000 */
[----:B------:R-:W-:-:S02]  /*16850*/  HADD2.F32 R6, -RZ, R4.H0_H0 ;  /* 0x20000004ff067230 */ /* 0x000fc40000004100 */
[----:B------:R-:W-:Y:S01]  /*16860*/  FMUL.FTZ R10, R10, R13 ;  /* 0x0000000d0a0a7220 */ /* 0x000fe20000410000 */
[----:B------:R-:W-:Y:S02]  /*16870*/  HADD2.F32 R21, -RZ, R21.H1_H1 ;  /* 0x30000015ff157230 */ /* 0x000fe40000004100 */
[----:B------:R-:W-:Y:S01]  /*16880*/  FFMA.FTZ R41, R20, R41, R28 ;  /* 0x0000002914297223 */ /* 0x000fe2000001001c */
[----:B------:R-:W-:Y:S02]  /*16890*/  HADD2.F32 R8, -RZ, R8.H1_H1 ;  /* 0x30000008ff087230 */ /* 0x000fe40000004100 */
[C---:B------:R-:W-:Y:S01]  /*168a0*/  FFMA.FTZ R31, R6.reuse, R13, -R31 ;  /* 0x0000000d061f7223 */ /* 0x040fe2000001081f */
[----:B------:R-:W-:Y:S01]  /*168b0*/  FFMA.FTZ R28, R6, R27, R10 ;  /* 0x0000001b061c7223 */ /* 0x000fe2000001000a */
[----:B------:R-:W-:Y:S02]  /*168c0*/  HADD2.F32 R13, -RZ, R12.H1_H1 ;  /* 0x3000000cff0d7230 */ /* 0x000fe40000004100 */
[----:B------:R-:W-:Y:S01]  /*168d0*/  FFMA.FTZ R34, R20, R15, -R37 ;  /* 0x0000000f14227223 */ /* 0x000fe20000010825 */
        /* <DEDUP_REMOVED lines=8> */
[----:B------:R-:W-:-:S02]  /*16960*/  HADD2.F32 R10, -RZ, R35.H1_H1 ;  /* 0x30000023ff0a7230 */ /* 0x000fc40000004100 */
[C---:B------:R-:W-:Y:S01]  /*16970*/  FMUL.FTZ R21, R6.reuse, R15 ;  /* 0x0000000f06157220 */ /* 0x040fe20000410000 */
[----:B------:R-:W-:Y:S02]  /*16980*/  HADD2.F32 R11, -RZ, R11.H1_H1 ;  /* 0x3000000bff0b7230 */ /* 0x000fe40000004100 */
[-C--:B------:R-:W-:Y:S01]  /*16990*/  FMUL.FTZ R27, R6, R13.reuse ;  /* 0x0000000d061b7220 */ /* 0x080fe20000410000 */
[----:B------:R-:W-:Y:S01]  /*169a0*/  HADD2.F32 R4, -RZ, R3.H0_H0 ;  /* 0x20000003ff047230 */ /* 0x000fe20000004100 */
[----:B------:R-:W-:Y:S01]  /*169b0*/  F2FP.F16.E4M3.UNPACK_B R12, R40.H1 ;  /* 0x00000028ff0c723e */ /* 0x000fe200030006ff */
[----:B------:R-:W-:Y:S02]  /*169c0*/  HADD2.F32 R6, -RZ, R29.H1_H1 ;  /* 0x3000001dff067230 */ /* 0x000fe40000004100 */
[C---:B------:R-:W-:Y:S01]  /*169d0*/  FMUL.FTZ R20, R11.reuse, R10 ;  /* 0x0000000a0b147220 */ /* 0x040fe20000410000 */
[----:B------:R-:W-:Y:S02]  /*169e0*/  HADD2.F32 R3, -RZ, R3.H1_H1 ;  /* 0x30000003ff037230 */ /* 0x000fe40000004100 */
[C---:B------:R-:W-:Y:S01]  /*169f0*/  FFMA.FTZ R21, R4.reuse, R13, -R21 ;  /* 0x0000000d04157223 */ /* 0x040fe20000010815 */
[----:B------:R-:W-:Y:S01]  /*16a00*/  FFMA.FTZ R27, R4, R15, R27 ;  /* 0x0000000f041b7223 */ /* 0x000fe2000001001b */
[----:B------:R-:W-:Y:S01]  /*16a10*/  F2FP.F16.E4M3.UNPACK_B R8, R33.H1 ;  /* 0x00000021ff08723e */ /* 0x000fe200030006ff */
[----:B------:R-:W-:Y:S01]  /*16a20*/  FMUL.FTZ R11, R11, R6 ;  /* 0x000000060b0b7220 */ /* 0x000fe20000410000 */
[----:B------:R-:W-:-:S02]  /*16a30*/  HADD2.F32 R13, -RZ, R12.H0_H0 ;  /* 0x2000000cff0d7230 */ /* 0x000fc40000004100 */
[C---:B------:R-:W-:Y:S01]  /*16a40*/  FFMA.FTZ R20, R3.reuse, R6, -R20 ;  /* 0x0000000603147223 */ /* 0x040fe20000010814 */
[----:B------:R-:W-:Y:S02]  /*16a50*/  HADD2.F32 R4, -RZ, R26.H0_H0 ;  /* 0x2000001aff047230 */ /* 0x000fe40000004100 */
[----:B------:R-:W-:Y:S01]  /*16a60*/  FFMA.FTZ R24, R3, R10, R11 ;  /* 0x0000000a03187223 */ /* 0x000fe2000001000b */
[--C-:B------:R-:W-:Y:S01]  /*16a70*/  HADD2.F32 R6, -RZ, R8.reuse.H0_H0 ;  /* 0x20000008ff067230 */ /* 0x100fe20000004100 */
[----:B------:R-:W-:Y:S01]  /*16a80*/  F2FP.F16.E4M3.UNPACK_B R33, R33 ;  /* 0x00000021ff21723e */ /* 0x000fe200020006ff */
[----:B------:R-:W-:Y:S02]  /*16a90*/  HADD2.F32 R11, -RZ, R8.H1_H1 ;  /* 0x30000008ff0b7230 */ /* 0x000fe40000004100 */
[C---:B------:R-:W-:Y:S01]  /*16aa0*/  FMUL.FTZ R8, R4.reuse, R13 ;  /* 0x0000000d04087220 */ /* 0x040fe20000410000 */
[----:B------:R-:W-:Y:S02]  /*16ab0*/  HADD2.F32 R3, -RZ, R14.H0_H0 ;  /* 0x2000000eff037230 */ /* 0x000fe40000004100 */
[----:B------:R-:W-:Y:S01]  /*16ac0*/  FMUL.FTZ R4, R4, R6 ;  /* 0x0000000604047220 */ /* 0x000fe20000410000 */
[----:B------:R-:W-:Y:S01]  /*16ad0*/  HADD2.F32 R15, -RZ, R12.H1_H1 ;  /* 0x3000000cff0f7230 */ /* 0x000fe20000004100 */
[----:B------:R-:W-:Y:S01]  /*16ae0*/  F2FP.F16.E4M3.UNPACK_B R40, R40 ;  /* 0x00000028ff28723e */ /* 0x000fe200020006ff */
[----:B------:R-:W-:-:S02]  /*16af0*/  HADD2.F32 R26, -RZ, R26.H1_H1 ;  /* 0x3000001aff1a7230 */ /* 0x000fc40000004100 */
[C---:B------:R-:W-:Y:S01]  /*16b00*/  FFMA.FTZ R29, R3.reuse, R6, -R8 ;  /* 0x00000006031d7223 */ /* 0x040fe20000010808 */
[----:B------:R-:W-:Y:S02]  /*16b10*/  HADD2.F32 R14, -RZ, R14.H1_H1 ;  /* 0x3000000eff0e7230 */ /* 0x000fe40000004100 */
[----:B------:R-:W-:Y:S01]  /*16b20*/  FFMA.FTZ R13, R3, R13, R4 ;  /* 0x0000000d030d7223 */ /* 0x000fe20000010004 */
[----:B------:R-:W-:Y:S02]  /*16b30*/  HADD2.F32 R10, -RZ, R40.H0_H0 ;  /* 0x20000028ff0a7230 */ /* 0x000fe40000004100 */
[C---:B------:R-:W-:Y:S01]  /*16b40*/  FMUL.FTZ R35, R26.reuse, R15 ;  /* 0x0000000f1a237220 */ /* 0x040fe20000410000 */
[----:B------:R-:W-:Y:S01]  /*16b50*/  FMUL.FTZ R6, R26, R11 ;  /* 0x0000000b1a067220 */ /* 0x000fe20000410000 */
[----:B------:R-:W-:Y:S01]  /*16b60*/  HADD2.F32 R4, -RZ, R25.H0_H0 ;  /* 0x20000019ff047230 */ /* 0x000fe20000004100 */
[----:B------:R-:W-:Y:S01]  /*16b70*/  F2FP.SATFINITE.E4M3.F32.PACK_AB_MERGE_C R42, R42, R45, RZ ;  /* 0x0000002d2a2a723e */ /* 0x000fe200048070ff */
[C---:B------:R-:W-:Y:S01]  /*16b80*/  FFMA.FTZ R26, R14.reuse, R11, -R35 ;  /* 0x0000000b0e1a7223 */ /* 0x040fe20000010823 */
[----:B------:R-:W-:Y:S01]  /*16b90*/  FFMA.FTZ R14, R14, R15, R6 ;  /* 0x0000000f0e0e7223 */ /* 0x000fe20000010006 */
[----:B------:R-:W-:-:S02]  /*16ba0*/  HADD2.F32 R6, -RZ, R33.H0_H0 ;  /* 0x20000021ff067230 */ /* 0x000fc40000004100 */
[----:B------:R-:W-:Y:S01]  /*16bb0*/  FMUL.FTZ R12, R4, R10 ;  /* 0x0000000a040c7220 */ /* 0x000fe20000410000 */
[----:B------:R-:W-:Y:S01]  /*16bc0*/  HADD2.F32 R40, -RZ, R40.H1_H1 ;  /* 0x30000028ff287230 */ /* 0x000fe20000004100 */
[----:B------:R-:W-:Y:S01]  /*16bd0*/  F2FP.SATFINITE.E4M3.F32.PACK_AB_MERGE_C R26, R26, R29, RZ ;  /* 0x0000001d1a1a723e */ /* 0x000fe200048070ff */
        /* <DEDUP_REMOVED lines=21> */
[----:B------:R-:W-:-:S02]  /*16d30*/  F2FP.SATFINITE.E4M3.F32.PACK_AB_MERGE_C R9, R36, R9, R32 ;  /* 0x000000092409723e */ /* 0x000fc40004807020 */
[----:B------:R-:W-:Y:S01]  /*16d40*/  F2FP.SATFINITE.E4M3.F32.PACK_AB_MERGE_C R11, R47, R46, R11 ;  /* 0x0000002e2f0b723e */ /* 0x000fe2000480700b */
[----:B------:R4:W-:Y:S01]  /*16d50*/  STS.128 [R231+0x14400], R4 ;  /* 0x01440004e7007388 */ /* 0x0009e20000000c00 */
[----:B------:R-:W-:Y:S02]  /*16d60*/  F2FP.SATFINITE.E4M3.F32.PACK_AB_MERGE_C R8, R24, R27, R8 ;  /* 0x0000001b1808723e */ /* 0x000fe40004807008 */
[----:B------:R-:W-:-:S05]  /*16d70*/  F2FP.SATFINITE.E4M3.F32.PACK_AB_MERGE_C R10, R25, R10, R13 ;  /* 0x0000000a190a723e */ /* 0x000fca000480700d */
[----:B------:R4:W-:Y:S02]  /*16d80*/  STS.128 [R0+0x14400], R8 ;  /* 0x0144000800007388 */ /* 0x0009e40000000c00 */
.L_x_596:
[----:B------:R-:W-:Y:S05]  /*16d90*/  BSYNC B0 ;  /* 0x0000000000007941 */ /* 0x000fea0003800000 */
.L_x_589:
[----:B------:R-:W-:Y:S01]  /*16da0*/  @!PT LDS RZ, [RZ] ;  /* 0x00000000fffff984 */ /* 0x000fe20000000800 */
[----:B------:R-:W-:Y:S01]  /*16db0*/  @!PT LDS RZ, [RZ] ;  /* 0x00000000fffff984 */ /* 0x000fe20000000800 */
[----:B------:R-:W-:Y:S01]  /*16dc0*/  @!PT LDS RZ, [RZ] ;  /* 0x00000000fffff984 */ /* 0x000fe20000000800 */
[----:B------:R-:W-:Y:S01]  /*16dd0*/  @!PT LDS RZ, [RZ] ;  /* 0x00000000fffff984 */ /* 0x000fe20000000800 */
[----:B------:R1:W-:Y:S06]  /*16de0*/  MEMBAR.ALL.CTA ;  /* 0x0000000000007992 */ /* 0x0003ec0000008000 */
[----:B-1----:R-:W1:Y:S01]  /*16df0*/  FENCE.VIEW.ASYNC.S ;  /* 0x00000000000073c6 */ /* 0x002e620000000000 */
[----:B------:R-:W-:Y:S05]  /*16e00*/  WARPSYNC.ALL ;  /* 0x0000000000007948 */ /* 0x000fea0003800000 */
[----:B-1----:R-:W-:Y:S06]  /*16e10*/  BAR.SYNC.DEFER_BLOCKING 0xd, 0x100 ;  /* 0x0344000000007b1d */ /* 0x002fec0000010000 */
.L_x_587:
[----:B0-234-:R-:W-:-:S05]  /*16e20*/  IMAD.U32 R0, RZ, RZ, UR53 ;  /* 0x00000035ff007e24 */ /* 0x01dfca000f8e00ff */
[----:B------:R-:W-:-:S13]  /*16e30*/  ISETP.NE.AND P0, PT, R0, 0x3, PT ;  /* 0x000000030000780c */ /* 0x000fda0003f05270 */
[----:B------:R-:W-:Y:S05]  /*16e40*/  @!P0 BRA `(.L_x_616) ;  /* 0x0000000000048947 */ /* 0x000fea0003800000 */
[----:B------:R-:W-:Y:S01]  /*16e50*/  BPT.TRAP 0x1 ;  /* 0x000000040000795c */ /* 0x000fe20000300000 */
.L_x_616:
[----:B-1----:R-:W-:Y:S01]  /*16e60*/  IMAD R3, R156, 0x8, R16 ;  /* 0x000000089c037824 */ /* 0x002fe200078e0210 */
[----:B------:R-:W-:-:S04]  /*16e70*/  SHF.L.U32 R0, R198, 0x1f, RZ ;  /* 0x0000001fc6007819 */ /* 0x000fc800000006ff */
[----:B------:R0:W1:Y:S01]  /*16e80*/  SYNCS.PHASECHK.TRANS64.TRYWAIT P2, [R3+URZ+0x29830], R0 ;  /* 0x02983000030075a7 */ /* 0x000062000804017f */
[----:B------:R-:W-:Y:S05]  /*16e90*/  @!P0 BRA `(.L_x_617) ;  /* 0x0000000000048947 */ /* 0x000fea0003800000 */
[----:B------:R-:W-:Y:S01]  /*16ea0*/  BPT.TRAP 0x1 ;  /* 0x000000040000795c */ /* 0x000fe20000300000 */
.L_x_617:
[----:B-----5:R-:W2:Y:S01]  /*16eb0*/  S2R R4, SR_TID.X ;  /* 0x0000000000047919 */ /* 0x020ea20000002100 */
[----:B------:R-:W-:Y:S02]  /*16ec0*/  MOV R87, RZ ;  /* 0x000000ff00577202 */ /* 0x000fe40000000f00 */
[----:B--2---:R-:W-:-:S04]  /*16ed0*/  LOP3.LUT R4, R4, 0x7f, RZ, 0xc0, !PT ;  /* 0x0000007f04047812 */ /* 0x004fc800078ec0ff */
[----:B------:R-:W-:Y:S01]  /*16ee0*/  ISETP.NE.AND P1, PT, R4, RZ, PT ;  /* 0x000000ff0400720c */ /* 0x000fe20003f25270 */
[----:B-1----:R-:W-:-:S12]  /*16ef0*/  @P2 BRA `(.L_x_618) ;  /* 0x0000000000082947 */ /* 0x002fd80003800000 */
[----:B------:R-:W1:Y:S02]  /*16f00*/  SYNCS.PHASECHK.TRANS64.TRYWAIT P2, [R3+URZ+0x29830], R0 ;  /* 0x02983000030075a7 */ /* 0x000e64000804017f */
[----:B-1----:R-:W-:Y:S05]  /*16f10*/  @!P2 BRA `(.L_x_619) ;  /* 0x0000011c0050a947 */ /* 0x002fea0003800000 */
.L_x_618:
[----:B------:R-:W-:Y:S05]  /*16f20*/  WARPSYNC.ALL ;  /* 0x0000000000007948 */ /* 0x000fea0003800000 */
[----:B01----:R-:W-:Y:S01]  /*16f30*/  VIADD R0, R16, 0x1a400 ;  /* 0x0001a40010007836 */ /* 0x003fe20000000000 */
[----:B------:R-:W-:Y:S01]  /*16f40*/  R2UR UR32, R44 ;  /* 0x000000002c2072ca */ /* 0x000fe200000e0000 */
[----:B------:R-:W-:Y:S01]  /*16f50*/  IMAD.MOV.U32 R5, RZ, RZ, -0x7fffffe0 ;  /* 0x80000020ff057424 */ /* 0x000fe200078e00ff */
[----:B------:R-:W-:Y:S01]  /*16f60*/  WARPGROUP.ARRIVE ;  /* 0x00000000000079c5 */ /* 0x000fe20000000000 */
[----:B------:R-:W-:Y:S01]  /*16f70*/  UMOV UR29, 0x80000020 ;  /* 0x80000020001d7882 */ /* 0x000fe20000000000 */
[----:B------:R-:W-:Y:S01]  /*16f80*/  SHF.R.U32.HI R0, RZ, 0x4, R0 ;  /* 0x00000004ff007819 */ /* 0x000fe20000011600 */
[----:B------:R-:W-:Y:S01]  /*16f90*/  IMAD.MOV.U32 R7, RZ, RZ, -0x7fffffe0 ;  /* 0x80000020ff077424 */ /* 0x000fe200078e00ff */
[----:B------:R-:W-:Y:S01]  /*16fa0*/  R2UR UR31, R5 ;  /* 0x00000000051f72ca */ /* 0x000fe200000e0000 */
[----:B------:R-:W-:Y:S01]  /*16fb0*/  IMAD.MOV.U32 R9, RZ, RZ, -0x7fffffe0 ;  /* 0x80000020ff097424 */ /* 0x000fe200078e00ff */
[----:B------:R-:W-:Y:S01]  /*16fc0*/  LOP3.LUT R0, R0, 0x3fff, RZ, 0xc0, !PT ;  /* 0x00003fff00007812 */ /* 0x000fe200078ec0ff */
[----:B------:R-:W-:Y:S01]  /*16fd0*/  UMOV UR5, UR29 ;  /* 0x0000001d00057c82 */ /* 0x000fe20008000000 */
[----:B------:R-:W-:Y:S01]  /*16fe0*/  UMOV UR9, UR29 ;  /* 0x0000001d00097c82 */ /* 0x000fe20008000000 */
[----:B------:R-:W-:Y:S01]  /*16ff0*/  UMOV UR13, UR29 ;  /* 0x0000001d000d7c82 */ /* 0x000fe20008000000 */
[----:B------:R-:W-:Y:S01]  /*17000*/  LOP3.LUT R0, R0, 0x10000, RZ, 0xfc, !PT ;  /* 0x0001000000007812 */ /* 0x000fe200078efcff */
[----:B------:R-:W-:Y:S01]  /*17010*/  ULOP3.LUT UR32, UR32, 0x10000, URZ, 0xfc, !UPT ;  /* 0x0001000020207892 */ /* 0x000fe2000f8efc3f */
[----:B------:R-:W-:Y:S01]  /*17020*/  R2UR UR7, R9 ;  /* 0x00000000090772ca */ /* 0x000fe200000e0000 */
[----:B------:R-:W-:Y:S01]  /*17030*/  IMAD.MOV.U32 R9, RZ, RZ, -0x7fffffe0 ;  /* 0x80000020ff097424 */ /* 0x000fe200078e00ff */
[----:B------:R-:W-:Y:S01]  /*17040*/  MOV R11, 0x80000020 ;  /* 0x80000020000b7802 */ /* 0x000fe20000000f00 */
[----:B------:R-:W-:Y:S01]  /*17050*/  IMAD R4, R156, 0x780, R0 ;  /* 0x000007809c047824 */ /* 0x000fe200078e0200 */
[----:B------:R-:W-:Y:S01]  /*17060*/  UIADD3 UR48, UR32, 0x2, URZ ;  /* 0x0000000220307890 */ /* 0x000fe2000fffe03f */
[----:B------:R-:W-:Y:S01]  /*17070*/  IMAD.MOV.U32 R5, RZ, RZ, -0x7fffffe0 ;  /* 0x80000020ff057424 */ /* 0x000fe200078e00ff */
[----:B------:R-:W-:Y:S01]  /*17080*/  UMOV UR28, UR32 ;  /* 0x00000020001c7c82 */ /* 0x000fe20008000000 */
[C---:B------:R-:W-:Y:S01]  /*17090*/  VIADD R6, R4.reuse, 0x80 ;  /* 0x0000008004067836 */ /* 0x040fe20000000000 */
[C---:B------:R-:W-:Y:S01]  /*170a0*/  R2UR UR30, R4.reuse ;  /* 0x00000000041e72ca */ /* 0x040fe200000e0000 */
[----:B------:R-:W-:Y:S01]  /*170b0*/  UMOV UR4, UR28 ;  /* 0x0000001c00047c82 */ /* 0x000fe20008000000 */
[----:B------:R-:W-:Y:S01]  /*170c0*/  IADD3 R8, R4, 0x100, RZ ;  /* 0x0000010004087810 */ /* 0x000fe20007ffe0ff */
[----:B------:R-:W-:Y:S01]  /*170d0*/  UMOV UR8, UR28 ;  /* 0x0000001c00087c82 */ /* 0x000fe20008000000 */
[----:B------:R-:W-:Y:S01]  /*170e0*/  R2UR UR15, R9 ;  /* 0x00000000090f72ca */ /* 0x000fe200000e0000 */
[----:B------:R-:W-:Y:S01]  /*170f0*/  UMOV UR12, UR28 ;  /* 0x0000001c000c7c82 */ /* 0x000fe20008000000 */
[----:B------:R-:W-:Y:S01]  /*17100*/  R2UR UR6, R8 ;  /* 0x00000000080672ca */ /* 0x000fe200000e0000 */
[C---:B------:R-:W-:Y:S01]  /*17110*/  VIADD R10, R4.reuse, 0x2 ;  /* 0x00000002040a7836 */ /* 0x040fe20000000000 */
[----:B------:R-:W-:Y:S01]  /*17120*/  IADD3 R8, R4, 0x200, RZ ;  /* 0x0000020004087810 */ /* 0x000fe20007ffe0ff */
[----:B------:R-:W-:Y:S01]  /*17130*/  UMOV UR49, 0x80000020 ;  /* 0x8000002000317882 */ /* 0x000fe20000000000 */
[----:B------:R-:W-:Y:S01]  /*17140*/  R2UR UR51, R11 ;  /* 0x000000000b3372ca */ /* 0x000fe200000e0000 */
[----:B------:R-:W-:Y:S01]  /*17150*/  IMAD.MOV.U32 R9, RZ, RZ, -0x7fffffe0 ;  /* 0x80000020ff097424 */ /* 0x000fe200078e00ff */
[----:B------:R-:W-:Y:S01]  /*17160*/  R2UR UR14, R8 ;  /* 0x00000000080e72ca */ /* 0x000fe200000e0000 */
[----:B------:R-:W-:Y:S01]  /*17170*/  QGMMA.64x32x32.F32.E4M3.E4M3 R104, gdesc[UR28], RZ, !UPT, gsb0 ;  /* 0x006000001c6879f3 */ /* 0x000fe2000c0008ff */
[----:B------:R-:W-:Y:S01]  /*17180*/  R2UR UR30, R6 ;  /* 0x00000000061e72ca */ /* 0x000fe200000e0000 */
[----:B------:R-:W-:Y:S01]  /*17190*/  VIADD R6, R4, 0x180 ;  /* 0x0000018004067836 */ /* 0x000fe20000000000 */
[----:B------:R-:W-:Y:S01]  /*171a0*/  R2UR UR31, R7 ;  /* 0x00000000071f72ca */ /* 0x000fe200000e0000 */
[----:B------:R-:W-:Y:S01]  /*171b0*/  IMAD.MOV.U32 R7, RZ, RZ, -0x7fffffe0 ;  /* 0x80000020ff077424 */ /* 0x000fe200078e00ff */
[----:B------:R-:W-:Y:S01]  /*171c0*/  R2UR UR50, R10 ;  /* 0x000000000a3272ca */ /* 0x000fe200000e0000 */
[----:B------:R-:W-:Y:S01]  /*171d0*/  VIADD R8, R4, 0x102 ;  /* 0x0000010204087836 */ /* 0x000fe20000000000 */
[----:B------:R-:W-:Y:S01]  /*171e0*/  R2UR UR10, R6 ;  /* 0x00000000060a72ca */ /* 0x000fe200000e0000 */
[C---:B------:R-:W-:Y:S01]  /*171f0*/  VIADD R6, R4.reuse, 0x82 ;  /* 0x0000008204067836 */ /* 0x040fe20000000000 */
[----:B------:R-:W-:Y:S01]  /*17200*/  R2UR UR11, R7 ;  /* 0x00000000070b72ca */ /* 0x000fe200000e0000 */
[----:B------:R-:W-:Y:S01]  /*17210*/  IMAD.MOV.U32 R7, RZ, RZ, -0x7fffffe0 ;  /* 0x80000020ff077424 */ /* 0x000fe200078e00ff */
[----:B------:R-:W-:Y:S01]  /*17220*/  UMOV UR16, UR48 ;  /* 0x0000003000107c82 */ /* 0x000fe20008000000 */
[----:B------:R-:W-:Y:S01]  /*17230*/  UMOV UR17, UR49 ;  /* 0x0000003100117c82 */ /* 0x000fe20008000000 */
[----:B------:R-:W-:Y:S01]  /*17240*/  VIADD R10, R4, 0x280 ;  /* 0x00000280040a7836 */ /* 0x000fe20000000000 */
[----:B------:R-:W-:Y:S01]  /*17250*/  ULDC UR56, c[0x0][0x988] ;  /* 0x0002620000387ab9 */ /* 0x000fe20000000800 */
[----:B------:R-:W-:Y:S01]  /*17260*/  IMAD.MOV.U32 R11, RZ, RZ, -0x7fffffe0 ;  /* 0x80000020ff0b7424 */ /* 0x000fe200078e00ff */
[----:B------:R-:W-:-:S02]  /*17270*/  WARPGROUP.DEPBAR.LE gsb0, 0x0 ;  /* 0x00008000000079c5 */ /* 0x000fc40000010000 */
[----:B------:R-:W-:-:S06]  /*17280*/  WARPGROUP.ARRIVE ;  /* 0x00000000000079c5 */ /* 0x000fcc0000000000 */
[----:B------:R-:W-:Y:S03]  /*17290*/  QGMMA.64x32x32.F32.E4M3.E4M3 R88, gdesc[UR28], RZ, !UPT, gsb0 ;  /* 0x006000001c5879f3 */ /* 0x000fe6000c0008ff */
[----:B------:R-:W-:Y:S02]  /*172a0*/  WARPGROUP.DEPBAR.LE gsb0, 0x0 ;  /* 0x00008000000079c5 */ /* 0x000fe40000010000 */
[----:B------:R-:W-:-:S06]  /*172b0*/  WARPGROUP.ARRIVE ;  /* 0x00000000000079c5 */ /* 0x000fcc0000000000 */
[----:B------:R-:W-:Y:S01]  /*172c0*/  QGMMA.64x32x32.F32.E4M3.E4M3 R56, gdesc[UR4], RZ, !UPT, gsb0 ;  /* 0x00600000043879f3 */ /* 0x000fe2000c0008ff */
[----:B------:R-:W-:Y:S01]  /*172d0*/  R2UR UR6, R10 ;  /* 0x000000000a0672ca */ /* 0x000fe200000e0000 */
[----:B------:R-:W-:Y:S01]  /*172e0*/  UIADD3 UR4, UR32, 0x200, URZ ;  /* 0x0000020020047890 */ /* 0x000fe2000fffe03f */
[----:B------:R-:W-:Y:S01]  /*172f0*/  R2UR UR7, R11 ;  /* 0x000000000b0772ca */ /* 0x000fe200000e0000 */
[----:B------:R-:W-:Y:S01]  /*17300*/  UMOV UR5, 0x80000020 ;  /* 0x8000002000057882 */ /* 0x000fe20000000000 */
[----:B------:R-:W-:Y:S01]  /*17310*/  VIADD R10, R4, 0x282 ;  /* 0x00000282040a7836 */ /* 0x000fe20000000000 */
[----:B------:R-:W-:Y:S01]  /*17320*/  UMOV UR21, UR5 ;  /* 0x0000000500157c82 */ /* 0x000fe20008000000 */
[----:B------:R-:W-:Y:S02]  /*17330*/  MOV R11, 0x80000020 ;  /* 0x80000020000b7802 */ /* 0x000fe40000000f00 */
[----:B------:R-:W-:Y:S01]  /*17340*/  UMOV UR20, UR4 ;  /* 0x0000000400147c82 */ /* 0x000fe20008000000 */
[----:B------:R-:W-:-:S02]  /*17350*/  WARPGROUP.DEPBAR.LE gsb0, 0x0 ;  /* 0x00008000000079c5 */ /* 0x000fc40000010000 */
[----:B------:R-:W-:-:S06]  /*17360*/  WARPGROUP.ARRIVE ;  /* 0x00000000000079c5 */ /* 0x000fcc0000000000 */
[----:B------:R-:W-:Y:S01]  /*17370*/  QGMMA.64x32x32.F32.E4M3.E4M3 R40, gdesc[UR8], RZ, !UPT, gsb0 ;  /* 0x00600000082879f3 */ /* 0x000fe2000c0008ff */
[----:B------:R-:W-:Y:S01]  /*17380*/  R2UR UR10, R8 ;  /* 0x00000000080a72ca */ /* 0x000fe200000e0000 */
[----:B------:R-:W-:Y:S01]  /*17390*/  UMOV UR8, UR48 ;  /* 0x0000003000087c82 */ /* 0x000fe20008000000 */
[----:B------:R-:W-:Y:S01]  /*173a0*/  R2UR UR11, R9 ;  /* 0x00000000090b72ca */ /* 0x000fe200000e0000 */
[----:B------:R-:W-:Y:S01]  /*173b0*/  UMOV UR9, UR49 ;  /* 0x0000003100097c82 */ /* 0x000fe20008000000 */
[----:B------:R-:W-:Y:S02]  /*173c0*/  VIADD R8, R4, 0x202 ;  /* 0x0000020204087836 */ /* 0x000fe40000000000 */
[----:B------:R-:W-:-:S03]  /*173d0*/  IMAD.MOV.U32 R9, RZ, RZ, -0x7fffffe0 ;  /* 0x80000020ff097424 */ /* 0x000fc600078e00ff */
[----:B------:R-:W-:Y:S02]  /*173e0*/  R2UR UR18, R8 ;  /* 0x00000000081272ca */ /* 0x000fe400000e0000 */
[----:B------:R-:W-:Y:S01]  /*173f0*/  R2UR UR19, R9 ;  /* 0x00000000091372ca */ /* 0x000fe200000e0000 */
[----:B------:R-:W-:Y:S01]  /*17400*/  IMAD.MOV.U32 R9, RZ, RZ, -0x7fffffe0 ;  /* 0x80000020ff097424 */ /* 0x000fe200078e00ff */
[----:B------:R-:W-:Y:S01]  /*17410*/  IADD3 R8, R4, 0x380, RZ ;  /* 0x0000038004087810 */ /* 0x000fe20007ffe0ff */
[----:B------:R-:W-:Y:S02]  /*17420*/  WARPGROUP.DEPBAR.LE gsb0, 0x0 ;  /* 0x00008000000079c5 */ /* 0x000fe40000010000 */
[----:B------:R-:W-:-:S06]  /*17430*/  WARPGROUP.ARRIVE ;  /* 0x00000000000079c5 */ /* 0x000fcc0000000000 */
[----:B------:R-:W-:Y:S01]  /*17440*/  QGMMA.64x32x32.F32.E4M3.E4M3 R24, gdesc[UR12], RZ, !UPT, gsb0 ;  /* 0x006000000c1879f3 */ /* 0x000fe2000c0008ff */
[----:B------:R-:W-:Y:S01]  /*17450*/  UMOV UR12, UR48 ;  /* 0x00000030000c7c82 */ /* 0x000fe20008000000 */
[----:B------:R-:W-:Y:S01]  /*17460*/  UMOV UR13, UR49 ;  /* 0x00000031000d7c82 */ /* 0x000fe20008000000 */
[----:B------:R-:W-:Y:S02]  /*17470*/  WARPGROUP.DEPBAR.LE gsb0, 0x0 ;  /* 0x00008000000079c5 */ /* 0x000fe40000010000 */
[----:B------:R-:W-:-:S06]  /*17480*/  WARPGROUP.ARRIVE ;  /* 0x00000000000079c5 */ /* 0x000fcc0000000000 */
[----:B------:R-:W-:Y:S01]  /*17490*/  QGMMA.64x32x32.F32.E4M3.E4M3 R104, gdesc[UR48], R104, gsb0 ;  /* 0x00600000306879f3 */ /* 0x000fe20008000868 */
[----:B------:R-:W-:Y:S02]  /*174a0*/  R2UR UR50, R6 ;  /* 0x00000000063272ca */ /* 0x000fe400000e0000 */
[----:B------:R-:W-:Y:S02]  /*174b0*/  R2UR UR51, R7 ;  /* 0x00000000073372ca */ /* 0x000fe400000e0000 */
[----:B------:R-:W-:Y:S02]  /*174c0*/  IADD3 R6, R4, 0x182, RZ ;  /* 0x0000018204067810 */ /* 0x000fe40007ffe0ff */
[----:B------:R-:W-:Y:S02]  /*174d0*/  MOV R7, 0x80000020 ;  /* 0x8000002000077802 */ /* 0x000fe40000000f00 */
[----:B------:R-:W-:Y:S01]  /*174e0*/  R2UR UR14, R6 ;  /* 0x00000000060e72ca */ /* 0x000fe200000e0000 */
[----:B------:R-:W-:Y:S01]  /*174f0*/  VIADD R6, R4, 0x300 ;  /* 0x0000030004067836 */ /* 0x000fe20000000000 */
[----:B------:R-:W-:Y:S01]  /*17500*/  R2UR UR15, R7 ;  /* 0x00000000070f72ca */ /* 0x000fe200000e0000 */
[----:B------:R-:W-:Y:S01]  /*17510*/  IMAD.MOV.U32 R7, RZ, RZ, -0x7fffffe0 ;  /* 0x80000020ff077424 */ /* 0x000fe200078e00ff */
[----:B------:R-:W-:-:S02]  /*17520*/  WARPGROUP.DEPBAR.LE gsb0, 0x0 ;  /* 0x00008000000079c5 */ /* 0x000fc40000010000 */
[----:B------:R-:W-:-:S06]  /*17530*/  WARPGROUP.ARRIVE ;  /* 0x00000000000079c5 */ /* 0x000fcc0000000000 */
[----:B------:R-:W-:Y:S03]  /*17540*/  QGMMA.64x32x32.F32.E4M3.E4M3 R88, gdesc[UR48], R88, gsb0 ;  /* 0x00600000305879f3 */ /* 0x000fe60008000858 */
[----:B------:R-:W-:Y:S02]  /*17550*/  WARPGROUP.DEPBAR.LE gsb0, 0x0 ;  /* 0x00008000000079c5 */ /* 0x000fe40000010000 */
[----:B------:R-:W-:-:S06]  /*17560*/  WARPGROUP.ARRIVE ;  /* 0x00000000000079c5 */ /* 0x000fcc0000000000 */
[----:B------:R-:W-:Y:S01]  /*17570*/  QGMMA.64x32x32.F32.E4M3.E4M3 R56, gdesc[UR8], R56, gsb0 ;  /* 0x00600000083879f3 */ /* 0x000fe20008000838 */
[----:B------:R-:W-:Y:S01]  /*17580*/  R2UR UR10, R10 ;  /* 0x000000000a0a72ca */ /* 0x000fe200000e0000 */
[----:B------:R-:W-:Y:S01]  /*17590*/  UIADD3 UR8, UR32, 0x202, URZ ;  /* 0x0000020220087890 */ /* 0x000fe2000fffe03f */
[----:B------:R-:W-:Y:S01]  /*175a0*/  R2UR UR11, R11 ;  /* 0x000000000b0b72ca */ /* 0x000fe200000e0000 */
[----:B------:R-:W-:Y:S01]  /*175b0*/  UMOV UR9, 0x80000020 ;  /* 0x8000002000097882 */ /* 0x000fe20000000000 */
[----:B------:R-:W-:Y:S01]  /*175c0*/  VIADD R10, R4, 0x500 ;  /* 0x00000500040a7836 */ /* 0x000fe20000000000 */
[----:B------:R-:W-:Y:S01]  /*175d0*/  UMOV UR25, UR9 ;  /* 0x0000000900197c82 */ /* 0x000fe20008000000 */
[----:B------:R-:W-:Y:S02]  /*175e0*/  IMAD.MOV.U32 R11, RZ, RZ, -0x7fffffe0 ;  /* 0x80000020ff0b7424 */ /* 0x000fe400078e00ff */
[----:B------:R-:W-:Y:S01]  /*175f0*/  UMOV UR24, UR8 ;  /* 0x0000000800187c82 */ /* 0x000fe20008000000 */
[----:B------:R-:W-:-:S02]  /*17600*/  WARPGROUP.DEPBAR.LE gsb0, 0x0 ;  /* 0x00008000000079c5 */ /* 0x000fc40000010000 */
[----:B------:R-:W-:-:S06]  /*17610*/  WARPGROUP.ARRIVE ;  /* 0x00000000000079c5 */ /* 0x000fcc0000000000 */
[----:B------:R-:W-:Y:S01]  /*17620*/  QGMMA.64x32x32.F32.E4M3.E4M3 R40, gdesc[UR12], R40, gsb0 ;  /* 0x006000000c2879f3 */ /* 0x000fe20008000828 */
[----:B------:R-:W-:Y:S01]  /*17630*/  R2UR UR14, R8 ;  /* 0x00000000080e72ca */ /* 0x000fe200000e0000 */
[----:B------:R-:W-:Y:S01]  /*17640*/  UMOV UR12, UR4 ;  /* 0x00000004000c7c82 */ /* 0x000fe20008000000 */
[----:B------:R-:W-:Y:S01]  /*17650*/  R2UR UR15, R9 ;  /* 0x00000000090f72ca */ /* 0x000fe200000e0000 */
[----:B------:R-:W-:Y:S01]  /*17660*/  UMOV UR13, UR5 ;  /* 0x00000005000d7c82 */ /* 0x000fe20008000000 */
[----:B------:R-:W-:Y:S01]  /*17670*/  IMAD.MOV.U32 R9, RZ, RZ, -0x7fffffe0 ;  /* 0x80000020ff097424 */ /* 0x000fe200078e00ff */
[----:B------:R-:W-:-:S04]  /*17680*/  IADD3 R8, R4, 0x480, RZ ;  /* 0x0000048004087810 */ /* 0x000fc80007ffe0ff */
[----:B------:R-:W-:Y:S01]  /*17690*/  R2UR UR22, R8 ;  /* 0x00000000081672ca */ /* 0x000fe200000e0000 */
[----:B------:R-:W-:Y:S01]  /*176a0*/  VIADD R8, R4, 0x382 ;  /* 0x0000038204087836 */ /* 0x000fe20000000000 */
[----:B------:R-:W-:Y:S01]  /*176b0*/  R2UR UR23, R9 ;  /* 0x00000000091772ca */ /* 0x000fe200000e0000 */
[----:B------:R-:W-:Y:S01]  /*176c0*/  IMAD.MOV.U32 R9, RZ, RZ, -0x7fffffe0 ;  /* 0x80000020ff097424 */ /* 0x000fe200078e00ff */
[----:B------:R-:W-:Y:S02]  /*176d0*/  WARPGROUP.DEPBAR.LE gsb0, 0x0 ;  /* 0x00008000000079c5 */ /* 0x000fe40000010000 */
[----:B------:R-:W-:-:S06]  /*176e0*/  WARPGROUP.ARRIVE ;  /* 0x00000000000079c5 */ /* 0x000fcc0000000000 */
[----:B------:R-:W-:Y:S01]  /*176f0*/  QGMMA.64x32x32.F32.E4M3.E4M3 R24, gdesc[UR16], R24, gsb0 ;  /* 0x00600000101879f3 */ /* 0x000fe20008000818 */
[----:B------:R-:W-:Y:S01]  /*17700*/  UMOV UR16, UR4 ;  /* 0x0000000400107c82 */ /* 0x000fe20008000000 */
[----:B------:R-:W-:Y:S01]  /*17710*/  UMOV UR17, UR5 ;  /* 0x0000000500117c82 */ /* 0x000fe20008000000 */
[----:B------:R-:W-:Y:S02]  /*17720*/  WARPGROUP.DEPBAR.LE gsb0, 0x0 ;  /* 0x00008000000079c5 */ /* 0x000fe40000010000 */
[----:B------:R-:W-:-:S06]  /*17730*/  WARPGROUP.ARRIVE ;  /* 0x00000000000079c5 */ /* 0x000fcc0000000000 */
[----:B------:R-:W-:Y:S01]  /*17740*/  QGMMA.64x32x32.F32.E4M3.E4M3 R104, gdesc[UR4], R104, gsb0 ;  /* 0x00600000046879f3 */ /* 0x000fe20008000868 */
[----:B------:R-:W-:Y:S01]  /*17750*/  R2UR UR6, R6 ;  /* 0x00000000060672ca */ /* 0x000fe200000e0000 */
[----:B------:R-:W-:Y:S01]  /*17760*/  VIADD R6, R4, 0x400 ;  /* 0x0000040004067836 */ /* 0x000fe20000000000 */
[----:B------:R-:W-:Y:S01]  /*17770*/  R2UR UR7, R7 ;  /* 0x00000000070772ca */ /* 0x000fe200000e0000 */
[----:B------:R-:W-:-:S03]  /*17780*/  IMAD.MOV.U32 R7, RZ, RZ, -0x7fffffe0 ;  /* 0x80000020ff077424 */ /* 0x000fc600078e00ff */
[----:B------:R-:W-:Y:S01]  /*17790*/  R2UR UR18, R6 ;  /* 0x00000000061272ca */ /* 0x000fe200000e0000 */
[----:B------:R-:W-:Y:S01]  /*177a0*/  VIADD R6, R4, 0x302 ;  /* 0x0000030204067836 */ /* 0x000fe20000000000 */
[----:B------:R-:W-:Y:S01]  /*177b0*/  R2UR UR19, R7 ;  /* 0x00000000071372ca */ /* 0x000fe200000e0000 */
[----:B------:R-:W-:Y:S01]  /*177c0*/  IMAD.MOV.U32 R7, RZ, RZ, -0x7fffffe0 ;  /* 0x80000020ff077424 */ /* 0x000fe200078e00ff */
[----:B------:R-:W-:Y:S02]  /*177d0*/  WARPGROUP.DEPBAR.LE gsb0, 0x0 ;  /* 0x00008000000079c5 */ /* 0x000fe40000010000 */
[----:B------:R-:W-:-:S06]  /*177e0*/  WARPGROUP.ARRIVE ;  /* 0x00000000000079c5 */ /* 0x000fcc0000000000 */
[----:B------:R-:W-:Y:S01]  /*177f0*/  QGMMA.64x32x32.F32.E4M3.E4M3 R88, gdesc[UR4], R88, gsb0 ;  /* 0x00600000045879f3 */ /* 0x000fe20008000858 */
[----:B------:R-:W-:Y:S02]  /*17800*/  ULDC UR6, c[0x0][0x988] ;  /* 0x0002620000067ab9 */ /* 0x000fe40000000800 */
        /* <DEDUP_REMOVED lines=9> */
[----:B------:R-:W-:Y:S01]  /*178a0*/  MOV R11, 0x80000020 ;  /* 0x80000020000b7802 */ /* 0x000fe20000000f00 */
[----:B------:R-:W-:Y:S02]  /*178b0*/  WARPGROUP.DEPBAR.LE gsb0, 0x0 ;  /* 0x00008000000079c5 */ /* 0x000fe40000010000 */
[----:B------:R-:W-:-:S06]  /*178c0*/  WARPGROUP.ARRIVE ;  /* 0x00000000000079c5 */ /* 0x000fcc0000000000 */
[----:B------:R-:W-:Y:S01]  /*178d0*/  QGMMA.64x32x32.F32.E4M3.E4M3 R40, gdesc[UR16], R40, gsb0 ;  /* 0x00600000102879f3 */ /* 0x000fe20008000828 */
        /* <DEDUP_REMOVED lines=32> */
[----:B------:R-:W-:Y:S01]  /*17ae0*/  UIADD3 UR16, UR32, 0x402, URZ ;  /* 0x0000040220107890 */ /* 0x000fe2000fffe03f */
[----:B------:R-:W-:Y:S01]  /*17af0*/  R2UR UR18, R10 ;  /* 0x000000000a1272ca */ /* 0x000fe200000e0000 */
[----:B------:R-:W-:Y:S01]  /*17b00*/  UMOV UR17, 0x80000020 ;  /* 0x8000002000117882 */ /* 0x000fe20000000000 */
[----:B------:R-:W-:Y:S01]  /*17b10*/  UMOV UR32, UR12 ;  /* 0x0000000c00207c82 */ /* 0x000fe20008000000 */
[----:B------:R-:W-:Y:S01]  /*17b20*/  R2UR UR19, R11 ;  /* 0x000000000b1372ca */ /* 0x000fe200000e0000 */
[----:B------:R-:W-:Y:S02]  /*17b30*/  WARPGROUP.DEPBAR.LE gsb0, 0x0 ;  /* 0x00008000000079c5 */ /* 0x000fe40000010000 */
        /* <DEDUP_REMOVED lines=8> */
[----:B------:R-:W-:Y:S02]  /*17bc0*/  R2UR UR34, R8 ;  /* 0x00000000082272ca */ /* 0x000fe400000e0000 */
[----:B------:R-:W-:Y:S01]  /*17bd0*/  R2UR UR35, R9 ;  /* 0x00000000092372ca */ /* 0x000fe200000e0000 */
        /* <DEDUP_REMOVED lines=31> */
[----:B------:R-:W-:Y:S01]  /*17dd0*/  R2UR UR18, R6 ;  /* 0x00000000061272ca */ /* 0x000fe200000e0000 */
[----:B------:R-:W-:Y:S01]  /*17de0*/  VIADD R6, R4, 0x602 ;  /* 0x0000060204067836 */ /* 0x000fe20000000000 */
[----:B------:R-:W-:Y:S02]  /*17df0*/  R2UR UR19, R7 ;  /* 0x00000000071372ca */ /* 0x000fe400000e0000 */
[----:B------:R-:W-:Y:S01]  /*17e00*/  MOV R7, 0x80000020 ;  /* 0x8000002000077802 */ /* 0x000fe20000000f00 */
[----:B------:R-:W-:Y:S02]  /*17e10*/  WARPGROUP.DEPBAR.LE gsb0, 0x0 ;  /* 0x00008000000079c5 */ /* 0x000fe40000010000 */
[----:B------:R-:W-:Y:S01]  /*17e20*/  WARPGROUP.ARRIVE ;  /* 0x00000000000079c5 */ /* 0x000fe20000000000 */
[C---:B------:R-:W-:Y:S01]  /*17e30*/  FMUL.FTZ R8, R2.reuse, R104 ;  /* 0x0000006802087220 */ /* 0x040fe20000410000 */
[C---:B------:R-:W-:Y:S01]  /*17e40*/  FMUL.FTZ R12, R2.reuse, R106 ;  /* 0x0000006a020c7220 */ /* 0x040fe20000410000 */
[C---:B------:R-:W-:Y:S01]  /*17e50*/  FMUL.FTZ R9, R2.reuse, R105 ;  /* 0x0000006902097220 */ /* 0x040fe20000410000 */
[C---:B------:R-:W-:Y:S01]  /*17e60*/  FMUL.FTZ R15, R2.reuse, R112 ;  /* 0x00000070020f7220 */ /* 0x040fe20000410000 */
[----:B------:R-:W-:-:S03]  /*17e70*/  FMUL.FTZ R11, R2, R108 ;  /* 0x0000006c020b7220 */ /* 0x000fc60000410000 */
[----:B------:R-:W-:Y:S01]  /*17e80*/  QGMMA.64x32x32.F32.E4M3.E4M3 R88, gdesc[UR16], R88, gsb0 ;  /* 0x00600000105879f3 */ /* 0x000fe20008000858 */
[----:B------:R-:W-:Y:S01]  /*17e90*/  R2UR UR18, R6 ;  /* 0x00000000061272ca */ /* 0x000fe200000e0000 */
[----:B------:R-:W-:Y:S01]  /*17ea0*/  VIADD R6, R4, 0x682 ;  /* 0x0000068204067836 */ /* 0x000fe20000000000 */
[----:B------:R-:W-:Y:S01]  /*17eb0*/  R2UR UR19, R7 ;  /* 0x00000000071372ca */ /* 0x000fe200000e0000 */
[----:B------:R-:W-:Y:S01]  /*17ec0*/  IMAD.MOV.U32 R7, RZ, RZ, -0x7fffffe0 ;  /* 0x80000020ff077424 */ /* 0x000fe200078e00ff */
[----:B------:R-:W0:Y:S01]  /*17ed0*/  MUFU.TANH R8, R8 ;  /* 0x0000000800087308 */ /* 0x000e220000002400 */
[C---:B------:R-:W-:Y:S01]  /*17ee0*/  FMUL.FTZ R10, R2.reuse, R109 ;  /* 0x0000006d020a7220 */ /* 0x040fe20000410000 */
[C---:B------:R-:W-:Y:S01]  /*17ef0*/  FMUL.FTZ R13, R2.reuse, R107 ;  /* 0x0000006b020d7220 */ /* 0x040fe20000410000 */
[----:B------:R-:W-:Y:S01]  /*17f00*/  FMUL.FTZ R21, R2, R110 ;  /* 0x0000006e02157220 */ /* 0x000fe20000410000 */
[----:B------:R-:W-:Y:S02]  /*17f10*/  VIADD R4, R4, 0x702 ;  /* 0x0000070204047836 */ /* 0x000fe40000000000 */
[C---:B------:R-:W-:Y:S01]  /*17f20*/  FMUL.FTZ R14, R2.reuse, R113 ;  /* 0x00000071020e7220 */ /* 0x040fe20000410000 */
[C---:B------:R-:W-:Y:S01]  /*17f30*/  FMUL.FTZ R20, R2.reuse, R111 ;  /* 0x0000006f02147220 */ /* 0x040fe20000410000 */
[C---:B------:R-:W-:Y:S01]  /*17f40*/  FMUL.FTZ R73, R2.reuse, R116 ;  /* 0x0000007402497220 */ /* 0x040fe20000410000 */
[----:B------:R-:W-:Y:S01]  /*17f50*/  MUFU.TANH R12, R12 ;  /* 0x0000000c000c7308 */ /* 0x000fe20000002400 */
[C---:B------:R-:W-:Y:S01]  /*17f60*/  FMUL.FTZ R75, R2.reuse, R114 ;  /* 0x00000072024b7220 */ /* 0x040fe20000410000 */
[C---:B------:R-:W-:Y:S01]  /*17f70*/  FMUL.FTZ R72, R2.reuse, R117 ;  /* 0x0000007502487220 */ /* 0x040fe20000410000 */
[C---:B------:R-:W-:Y:S01]  /*17f80*/  FMUL.FTZ R74, R2.reuse, R115 ;  /* 0x00000073024a7220 */ /* 0x040fe20000410000 */
[C---:B------:R-:W-:Y:S01]  /*17f90*/  FMUL.FTZ R79, R2.reuse, R118 ;  /* 0x00000076024f7220 */ /* 0x040fe20000410000 */
[----:B------:R-:W-:-:S03]  /*17fa0*/  FMUL.FTZ R78, R2, R119 ;  /* 0x00000077024e7220 */ /* 0x000fc60000410000 */
[----:B------:R-:W1:Y:S08]  /*17fb0*/  MUFU.TANH R9, R9 ;  /* 0x0000000900097308 */ /* 0x000e700000002400 */
[----:B------:R-:W-:Y:S08]  /*17fc0*/  MUFU.TANH R15, R15 ;  /* 0x0000000f000f7308 */ /* 0x000ff00000002400 */
[----:B------:R-:W2:Y:S08]  /*17fd0*/  MUFU.TANH R11, R11 ;  /* 0x0000000b000b7308 */ /* 0x000eb00000002400 */
[----:B------:R-:W3:Y:S08]  /*17fe0*/  MUFU.TANH R10, R10 ;  /* 0x0000000a000a7308 */ /* 0x000ef00000002400 */
[----:B------:R-:W-:Y:S01]  /*17ff0*/  MUFU.TANH R13, R13 ;  /* 0x0000000d000d7308 */ /* 0x000fe20000002400 */
[----:B------:R-:W-:-:S02]  /*18000*/  WARPGROUP.DEPBAR.LE gsb0, 0x0 ;  /* 0x00008000000079c5 */ /* 0x000fc40000010000 */
[----:B------:R-:W-:Y:S01]  /*18010*/  WARPGROUP.ARRIVE ;  /* 0x00000000000079c5 */ /* 0x000fe20000000000 */
[C---:B------:R-:W-:Y:S01]  /*18020*/  FMUL.FTZ R81, R2.reuse, R92 ;  /* 0x0000005c02517220 */ /* 0x040fe20000410000 */
[----:B------:R-:W-:-:S03]  /*18030*/  FMUL.FTZ R92, R2, R98 ;  /* 0x00000062025c7220 */ /* 0x000fc60000410000 */
[----:B------:R-:W4:Y:S01]  /*18040*/  MUFU.TANH R21, R21 ;  /* 0x0000001500157308 */ /* 0x000f220000002400 */
[C---:B------:R-:W-:Y:S01]  /*18050*/  FMUL.FTZ R76, R2.reuse, R89 ;  /* 0x00000059024c7220 */ /* 0x040fe20000410000 */
[----:B------:R-:W-:Y:S01]  /*18060*/  FMUL.FTZ R89, R2, R100 ;  /* 0x0000006402597220 */ /* 0x000fe20000410000 */
[----:B------:R-:W-:Y:S01]  /*18070*/  QGMMA.64x32x32.F32.E4M3.E4M3 R56, gdesc[UR16], R56, gsb0 ;  /* 0x00600000103879f3 */ /* 0x000fe20008000838 */
[----:B------:R-:W-:Y:S01]  /*18080*/  R2UR UR18, R6 ;  /* 0x00000000061272ca */ /* 0x000fe200000e0000 */
[C---:B------:R-:W-:Y:S01]  /*18090*/  FMUL.FTZ R77, R2.reuse, R88 ;  /* 0x00000058024d7220 */ /* 0x040fe20000410000 */
[----:B------:R-:W-:Y:S01]  /*180a0*/  R2UR UR19, R7 ;  /* 0x00000000071372ca */ /* 0x000fe200000e0000 */
[C---:B------:R-:W-:Y:S01]  /*180b0*/  FMUL.FTZ R88, R2.reuse, R94 ;  /* 0x0000005e02587220 */ /* 0x040fe20000410000 */
[----:B------:R-:W-:Y:S01]  /*180c0*/  IADD3 R7, R237, R158, RZ ;  /* 0x0000009eed077210 */ /* 0x000fe20007ffe0ff */
[----:B------:R-:W-:Y:S01]  /*180d0*/  MUFU.TANH R14, R14 ;  /* 0x0000000e000e7308 */ /* 0x000fe20000002400 */
[C---:B------:R-:W-:Y:S01]  /*180e0*/  FMUL.FTZ R94, R2.reuse, R102 ;  /* 0x00000066025e7220 */ /* 0x040fe20000410000 */
[C---:B------:R-:W-:Y:S01]  /*180f0*/  FMUL.FTZ R82, R2.reuse, R91 ;  /* 0x0000005b02527220 */ /* 0x040fe20000410000 */
[----:B------:R-:W-:Y:S01]  /*18100*/  FMUL.FTZ R83, R2, R90 ;  /* 0x0000005a02537220 */ /* 0x000fe20000410000 */
[----:B------:R-:W-:-:S02]  /*18110*/  IMAD R7, R164, -0xa0, R7 ;  /* 0xffffff60a4077824 */ /* 0x000fc400078e0207 */
[C---:B------:R-:W-:Y:S01]  /*18120*/  FMUL.FTZ R80, R2.reuse, R93 ;  /* 0x0000005d02507220 */ /* 0x040fe20000410000 */
[C---:B------:R-:W-:Y:S01]  /*18130*/  FMUL.FTZ R86, R2.reuse, R95 ;  /* 0x0000005f02567220 */ /* 0x040fe20000410000 */
[C---:B------:R-:W-:Y:S01]  /*18140*/  FMUL.FTZ R85, R2.reuse, R96 ;  /* 0x0000006002557220 */ /* 0x040fe20000410000 */
[----:B------:R-:W5:Y:S01]  /*18150*/  MUFU.TANH R20, R20 ;  /* 0x0000001400147308 */ /* 0x000f620000002400 */
[C---:B------:R-:W-:Y:S01]  /*18160*/  ISETP.GT.AND P2, PT, R7.reuse, RZ, PT ;  /* 0x000000ff0700720c */ /* 0x040fe20003f44270 */
[C---:B------:R-:W-:Y:S01]  /*18170*/  FMUL.FTZ R84, R2.reuse, R97 ;  /* 0x0000006102547220 */ /* 0x040fe20000410000 */
[C---:B------:R-:W-:Y:S01]  /*18180*/  ISETP.GT.AND P3, PT, R7.reuse, 0x1, PT ;  /* 0x000000010700780c */ /* 0x040fe20003f64270 */
[----:B------:R-:W-:Y:S01]  /*18190*/  FMUL.FTZ R91, R2, R99 ;  /* 0x00000063025b7220 */ /* 0x000fe20000410000 */
[----:B0-----:R-:W-:Y:S01]  /*181a0*/  FSEL R98, R8, -INF , P2 ;  /* 0xff80000008627808 */ /* 0x001fe20001000000 */
[C---:B------:R-:W-:Y:S01]  /*181b0*/  FMUL.FTZ R90, R2.reuse, R101 ;  /* 0x00000065025a7220 */ /* 0x040fe20000410000 */
[----:B------:R-:W-:Y:S01]  /*181c0*/  ISETP.GT.AND P4, PT, R7, 0x8, PT ;  /* 0x000000080700780c */ /* 0x000fe20003f84270 */
[----:B------:R-:W0:Y:S01]  /*181d0*/  MUFU.TANH R73, R73 ;  /* 0x0000004900497308 */ /* 0x000e220000002400 */
[----:B-1----:R-:W-:Y:S01]  /*181e0*/  FSEL R9, R9, -INF , P3 ;  /* 0xff80000009097808 */ /* 0x002fe20001800000 */
[----:B------:R-:W-:Y:S01]  /*181f0*/  FMUL.FTZ R95, R2, R103 ;  /* 0x00000067025f7220 */ /* 0x000fe20000410000 */
[----:B------:R-:W-:-:S02]  /*18200*/  ISETP.GT.AND P5, PT, R7, 0x9, PT ;  /* 0x000000090700780c */ /* 0x000fc40003fa4270 */
[----:B--2---:R-:W-:Y:S02]  /*18210*/  FSEL R100, R11, -INF , P4 ;  /* 0xff8000000b647808 */ /* 0x004fe40002000000 */
[----:B---3--:R-:W-:Y:S01]  /*18220*/  FSEL R102, R10, -INF , P5 ;  /* 0xff8000000a667808 */ /* 0x008fe20002800000 */
[----:B------:R-:W-:Y:S01]  /*18230*/  MUFU.TANH R75, R75 ;  /* 0x0000004b004b7308 */ /* 0x000fe20000002400 */
[----:B----4-:R-:W-:Y:S02]  /*18240*/  FSEL R6, R21, -INF , P4 ;  /* 0xff80000015067808 */ /* 0x010fe40002000000 */
[C---:B------:R-:W-:Y:S02]  /*18250*/  ISETP.GT.AND P4, PT, R7.reuse, 0x18, PT ;  /* 0x000000180700780c */ /* 0x040fe40003f84270 */
[----:B-----5:R-:W-:Y:S02]  /*18260*/  FSEL R8, R20, -INF , P5 ;  /* 0xff80000014087808 */ /* 0x020fe40002800000 */
[----:B------:R-:W-:Y:S01]  /*18270*/  ISETP.GT.AND P5, PT, R7, 0x19, PT ;  /* 0x000000190700780c */ /* 0x000fe20003fa4270 */
[----:B------:R-:W1:Y:S01]  /*18280*/  MUFU.TANH R72, R72 ;  /* 0x0000004800487308 */ /* 0x000e620000002400 */
[----:B0-----:R-:W-:-:S07]  /*18290*/  FSEL R108, R73, -INF , P4 ;  /* 0xff800000496c7808 */ /* 0x001fce0002000000 */
[----:B------:R-:W0:Y:S08]  /*182a0*/  MUFU.TANH R74, R74 ;  /* 0x0000004a004a7308 */ /* 0x000e300000002400 */
[----:B------:R-:W2:Y:S01]  /*182b0*/  MUFU.TANH R77, R77 ;  /* 0x0000004d004d7308 */ /* 0x000ea20000002400 */
[----:B-1----:R-:W-:Y:S01]  /*182c0*/  FSEL R110, R72, -INF , P5 ;  /* 0xff800000486e7808 */ /* 0x002fe20002800000 */
[----:B------:R-:W-:-:S02]  /*182d0*/  WARPGROUP.DEPBAR.LE gsb0, 0x0 ;  /* 0x00008000000079c5 */ /* 0x000fc40000010000 */
[----:B------:R-:W-:-:S04]  /*182e0*/  WARPGROUP.ARRIVE ;  /* 0x00000000000079c5 */ /* 0x000fc80000000000 */
[----:B------:R-:W1:Y:S01]  /*182f0*/  MUFU.TANH R79, R79 ;  /* 0x0000004f004f7308 */ /* 0x000e620000002400 */
[C---:B------:R-:W-:Y:S01]  /*18300*/  FMUL.FTZ R97, R2.reuse, R59 ;  /* 0x0000003b02617220 */ /* 0x040fe20000410000 */
[C---:B------:R-:W-:Y:S01]  /*18310*/  FMUL.FTZ R96, R2.reuse, R60 ;  /* 0x0000003c02607220 */ /* 0x040fe20000410000 */
[C---:B------:R-:W-:Y:S01]  /*18320*/  FMUL.FTZ R59, R2.reuse, R61 ;  /* 0x0000003d023b7220 */ /* 0x040fe20000410000 */
[----:B------:R-:W-:Y:S01]  /*18330*/  FMUL.FTZ R60, R2, R62 ;  /* 0x0000003e023c7220 */ /* 0x000fe20000410000 */
[----:B------:R-:W-:Y:S01]  /*18340*/  QGMMA.64x32x32.F32.E4M3.E4M3 R40, gdesc[UR16], R40, gsb0 ;  /* 0x00600000102879f3 */ /* 0x000fe20008000828 */
[----:B------:R-:W-:Y:S01]  /*18350*/  R2UR UR18, R4 ;  /* 0x00000000041272ca */ /* 0x000fe200000e0000 */
[----:B------:R-:W-:Y:S01]  /*18360*/  FMUL.FTZ R62, R2, R63 ;  /* 0x0000003f023e7220 */ /* 0x000fe20000410000 */
[----:B------:R-:W-:Y:S01]  /*18370*/  R2UR UR19, R5 ;  /* 0x00000000051372ca */ /* 0x000fe200000e0000 */
[----:B------:R-:W3:Y:S01]  /*18380*/  MUFU.TANH R82, R82 ;  /* 0x0000005200527308 */ /* 0x000ee20000002400 */
[----:B------:R-:W-:Y:S01]  /*18390*/  FSEL R4, R12, -INF , P2 ;  /* 0xff8000000c047808 */ /* 0x000fe20001000000 */
[C---:B------:R-:W-:Y:S01]  /*183a0*/  FMUL.FTZ R61, R2.reuse, R64 ;  /* 0x00000040023d7220 */ /* 0x040fe20000410000 */
[----:B------:R-:W-:Y:S01]  /*183b0*/  ISETP.GT.AND P2, PT, R7, 0x10, PT ;  /* 0x000000100700780c */ /* 0x000fe20003f44270 */
[C---:B------:R-:W-:Y:S01]  /*183c0*/  FMUL.FTZ R63, R2.reuse, R65 ;  /* 0x00000041023f7220 */ /* 0x040fe20000410000 */
[----:B------:R-:W-:Y:S01]  /*183d0*/  FSEL R5, R13, -INF , P3 ;  /* 0xff8000000d057808 */ /* 0x000fe20001800000 */
[----:B------:R-:W-:Y:S01]  /*183e0*/  FMUL.FTZ R64, R2, R66 ;  /* 0x0000004202407220 */ /* 0x000fe20000410000 */
[----:B------:R-:W-:Y:S01]  /*183f0*/  FSEL R104, R15, -INF , P2 ;  /* 0xff8000000f687808 */ /* 0x000fe20001000000 */
[----:B------:R-:W4:Y:S01]  /*18400*/  MUFU.TANH R76, R76 ;  /* 0x0000004c004c7308 */ /* 0x000f220000002400 */
[----:B------:R-:W-:Y:S01]  /*18410*/  FMNMX.FTZ R15, R98, R9, !PT ;  /* 0x00000009620f7209 */ /* 0x000fe20007810000 */
[C---:B------:R-:W-:Y:S01]  /*18420*/  FMUL.FTZ R66, R2.reuse, R67 ;  /* 0x0000004302427220 */ /* 0x040fe20000410000 */
[----:B------:R-:W-:Y:S01]  /*18430*/  ISETP.GT.AND P3, PT, R7, 0x11, PT ;  /* 0x000000110700780c */ /* 0x000fe20003f64270 */
[----:B------:R-:W-:Y:S01]  /*18440*/  FMUL.FTZ R65, R2, R68 ;  /* 0x0000004402417220 */ /* 0x000fe20000410000 */
[----:B------:R-:W-:Y:S01]  /*18450*/  FMNMX.FTZ R15, R100, R15, !PT ;  /* 0x0000000f640f7209 */ /* 0x000fe20007810000 */
[----:B------:R-:W-:Y:S01]  /*18460*/  FMUL.FTZ R67, R2, R69 ;  /* 0x0000004502437220 */ /* 0x000fe20000410000 */
[----:B------:R-:W-:Y:S01]  /*18470*/  FSEL R106, R14, -INF , P3 ;  /* 0xff8000000e6a7808 */ /* 0x000fe20001800000 */
[----:B------:R-:W-:Y:S01]  /*18480*/  MUFU.TANH R78, R78 ;  /* 0x0000004e004e7308 */ /* 0x000fe20000002400 */
[----:B------:R-:W-:Y:S01]  /*18490*/  FMNMX.FTZ R15, R102, R15, !PT ;  /* 0x0000000f660f7209 */ /* 0x000fe20007810000 */
[C---:B------:R-:W-:Y:S01]  /*184a0*/  FMUL.FTZ R69, R2.reuse, R70 ;  /* 0x0000004602457220 */ /* 0x040fe20000410000 */
[----:B------:R-:W-:Y:S01]  /*184b0*/  FSEL R10, R75, -INF , P2 ;  /* 0xff8000004b0a7808 */ /* 0x000fe20001000000 */
[----:B------:R-:W-:Y:S01]  /*184c0*/  FMUL.FTZ R70, R2, R71 ;  /* 0x0000004702467220 */ /* 0x000fe20000410000 */
[----:B------:R-:W-:Y:S01]  /*184d0*/  FMNMX.FTZ R15, R104, R15, !PT ;  /* 0x0000000f680f7209 */ /* 0x000fe20007810000 */
[----:B------:R-:W-:Y:S01]  /*184e0*/  FMUL.FTZ R57, R2, R57 ;  /* 0x0000003902397220 */ /* 0x000fe20000410000 */
[----:B------:R-:W-:Y:S01]  /*184f0*/  ISETP.GT.AND P2, PT, R7, 0x20, PT ;  /* 0x000000200700780c */ /* 0x000fe20003f44270 */
[----:B------:R-:W-:Y:S01]  /*18500*/  MUFU.TANH R88, R88 ;  /* 0x0000005800587308 */ /* 0x000fe20000002400 */
[----:B------:R-:W-:Y:S01]  /*18510*/  FMNMX.FTZ R15, R106, R15, !PT ;  /* 0x0000000f6a0f7209 */ /* 0x000fe20007810000 */
[----:B------:R-:W-:Y:S01]  /*18520*/  FMUL.FTZ R93, R2, R56 ;  /* 0x00000038025d7220 */ /* 0x000fe20000410000 */
[----:B0-----:R-:W-:Y:S01]  /*18530*/  FSEL R12, R74, -INF , P3 ;  /* 0xff8000004a0c7808 */ /* 0x001fe20001800000 */
[----:B------:R-:W-:Y:S01]  /*18540*/  FMUL.FTZ R58, R2, R58 ;  /* 0x0000003a023a7220 */ /* 0x000fe20000410000 */
[----:B------:R-:W-:-:S02]  /*18550*/  FMNMX.FTZ R15, R108, R15, !PT ;  /* 0x0000000f6c0f7209 */ /* 0x000fc40007810000 */
[----:B------:R-:W-:Y:S01]  /*18560*/  ISETP.GT.AND P3, PT, R7, 0x21, PT ;  /* 0x000000210700780c */ /* 0x000fe20003f64270 */
[----:B------:R-:W-:Y:S01]  /*18570*/  MUFU.TANH R81, R81 ;  /* 0x0000005100517308 */ /* 0x000fe20000002400 */
[----:B--2---:R-:W-:Y:S02]  /*18580*/  FSEL R112, R77, -INF , P2 ;  /* 0xff8000004d707808 */ /* 0x004fe40001000000 */
[----:B------:R-:W-:Y:S02]  /*18590*/  FMNMX.FTZ R15, R110, R15, !PT ;  /* 0x0000000f6e0f7209 */ /* 0x000fe40007810000 */
[----:B-1----:R-:W-:Y:S02]  /*185a0*/  FSEL R20, R79, -INF , P4 ;  /* 0xff8000004f147808 */ /* 0x002fe40002000000 */
[----:B------:R-:W-:Y:S01]  /*185b0*/  ISETP.GT.AND P4, PT, R7, 0x28, PT ;  /* 0x000000280700780c */ /* 0x000fe20003f84270 */
[----:B------:R-:W-:Y:S01]  /*185c0*/  MUFU.TANH R83, R83 ;  /* 0x0000005300537308 */ /* 0x000fe20000002400 */
[----:B------:R-:W-:-:S07]  /*185d0*/  FMNMX.FTZ R21, R112, R15, !PT ;  /* 0x0000000f70157209 */ /* 0x000fce0007810000 */
[----:B------:R-:W-:Y:S01]  /*185e0*/  MUFU.TANH R80, R80 ;  /* 0x0000005000507308 */ /* 0x000fe20000002400 */
[----:B------:R-:W-:Y:S02]  /*185f0*/  WARPGROUP.DEPBAR.LE gsb0, 0x0 ;  /* 0x00008000000079c5 */ /* 0x000fe40000010000 */
[----:B------:R-:W-:-:S05]  /*18600*/  WARPGROUP.ARRIVE ;  /* 0x00000000000079c5 */ /* 0x000fca0000000000 */
[----:B------:R-:W-:Y:S01]  /*18610*/  MUFU.TANH R86, R86 ;  /* 0x0000005600567308 */ /* 0x000fe20000002400 */
[C---:B------:R-:W-:Y:S01]  /*18620*/  FMUL.FTZ R68, R2.reuse, R40 ;  /* 0x0000002802447220 */ /* 0x040fe20000410000 */
[C---:B------:R-:W-:Y:S01]  /*18630*/  FMUL.FTZ R99, R2.reuse, R44 ;  /* 0x0000002c02637220 */ /* 0x040fe20000410000 */
[C---:B------:R-:W-:Y:S01]  /*18640*/  FMUL.FTZ R46, R2.reuse, R46 ;  /* 0x0000002e022e7220 */ /* 0x040fe20000410000 */
[----:B------:R-:W-:Y:S01]  /*18650*/  FMUL.FTZ R40, R2, R47 ;  /* 0x0000002f02287220 */ /* 0x000fe20000410000 */
[----:B------:R-:W-:Y:S01]  /*18660*/  QGMMA.64x32x32.F32.E4M3.E4M3 R24, gdesc[UR16], R24, gsb0 ;  /* 0x00600000101879f3 */ /* 0x000fe20008000818 */
[----:B---3--:R-:W-:Y:S01]  /*18670*/  FSEL R44, R82, -INF , P3 ;  /* 0xff800000522c7808 */ /* 0x008fe20001800000 */
[----:B------:R-:W-:Y:S01]  /*18680*/  FMUL.FTZ R71, R2, R42 ;  /* 0x0000002a02477220 */ /* 0x000fe20000410000 */
[----:B------:R-:W-:Y:S01]  /*18690*/  MUFU.TANH R85, R85 ;  /* 0x0000005500557308 */ /* 0x000fe20000002400 */
[----:B----4-:R-:W-:Y:S01]  /*186a0*/  FSEL R82, R76, -INF , P3 ;  /* 0xff8000004c527808 */ /* 0x010fe20001800000 */
[C---:B------:R-:W-:Y:S01]  /*186b0*/  FMUL.FTZ R42, R2.reuse, R49 ;  /* 0x00000031022a7220 */ /* 0x040fe20000410000 */
[C---:B------:R-:W-:Y:S01]  /*186c0*/  FMUL.FTZ R48, R2.reuse, R48 ;  /* 0x0000003002307220 */ /* 0x040fe20000410000 */
[----:B------:R-:W-:Y:S01]  /*186d0*/  FMUL.FTZ R51, R2, R51 ;  /* 0x0000003302337220 */ /* 0x000fe20000410000 */
[----:B------:R-:W-:Y:S01]  /*186e0*/  FMNMX.FTZ R21, R82, R21, !PT ;  /* 0x0000001552157209 */ /* 0x000fe20007810000 */
[C---:B------:R-:W-:Y:S01]  /*186f0*/  FMUL.FTZ R50, R2.reuse, R50 ;  /* 0x0000003202327220 */ /* 0x040fe20000410000 */
[----:B------:R-:W-:Y:S01]  /*18700*/  ISETP.GT.AND P3, PT, R7, 0x31, PT ;  /* 0x000000310700780c */ /* 0x000fe20003f64270 */
        /* <DEDUP_REMOVED lines=8> */
[----:B------:R-:W-:Y:S08]  /*18790*/  MUFU.TANH R92, R92 ;  /* 0x0000005c005c7308 */ /* 0x000ff00000002400 */
[----:B------:R1:W-:Y:S01]  /*187a0*/  MUFU.TANH R47, R46 ;  /* 0x0000002e002f7308 */ /* 0x0003e20000002400 */
[----:B0-----:R-:W-:-:S07]  /*187b0*/  FSEL R84, R84, -INF , P3 ;  /* 0xff80000054547808 */ /* 0x001fce0001800000 */
[----:B------:R0:W-:Y:S01]  /*187c0*/  MUFU.TANH R49, R40 ;  /* 0x0000002800317308 */ /* 0x0001e20000002400 */
[----:B-1----:R-:W-:Y:S02]  /*187d0*/  FSEL R46, R88, -INF , P4 ;  /* 0xff800000582e7808 */ /* 0x002fe40002000000 */
[----:B------:R-:W-:Y:S02]  /*187e0*/  FSEL R88, R81, -INF , P4 ;  /* 0xff80000051587808 */ /* 0x000fe40002000000 */
[C---:B------:R-:W-:Y:S02]  /*187f0*/  ISETP.GT.AND P4, PT, R7.reuse, 0x38, PT ;  /* 0x000000380700780c */ /* 0x040fe40003f84270 */
[----:B------:R-:W-:Y:S01]  /*18800*/  FMNMX.FTZ R21, R88, R21, !PT ;  /* 0x0000001558157209 */ /* 0x000fe20007810000 */
[----:B------:R-:W-:Y:S01]  /*18810*/  MUFU.TANH R89, R89 ;  /* 0x0000005900597308 */ /* 0x000fe20000002400 */
[----:B0-----:R-:W-:Y:S02]  /*18820*/  FSEL R40, R78, -INF , P5 ;  /* 0xff8000004e287808 */ /* 0x001fe40002800000 */
[----:B------:R-:W-:-:S04]  /*18830*/  ISETP.GT.AND P5, PT, R7, 0x29, PT ;  /* 0x000000290700780c */ /* 0x000fc80003fa4270 */
[----:B------:R-:W-:Y:S01]  /*18840*/  FSEL R80, R80, -INF , P5 ;  /* 0xff80000050507808 */ /* 0x000fe20002800000 */
        /* <DEDUP_REMOVED lines=10> */
[----:B-1----:R-:W-:Y:S01]  /*188f0*/  FSEL R42, R83, -INF , P2 ;  /* 0xff800000532a7808 */ /* 0x002fe20001000000 */
[C---:B------:R-:W-:Y:S01]  /*18900*/  FMUL.FTZ R33, R2.reuse, R33 ;  /* 0x0000002102217220 */ /* 0x040fe20000410000 */
[----:B------:R-:W-:Y:S01]  /*18910*/  ISETP.GT.AND P2, PT, R7, 0x30, PT ;  /* 0x000000300700780c */ /* 0x000fe20003f44270 */
[----:B------:R-:W-:Y:S01]  /*18920*/  FMUL.FTZ R37, R2, R37 ;  /* 0x0000002502257220 */ /* 0x000fe20000410000 */
[----:B0-----:R-:W-:-:S02]  /*18930*/  FSEL R52, R91, -INF , P3 ;  /* 0xff8000005b347808 */ /* 0x001fc40001800000 */
[----:B------:R-:W-:Y:S01]  /*18940*/  ISETP.GT.AND P3, PT, R7, 0x41, PT ;  /* 0x000000410700780c */ /* 0x000fe20003f64270 */
[----:B------:R-:W0:Y:S08]  /*18950*/  MUFU.TANH R94, R94 ;  /* 0x0000005e005e7308 */ /* 0x000e300000002400 */
[----:B------:R-:W1:Y:S08]  /*18960*/  MUFU.TANH R57, R57 ;  /* 0x0000003900397308 */ /* 0x000e700000002400 */
[----:B------:R2:W-:Y:S01]  /*18970*/  MUFU.TANH R13, R48 ;  /* 0x00000030000d7308 */ /* 0x0005e20000002400 */
[----:B0-----:R-:W-:-:S07]  /*18980*/  FSEL R54, R94, -INF , P4 ;  /* 0xff8000005e367808 */ /* 0x001fce0002000000 */
[----:B------:R-:W0:Y:S01]  /*18990*/  MUFU.TANH R93, R93 ;  /* 0x0000005d005d7308 */ /* 0x000e220000002400 */
[----:B--2---:R-:W-:Y:S02]  /*189a0*/  FSEL R48, R86, -INF , P5 ;  /* 0xff80000056307808 */ /* 0x004fe40002800000 */
[----:B------:R-:W-:Y:S02]  /*189b0*/  FSEL R86, R85, -INF , P2 ;  /* 0xff80000055567808 */ /* 0x000fe40001000000 */
[----:B------:R-:W-:Y:S02]  /*189c0*/  ISETP.GT.AND P5, PT, R7, 0x39, PT ;  /* 0x000000390700780c */ /* 0x000fe40003fa4270 */
[----:B-1----:R-:W-:Y:S01]  /*189d0*/  FSEL R116, R57, -INF , P3 ;  /* 0xff80000039747808 */ /* 0x002fe20001800000 */
[----:B------:R1:W-:Y:S01]  /*189e0*/  MUFU.TANH R74, R51 ;  /* 0x00000033004a7308 */ /* 0x0003e20000002400 */
[----:B------:R-:W-:-:S07]  /*189f0*/  FSEL R90, R90, -INF , P5 ;  /* 0xff8000005a5a7808 */ /* 0x000fce0002800000 */
[----:B------:R-:W2:Y:S01]  /*18a00*/  MUFU.TANH R95, R95 ;  /* 0x0000005f005f7308 */ /* 0x000ea20000002400 */
[----:B-1----:R-:W-:Y:S01]  /*18a10*/  FMNMX.FTZ R51, R86, R21, !PT ;  /* 0x0000001556337209 */ /* 0x002fe20007810000 */
[----:B------:R-:W-:-:S03]  /*18a20*/  FMUL.FTZ R21, R2, R26 ;  /* 0x0000001a02157220 */ /* 0x000fc60000410000 */
[----:B------:R-:W-:-:S03]  /*18a30*/  FMNMX.FTZ R51, R84, R51, !PT ;  /* 0x0000003354337209 */ /* 0x000fc60007810000 */
[----:B------:R1:W-:Y:S08]  /*18a40*/  MUFU.TANH R14, R50 ;  /* 0x00000032000e7308 */ /* 0x0003f00000002400 */
[----:B------:R-:W3:Y:S01]  /*18a50*/  MUFU.TANH R96, R96 ;  /* 0x0000006000607308 */ /* 0x000ee20000002400 */
[----:B-1----:R-:W-:Y:S02]  /*18a60*/  FSEL R50, R92, -INF , P2 ;  /* 0xff8000005c327808 */ /* 0x002fe40001000000 */
[----:B------:R-:W-:-:S02]  /*18a70*/  FSEL R92, R89, -INF , P4 ;  /* 0xff800000595c7808 */ /* 0x000fc40002000000 */
[----:B------:R-:W-:Y:S02]  /*18a80*/  ISETP.GT.AND P2, PT, R7, 0x40, PT ;  /* 0x000000400700780c */ /* 0x000fe40003f44270 */
[----:B------:R-:W-:Y:S01]  /*18a90*/  FMNMX.FTZ R51, R92, R51, !PT ;  /* 0x000000335c337209 */ /* 0x000fe20007810000 */
[----:B------:R-:W1:Y:S01]  /*18aa0*/  MUFU.TANH R58, R58 ;  /* 0x0000003a003a7308 */ /* 0x000e620000002400 */
[----:B0-----:R-:W-:Y:S02]  /*18ab0*/  FSEL R94, R93, -INF , P2 ;  /* 0xff8000005d5e7808 */ /* 0x001fe40001000000 */
[----:B------:R-:W-:Y:S01]  /*18ac0*/  FMNMX.FTZ R57, R90, R51, !PT ;  /* 0x000000335a397209 */ /* 0x000fe20007810000 */
[----:B------:R-:W-:Y:S01]  /*18ad0*/  FMUL.FTZ R51, R2, R28 ;  /* 0x0000001c02337220 */ /* 0x000fe20000410000 */
[----:B------:R-:W-:Y:S02]  /*18ae0*/  ISETP.GT.AND P4, PT, R7, 0x48, PT ;  /* 0x000000480700780c */ /* 0x000fe40003f84270 */
[----:B------:R-:W-:Y:S01]  /*18af0*/  FMNMX.FTZ R57, R94, R57, !PT ;  /* 0x000000395e397209 */ /* 0x000fe20007810000 */
[----:B------:R-:W0:Y:S01]  /*18b00*/  MUFU.TANH R59, R59 ;  /* 0x0000003b003b7308 */ /* 0x000e220000002400 */
[----:B--2---:R-:W-:-:S02]  /*18b10*/  FSEL R56, R95, -INF , P5 ;  /* 0xff8000005f387808 */ /* 0x004fc40002800000 */
[C---:B------:R-:W-:Y:S02]  /*18b20*/  ISETP.GT.AND P5, PT, R7.reuse, 0x49, PT ;  /* 0x000000490700780c */ /* 0x040fe40003fa4270 */
[----:B---3--:R-:W-:Y:S02]  /*18b30*/  FSEL R120, R96, -INF , P4 ;  /* 0xff80000060787808 */ /* 0x008fe40002000000 */
[----:B------:R-:W-:Y:S01]  /*18b40*/  FMNMX.FTZ R57, R116, R57, !PT ;  /* 0x0000003974397209 */ /* 0x000fe20007810000 */
[----:B------:R-:W2:Y:S01]  /*18b50*/  MUFU.TANH R97, R97 ;  /* 0x0000006100617308 */ /* 0x000ea20000002400 */
[----:B-1----:R-:W-:Y:S02]  /*18b60*/  FSEL R24, R58, -INF , P2 ;  /* 0xff8000003a187808 */ /* 0x002fe40001000000 */
[----:B------:R-:W-:Y:S02]  /*18b70*/  ISETP.GT.AND P2, PT, R7, 0x50, PT ;  /* 0x000000500700780c */ /* 0x000fe40003f44270 */
[----:B------:R-:W-:-:S03]  /*18b80*/  FMNMX.FTZ R57, R120, R57, !PT ;  /* 0x0000003978397209 */ /* 0x000fc60007810000 */
[----:B------:R-:W1:Y:S01]  /*18b90*/  MUFU.TANH R61, R61 ;  /* 0x0000003d003d7308 */ /* 0x000e620000002400 */
[----:B0-----:R-:W-:-:S04]  /*18ba0*/  FSEL R122, R59, -INF , P5 ;  /* 0xff8000003b7a7808 */ /* 0x001fc80002800000 */
[----:B------:R-:W-:-:S03]  /*18bb0*/  FMNMX.FTZ R57, R122, R57, !PT ;  /* 0x000000397a397209 */ /* 0x000fc60007810000 */
[----:B------:R-:W0:Y:S01]  /*18bc0*/  MUFU.TANH R62, R62 ;  /* 0x0000003e003e7308 */ /* 0x000e220000002400 */
[----:B--2---:R-:W-:Y:S02]  /*18bd0*/  FSEL R58, R97, -INF , P3 ;  /* 0xff800000613a7808 */ /* 0x004fe40001800000 */
[----:B------:R-:W-:-:S05]  /*18be0*/  ISETP.GT.AND P3, PT, R7, 0x51, PT ;  /* 0x000000510700780c */ /* 0x000fca0003f64270 */
[----:B------:R-:W2:Y:S01]  /*18bf0*/  MUFU.TANH R64, R64 ;  /* 0x0000004000407308 */ /* 0x000ea20000002400 */
[----:B-1----:R-:W-:-:S04]  /*18c00*/  FSEL R124, R61, -INF , P2 ;  /* 0xff8000003d7c7808 */ /* 0x002fc80001000000 */
[----:B------:R-:W-:Y:S01]  /*18c10*/  FMNMX.FTZ R59, R124, R57, !PT ;  /* 0x000000397c3b7209 */ /* 0x000fe20007810000 */
[----:B------:R-:W-:Y:S02]  /*18c20*/  FMUL.FTZ R57, R2, R30 ;  /* 0x0000001e02397220 */ /* 0x000fe40000410000 */
[----:B------:R-:W1:Y:S01]  /*18c30*/  MUFU.TANH R60, R60 ;  /* 0x0000003c003c7308 */ /* 0x000e620000002400 */
[----:B0-----:R-:W-:Y:S02]  /*18c40*/  FSEL R26, R62, -INF , P5 ;  /* 0xff8000003e1a7808 */ /* 0x001fe40002800000 */
[----:B------:R-:W-:-:S05]  /*18c50*/  ISETP.GT.AND P5, PT, R7, 0x59, PT ;  /* 0x000000590700780c */ /* 0x000fca0003fa4270 */
[----:B------:R-:W0:Y:S01]  /*18c60*/  MUFU.TANH R63, R63 ;  /* 0x0000003f003f7308 */ /* 0x000e220000002400 */
[----:B--2---:R-:W-:Y:S02]  /*18c70*/  FSEL R62, R64, -INF , P2 ;  /* 0xff800000403e7808 */ /* 0x004fe40001000000 */
[----:B------:R-:W-:-:S05]  /*18c80*/  ISETP.GT.AND P2, PT, R7, 0x60, PT ;  /* 0x000000600700780c */ /* 0x000fca0003f44270 */
[----:B------:R-:W2:Y:S01]  /*18c90*/  MUFU.TANH R66, R66 ;  /* 0x0000004200427308 */ /* 0x000ea20000002400 */
[----:B-1----:R-:W-:Y:S02]  /*18ca0*/  FSEL R60, R60, -INF , P4 ;  /* 0xff8000003c3c7808 */ /* 0x002fe40002000000 */
[----:B------:R-:W-:-:S05]  /*18cb0*/  ISETP.GT.AND P4, PT, R7, 0x58, PT ;  /* 0x000000580700780c */ /* 0x000fca0003f84270 */
[----:B------:R-:W1:Y:S01]  /*18cc0*/  MUFU.TANH R68, R68 ;  /* 0x0000004400447308 */ /* 0x000e620000002400 */
[----:B0-----:R-:W-:-:S04]  /*18cd0*/  FSEL R126, R63, -INF , P3 ;  /* 0xff8000003f7e7808 */ /* 0x001fc80001800000 */
[----:B------:R-:W-:-:S03]  /*18ce0*/  FMNMX.FTZ R59, R126, R59, !PT ;  /* 0x0000003b7e3b7209 */ /* 0x000fc60007810000 */
[----:B------:R-:W0:Y:S01]  /*18cf0*/  MUFU.TANH R71, R71 ;  /* 0x0000004700477308 */ /* 0x000e220000002400 */
[----:B--2---:R-:W-:Y:S02]  /*18d00*/  FSEL R28, R66, -INF , P3 ;  /* 0xff800000421c7808 */ /* 0x004fe40001800000 */
[----:B------:R-:W-:-:S05]  /*18d10*/  ISETP.GT.AND P3, PT, R7, 0x61, PT ;  /* 0x000000610700780c */ /* 0x000fca0003f64270 */
[----:B------:R-:W2:Y:S01]  /*18d20*/  MUFU.TANH R65, R65 ;  /* 0x0000004100417308 */ /* 0x000ea20000002400 */
[----:B-1----:R-:W-:-:S07]  /*18d30*/  FSEL R132, R68, -INF , P2 ;  /* 0xff80000044847808 */ /* 0x002fce0001000000 */
[----:B------:R-:W1:Y:S01]  /*18d40*/  MUFU.TANH R41, R41 ;  /* 0x0000002900297308 */ /* 0x000e620000002400 */
[----:B0-----:R-:W-:Y:S02]  /*18d50*/  FSEL R30, R71, -INF , P2 ;  /* 0xff800000471e7808 */ /* 0x001fe40001000000 */
[----:B------:R-:W-:-:S04]  /*18d60*/  ISETP.GT.AND P2, PT, R7, 0x70, PT ;  /* 0x000000700700780c */ /* 0x000fc80003f44270 */
[----:B------:R-:W-:Y:S01]  /*18d70*/  FSEL R140, R13, -INF , P2 ;  /* 0xff8000000d8c7808 */ /* 0x000fe20001000000 */
[----:B------:R-:W0:Y:S01]  /*18d80*/  MUFU.TANH R43, R43 ;  /* 0x0000002b002b7308 */ /* 0x000e220000002400 */
[----:B--2---:R-:W-:-:S04]  /*18d90*/  FSEL R128, R65, -INF , P4 ;  /* 0xff80000041807808 */ /* 0x004fc80002000000 */
[----:B------:R-:W-:-:S03]  /*18da0*/  FMNMX.FTZ R59, R128, R59, !PT ;  /* 0x0000003b803b7209 */ /* 0x000fc60007810000 */
[----:B------:R-:W2:Y:S01]  /*18db0*/  MUFU.TANH R67, R67 ;  /* 0x0000004300437308 */ /* 0x000ea20000002400 */
[----:B-1----:R-:W-:Y:S01]  /*18dc0*/  FSEL R134, R41, -INF , P3 ;  /* 0xff80000029867808 */ /* 0x002fe20001800000 */
[----:B------:R-:W-:Y:S01]  /*18dd0*/  FMUL.FTZ R41, R2, R32 ;  /* 0x0000002002297220 */ /* 0x000fe20000410000 */
[----:B------:R-:W-:Y:S02]  /*18de0*/  FSEL R32, R14, -INF , P2 ;  /* 0xff8000000e207808 */ /* 0x000fe40001000000 */
[----:B------:R-:W-:-:S03]  /*18df0*/  ISETP.GT.AND P2, PT, R7, 0x80, PT ;  /* 0x000000800700780c */ /* 0x000fc60003f44270 */
[----:B------:R-:W1:Y:S01]  /*18e00*/  MUFU.TANH R21, R21 ;  /* 0x0000001500157308 */ /* 0x000e620000002400 */
[----:B0-----:R-:W-:Y:S01]  /*18e10*/  FSEL R68, R43, -INF , P3 ;  /* 0xff8000002b447808 */ /* 0x001fe20001800000 */
[C---:B------:R-:W-:Y:S01]  /*18e20*/  FMUL.FTZ R43, R2.reuse, R35 ;  /* 0x00000023022b7220 */ /* 0x040fe20000410000 */
[----:B------:R-:W-:Y:S01]  /*18e30*/  ISETP.GT.AND P3, PT, R7, 0x71, PT ;  /* 0x000000710700780c */ /* 0x000fe20003f64270 */
[----:B------:R-:W-:-:S03]  /*18e40*/  FMUL.FTZ R35, R2, R39 ;  /* 0x0000002702237220 */ /* 0x000fc60000410000 */
[----:B------:R-:W-:Y:S01]  /*18e50*/  FSEL R142, R11, -INF , P3 ;  /* 0xff8000000b8e7808 */ /* 0x000fe20001800000 */
[----:B------:R-:W0:Y:S01]  /*18e60*/  MUFU.TANH R69, R69 ;  /* 0x0000004500457308 */ /* 0x000e220000002400 */
[----:B--2---:R-:W-:Y:S01]  /*18e70*/  FSEL R130, R67, -INF , P5 ;  /* 0xff80000043827808 */ /* 0x004fe20002800000 */
[----:B------:R-:W-:Y:S01]  /*18e80*/  FMUL.FTZ R11, R2, R36 ;  /* 0x00000024020b7220 */ /* 0x000fe20000410000 */
[----:B------:R-:W-:Y:S02]  /*18e90*/  FSEL R74, R74, -INF , P3 ;  /* 0xff8000004a4a7808 */ /* 0x000fe40001800000 */
[----:B------:R-:W-:Y:S02]  /*18ea0*/  FMNMX.FTZ R59, R130, R59, !PT ;  /* 0x0000003b823b7209 */ /* 0x000fe40007810000 */
[----:B------:R-:W-:Y:S01]  /*18eb0*/  ISETP.GT.AND P3, PT, R7, 0x81, PT ;  /* 0x000000810700780c */ /* 0x000fe20003f64270 */
[----:B------:R-:W2:Y:S01]  /*18ec0*/  MUFU.TANH R70, R70 ;  /* 0x0000004600467308 */ /* 0x000ea20000002400 */
[----:B-1----:R-:W-:-:S02]  /*18ed0*/  FSEL R36, R21, -INF , P2 ;  /* 0xff80000015247808 */ /* 0x002fc40001000000 */
[----:B------:R-:W-:Y:S02]  /*18ee0*/  FMNMX.FTZ R21, R4, R5, !PT ;  /* 0x0000000504157209 */ /* 0x000fe40007810000 */
[----:B------:R-:W-:Y:S02]  /*18ef0*/  FMNMX.FTZ R59, R132, R59, !PT ;  /* 0x0000003b843b7209 */ /* 0x000fe40007810000 */
[----:B------:R-:W-:Y:S01]  /*18f00*/  FMNMX.FTZ R21, R6, R21, !PT ;  /* 0x0000001506157209 */ /* 0x000fe20007810000 */
[----:B------:R-:W1:Y:S01]  /*18f10*/  MUFU.TANH R99, R99 ;  /* 0x0000006300637308 */ /* 0x000e620000002400 */
[----:B0-----:R-:W-:Y:S02]  /*18f20*/  FSEL R64, R69, -INF , P4 ;  /* 0xff80000045407808 */ /* 0x001fe40002000000 */
[----:B------:R-:W-:Y:S02]  /*18f30*/  ISETP.GT.AND P4, PT, R7, 0x68, PT ;  /* 0x000000680700780c */ /* 0x000fe40003f84270 */
[----:B------:R-:W-:-:S03]  /*18f40*/  FMNMX.FTZ R59, R134, R59, !PT ;  /* 0x0000003b863b7209 */ /* 0x000fc60007810000 */
[----:B------:R-:W0:Y:S01]  /*18f50*/  MUFU.TANH R25, R25 ;  /* 0x0000001900197308 */ /* 0x000e220000002400 */
[----:B--2---:R-:W-:Y:S02]  /*18f60*/  FSEL R66, R70, -INF , P5 ;  /* 0xff80000046427808 */ /* 0x004fe40002800000 */
[----:B------:R-:W-:Y:S02]  /*18f70*/  ISETP.GT.AND P5, PT, R7, 0x69, PT ;  /* 0x000000690700780c */ /* 0x000fe40003fa4270 */
[----:B------:R-:W-:Y:S02]  /*18f80*/  FSEL R70, R47, -INF , P4 ;  /* 0xff8000002f467808 */ /* 0x000fe40002000000 */
[----:B------:R-:W-:Y:S01]  /*18f90*/  FSEL R72, R49, -INF , P5 ;  /* 0xff80000031487808 */ /* 0x000fe20002800000 */
[----:B------:R-:W2:Y:S01]  /*18fa0*/  MUFU.TANH R45, R45 ;  /* 0x0000002d002d7308 */ /* 0x000ea20000002400 */
[----:B-1----:R-:W-:Y:S02]  /*18fb0*/  FSEL R136, R99, -INF , P4 ;  /* 0xff80000063887808 */ /* 0x002fe40002000000 */
[----:B------:R-:W-:-:S02]  /*18fc0*/  ISETP.GT.AND P4, PT, R7, 0x78, PT ;  /* 0x000000780700780c */ /* 0x000fc40003f84270 */
[----:B------:R-:W-:-:S03]  /*18fd0*/  FMNMX.FTZ R59, R136, R59, !PT ;  /* 0x0000003b883b7209 */ /* 0x000fc60007810000 */
[----:B------:R-:W1:Y:S01]  /*18fe0*/  MUFU.TANH R144, R144 ;  /* 0x0000009000907308 */ /* 0x000e620000002400 */
[----:B0-----:R-:W-:Y:S02]  /*18ff0*/  FSEL R150, R25, -INF , P3 ;  /* 0xff80000019967808 */ /* 0x001fe40001800000 */
[----:B------:R-:W-:-:S04]  /*19000*/  FMNMX.FTZ R25, R8, R21, !PT ;  /* 0x0000001508197209 */ /* 0x000fc80007810000 */
[----:B------:R-:W-:Y:S01]  /*19010*/  FMNMX.FTZ R25, R10, R25, !PT ;  /* 0x000000190a197209 */ /* 0x000fe20007810000 */
[----:B------:R-:W0:Y:S01]  /*19020*/  MUFU.TANH R27, R27 ;  /* 0x0000001b001b7308 */ /* 0x000e220000002400 */
[----:B--2---:R-:W-:Y:S02]  /*19030*/  FSEL R138, R45, -INF , P5 ;  /* 0xff8000002d8a7808 */ /* 0x004fe40002800000 */
[----:B------:R-:W-:Y:S02]  /*19040*/  FMNMX.FTZ R25, R12, R25, !PT ;  /* 0x000000190c197209 */ /* 0x000fe40007810000 */
[----:B------:R-:W-:Y:S02]  /*19050*/  FMNMX.FTZ R59, R138, R59, !PT ;  /* 0x0000003b8a3b7209 */ /* 0x000fe40007810000 */
[----:B------:R-:W-:Y:S01]  /*19060*/  FMNMX.FTZ R25, R20, R25, !PT ;  /* 0x0000001914197209 */ /* 0x000fe20007810000 */
[----:B------:R-:W2:Y:S01]  /*19070*/  MUFU.TANH R53, R53 ;  /* 0x0000003500357308 */ /* 0x000ea20000002400 */
[----:B------:R-:W-:-:S02]  /*19080*/  FMNMX.FTZ R59, R140, R59, !PT ;  /* 0x0000003b8c3b7209 */ /* 0x000fc40007810000 */
[----:B------:R-:W-:Y:S02]  /*19090*/  ISETP.GT.AND P5, PT, R7, 0x79, PT ;  /* 0x000000790700780c */ /* 0x000fe40003fa4270 */
[----:B-1----:R-:W-:Y:S02]  /*190a0*/  FSEL R144, R144, -INF , P4 ;  /* 0xff80000090907808 */ /* 0x002fe40002000000 */
[----:B------:R-:W-:Y:S01]  /*190b0*/  FMNMX.FTZ R59, R142, R59, !PT ;  /* 0x0000003b8e3b7209 */ /* 0x000fe20007810000 */
[----:B------:R-:W1:Y:S01]  /*190c0*/  MUFU.TANH R15, R15 ;  /* 0x0000000f000f7308 */ /* 0x000e620000002400 */
[----:B0-----:R-:W-:Y:S02]  /*190d0*/  FSEL R96, R27, -INF , P3 ;  /* 0xff8000001b607808 */ /* 0x001fe40001800000 */
[----:B------:R-:W-:Y:S02]  /*190e0*/  FMNMX.FTZ R27, R40, R25, !PT ;  /* 0x00000019281b7209 */ /* 0x000fe40007810000 */
[----:B------:R-:W-:-:S02]  /*190f0*/  FMNMX.FTZ R59, R144, R59, !PT ;  /* 0x0000003b903b7209 */ /* 0x000fc40007810000 */
[----:B------:R-:W-:Y:S01]  /*19100*/  FMNMX.FTZ R27, R42, R27, !PT ;  /* 0x0000001b2a1b7209 */ /* 0x000fe20007810000 */
[----:B------:R-:W0:Y:S01]  /*19110*/  MUFU.TANH R76, R101 ;  /* 0x00000065004c7308 */ /* 0x000e220000002400 */
[----:B--2---:R-:W-:Y:S02]  /*19120*/  FSEL R146, R53, -INF , P5 ;  /* 0xff80000035927808 */ /* 0x004fe40002800000 */
[----:B------:R-:W-:Y:S02]  /*19130*/  FMNMX.FTZ R27, R44, R27, !PT ;  /* 0x0000001b2c1b7209 */ /* 0x000fe40007810000 */
[----:B------:R-:W-:Y:S02]  /*19140*/  FMNMX.FTZ R59, R146, R59, !PT ;  /* 0x0000003b923b7209 */ /* 0x000fe40007810000 */
[----:B------:R-:W-:Y:S01]  /*19150*/  FMNMX.FTZ R27, R46, R27, !PT ;  /* 0x0000001b2e1b7209 */ /* 0x000fe20007810000 */
[----:B------:R-:W2:Y:S01]  /*19160*/  MUFU.TANH R55, R55 ;  /* 0x0000003700377308 */ /* 0x000ea20000002400 */
[----:B-1----:R-:W-:Y:S01]  /*19170*/  FSEL R148, R15, -INF , P2 ;  /* 0xff8000000f947808 */ /* 0x002fe20001000000 */
[----:B------:R-:W-:Y:S01]  /*19180*/  IMAD.U32 R15, RZ, RZ, UR6 ;  /* 0x00000006ff0f7e24 */ /* 0x000fe2000f8e00ff */
[----:B------:R-:W-:-:S02]  /*19190*/  ISETP.GT.AND P2, PT, R7, 0x90, PT ;  /* 0x000000900700780c */ /* 0x000fc40003f44270 */
[----:B------:R-:W-:Y:S02]  /*191a0*/  FMNMX.FTZ R59, R148, R59, !PT ;  /* 0x0000003b943b7209 */ /* 0x000fe40007810000 */
[C---:B------:R-:W-:Y:S01]  /*191b0*/  ISETP.GT.AND P3, PT, R7.reuse, 0x91, PT ;  /* 0x000000910700780c */ /* 0x040fe20003f64270 */
[----:B------:R-:W1:Y:S01]  /*191c0*/  MUFU.TANH R51, R51 ;  /* 0x0000003300337308 */ /* 0x000e620000002400 */
[----:B0-----:R-:W-:Y:S02]  /*191d0*/  FSEL R76, R76, -INF , P4 ;  /* 0xff8000004c4c7808 */ /* 0x001fe40002000000 */
[----:B------:R-:W-:Y:S02]  /*191e0*/  ISETP.GT.AND P4, PT, R7, 0x88, PT ;  /* 0x000000880700780c */ /* 0x000fe40003f84270 */
[----:B------:R-:W-:-:S03]  /*191f0*/  FMNMX.FTZ R59, R150, R59, !PT ;  /* 0x0000003b963b7209 */ /* 0x000fc60007810000 */
[----:B------:R-:W0:Y:S01]  /*19200*/  MUFU.TANH R31, R31 ;  /* 0x0000001f001f7308 */ /* 0x000e220000002400 */
[----:B--2---:R-:W-:Y:S02]  /*19210*/  FSEL R78, R55, -INF , P5 ;  /* 0xff800000374e7808 */ /* 0x004fe40002800000 */
[----:B------:R-:W-:-:S05]  /*19220*/  ISETP.GT.AND P5, PT, R7, 0x89, PT ;  /* 0x000000890700780c */ /* 0x000fca0003fa4270 */
[----:B------:R-:W2:Y:S01]  /*19230*/  MUFU.TANH R29, R29 ;  /* 0x0000001d001d7308 */ /* 0x000ea20000002400 */
[----:B-1----:R-:W-:-:S04]  /*19240*/  FSEL R152, R51, -INF , P4 ;  /* 0xff80000033987808 */ /* 0x002fc80002000000 */
        /* <DEDUP_REMOVED lines=12> */
[----:B------:R-:W-:Y:S01]  /*19310*/  FMUL.FTZ R41, R2, R34 ;  /* 0x0000002202297220 */ /* 0x000fe20000410000 */
[----:B------:R-:W-:-:S02]  /*19320*/  ISETP.GT.AND P5, PT, R7, 0x99, PT ;  /* 0x000000990700780c */ /* 0x000fc40003fa4270 */
[----:B------:R-:W-:-:S03]  /*19330*/  FMNMX.FTZ R59, R160, R59, !PT ;  /* 0x0000003ba03b7209 */ /* 0x000fc60007810000 */
[----:B------:R-:W1:Y:S01]  /*19340*/  MUFU.TANH R11, R11 ;  /* 0x0000000b000b7308 */ /* 0x000e620000002400 */
[----:B0-----:R-:W-:Y:S02]  /*19350*/  FSEL R114, R57, -INF , P4 ;  /* 0xff80000039727808 */ /* 0x001fe40002000000 */
[----:B------:R-:W-:-:S05]  /*19360*/  ISETP.GT.AND P4, PT, R7, 0x98, PT ;  /* 0x000000980700780c */ /* 0x000fca0003f84270 */
[----:B------:R-:W0:Y:S01]  /*19370*/  MUFU.TANH R37, R37 ;  /* 0x0000002500257308 */ /* 0x000e220000002400 */
[----:B--2---:R-:W-:Y:S02]  /*19380*/  FSEL R162, R33, -INF , P3 ;  /* 0xff80000021a27808 */ /* 0x004fe40001800000 */
[----:B------:R-:W-:Y:S02]  /*19390*/  FMNMX.FTZ R33, R56, R31, !PT ;  /* 0x0000001f38217209 */ /* 0x000fe40007810000 */
[----:B------:R-:W-:Y:S02]  /*193a0*/  FMNMX.FTZ R59, R162, R59, !PT ;  /* 0x0000003ba23b7209 */ /* 0x000fe40007810000 */
[----:B------:R-:W-:Y:S01]  /*193b0*/  FMNMX.FTZ R33, R24, R33, !PT ;  /* 0x0000002118217209 */ /* 0x000fe20007810000 */
[----:B------:R-:W2:Y:S01]  /*193c0*/  MUFU.TANH R41, R41 ;  /* 0x0000002900297308 */ /* 0x000ea20000002400 */
[----:B-1----:R-:W-:Y:S02]  /*193d0*/  FSEL R176, R11, -INF , P4 ;  /* 0xff8000000bb07808 */ /* 0x002fe40002000000 */
[----:B------:R-:W-:-:S02]  /*193e0*/  FMNMX.FTZ R33, R58, R33, !PT ;  /* 0x000000213a217209 */ /* 0x000fc40007810000 */
[----:B------:R-:W-:Y:S02]  /*193f0*/  FMNMX.FTZ R59, R176, R59, !PT ;  /* 0x0000003bb03b7209 */ /* 0x000fe40007810000 */
[----:B------:R-:W-:Y:S01]  /*19400*/  FMNMX.FTZ R33, R60, R33, !PT ;  /* 0x000000213c217209 */ /* 0x000fe20007810000 */
[----:B------:R-:W1:Y:S01]  /*19410*/  MUFU.TANH R43, R43 ;  /* 0x0000002b002b7308 */ /* 0x000e620000002400 */
[----:B0-----:R-:W-:Y:S01]  /*19420*/  FSEL R166, R37, -INF , P5 ;  /* 0xff80000025a67808 */ /* 0x001fe20002800000 */
[----:B------:R-:W-:Y:S01]  /*19430*/  FMUL.FTZ R37, R2, R38 ;  /* 0x0000002602257220 */ /* 0x000fe20000410000 */
[----:B------:R-:W-:Y:S02]  /*19440*/  FMNMX.FTZ R39, R26, R33, !PT ;  /* 0x000000211a277209 */ /* 0x000fe40007810000 */
[----:B------:R-:W-:Y:S02]  /*19450*/  FMNMX.FTZ R59, R166, R59, !PT ;  /* 0x0000003ba63b7209 */ /* 0x000fe40007810000 */
[----:B------:R-:W-:Y:S01]  /*19460*/  FMNMX.FTZ R39, R62, R39, !PT ;  /* 0x000000273e277209 */ /* 0x000fe20007810000 */
[----:B------:R-:W0:Y:S02]  /*19470*/  MUFU.TANH R37, R37 ;  /* 0x0000002500257308 */ /* 0x000e240000002400 */
[----:B------:R-:W3:Y:S01]  /*19480*/  SHFL.BFLY PT, R14, R59, 0x2, 0x1f ;  /* 0x0c401f003b0e7f89 */ /* 0x000ee200000e0000 */
[----:B------:R-:W-:-:S04]  /*19490*/  FMNMX.FTZ R39, R28, R39, !PT ;  /* 0x000000271c277209 */ /* 0x000fc80007810000 */
[----:B------:R-:W-:Y:S01]  /*194a0*/  FMNMX.FTZ R39, R64, R39, !PT ;  /* 0x0000002740277209 */ /* 0x000fe20007810000 */
[----:B------:R-:W4:Y:S03]  /*194b0*/  MUFU.TANH R35, R35 ;  /* 0x0000002300237308 */ /* 0x000f260000002400 */
[----:B------:R-:W-:-:S04]  /*194c0*/  FMNMX.FTZ R45, R66, R39, !PT ;  /* 0x00000027422d7209 */ /* 0x000fc80007810000 */
[----:B------:R-:W-:-:S04]  /*194d0*/  FMNMX.FTZ R45, R30, R45, !PT ;  /* 0x0000002d1e2d7209 */ /* 0x000fc80007810000 */
[----:B------:R-:W-:-:S04]  /*194e0*/  FMNMX.FTZ R45, R68, R45, !PT ;  /* 0x0000002d442d7209 */ /* 0x000fc80007810000 */
[----:B------:R-:W-:Y:S02]  /*194f0*/  FMNMX.FTZ R45, R70, R45, !PT ;  /* 0x0000002d462d7209 */ /* 0x000fe40007810000 */
[----:B---3--:R-:W-:Y:S02]  /*19500*/  FMNMX.FTZ R7, R59, R14, !PT ;  /* 0x0000000e3b077209 */ /* 0x008fe40007810000 */
[----:B------:R-:W-:-:S03]  /*19510*/  FMNMX.FTZ R47, R72, R45, !PT ;  /* 0x0000002d482f7209 */ /* 0x000fc60007810000 */
[----:B------:R-:W3:Y:S01]  /*19520*/  SHFL.BFLY PT, R14, R7, 0x1, 0x1f ;  /* 0x0c201f00070e7f89 */ /* 0x000ee200000e0000 */
[----:B------:R-:W-:-:S04]  /*19530*/  FMNMX.FTZ R47, R32, R47, !PT ;  /* 0x0000002f202f7209 */ /* 0x000fc80007810000 */
[----:B------:R-:W-:-:S04]  /*19540*/  FMNMX.FTZ R47, R74, R47, !PT ;  /* 0x0000002f4a2f7209 */ /* 0x000fc80007810000 */
[----:B------:R-:W-:-:S04]  /*19550*/  FMNMX.FTZ R47, R76, R47, !PT ;  /* 0x0000002f4c2f7209 */ /* 0x000fc80007810000 */
[----:B------:R-:W-:-:S04]  /*19560*/  FMNMX.FTZ R49, R78, R47, !PT ;  /* 0x0000002f4e317209 */ /* 0x000fc80007810000 */
[----:B------:R-:W-:-:S04]  /*19570*/  FMNMX.FTZ R49, R36, R49, !PT ;  /* 0x0000003124317209 */ /* 0x000fc80007810000 */
[----:B------:R-:W-:Y:S02]  /*19580*/  FMNMX.FTZ R49, R96, R49, !PT ;  /* 0x0000003160317209 */ /* 0x000fe40007810000 */
[----:B---3--:R-:W-:Y:S02]  /*19590*/  FMNMX.FTZ R14, R7, R14, !PT ;  /* 0x0000000e070e7209 */ /* 0x008fe40007810000 */
[----:B------:R-:W-:Y:S02]  /*195a0*/  FMNMX.FTZ R49, R114, R49, !PT ;  /* 0x0000003172317209 */ /* 0x000fe40007810000 */
[C---:B------:R-:W-:Y:S01]  /*195b0*/  FSETP.NEU.FTZ.AND P6, PT, R14.reuse, -INF , PT ;  /* 0xff8000000e00780b */ /* 0x040fe20003fdd000 */
[----:B------:R-:W-:-:S01]  /*195c0*/  FFMA.FTZ R29, R14, R15, -8 ;  /* 0xc10000000e1d7423 */ /* 0x000fc2000001000f */
[----:B------:R-:W-:-:S04]  /*195d0*/  FMNMX.FTZ R49, R118, R49, !PT ;  /* 0x0000003176317209 */ /* 0x000fc80007810000 */
[----:B------:R-:W-:-:S05]  /*195e0*/  FSEL R29, R29, RZ, P6 ;  /* 0x000000ff1d1d7208 */ /* 0x000fca0003000000 */
[-CC-:B------:R-:W-:Y:S01]  /*195f0*/  FFMA.FTZ R11, R104, R15.reuse, -R29.reuse ;  /* 0x0000000f680b7223 */ /* 0x180fe2000001081d */
[----:B--2---:R-:W-:Y:S01]  /*19600*/  FSEL R104, R41, -INF , P2 ;  /* 0xff80000029687808 */ /* 0x004fe20001000000 */
[-CC-:B------:R-:W-:Y:S01]  /*19610*/  FFMA.FTZ R7, R98, R15.reuse, -R29.reuse ;  /* 0x0000000f62077223 */ /* 0x180fe2000001081d */
[----:B------:R-:W-:-:S01]  /*19620*/  FFMA.FTZ R98, R106, R15, -R29 ;  /* 0x0000000f6a627223 */ /* 0x000fc2000001081d */
[----:B-1----:R-:W-:Y:S01]  /*19630*/  FSEL R106, R43, -INF , P3 ;  /* 0xff8000002b6a7808 */ /* 0x002fe20001800000 */
[----:B------:R-:W-:-:S01]  /*19640*/  FFMA.FTZ R34, R9, R15, -R29 ;  /* 0x0000000f09227223 */ /* 0x000fc2000001081d */
[----:B------:R-:W-:Y:S01]  /*19650*/  FMNMX.FTZ R49, R104, R49, !PT ;  /* 0x0000003168317209 */ /* 0x000fe20007810000 */
[----:B------:R-:W-:-:S01]  /*19660*/  FFMA.FTZ R9, R100, R15, -R29 ;  /* 0x0000000f64097223 */ /* 0x000fc2000001081d */
[-CC-:B------:R-:W-:Y:S01]  /*19670*/  FFMA.FTZ R100, R110, R15.reuse, -R29.reuse ;  /* 0x0000000f6e647223 */ /* 0x180fe2000001081d */
[----:B------:R-:W-:-:S01]  /*19680*/  FFMA.FTZ R112, R112, R15, -R29 ;  /* 0x0000000f70707223 */ /* 0x000fc2000001081d */
[----:B0-----:R-:W-:Y:S01]  /*19690*/  FSEL R110, R37, -INF , P4 ;  /* 0xff800000256e7808 */ /* 0x001fe20002000000 */
[----:B------:R-:W-:-:S01]  /*196a0*/  FFMA.FTZ R86, R86, R15, -R29 ;  /* 0x0000000f56567223 */ /* 0x000fc2000001081d */
[----:B------:R-:W-:Y:S01]  /*196b0*/  FMNMX.FTZ R49, R106, R49, !PT ;  /* 0x000000316a317209 */ /* 0x000fe20007810000 */
[----:B------:R4:W-:Y:S01]  /*196c0*/  MUFU.EX2 R21, R112 ;  /* 0x0000007000157308 */ /* 0x0009e20000000800 */
[----:B------:R-:W-:-:S01]  /*196d0*/  FFMA.FTZ R90, R90, R15, -R29 ;  /* 0x0000000f5a5a7223 */ /* 0x000fc2000001081d */
[--C-:B------:R-:W-:Y:S01]  /*196e0*/  FFMA.FTZ R38, R102, R15, -R29.reuse ;  /* 0x0000000f66267223 */ /* 0x100fe2000001081d */
[----:B------:R-:W-:Y:S01]  /*196f0*/  FMNMX.FTZ R49, R110, R49, !PT ;  /* 0x000000316e317209 */ /* 0x000fe20007810000 */
[-CC-:B------:R-:W-:Y:S01]  /*19700*/  FFMA.FTZ R41, R132, R15.reuse, -R29.reuse ;  /* 0x0000000f84297223 */ /* 0x180fe2000001081d */
[----:B------:R-:W-:-:S01]  /*19710*/  FFMA.FTZ R88, R88, R15, -R29 ;  /* 0x0000000f58587223 */ /* 0x000fc2000001081d */
[-CC-:B------:R-:W-:Y:S01]  /*19720*/  FFMA.FTZ R92, R92, R15.reuse, -R29.reuse ;  /* 0x0000000f5c5c7223 */ /* 0x180fe2000001081d */
[----:B------:R-:W-:-:S01]  /*19730*/  FFMA.FTZ R94, R94, R15, -R29 ;  /* 0x0000000f5e5e7223 */ /* 0x000fc2000001081d */
[----:B------:R-:W-:Y:S01]  /*19740*/  MUFU.EX2 R27, R86 ;  /* 0x00000056001b7308 */ /* 0x000fe20000000800 */
[----:B----4-:R-:W-:Y:S01]  /*19750*/  FSEL R112, R35, -INF , P5 ;  /* 0xff80000023707808 */ /* 0x010fe20002800000 */
[-CC-:B------:R-:W-:Y:S01]  /*19760*/  FFMA.FTZ R120, R120, R15.reuse, -R29.reuse ;  /* 0x0000000f78787223 */ /* 0x180fe2000001081d */
[----:B------:R-:W-:-:S01]  /*19770*/  FFMA.FTZ R124, R124, R15, -R29 ;  /* 0x0000000f7c7c7223 */ /* 0x000fc2000001081d */
[--C-:B------:R-:W-:Y:S01]  /*19780*/  FFMA.FTZ R128, R128, R15, -R29.reuse ;  /* 0x0000000f80807223 */ /* 0x100fe2000001081d */
[----:B------:R-:W-:Y:S01]  /*19790*/  FMNMX.FTZ R49, R112, R49, !PT ;  /* 0x0000003170317209 */ /* 0x000fe20007810000 */
[-CC-:B------:R-:W-:Y:S01]  /*197a0*/  FFMA.FTZ R13, R108, R15.reuse, -R29.reuse ;  /* 0x0000000f6c0d7223 */ /* 0x180fe2000001081d */
        /* <DEDUP_REMOVED lines=10> */
[----:B0-----:R-:W0:Y:S01]  /*19850*/  SHFL.BFLY PT, R90, R49, 0x2, 0x1f ;  /* 0x0c401f00315a7f89 */ /* 0x001e2200000e0000 */
[----:B------:R-:W-:-:S01]  /*19860*/  FFMA.FTZ R51, R152, R15, -R29 ;  /* 0x0000000f98337223 */ /* 0x000fc2000001081d */
[-CC-:B------:R-:W-:Y:S01]  /*19870*/  FFMA.FTZ R53, R160, R15.reuse, -R29.reuse ;  /* 0x0000000fa0357223 */ /* 0x180fe2000001081d */
[----:B------:R-:W-:-:S04]  /*19880*/  FFMA.FTZ R130, R166, R15, -R29 ;  /* 0x0000000fa6827223 */ /* 0x000fc8000001081d */
[----:B------:R-:W-:Y:S08]  /*19890*/  MUFU.EX2 R34, R34 ;  /* 0x0000002200227308 */ /* 0x000ff00000000800 */
[----:B------:R-:W-:Y:S08]  /*198a0*/  MUFU.EX2 R9, R9 ;  /* 0x0000000900097308 */ /* 0x000ff00000000800 */
[----:B------:R-:W1:Y:S01]  /*198b0*/  MUFU.EX2 R38, R38 ;  /* 0x0000002600267308 */ /* 0x000e620000000800 */
[----:B0-----:R-:W-:Y:S01]  /*198c0*/  FMNMX.FTZ R55, R49, R90, !PT ;  /* 0x0000005a31377209 */ /* 0x001fe20007810000 */
[----:B------:R-:W-:-:S04]  /*198d0*/  FFMA.FTZ R49, R148, R15, -R29 ;  /* 0x0000000f94317223 */ /* 0x000fc8000001081d */
[----:B------:R-:W0:Y:S02]  /*198e0*/  SHFL.BFLY PT, R90, R55, 0x1, 0x1f ;  /* 0x0c201f00375a7f89 */ /* 0x000e2400000e0000 */
[----:B------:R2:W-:Y:S08]  /*198f0*/  MUFU.EX2 R25, R88 ;  /* 0x0000005800197308 */ /* 0x0005f00000000800 */
[----:B------:R3:W4:Y:S01]  /*19900*/  MUFU.EX2 R31, R92 ;  /* 0x0000005c001f7308 */ /* 0x0007220000000800 */
[----:B--2---:R-:W-:-:S01]  /*19910*/  FFMA.FTZ R88, R116, R15, -R29 ;  /* 0x0000000f74587223 */ /* 0x004fc2000001081d */
[----:B------:R-:W-:-:S06]  /*19920*/  FFMA.FTZ R116, R138, R15, -R29 ;  /* 0x0000000f8a747223 */ /* 0x000fcc000001081d */
[----:B------:R2:W-:Y:S01]  /*19930*/  MUFU.EX2 R33, R94 ;  /* 0x0000005e00217308 */ /* 0x0005e20000000800 */
[----:B---3--:R-:W-:-:S01]  /*19940*/  FFMA.FTZ R92, R122, R15, -R29 ;  /* 0x0000000f7a5c7223 */ /* 0x008fc2000001081d */
[-CC-:B------:R-:W-:Y:S01]  /*19950*/  FFMA.FTZ R122, R146, R15.reuse, -R29.reuse ;  /* 0x0000000f927a7223 */ /* 0x180fe2000001081d */
[----:B0-----:R-:W-:Y:S01]  /*19960*/  FMNMX.FTZ R90, R55, R90, !PT ;  /* 0x0000005a375a7209 */ /* 0x001fe20007810000 */
[----:B------:R-:W-:-:S04]  /*19970*/  FFMA.FTZ R55, R176, R15, -R29 ;  /* 0x0000000fb0377223 */ /* 0x000fc8000001081d */
[----:B------:R0:W-:Y:S01]  /*19980*/  MUFU.EX2 R39, R120 ;  /* 0x0000007800277308 */ /* 0x0001e20000000800 */
[----:B--2---:R-:W-:-:S01]  /*19990*/  FFMA.FTZ R94, R126, R15, -R29 ;  /* 0x0000000f7e5e7223 */ /* 0x004fc2000001081d */
[C---:B------:R-:W-:Y:S01]  /*199a0*/  FSETP.NEU.FTZ.AND P2, PT, R90.reuse, -INF , PT ;  /* 0xff8000005a00780b */ /* 0x040fe20003f5d000 */
[----:B------:R-:W-:-:S01]  /*199b0*/  FFMA.FTZ R57, R90, R15, -8 ;  /* 0xc10000005a397423 */ /* 0x000fc2000001000f */
[--C-:B------:R-:W-:Y:S01]  /*199c0*/  FFMA.FTZ R126, R154, R15, -R29.reuse ;  /* 0x0000000f9a7e7223 */ /* 0x100fe2000001081d */
[----:B-1----:R-:W-:Y:S02]  /*199d0*/  F2FP.SATFINITE.E4M3.F32.PACK_AB_MERGE_C R176, R38, R9, RZ ;  /* 0x0000000926b0723e */ /* 0x002fe400048070ff */
[----:B----4-:R-:W-:Y:S01]  /*199e0*/  F2FP.SATFINITE.E4M3.F32.PACK_AB_MERGE_C R182, R86, R31, RZ ;  /* 0x0000001f56b6723e */ /* 0x010fe200048070ff */
[----:B------:R1:W-:Y:S01]  /*199f0*/  MUFU.EX2 R45, R124 ;  /* 0x0000007c002d7308 */ /* 0x0003e20000000800 */
[----:B------:R-:W-:Y:S01]  /*19a00*/  FSEL R57, R57, RZ, P2 ;  /* 0x000000ff39397208 */ /* 0x000fe20001000000 */
[----:B0-----:R-:W-:Y:S01]  /*19a10*/  FFMA.FTZ R120, R142, R15, -R29 ;  /* 0x0000000f8e787223 */ /* 0x001fe2000001081d */
[----:B------:R-:W-:-:S02]  /*19a20*/  F2FP.SATFINITE.E4M3.F32.PACK_AB_MERGE_C R176, R34, R7, R176 ;  /* 0x0000000722b0723e */ /* 0x000fc400048070b0 */
[----:B------:R-:W-:Y:S01]  /*19a30*/  ISETP.GE.AND P2, PT, R158, 0xa1, PT ;  /* 0x000000a19e00780c */ /* 0x000fe20003f46270 */
[----:B------:R-:W-:-:S01]  /*19a40*/  FFMA.FTZ R4, R4, R15, -R57 ;  /* 0x0000000f04047223 */ /* 0x000fc20000010839 */
[-CC-:B------:R-:W-:Y:S01]  /*19a50*/  FFMA.FTZ R5, R5, R15.reuse, -R57.reuse ;  /* 0x0000000f05057223 */ /* 0x180fe20000010839 */
[----:B------:R-:W-:-:S01]  /*19a60*/  FFMA.FTZ R59, R6, R15, -R57 ;  /* 0x0000000f063b7223 */ /* 0x000fc20000010839 */
[-CC-:B------:R-:W-:Y:S01]  /*19a70*/  FFMA.FTZ R132, R8, R15.reuse, -R57.reuse ;  /* 0x0000000f08847223 */ /* 0x180fe20000010839 */
[----:B------:R-:W-:-:S01]  /*19a80*/  FFMA.FTZ R6, R10, R15, -R57 ;  /* 0x0000000f0a067223 */ /* 0x000fc20000010839 */
[----:B------:R0:W-:Y:S01]  /*19a90*/  MUFU.EX2 R47, R128 ;  /* 0x00000080002f7308 */ /* 0x0001e20000000800 */
[----:B-1----:R-:W-:-:S01]  /*19aa0*/  FFMA.FTZ R124, R150, R15, -R29 ;  /* 0x0000000f967c7223 */ /* 0x002fc2000001081d */
[-CC-:B------:R-:W-:Y:S01]  /*19ab0*/  FFMA.FTZ R75, R26, R15.reuse, -R57.reuse ;  /* 0x0000000f1a4b7223 */ /* 0x180fe20000010839 */
[----:B------:R-:W-:-:S01]  /*19ac0*/  FFMA.FTZ R71, R28, R15, -R57 ;  /* 0x0000000f1c477223 */ /* 0x000fc20000010839 */
[----:B------:R-:W-:Y:S01]  /*19ad0*/  FADD.FTZ R26, R7, R34 ;  /* 0x00000022071a7221 */ /* 0x000fe20000010000 */
[----:B------:R-:W-:-:S01]  /*19ae0*/  FFMA.FTZ R65, R40, R15, -R57 ;  /* 0x0000000f28417223 */ /* 0x000fc20000010839 */
[-CC-:B------:R-:W-:Y:S01]  /*19af0*/  FFMA.FTZ R8, R42, R15.reuse, -R57.reuse ;  /* 0x0000000f2a087223 */ /* 0x180fe20000010839 */
[----:B------:R-:W-:-:S01]  /*19b00*/  FFMA.FTZ R61, R44, R15, -R57 ;  /* 0x0000000f2c3d7223 */ /* 0x000fc20000010839 */
[----:B------:R-:W-:Y:S01]  /*19b10*/  MUFU.EX2 R4, R4 ;  /* 0x0000000400047308 */ /* 0x000fe20000000800 */
[----:B0-----:R-:W-:-:S01]  /*19b20*/  FFMA.FTZ R128, R162, R15, -R29 ;  /* 0x0000000fa2807223 */ /* 0x001fc2000001081d */
[-CC-:B------:R-:W-:Y:S01]  /*19b30*/  FFMA.FTZ R29, R12, R15.reuse, -R57.reuse ;  /* 0x0000000f0c1d7223 */ /* 0x180fe20000010839 */
[----:B------:R-:W-:-:S01]  /*19b40*/  FFMA.FTZ R12, R20, R15, -R57 ;  /* 0x0000000f140c7223 */ /* 0x000fc20000010839 */
[----:B------:R-:W-:Y:S01]  /*19b50*/  FADD.FTZ R79, R9, R26 ;  /* 0x0000001a094f7221 */ /* 0x000fe20000010000 */
[----:B------:R-:W-:-:S01]  /*19b60*/  FFMA.FTZ R40, R46, R15, -R57 ;  /* 0x0000000f2e287223 */ /* 0x000fc20000010839 */
[-CC-:B------:R-:W-:Y:S01]  /*19b70*/  FFMA.FTZ R69, R48, R15.reuse, -R57.reuse ;  /* 0x0000000f30457223 */ /* 0x180fe20000010839 */
[----:B------:R-:W-:-:S01]  /*19b80*/  FFMA.FTZ R30, R30, R15, -R57 ;  /* 0x0000000f1e1e7223 */ /* 0x000fc20000010839 */
[----:B------:R-:W0:Y:S01]  /*19b90*/  MUFU.EX2 R5, R5 ;  /* 0x0000000500057308 */ /* 0x000e220000000800 */
[----:B------:R-:W-:-:S02]  /*19ba0*/  @!P1 VIADD R26, R3, 0x29840 ;  /* 0x00029840031a9836 */ /* 0x000fc40000000000 */
        /* <DEDUP_REMOVED lines=11> */
[----:B------:R-:W-:Y:S01]  /*19c60*/  @!P1 PRMT R26, RZ, 0x654, R26 ;  /* 0x00000654ff1a9816 */ /* 0x000fe2000000001a */
[-CC-:B------:R-:W-:Y:S01]  /*19c70*/  FFMA.FTZ R68, R68, R15.reuse, -R57.reuse ;  /* 0x0000000f44447223 */ /* 0x180fe20000010839 */
[----:B------:R-:W-:-:S01]  /*19c80*/  FFMA.FTZ R70, R70, R15, -R57 ;  /* 0x0000000f46467223 */ /* 0x000fc20000010839 */
[----:B------:R-:W2:Y:S01]  /*19c90*/  MUFU.EX2 R132, R132 ;  /* 0x0000008400847308 */ /* 0x000ea20000000800 */
[----:B0-----:R-:W-:-:S01]  /*19ca0*/  FADD.FTZ R28, R4, R5 ;  /* 0x00000005041c7221 */ /* 0x001fc20000010000 */
[----:B------:R0:W-:Y:S01]  /*19cb0*/  @!P1 SYNCS.ARRIVE.TRANS64.RED.A1T0 RZ, [R26+URZ], RZ ;  /* 0x000000ff1aff99a7 */ /* 0x0001e2000810043f */
[----:B------:R-:W-:-:S01]  /*19cc0*/  FFMA.FTZ R72, R72, R15, -R57 ;  /* 0x0000000f48487223 */ /* 0x000fc20000010839 */
[-CC-:B------:R-:W-:Y:S01]  /*19cd0*/  FFMA.FTZ R76, R76, R15.reuse, -R57.reuse ;  /* 0x0000000f4c4c7223 */ /* 0x180fe20000010839 */
[----:B------:R-:W-:-:S01]  /*19ce0*/  FFMA.FTZ R78, R78, R15, -R57 ;  /* 0x0000000f4e4e7223 */ /* 0x000fc20000010839 */
[-CC-:B------:R-:W-:Y:S01]  /*19cf0*/  FFMA.FTZ R36, R36, R15.reuse, -R57.reuse ;  /* 0x0000000f24247223 */ /* 0x180fe20000010839 */
[----:B------:R-:W-:-:S01]  /*19d00*/  FFMA.FTZ R96, R96, R15, -R57 ;  /* 0x0000000f60607223 */ /* 0x000fc20000010839 */
[----:B------:R-:W3:Y:S01]  /*19d10*/  MUFU.EX2 R11, R11 ;  /* 0x0000000b000b7308 */ /* 0x000ee20000000800 */
[----:B-1----:R-:W-:-:S01]  /*19d20*/  FADD.FTZ R81, R59, R28 ;  /* 0x0000001c3b517221 */ /* 0x002fc20000010000 */
[----:B------:R-:W-:Y:S01]  /*19d30*/  FADD.FTZ R28, R38, R79 ;  /* 0x0000004f261c7221 */ /* 0x000fe20000010000 */
[----:B------:R-:W-:-:S01]  /*19d40*/  FFMA.FTZ R114, R114, R15, -R57 ;  /* 0x0000000f72727223 */ /* 0x000fc20000010839 */
[-CC-:B------:R-:W-:Y:S01]  /*19d50*/  FFMA.FTZ R118, R118, R15.reuse, -R57.reuse ;  /* 0x0000000f76767223 */ /* 0x180fe20000010839 */
[----:B------:R-:W-:-:S01]  /*19d60*/  FFMA.FTZ R104, R104, R15, -R57 ;  /* 0x0000000f68687223 */ /* 0x000fc20000010839 */
[-CC-:B------:R-:W-:Y:S01]  /*19d70*/  FFMA.FTZ R106, R106, R15.reuse, -R57.reuse ;  /* 0x0000000f6a6a7223 */ /* 0x180fe20000010839 */
[----:B------:R-:W-:-:S01]  /*19d80*/  FFMA.FTZ R110, R110, R15, -R57 ;  /* 0x0000000f6e6e7223 */ /* 0x000fc20000010839 */
[----:B------:R-:W1:Y:S01]  /*19d90*/  MUFU.EX2 R6, R6 ;  /* 0x0000000600067308 */ /* 0x000e620000000800 */
[----:B--2---:R-:W-:-:S01]  /*19da0*/  FADD.FTZ R81, R132, R81 ;  /* 0x0000005184517221 */ /* 0x004fc20000010000 */
[----:B------:R-:W-:Y:S01]  /*19db0*/  F2FP.SATFINITE.E4M3.F32.PACK_AB_MERGE_C R59, R132, R59, RZ ;  /* 0x0000003b843b723e */ /* 0x000fe200048070ff */
[--C-:B------:R-:W-:Y:S01]  /*19dc0*/  IMAD.MOV.U32 R64, RZ, RZ, R87.reuse ;  /* 0x000000ffff407224 */ /* 0x100fe200078e0057 */
[----:B------:R-:W-:Y:S01]  /*19dd0*/  MOV R66, R87 ;  /* 0x0000005700427202 */ /* 0x000fe20000000f00 */
[----:B------:R-:W-:Y:S01]  /*19de0*/  IMAD.MOV.U32 R60, RZ, RZ, R87 ;  /* 0x000000ffff3c7224 */ /* 0x000fe200078e0057 */
[----:B------:R-:W-:Y:S01]  /*19df0*/  F2FP.SATFINITE.E4M3.F32.PACK_AB_MERGE_C R177, R5, R4, R59 ;  /* 0x0000000405b1723e */ /* 0x000fe2000480703b */
[----:B------:R-:W-:Y:S01]  /*19e00*/  IMAD.MOV.U32 R59, RZ, RZ, R87 ;  /* 0x000000ffff3b7224 */ /* 0x000fe200078e0057 */
[----:B------:R-:W2:Y:S01]  /*19e10*/  MUFU.EX2 R98, R98 ;  /* 0x0000006200627308 */ /* 0x000ea20000000800 */
[----:B---3--:R-:W-:-:S01]  /*19e20*/  FADD.FTZ R79, R11, R28 ;  /* 0x0000001c0b4f7221 */ /* 0x008fc20000010000 */
[-C--:B------:R-:W-:Y:S01]  /*19e30*/  MOV R62, R87.reuse ;  /* 0x00000057003e7202 */ /* 0x080fe20000000f00 */
[--C-:B------:R-:W-:Y:S01]  /*19e40*/  IMAD.MOV.U32 R56, RZ, RZ, R87.reuse ;  /* 0x000000ffff387224 */ /* 0x100fe200078e0057 */
[-C--:B------:R-:W-:Y:S01]  /*19e50*/  MOV R58, R87.reuse ;  /* 0x00000057003a7202 */ /* 0x080fe20000000f00 */
[--C-:B------:R-:W-:Y:S01]  /*19e60*/  IMAD.MOV.U32 R52, RZ, RZ, R87.reuse ;  /* 0x000000ffff347224 */ /* 0x100fe200078e0057 */
[----:B------:R-:W-:Y:S01]  /*19e70*/  MOV R54, R87 ;  /* 0x0000005700367202 */ /* 0x000fe20000000f00 */
[----:B------:R-:W-:Y:S01]  /*19e80*/  IMAD.MOV.U32 R50, RZ, RZ, R87 ;  /* 0x000000ffff327224 */ /* 0x000fe200078e0057 */
[----:B------:R-:W3:Y:S01]  /*19e90*/  MUFU.EX2 R29, R29 ;  /* 0x0000001d001d7308 */ /* 0x000ee20000000800 */
[----:B-1----:R-:W-:-:S01]  /*19ea0*/  FADD.FTZ R28, R6, R81 ;  /* 0x00000051061c7221 */ /* 0x002fc20000010000 */
[----:B------:R-:W-:-:S02]  /*19eb0*/  IMAD.MOV.U32 R38, RZ, RZ, R87 ;  /* 0x000000ffff267224 */ /* 0x000fc400078e0057 */
[----:B------:R-:W-:-:S04]  /*19ec0*/  IMAD.MOV.U32 R34, RZ, RZ, R87 ;  /* 0x000000ffff227224 */ /* 0x000fc800078e0057 */
[----:B------:R-:W1:Y:S01]  /*19ed0*/  MUFU.EX2 R13, R13 ;  /* 0x0000000d000d7308 */ /* 0x000e620000000800 */
[----:B--2---:R-:W-:-:S07]  /*19ee0*/  FADD.FTZ R48, R98, R79 ;  /* 0x0000004f62307221 */ /* 0x004fce0000010000 */
[----:B------:R-:W-:Y:S01]  /*19ef0*/  MUFU.EX2 R12, R12 ;  /* 0x0000000c000c7308 */ /* 0x000fe20000000800 */
[----:B---3--:R-:W-:-:S01]  /*19f00*/  FADD.FTZ R79, R29, R28 ;  /* 0x0000001c1d4f7221 */ /* 0x008fc20000010000 */
[----:B------:R-:W-:-:S06]  /*19f10*/  FFMA.FTZ R28, R32, R15, -R57 ;  /* 0x0000000f201c7223 */ /* 0x000fcc0000010839 */
[----:B------:R-:W2:Y:S01]  /*19f20*/  MUFU.EX2 R100, R100 ;  /* 0x0000006400647308 */ /* 0x000ea20000000800 */
[----:B-1----:R-:W-:-:S07]  /*19f30*/  FADD.FTZ R81, R13, R48 ;  /* 0x000000300d517221 */ /* 0x002fce0000010000 */
[----:B------:R-:W-:Y:S08]  /*19f40*/  MUFU.EX2 R65, R65 ;  /* 0x0000004100417308 */ /* 0x000ff00000000800 */
[----:B------:R-:W-:Y:S01]  /*19f50*/  MUFU.EX2 R8, R8 ;  /* 0x0000000800087308 */ /* 0x000fe20000000800 */
[----:B--2---:R-:W-:-:S01]  /*19f60*/  FADD.FTZ R48, R100, R81 ;  /* 0x0000005164307221 */ /* 0x004fc20000010000 */
[----:B------:R-:W-:-:S03]  /*19f70*/  F2FP.SATFINITE.E4M3.F32.PACK_AB_MERGE_C R178, R100, R13, RZ ;  /* 0x0000000d64b2723e */ /* 0x000fc600048070ff */
[----:B------:R-:W-:Y:S01]  /*19f80*/  FADD.FTZ R83, R21, R48 ;  /* 0x0000003015537221 */ /* 0x000fe20000010000 */
[----:B------:R-:W-:Y:S02]  /*19f90*/  F2FP.SATFINITE.E4M3.F32.PACK_AB_MERGE_C R178, R98, R11, R178 ;  /* 0x0000000b62b2723e */ /* 0x000fe400048070b2 */
[----:B------:R-:W1:Y:S01]  /*19fa0*/  MUFU.EX2 R82, R82 ;  /* 0x0000005200527308 */ /* 0x000e620000000800 */
[----:B------:R-:W-:-:S07]  /*19fb0*/  MOV R48, R87 ;  /* 0x0000005700307202 */ /* 0x000fce0000000f00 */
[----:B------:R-:W2:Y:S08]  /*19fc0*/  MUFU.EX2 R61, R61 ;  /* 0x0000003d003d7308 */ /* 0x000eb00000000800 */
[----:B------:R-:W3:Y:S01]  /*19fd0*/  MUFU.EX2 R40, R40 ;  /* 0x0000002800287308 */ /* 0x000ee20000000800 */
[----:B-1----:R-:W-:-:S04]  /*19fe0*/  FADD.FTZ R32, R82, R83 ;  /* 0x0000005352207221 */ /* 0x002fc80000010000 */
[----:B------:R-:W-:-:S03]  /*19ff0*/  FADD.FTZ R85, R25, R32 ;  /* 0x0000002019557221 */ /* 0x000fc60000010000 */
[----:B------:R1:W-:Y:S08]  /*1a000*/  MUFU.EX2 R3, R30 ;  /* 0x0000001e00037308 */ /* 0x0003f00000000800 */
[----:B------:R-:W4:Y:S01]  /*1a010*/  MUFU.EX2 R80, R80 ;  /* 0x0000005000507308 */ /* 0x000f220000000800 */
[----:B-1----:R-:W-:-:S01]  /*1a020*/  FADD.FTZ R30, R12, R79 ;  /* 0x0000004f0c1e7221 */ /* 0x002fc20000010000 */
[-CC-:B------:R-:W-:Y:S01]  /*1a030*/  FFMA.FTZ R79, R74, R15.reuse, -R57.reuse ;  /* 0x0000000f4a4f7223 */ /* 0x180fe20000010839 */
[----:B------:R-:W-:-:S01]  /*1a040*/  FFMA.FTZ R57, R112, R15, -R57 ;  /* 0x0000000f70397223 */ /* 0x000fc20000010839 */
[----:B------:R-:W-:Y:S01]  /*1a050*/  MOV R74, R87 ;  /* 0x00000057004a7202 */ /* 0x000fe20000000f00 */
[----:B------:R-:W-:-:S01]  /*1a060*/  FADD.FTZ R81, R65, R30 ;  /* 0x0000001e41517221 */ /* 0x000fc20000010000 */
[----:B------:R-:W-:-:S02]  /*1a070*/  F2FP.SATFINITE.E4M3.F32.PACK_AB_MERGE_C R65, R65, R12, RZ ;  /* 0x0000000c4141723e */ /* 0x000fc400048070ff */
[----:B------:R-:W1:Y:S01]  /*1a080*/  MUFU.EX2 R69, R69 ;  /* 0x0000004500457308 */ /* 0x000e620000000800 */
[----:B------:R-:W-:-:S01]  /*1a090*/  FADD.FTZ R30, R8, R81 ;  /* 0x00000051081e7221 */ /* 0x000fc20000010000 */
[----:B------:R-:W-:Y:S01]  /*1a0a0*/  F2FP.SATFINITE.E4M3.F32.PACK_AB_MERGE_C R179, R29, R6, R65 ;  /* 0x000000061db3723e */ /* 0x000fe20004807041 */
[--C-:B------:R-:W-:Y:S02]  /*1a0b0*/  IMAD.MOV.U32 R65, RZ, RZ, R87.reuse ;  /* 0x000000ffff417224 */ /* 0x100fe400078e0057 */
[----:B--2---:R-:W-:Y:S01]  /*1a0c0*/  FADD.FTZ R83, R61, R30 ;  /* 0x0000001e3d537221 */ /* 0x004fe20000010000 */
[----:B------:R-:W-:Y:S02]  /*1a0d0*/  IMAD.MOV.U32 R29, RZ, RZ, R87 ;  /* 0x000000ffff1d7224 */ /* 0x000fe400078e0057 */
[----:B------:R-:W2:Y:S01]  /*1a0e0*/  MUFU.EX2 R10, R10 ;  /* 0x0000000a000a7308 */ /* 0x000ea20000000800 */
[----:B---3--:R-:W-:-:S01]  /*1a0f0*/  FADD.FTZ R30, R40, R83 ;  /* 0x00000053281e7221 */ /* 0x008fc20000010000 */
[C---:B----4-:R-:W-:Y:S01]  /*1a100*/  FADD.FTZ R32, R80.reuse, R85 ;  /* 0x0000005550207221 */ /* 0x050fe20000010000 */
[----:B------:R-:W-:Y:S01]  /*1a110*/  F2FP.SATFINITE.E4M3.F32.PACK_AB_MERGE_C R180, R80, R25, RZ ;  /* 0x0000001950b4723e */ /* 0x000fe200048070ff */
[----:B------:R-:W-:-:S02]  /*1a120*/  IMAD.MOV.U32 R80, RZ, RZ, R87 ;  /* 0x000000ffff507224 */ /* 0x000fc400078e0057 */
[----:B------:R-:W-:-:S01]  /*1a130*/  FADD.FTZ R85, R27, R32 ;  /* 0x000000201b557221 */ /* 0x000fc20000010000 */
[----:B------:R-:W-:Y:S01]  /*1a140*/  F2FP.SATFINITE.E4M3.F32.PACK_AB_MERGE_C R180, R82, R21, R180 ;  /* 0x0000001552b4723e */ /* 0x000fe200048070b4 */
[----:B------:R-:W3:Y:S01]  /*1a150*/  MUFU.EX2 R84, R84 ;  /* 0x0000005400547308 */ /* 0x000ee20000000800 */
[----:B-1----:R-:W-:-:S01]  /*1a160*/  FADD.FTZ R83, R69, R30 ;  /* 0x0000001e45537221 */ /* 0x002fc20000010000 */
[----:B------:R-:W-:Y:S01]  /*1a170*/  F2FP.SATFINITE.E4M3.F32.PACK_AB_MERGE_C R40, R69, R40, RZ ;  /* 0x000000284528723e */ /* 0x000fe200048070ff */
[--C-:B------:R-:W-:Y:S01]  /*1a180*/  IMAD.MOV.U32 R69, RZ, RZ, R87.reuse ;  /* 0x000000ffff457224 */ /* 0x100fe200078e0057 */
[----:B------:R-:W-:Y:S02]  /*1a190*/  MOV R82, R87 ;  /* 0x0000005700527202 */ /* 0x000fe40000000f00 */
[----:B------:R-:W-:Y:S01]  /*1a1a0*/  F2FP.SATFINITE.E4M3.F32.PACK_AB_MERGE_C R181, R61, R8, R40 ;  /* 0x000000083db5723e */ /* 0x000fe20004807028 */
[----:B------:R-:W-:Y:S01]  /*1a1b0*/  IMAD.MOV.U32 R61, RZ, RZ, R87 ;  /* 0x000000ffff3d7224 */ /* 0x000fe200078e0057 */
[----:B------:R-:W1:Y:S01]  /*1a1c0*/  MUFU.EX2 R63, R63 ;  /* 0x0000003f003f7308 */ /* 0x000e620000000800 */
[----:B--2---:R-:W-:-:S01]  /*1a1d0*/  FADD.FTZ R30, R10, R83 ;  /* 0x000000530a1e7221 */ /* 0x004fc20000010000 */
[----:B------:R-:W-:-:S06]  /*1a1e0*/  IMAD.MOV.U32 R40, RZ, RZ, R87 ;  /* 0x000000ffff287224 */ /* 0x000fcc00078e0057 */
[----:B------:R-:W2:Y:S01]  /*1a1f0*/  MUFU.EX2 R42, R42 ;  /* 0x0000002a002a7308 */ /* 0x000ea20000000800 */
[----:B---3--:R-:W-:-:S01]  /*1a200*/  FADD.FTZ R32, R84, R85 ;  /* 0x0000005554207221 */ /* 0x008fc20000010000 */
[----:B------:R-:W-:Y:S01]  /*1a210*/  F2FP.SATFINITE.E4M3.F32.PACK_AB_MERGE_C R182, R84, R27, R182 ;  /* 0x0000001b54b6723e */ /* 0x000fe200048070b6 */
[----:B------:R-:W-:Y:S01]  /*1a220*/  IMAD.MOV.U32 R84, RZ, RZ, R87 ;  /* 0x000000ffff547224 */ /* 0x000fe200078e0057 */
[----:B------:R-:W-:Y:S01]  /*1a230*/  MOV R27, R87 ;  /* 0x00000057001b7202 */ /* 0x000fe20000000f00 */
[----:B------:R-:W-:-:S03]  /*1a240*/  FADD.FTZ R85, R31, R32 ;  /* 0x000000201f557221 */ /* 0x000fc60000010000 */
[----:B------:R-:W3:Y:S01]  /*1a250*/  MUFU.EX2 R73, R73 ;  /* 0x0000004900497308 */ /* 0x000ee20000000800 */
[----:B-1----:R-:W-:-:S01]  /*1a260*/  FADD.FTZ R83, R63, R30 ;  /* 0x0000001e3f537221 */ /* 0x002fc20000010000 */
[----:B------:R-:W-:Y:S01]  /*1a270*/  FADD.FTZ R32, R86, R85 ;  /* 0x0000005556207221 */ /* 0x000fe20000010000 */
[----:B------:R-:W-:Y:S01]  /*1a280*/  MOV R86, R87 ;  /* 0x0000005700567202 */ /* 0x000fe20000000f00 */
[----:B------:R-:W-:-:S04]  /*1a290*/  IMAD.MOV.U32 R85, RZ, RZ, R87 ;  /* 0x000000ffff557224 */ /* 0x000fc800078e0057 */
[----:B------:R-:W1:Y:S01]  /*1a2a0*/  MUFU.EX2 R20, R20 ;  /* 0x0000001400147308 */ /* 0x000e620000000800 */
[----:B--2---:R-:W-:-:S01]  /*1a2b0*/  FADD.FTZ R30, R42, R83 ;  /* 0x000000532a1e7221 */ /* 0x004fc20000010000 */
[----:B------:R-:W-:-:S06]  /*1a2c0*/  FADD.FTZ R83, R33, R32 ;  /* 0x0000002021537221 */ /* 0x000fcc0000010000 */
[----:B------:R-:W2:Y:S01]  /*1a2d0*/  MUFU.EX2 R88, R88 ;  /* 0x0000005800587308 */ /* 0x000ea20000000800 */
[----:B---3--:R-:W-:-:S01]  /*1a2e0*/  FADD.FTZ R9, R73, R30 ;  /* 0x0000001e49097221 */ /* 0x008fc20000010000 */
[----:B------:R-:W-:Y:S01]  /*1a2f0*/  F2FP.SATFINITE.E4M3.F32.PACK_AB_MERGE_C R42, R73, R42, RZ ;  /* 0x0000002a492a723e */ /* 0x000fe200048070ff */
[----:B------:R-:W-:-:S03]  /*1a300*/  IMAD.MOV.U32 R73, RZ, RZ, R87 ;  /* 0x000000ffff497224 */ /* 0x000fc600078e0057 */
[----:B------:R-:W-:Y:S01]  /*1a310*/  F2FP.SATFINITE.E4M3.F32.PACK_AB_MERGE_C R183, R63, R10, R42 ;  /* 0x0000000a3fb7723e */ /* 0x000fe2000480702a */
[----:B------:R-:W-:Y:S01]  /*1a320*/  IMAD.MOV.U32 R63, RZ, RZ, R87 ;  /* 0x000000ffff3f7224 */ /* 0x000fe200078e0057 */
[----:B------:R-:W3:Y:S01]  /*1a330*/  MUFU.EX2 R67, R67 ;  /* 0x0000004300437308 */ /* 0x000ee20000000800 */
[----:B-1----:R-:W-:-:S01]  /*1a340*/  FADD.FTZ R30, R20, R9 ;  /* 0x00000009141e7221 */ /* 0x002fc20000010000 */
[----:B------:R-:W-:-:S06]  /*1a350*/  MOV R42, R87 ;  /* 0x00000057002a7202 */ /* 0x000fcc0000000f00 */
[----:B------:R-:W1:Y:S01]  /*1a360*/  MUFU.EX2 R44, R44 ;  /* 0x0000002c002c7308 */ /* 0x000e620000000800 */
[----:B--2---:R-:W-:-:S01]  /*1a370*/  FADD.FTZ R32, R88, R83 ;  /* 0x0000005358207221 */ /* 0x004fc20000010000 */
[----:B------:R-:W-:-:S03]  /*1a380*/  IMAD.MOV.U32 R83, RZ, RZ, R87 ;  /* 0x000000ffff537224 */ /* 0x000fc600078e0057 */
[----:B------:R-:W-:Y:S01]  /*1a390*/  FADD.FTZ R25, R39, R32 ;  /* 0x0000002027197221 */ /* 0x000fe20000010000 */
[----:B------:R-:W-:Y:S02]  /*1a3a0*/  IMAD.MOV.U32 R32, RZ, RZ, R87 ;  /* 0x000000ffff207224 */ /* 0x000fe400078e0057 */
[----:B------:R-:W2:Y:S01]  /*1a3b0*/  MUFU.EX2 R92, R92 ;  /* 0x0000005c005c7308 */ /* 0x000ea20000000800 */
[----:B---3--:R-:W-:-:S07]  /*1a3c0*/  FADD.FTZ R13, R67, R30 ;  /* 0x0000001e430d7221 */ /* 0x008fce0000010000 */
[----:B------:R-:W3:Y:S01]  /*1a3d0*/  MUFU.EX2 R75, R75 ;  /* 0x0000004b004b7308 */ /* 0x000ee20000000800 */
[----:B-1----:R-:W-:-:S07]  /*1a3e0*/  FADD.FTZ R30, R44, R13 ;  /* 0x0000000d2c1e7221 */ /* 0x002fce0000010000 */
[----:B------:R-:W1:Y:S01]  /*1a3f0*/  MUFU.EX2 R24, R24 ;  /* 0x0000001800187308 */ /* 0x000e620000000800 */
[C---:B--2---:R-:W-:Y:S01]  /*1a400*/  F2FP.SATFINITE.E4M3.F32.PACK_AB_MERGE_C R184, R92.reuse, R39, RZ ;  /* 0x000000275cb8723e */ /* 0x044fe200048070ff */
[----:B------:R-:W-:Y:S01]  /*1a410*/  FADD.FTZ R92, R92, R25 ;  /* 0x000000195c5c7221 */ /* 0x000fe20000010000 */
[----:B------:R-:W-:Y:S02]  /*1a420*/  MOV R39, R87 ;  /* 0x0000005700277202 */ /* 0x000fe40000000f00 */
[----:B------:R-:W-:Y:S01]  /*1a430*/  F2FP.SATFINITE.E4M3.F32.PACK_AB_MERGE_C R184, R88, R33, R184 ;  /* 0x0000002158b8723e */ /* 0x000fe200048070b8 */
[----:B------:R-:W-:-:S01]  /*1a440*/  FADD.FTZ R25, R45, R92 ;  /* 0x0000005c2d197221 */ /* 0x000fc20000010000 */
[----:B------:R-:W-:Y:S01]  /*1a450*/  MOV R33, R87 ;  /* 0x0000005700217202 */ /* 0x000fe20000000f00 */
        /* <DEDUP_REMOVED lines=8> */
[----:B------:R-:W-:-:S06]  /*1a4e0*/  IMAD.MOV.U32 R44, RZ, RZ, R87 ;  /* 0x000000ffff2c7224 */ /* 0x000fcc00078e0057 */
[----:B------:R-:W1:Y:S01]  /*1a4f0*/  MUFU.EX2 R46, R46 ;  /* 0x0000002e002e7308 */ /* 0x000e620000000800 */
[----:B--2---:R-:W-:-:S04]  /*1a500*/  FADD.FTZ R30, R94, R25 ;  /* 0x000000195e1e7221 */ /* 0x004fc80000010000 */
[----:B------:R-:W-:-:S03]  /*1a510*/  FADD.FTZ R31, R47, R30 ;  /* 0x0000001e2f1f7221 */ /* 0x000fc60000010000 */
[----:B------:R-:W2:Y:S01]  /*1a520*/  MUFU.EX2 R102, R102 ;  /* 0x0000006600667308 */ /* 0x000ea20000000800 */
[----:B---3--:R-:W-:-:S07]  /*1a530*/  FADD.FTZ R25, R71, R12 ;  /* 0x0000000c47197221 */ /* 0x008fce0000010000 */
[----:B------:R-:W3:Y:S01]  /*1a540*/  MUFU.EX2 R77, R77 ;  /* 0x0000004d004d7308 */ /* 0x000ee20000000800 */
[----:B-1----:R-:W-:-:S07]  /*1a550*/  FADD.FTZ R12, R46, R25 ;  /* 0x000000192e0c7221 */ /* 0x002fce0000010000 */
[----:B------:R-:W1:Y:S01]  /*1a560*/  MUFU.EX2 R41, R41 ;  /* 0x0000002900297308 */ /* 0x000e620000000800 */
[C---:B--2---:R-:W-:Y:S01]  /*1a570*/  F2FP.SATFINITE.E4M3.F32.PACK_AB_MERGE_C R186, R102.reuse, R47, RZ ;  /* 0x0000002f66ba723e */ /* 0x044fe200048070ff */
[----:B------:R-:W-:Y:S01]  /*1a580*/  FADD.FTZ R102, R102, R31 ;  /* 0x0000001f66667221 */ /* 0x000fe20000010000 */
[--C-:B------:R-:W-:Y:S02]  /*1a590*/  IMAD.MOV.U32 R47, RZ, RZ, R87.reuse ;  /* 0x000000ffff2f7224 */ /* 0x100fe400078e0057 */
[----:B------:R-:W-:Y:S01]  /*1a5a0*/  F2FP.SATFINITE.E4M3.F32.PACK_AB_MERGE_C R186, R94, R45, R186 ;  /* 0x0000002d5eba723e */ /* 0x000fe200048070ba */
[----:B------:R-:W-:Y:S01]  /*1a5b0*/  IMAD.MOV.U32 R31, RZ, RZ, R87 ;  /* 0x000000ffff1f7224 */ /* 0x000fe200078e0057 */
[----:B------:R-:W-:Y:S01]  /*1a5c0*/  MOV R45, R87 ;  /* 0x00000057002d7202 */ /* 0x000fe20000000f00 */
[----:B------:R-:W2:Y:S01]  /*1a5d0*/  MUFU.EX2 R108, R108 ;  /* 0x0000006c006c7308 */ /* 0x000ea20000000800 */
[----:B---3--:R-:W-:-:S01]  /*1a5e0*/  FADD.FTZ R12, R77, R12 ;  /* 0x0000000c4d0c7221 */ /* 0x008fc20000010000 */
[----:B------:R-:W-:Y:S01]  /*1a5f0*/  F2FP.SATFINITE.E4M3.F32.PACK_AB_MERGE_C R46, R77, R46, RZ ;  /* 0x0000002e4d2e723e */ /* 0x000fe200048070ff */
[----:B------:R-:W-:-:S02]  /*1a600*/  IMAD.MOV.U32 R77, RZ, RZ, R87 ;  /* 0x000000ffff4d7224 */ /* 0x000fc400078e0057 */
[----:B------:R-:W-:Y:S01]  /*1a610*/  FADD.FTZ R11, R3, R12 ;  /* 0x0000000c030b7221 */ /* 0x000fe20000010000 */
[----:B------:R-:W-:Y:S01]  /*1a620*/  F2FP.SATFINITE.E4M3.F32.PACK_AB_MERGE_C R187, R71, R24, R46 ;  /* 0x0000001847bb723e */ /* 0x000fe2000480702e */
[----:B------:R-:W-:Y:S01]  /*1a630*/  IMAD.MOV.U32 R71, RZ, RZ, R87 ;  /* 0x000000ffff477224 */ /* 0x000fe200078e0057 */
[----:B0-----:R0:W3:Y:S01]  /*1a640*/  MUFU.EX2 R26, R68 ;  /* 0x00000044001a7308 */ /* 0x0010e20000000800 */
[----:B-1----:R-:W-:-:S01]  /*1a650*/  FADD.FTZ R7, R41, R102 ;  /* 0x0000006629077221 */ /* 0x002fc20000010000 */
[----:B------:R-:W-:Y:S01]  /*1a660*/  IMAD.MOV.U32 R46, RZ, RZ, R87 ;  /* 0x000000ffff2e7224 */ /* 0x000fe200078e0057 */
[----:B------:R-:W-:-:S05]  /*1a670*/  MOV R24, R87 ;  /* 0x0000005700187202 */ /* 0x000fca0000000f00 */
[----:B------:R-:W1:Y:S01]  /*1a680*/  MUFU.EX2 R35, R35 ;  /* 0x0000002300237308 */ /* 0x000e620000000800 */
[----:B--2---:R-:W-:-:S01]  /*1a690*/  FADD.FTZ R12, R108, R7 ;  /* 0x000000076c0c7221 */ /* 0x004fc20000010000 */
[----:B0-----:R-:W-:-:S06]  /*1a6a0*/  IMAD.MOV.U32 R68, RZ, RZ, R87 ;  /* 0x000000ffff447224 */ /* 0x001fcc00078e0057 */
        /* <DEDUP_REMOVED lines=9> */
[----:B-1----:R-:W-:Y:S02]  /*1a740*/  IMAD.MOV.U32 R72, RZ, RZ, R87 ;  /* 0x000000ffff487224 */ /* 0x002fe400078e0057 */
[----:B------:R-:W-:Y:S01]  /*1a750*/  F2FP.SATFINITE.E4M3.F32.PACK_AB_MERGE_C R188, R108, R41, R35 ;  /* 0x000000296cbc723e */ /* 0x000fe20004807023 */
[--C-:B------:R-:W-:Y:S02]  /*1a760*/  IMAD.MOV.U32 R41, RZ, RZ, R87.reuse ;  /* 0x000000ffff297224 */ /* 0x100fe400078e0057 */
[----:B------:R-:W1:Y:S01]  /*1a770*/  MUFU.EX2 R28, R28 ;  /* 0x0000001c001c7308 */ /* 0x000e620000000800 */
[C---:B---3--:R-:W-:Y:S01]  /*1a780*/  F2FP.SATFINITE.E4M3.F32.PACK_AB_MERGE_C R70, R81.reuse, R70, RZ ;  /* 0x000000465146723e */ /* 0x048fe200048070ff */
[----:B------:R-:W-:Y:S01]  /*1a790*/  FADD.FTZ R81, R81, R12 ;  /* 0x0000000c51517221 */ /* 0x000fe20000010000 */
[----:B------:R-:W-:-:S02]  /*1a7a0*/  IMAD.MOV.U32 R35, RZ, RZ, R87 ;  /* 0x000000ffff237224 */ /* 0x000fc400078e0057 */
[----:B------:R-:W-:Y:S01]  /*1a7b0*/  F2FP.SATFINITE.E4M3.F32.PACK_AB_MERGE_C R189, R26, R3, R70 ;  /* 0x000000031abd723e */ /* 0x000fe20004807046 */
[----:B------:R-:W-:Y:S01]  /*1a7c0*/  IMAD.MOV.U32 R26, RZ, RZ, R87 ;  /* 0x000000ffff1a7224 */ /* 0x000fe200078e0057 */
[----:B------:R-:W-:Y:S01]  /*1a7d0*/  MOV R70, R87 ;  /* 0x0000005700467202 */ /* 0x000fe20000000f00 */
[----:B------:R-:W2:Y:S01]  /*1a7e0*/  MUFU.EX2 R120, R120 ;  /* 0x0000007800787308 */ /* 0x000ea20000000800 */
[----:B0-----:R-:W-:-:S07]  /*1a7f0*/  FADD.FTZ R11, R37, R116 ;  /* 0x00000074250b7221 */ /* 0x001fce0000010000 */
[----:B------:R-:W0:Y:S01]  /*1a800*/  MUFU.EX2 R79, R79 ;  /* 0x0000004f004f7308 */ /* 0x000e220000000800 */
[----:B-1----:R-:W-:-:S01]  /*1a810*/  FADD.FTZ R12, R28, R81 ;  /* 0x000000511c0c7221 */ /* 0x002fc20000010000 */
[----:B------:R-:W-:-:S06]  /*1a820*/  IMAD.MOV.U32 R81, RZ, RZ, R87 ;  /* 0x000000ffff517224 */ /* 0x000fcc00078e0057 */
[----:B------:R-:W-:Y:S01]  /*1a830*/  MUFU.EX2 R43, R43 ;  /* 0x0000002b002b7308 */ /* 0x000fe20000000800 */
[----:B--2---:R-:W-:-:S07]  /*1a840*/  FADD.FTZ R30, R120, R11 ;  /* 0x0000000b781e7221 */ /* 0x004fce0000010000 */
[----:B------:R-:W1:Y:S01]  /*1a850*/  MUFU.EX2 R122, R122 ;  /* 0x0000007a007a7308 */ /* 0x000e620000000800 */
[----:B0-----:R-:W-:-:S07]  /*1a860*/  FADD.FTZ R21, R79, R12 ;  /* 0x0000000c4f157221 */ /* 0x001fce0000010000 */
[----:B------:R-:W0:Y:S08]  /*1a870*/  MUFU.EX2 R76, R76 ;  /* 0x0000004c004c7308 */ /* 0x000e300000000800 */
[----:B------:R2:W3:Y:S01]  /*1a880*/  MUFU.EX2 R9, R78 ;  /* 0x0000004e00097308 */ /* 0x0004e20000000800 */
[----:B-1----:R-:W-:Y:S01]  /*1a890*/  F2FP.SATFINITE.E4M3.F32.PACK_AB_MERGE_C R25, R122, R43, RZ ;  /* 0x0000002b7a19723e */ /* 0x002fe200048070ff */
[----:B------:R-:W-:Y:S01]  /*1a8a0*/  FADD.FTZ R43, R43, R30 ;  /* 0x0000001e2b2b7221 */ /* 0x000fe20000010000 */
[----:B------:R-:W-:-:S02]  /*1a8b0*/  MOV R30, R87 ;  /* 0x00000057001e7202 */ /* 0x000fc40000000f00 */
[----:B------:R-:W-:Y:S01]  /*1a8c0*/  F2FP.SATFINITE.E4M3.F32.PACK_AB_MERGE_C R190, R120, R37, R25 ;  /* 0x0000002578be723e */ /* 0x000fe20004807019 */
[----:B------:R-:W-:-:S01]  /*1a8d0*/  FADD.FTZ R122, R122, R43 ;  /* 0x0000002b7a7a7221 */ /* 0x000fc20000010000 */
[----:B------:R-:W-:Y:S01]  /*1a8e0*/  IMAD.MOV.U32 R43, RZ, RZ, R87 ;  /* 0x000000ffff2b7224 */ /* 0x000fe200078e0057 */
[----:B------:R-:W-:Y:S01]  /*1a8f0*/  MUFU.EX2 R51, R51 ;  /* 0x0000003300337308 */ /* 0x000fe20000000800 */
[----:B0-----:R-:W-:-:S01]  /*1a900*/  FADD.FTZ R12, R76, R21 ;  /* 0x000000154c0c7221 */ /* 0x001fc20000010000 */
[----:B--2---:R-:W-:Y:S01]  /*1a910*/  MOV R78, R87 ;  /* 0x00000057004e7202 */ /* 0x004fe20000000f00 */
[--C-:B------:R-:W-:Y:S02]  /*1a920*/  IMAD.MOV.U32 R37, RZ, RZ, R87.reuse ;  /* 0x000000ffff257224 */ /* 0x100fe400078e0057 */
[----:B------:R-:W-:-:S03]  /*1a930*/  IMAD.MOV.U32 R25, RZ, RZ, R87 ;  /* 0x000000ffff197224 */ /* 0x000fc600078e0057 */
[----:B------:R-:W0:Y:S01]  /*1a940*/  MUFU.EX2 R126, R126 ;  /* 0x0000007e007e7308 */ /* 0x000e220000000800 */
[C---:B---3--:R-:W-:Y:S01]  /*1a950*/  F2FP.SATFINITE.E4M3.F32.PACK_AB_MERGE_C R76, R9.reuse, R76, RZ ;  /* 0x0000004c094c723e */ /* 0x048fe200048070ff */
[----:B------:R-:W-:-:S03]  /*1a960*/  FADD.FTZ R9, R9, R12 ;  /* 0x0000000c09097221 */ /* 0x000fc60000010000 */
[----:B------:R-:W-:Y:S01]  /*1a970*/  F2FP.SATFINITE.E4M3.F32.PACK_AB_MERGE_C R191, R79, R28, R76 ;  /* 0x0000001c4fbf723e */ /* 0x000fe2000480704c */
[--C-:B------:R-:W-:Y:S02]  /*1a980*/  IMAD.MOV.U32 R79, RZ, RZ, R87.reuse ;  /* 0x000000ffff4f7224 */ /* 0x100fe400078e0057 */
[----:B------:R-:W1:Y:S01]  /*1a990*/  MUFU.EX2 R49, R49 ;  /* 0x0000003100317308 */ /* 0x000e620000000800 */
[--C-:B------:R-:W-:Y:S02]  /*1a9a0*/  IMAD.MOV.U32 R76, RZ, RZ, R87.reuse ;  /* 0x000000ffff4c7224 */ /* 0x100fe400078e0057 */
[----:B------:R-:W-:-:S05]  /*1a9b0*/  IMAD.MOV.U32 R28, RZ, RZ, R87 ;  /* 0x000000ffff1c7224 */ /* 0x000fca00078e0057 */
[----:B------:R-:W2:Y:S01]  /*1a9c0*/  MUFU.EX2 R36, R36 ;  /* 0x0000002400247308 */ /* 0x000ea20000000800 */
[----:B0-----:R-:W-:-:S07]  /*1a9d0*/  F2FP.SATFINITE.E4M3.F32.PACK_AB_MERGE_C R12, R126, R51, RZ ;  /* 0x000000337e0c723e */ /* 0x001fce00048070ff */
[----:B------:R-:W0:Y:S01]  /*1a9e0*/  MUFU.EX2 R124, R124 ;  /* 0x0000007c007c7308 */ /* 0x000e220000000800 */
[----:B-1----:R-:W-:-:S07]  /*1a9f0*/  FADD.FTZ R5, R49, R122 ;  /* 0x0000007a31057221 */ /* 0x002fce0000010000 */
[----:B------:R-:W1:Y:S01]  /*1aa00*/  MUFU.EX2 R13, R96 ;  /* 0x00000060000d7308 */ /* 0x000e620000000800 */
[----:B--2---:R-:W-:-:S07]  /*1aa10*/  FADD.FTZ R4, R36, R9 ;  /* 0x0000000924047221 */ /* 0x004fce0000010000 */
[----:B------:R-:W2:Y:S01]  /*1aa20*/  MUFU.EX2 R114, R114 ;  /* 0x0000007200727308 */ /* 0x000ea20000000800 */
[C---:B0-----:R-:W-:Y:S01]  /*1aa30*/  F2FP.SATFINITE.E4M3.F32.PACK_AB_MERGE_C R192, R124.reuse, R49, R12 ;  /* 0x000000317cc0723e */ /* 0x041fe2000480700c */
[----:B------:R-:W-:Y:S01]  /*1aa40*/  FADD.FTZ R124, R124, R5 ;  /* 0x000000057c7c7221 */ /* 0x000fe20000010000 */
[----:B------:R-:W-:-:S03]  /*1aa50*/  IMAD.MOV.U32 R49, RZ, RZ, R87 ;  /* 0x000000ffff317224 */ /* 0x000fc600078e0057 */
[----:B------:R-:W-:Y:S02]  /*1aa60*/  FADD.FTZ R51, R51, R124 ;  /* 0x0000007c33337221 */ /* 0x000fe40000010000 */
[----:B------:R-:W0:Y:S01]  /*1aa70*/  MUFU.EX2 R7, R118 ;  /* 0x0000007600077308 */ /* 0x000e220000000800 */
[----:B-1----:R-:W-:-:S01]  /*1aa80*/  FADD.FTZ R5, R13, R4 ;  /* 0x000000040d057221 */ /* 0x002fc20000010000 */
[----:B------:R-:W-:Y:S01]  /*1aa90*/  FADD.FTZ R126, R126, R51 ;  /* 0x000000337e7e7221 */ /* 0x000fe20000010000 */
[----:B------:R-:W-:-:S05]  /*1aaa0*/  MOV R51, R87 ;  /* 0x0000005700337202 */ /* 0x000fca0000000f00 */
[----:B------:R-:W-:Y:S01]  /*1aab0*/  MUFU.EX2 R55, R55 ;  /* 0x0000003700377308 */ /* 0x000fe20000000800 */
[----:B--2---:R-:W-:-:S07]  /*1aac0*/  FADD.FTZ R4, R114, R5 ;  /* 0x0000000572047221 */ /* 0x004fce0000010000 */
[----:B------:R-:W1:Y:S01]  /*1aad0*/  MUFU.EX2 R130, R130 ;  /* 0x0000008200827308 */ /* 0x000e620000000800 */
[C---:B0-----:R-:W-:Y:S01]  /*1aae0*/  F2FP.SATFINITE.E4M3.F32.PACK_AB_MERGE_C R114, R7.reuse, R114, RZ ;  /* 0x000000720772723e */ /* 0x041fe200048070ff */
[----:B------:R-:W-:-:S03]  /*1aaf0*/  FADD.FTZ R7, R7, R4 ;  /* 0x0000000407077221 */ /* 0x000fc60000010000 */
[----:B------:R-:W-:Y:S02]  /*1ab00*/  F2FP.SATFINITE.E4M3.F32.PACK_AB_MERGE_C R193, R13, R36, R114 ;  /* 0x000000240dc1723e */ /* 0x000fe40004807072 */
[----:B------:R-:W-:Y:S01]  /*1ab10*/  MOV R36, R87 ;  /* 0x0000005700247202 */ /* 0x000fe20000000f00 */
        /* <DEDUP_REMOVED lines=10> */
[----:B------:R-:W-:-:S03]  /*1abc0*/  IMAD.MOV.U32 R53, RZ, RZ, R87 ;  /* 0x000000ffff357224 */ /* 0x000fc600078e0057 */
[----:B------:R-:W-:Y:S02]  /*1abd0*/  FADD.FTZ R55, R55, R128 ;  /* 0x0000008037377221 */ /* 0x000fe40000010000 */
[----:B------:R-:W1:Y:S01]  /*1abe0*/  MUFU.EX2 R57, R57 ;  /* 0x0000003900397308 */ /* 0x000e620000000800 */
[----:B0-----:R-:W-:-:S04]  /*1abf0*/  FADD.FTZ R3, R11, R4 ;  /* 0x000000040b037221 */ /* 0x001fc80000010000 */
[----:B--2---:R-:W-:Y:S01]  /*1ac00*/  FADD.FTZ R4, R110, R3 ;  /* 0x000000036e047221 */ /* 0x004fe20000010000 */
[----:B------:R-:W-:-:S01]  /*1ac10*/  FADD.FTZ R3, R130, R55 ;  /* 0x0000003782037221 */ /* 0x000fc20000010000 */
[--C-:B------:R-:W-:Y:S01]  /*1ac20*/  IMAD.MOV.U32 R55, RZ, RZ, R87.reuse ;  /* 0x000000ffff377224 */ /* 0x100fe200078e0057 */
[C---:B-1----:R-:W-:Y:S01]  /*1ac30*/  F2FP.SATFINITE.E4M3.F32.PACK_AB_MERGE_C R5, R57.reuse, R110, RZ ;  /* 0x0000006e3905723e */ /* 0x042fe200048070ff */
[----:B------:R-:W-:Y:S01]  /*1ac40*/  FADD.FTZ R4, R57, R4 ;  /* 0x0000000439047221 */ /* 0x000fe20000010000 */
[----:B------:R-:W-:Y:S02]  /*1ac50*/  IMAD.MOV.U32 R57, RZ, RZ, R87 ;  /* 0x000000ffff397224 */ /* 0x000fe400078e0057 */
[----:B------:R-:W-:Y:S01]  /*1ac60*/  F2FP.SATFINITE.E4M3.F32.PACK_AB_MERGE_C R195, R11, R104, R5 ;  /* 0x000000680bc3723e */ /* 0x000fe20004807005 */
[----:B------:R-:W-:Y:S06]  /*1ac70*/  @!P2 BRA `(.L_x_620) ;  /* 0x0000003c00a4a947 */ /* 0x000fec0003800000 */
[----:B------:R-:W-:Y:S01]  /*1ac80*/  VIADD R5, R164, 0xfffffffe ;  /* 0xfffffffea4057836 */ /* 0x000fe20000000000 */
[----:B------:R-:W-:Y:S01]  /*1ac90*/  MOV R7, R14 ;  /* 0x0000000e00077202 */ /* 0x000fe20000000f00 */
[----:B------:R-:W-:Y:S01]  /*1aca0*/  IMAD.MOV.U32 R6, RZ, RZ, R90 ;  /* 0x000000ffff067224 */ /* 0x000fe200078e005a */
[----:B------:R-:W-:Y:S01]  /*1acb0*/  CS2R R86, SRZ ;  /* 0x0000000000567805 */ /* 0x000fe2000001ff00 */
[----:B------:R-:W-:Y:S01]  /*1acc0*/  IMAD.MOV.U32 R8, RZ, RZ, R198 ;  /* 0x000000ffff087224 */ /* 0x000fe200078e00c6 */
[----:B------:R-:W-:Y:S01]  /*1acd0*/  CS2R R84, SRZ ;  /* 0x0000000000547805 */ /* 0x000fe2000001ff00 */
[----:B------:R-:W-:Y:S01]  /*1ace0*/  IMAD.MOV.U32 R9, RZ, RZ, R156 ;  /* 0x000000ffff097224 */ /* 0x000fe200078e009c */
        /* <DEDUP_REMOVED lines=29> */
[----:B------:R-:W-:-:S07]  /*1aec0*/  CS2R R24, SRZ ;  /* 0x0000000000187805 */ /* 0x000fce000001ff00 */
.L_x_631:
[----:B------:R-:W-:Y:S01]  /*1aed0*/  ISETP.NE.AND P1, PT, R9, 0x1, PT ;  /* 0x000000010900780c */ /* 0x000fe20003f25270 */
[----:B------:R-:W-:Y:S05]  /*1aee0*/  YIELD ;  /* 0x0000000000007946 */ /* 0x000fea0003800000 */
[----:B------:R-:W-:Y:S02]  /*1aef0*/  SEL R11, RZ, 0x1, P1 ;  /* 0x00000001ff0b7807 */ /* 0x000fe40000800000 */
[----:B------:R-:W-:Y:S02]  /*1af00*/  ISETP.NE.AND P1, PT, R201, RZ, PT ;  /* 0x000000ffc900720c */ /* 0x000fe40003f25270 */
[----:B------:R-:W-:-:S11]  /*1af10*/  LOP3.LUT R198, R8, R11, RZ, 0x3c, !PT ;  /* 0x0000000b08c67212 */ /* 0x000fd600078e3cff */
[----:B------:R-:W-:Y:S05]  /*1af20*/  @P1 BRA `(.L_x_621) ;  /* 0x00000000003c1947 */ /* 0x000fea0003800000 */
[----:B------:R-:W-:Y:S05]  /*1af30*/  @!P0 BRA `(.L_x_622) ;  /* 0x0000000000048947 */ /* 0x000fea0003800000 */
[----:B------:R-:W-:Y:S01]  /*1af40*/  BPT.TRAP 0x1 ;  /* 0x000000040000795c */ /* 0x000fe20000300000 */
.L_x_622:
[----:B------:R-:W-:-:S04]  /*1af50*/  IADD3 R10, R9, 0x1, RZ ;  /* 0x00000001090a7810 */ /* 0x000fc80007ffe0ff */
[----:B------:R-:W-:-:S04]  /*1af60*/  ISETP.NE.AND P2, PT, R10, 0x2, PT ;  /* 0x000000020a00780c */ /* 0x000fc80003f45270 */
[----:B------:R-:W-:Y:S02]  /*1af70*/  SEL R11, R10, RZ, P2 ;  /* 0x000000ff0a0b7207 */ /* 0x000fe40001000000 */
[----:B------:R-:W-:-:S03]  /*1af80*/  SHF.L.U32 R10, R198, 0x1f, RZ ;  /* 0x0000001fc60a7819 */ /* 0x000fc600000006ff */
[----:B------:R-:W-:-:S04]  /*1af90*/  IMAD R11, R11, 0x8, R16 ;  /* 0x000000080b0b7824 */ /* 0x000fc800078e0210 */
[----:B------:R0:W1:Y:S01]  /*1afa0*/  SYNCS.PHASECHK.TRANS64.TRYWAIT P2, [R11+URZ+0x29830], R10 ;  /* 0x0298300a0b0075a7 */ /* 0x000062000804017f */
[----:B------:R-:W-:Y:S05]  /*1afb0*/  @!P0 BRA `(.L_x_623) ;  /* 0x0000000000048947 */ /* 0x000fea0003800000 */
[----:B------:R-:W-:Y:S01]  /*1afc0*/  BPT.TRAP 0x1 ;  /* 0x000000040000795c */ /* 0x000fe20000300000 */
.L_x_623:
[----:B------:R-:W-:Y:S04]  /*1afd0*/  BSSY B0, `(.L_x_621) ;  /* 0x0000004000007945 */ /* 0x000fe80003800000 */
[----:B-1----:R-:W-:Y:S05]  /*1afe0*/  @P2 BRA `(.L_x_624) ;  /* 0x0000000000082947 */ /* 0x002fea0003800000 */
[----:B------:R-:W1:Y:S02]  /*1aff0*/  SYNCS.PHASECHK.TRANS64.TRYWAIT P2, [R11+URZ+0x29830], R10 ;  /* 0x0298300a0b0075a7 */ /* 0x000e64000804017f */
[----:B-1----:R-:W-:Y:S05]  /*1b000*/  @!P2 BRA `(.L_x_625) ;  /* 0x000000dc0028a947 */ /* 0x002fea0003800000 */
.L_x_624:
[----:B------:R-:W-:Y:S05]  /*1b010*/  BSYNC B0 ;  /* 0x0000000000007941 */ /* 0x000fea0003800000 */
.L_x_621:
[----:B01----:R-:W0:Y:S01]  /*1b020*/  S2R R10, SR_TID.X ;  /* 0x00000000000a7919 */ /* 0x003e220000002100 */
[----:B------:R-:W-:Y:S05]  /*1b030*/  WARPSYNC.ALL ;  /* 0x0000000000007948 */ /* 0x000fea0003800000 */
[----:B------:R-:W-:Y:S01]  /*1b040*/  IMAD.MOV.U32 R13, RZ, RZ, -0x7fffffe0 ;  /* 0x80000020ff0d7424 */ /* 0x000fe200078e00ff */
[----:B------:R-:W-:Y:S01]  /*1b050*/  UMOV UR20, UR28 ;  /* 0x0000001c00147c82 */ /* 0x000fe20008000000 */
[----:B------:R-:W-:Y:S01]  /*1b060*/  UMOV UR21, UR29 ;  /* 0x0000001d00157c82 */ /* 0x000fe20008000000 */
[----:B------:R-:W-:Y:S01]  /*1b070*/  IMAD.MOV.U32 R15, RZ, RZ, -0x7fffffe0 ;  /* 0x80000020ff0f7424 */ /* 0x000fe200078e00ff */
[----:B------:R-:W-:Y:S01]  /*1b080*/  UMOV UR24, UR28 ;  /* 0x0000001c00187c82 */ /* 0x000fe20008000000 */
[----:B------:R-:W-:Y:S01]  /*1b090*/  R2UR UR23, R13 ;  /* 0x000000000d1772ca */ /* 0x000fe200000e0000 */
[----:B------:R-:W-:Y:S01]  /*1b0a0*/  UMOV UR25, UR29 ;  /* 0x0000001d00197c82 */ /* 0x000fe20008000000 */
[----:B------:R-:W-:Y:S01]  /*1b0b0*/  IMAD.MOV.U32 R21, RZ, RZ, -0x7fffffe0 ;  /* 0x80000020ff157424 */ /* 0x000fe200078e00ff */
[C---:B------:R-:W-:Y:S01]  /*1b0c0*/  R2UR UR27, R15.reuse ;  /* 0x000000000f1b72ca */ /* 0x040fe200000e0000 */
[----:B------:R-:W-:Y:S01]  /*1b0d0*/  UMOV UR32, UR28 ;  /* 0x0000001c00207c82 */ /* 0x000fe20008000000 */
[----:B------:R-:W-:Y:S01]  /*1b0e0*/  R2UR UR35, R15 ;  /* 0x000000000f2372ca */ /* 0x000fe200000e0000 */
[----:B------:R-:W-:Y:S01]  /*1b0f0*/  UMOV UR33, UR29 ;  /* 0x0000001d00217c82 */ /* 0x000fe20008000000 */
[C---:B------:R-:W-:Y:S01]  /*1b100*/  R2UR UR31, R21.reuse ;  /* 0x00000000151f72ca */ /* 0x040fe200000e0000 */
[----:B------:R-:W-:Y:S01]  /*1b110*/  UMOV UR44, UR28 ;  /* 0x0000001c002c7c82 */ /* 0x000fe20008000000 */
[----:B------:R-:W-:Y:S01]  /*1b120*/  MOV R89, 0x80000020 ;  /* 0x8000002000597802 */ /* 0x000fe20000000f00 */
[----:B------:R-:W-:Y:S01]  /*1b130*/  UMOV UR45, UR29 ;  /* 0x0000001d002d7c82 */ /* 0x000fe20008000000 */
[----:B------:R-:W-:Y:S01]  /*1b140*/  R2UR UR51, R21 ;  /* 0x00000000153372ca */ /* 0x000fe200000e0000 */
[----:B------:R-:W-:Y:S01]  /*1b150*/  IMAD.MOV.U32 R15, RZ, RZ, -0x7fffffe0 ;  /* 0x80000020ff0f7424 */ /* 0x000fe200078e00ff */
[----:B------:R-:W-:-:S02]  /*1b160*/  R2UR UR47, R89 ;  /* 0x00000000592f72ca */ /* 0x000fc400000e0000 */
[----:B------:R-:W-:Y:S02]  /*1b170*/  MOV R21, 0x80000020 ;  /* 0x8000002000157802 */ /* 0x000fe40000000f00 */
[----:B------:R-:W-:Y:S02]  /*1b180*/  MOV R13, 0x80000020 ;  /* 0x80000020000d7802 */ /* 0x000fe40000000f00 */
[----:B0-----:R-:W-:Y:S01]  /*1b190*/  SHF.R.U32.HI R11, RZ, 0x7, R10 ;  /* 0x00000007ff0b7819 */ /* 0x001fe2000001160a */
[----:B------:R-:W-:-:S03]  /*1b1a0*/  VIADD R10, R9, 0x1 ;  /* 0x00000001090a7836 */ /* 0x000fc60000000000 */
[----:B------:R-:W-:-:S05]  /*1b1b0*/  IADD3 R11, R11, 0x8, RZ ;  /* 0x000000080b0b7810 */ /* 0x000fca0007ffe0ff */
[----:B------:R0:W-:Y:S01]  /*1b1c0*/  BAR.SYNC.DEFER_BLOCKING R11, 0x100 ;  /* 0x0004000b0000751d */ /* 0x0001e20000010000 */
[----:B------:R-:W-:-:S04]  /*1b1d0*/  ISETP.NE.AND P2, PT, R10, 0x2, PT ;  /* 0x000000020a00780c */ /* 0x000fc80003f45270 */
[----:B------:R-:W-:-:S05]  /*1b1e0*/  SEL R10, R10, RZ, P2 ;  /* 0x000000ff0a0a7207 */ /* 0x000fca0001000000 */
[----:B------:R-:W-:-:S04]  /*1b1f0*/  IMAD R12, R10, 0x780, R0 ;  /* 0x000007800a0c7824 */ /* 0x000fc800078e0200 */
[C---:B------:R-:W-:Y:S01]  /*1b200*/  VIADD R14, R12.reuse, 0x80 ;  /* 0x000000800c0e7836 */ /* 0x040fe20000000000 */
[C---:B------:R-:W-:Y:S02]  /*1b210*/  R2UR UR22, R12.reuse ;  /* 0x000000000c1672ca */ /* 0x040fe400000e0000 */
[----:B------:R-:W-:Y:S02]  /*1b220*/  IADD3 R20, R12, 0x100, RZ ;  /* 0x000001000c147810 */ /* 0x000fe40007ffe0ff */
[----:B------:R-:W-:Y:S01]  /*1b230*/  R2UR UR26, R14 ;  /* 0x000000000e1a72ca */ /* 0x000fe200000e0000 */
[----:B------:R-:W-:Y:S01]  /*1b240*/  VIADD R14, R12, 0x180 ;  /* 0x000001800c0e7836 */ /* 0x000fe20000000000 */
[----:B------:R-:W-:Y:S01]  /*1b250*/  R2UR UR30, R20 ;  /* 0x00000000141e72ca */ /* 0x000fe200000e0000 */
[C---:B------:R-:W-:Y:S01]  /*1b260*/  VIADD R20, R12.reuse, 0x2 ;  /* 0x000000020c147836 */ /* 0x040fe20000000000 */
[----:B------:R-:W-:Y:S01]  /*1b270*/  IADD3 R88, R12, 0x200, RZ ;  /* 0x000002000c587810 */ /* 0x000fe20007ffe0ff */
[----:B------:R-:W-:Y:S01]  /*1b280*/  WARPGROUP.ARRIVE ;  /* 0x00000000000079c5 */ /* 0x000fe20000000000 */
[----:B------:R-:W-:Y:S01]  /*1b290*/  R2UR UR34, R14 ;  /* 0x000000000e2272ca */ /* 0x000fe200000e0000 */
[----:B------:R-:W-:Y:S01]  /*1b2a0*/  VIADD R14, R12, 0x102 ;  /* 0x000001020c0e7836 */ /* 0x000fe20000000000 */
[----:B------:R-:W-:-:S02]  /*1b2b0*/  R2UR UR46, R88 ;  /* 0x00000000582e72ca */ /* 0x000fc400000e0000 */
[----:B------:R-:W-:Y:S01]  /*1b2c0*/  R2UR UR50, R20 ;  /* 0x00000000143272ca */ /* 0x000fe200000e0000 */
[----:B------:R-:W-:Y:S01]  /*1b2d0*/  QGMMA.64x32x32.F32.E4M3.E4M3 R152, gdesc[UR20], RZ, !UPT, gsb0 ;  /* 0x00600000149879f3 */ /* 0x000fe2000c0008ff */
[----:B------:R-:W-:Y:S01]  /*1b2e0*/  VIADD R20, R12, 0x82 ;  /* 0x000000820c147836 */ /* 0x000fe20000000000 */
[----:B------:R-:W-:Y:S01]  /*1b2f0*/  R2UR UR23, R21 ;  /* 0x00000000151772ca */ /* 0x000fe200000e0000 */
[----:B------:R-:W-:Y:S01]  /*1b300*/  UMOV UR20, UR48 ;  /* 0x0000003000147c82 */ /* 0x000fe20008000000 */
[----:B------:R-:W-:Y:S02]  /*1b310*/  UMOV UR21, UR49 ;  /* 0x0000003100157c82 */ /* 0x000fe40008000000 */
[----:B------:R-:W-:Y:S01]  /*1b320*/  R2UR UR22, R20 ;  /* 0x00000000141672ca */ /* 0x000fe200000e0000 */
[----:B------:R-:W-:Y:S02]  /*1b330*/  WARPGROUP.DEPBAR.LE gsb0, 0x0 ;  /* 0x00008000000079c5 */ /* 0x000fe40000010000 */
[----:B------:R-:W-:-:S06]  /*1b340*/  WARPGROUP.ARRIVE ;  /* 0x00000000000079c5 */ /* 0x000fcc0000000000 */
[----:B------:R-:W-:Y:S01]  /*1b350*/  QGMMA.64x32x32.F32.E4M3.E4M3 R136, gdesc[UR24], RZ, !UPT, gsb0 ;  /* 0x00600000188879f3 */ /* 0x000fe2000c0008ff */
[----:B------:R-:W-:Y:S01]  /*1b360*/  R2UR UR26, R14 ;  /* 0x000000000e1a72ca */ /* 0x000fe200000e0000 */
[----:B------:R-:W-:Y:S01]  /*1b370*/  UMOV UR24, UR48 ;  /* 0x0000003000187c82 */ /* 0x000fe20008000000 */
[----:B------:R-:W-:Y:S01]  /*1b380*/  R2UR UR27, R15 ;  /* 0x000000000f1b72ca */ /* 0x000fe200000e0000 */
[----:B------:R-:W-:Y:S01]  /*1b390*/  UMOV UR25, UR49 ;  /* 0x0000003100197c82 */ /* 0x000fe20008000000 */
[----:B------:R-:W-:Y:S01]  /*1b3a0*/  VIADD R14, R12, 0x182 ;  /* 0x000001820c0e7836 */ /* 0x000fe20000000000 */
[----:B------:R-:W-:Y:S01]  /*1b3b0*/  MOV R15, 0x80000020 ;  /* 0x80000020000f7802 */ /* 0x000fe20000000f00 */
[----:B------:R-:W-:Y:S02]  /*1b3c0*/  WARPGROUP.DEPBAR.LE gsb0, 0x0 ;  /* 0x00008000000079c5 */ /* 0x000fe40000010000 */
[----:B------:R-:W-:-:S06]  /*1b3d0*/  WARPGROUP.ARRIVE ;  /* 0x00000000000079c5 */ /* 0x000fcc0000000000 */
[----:B------:R-:W-:Y:S03]  /*1b3e0*/  QGMMA.64x32x32.F32.E4M3.E4M3 R120, gdesc[UR28], RZ, !UPT, gsb0 ;  /* 0x006000001c7879f3 */ /* 0x000fe6000c0008ff */
[----:B------:R-:W-:Y:S02]  /*1b3f0*/  WARPGROUP.DEPBAR.LE gsb0, 0x0 ;  /* 0x00008000000079c5 */ /* 0x000fe40000010000 */
[----:B------:R-:W-:-:S06]  /*1b400*/  WARPGROUP.ARRIVE ;  /* 0x00000000000079c5 */ /* 0x000fcc0000000000 */
[----:B------:R-:W-:Y:S01]  /*1b410*/  QGMMA.64x32x32.F32.E4M3.E4M3 R104, gdesc[UR32], RZ, !UPT, gsb0 ;  /* 0x00600000206879f3 */ /* 0x000fe2000c0008ff */
[----:B------:R-:W-:Y:S01]  /*1b420*/  R2UR UR34, R14 ;  /* 0x000000000e2272ca */ /* 0x000fe200000e0000 */
[----:B------:R-:W-:Y:S01]  /*1b430*/  UMOV UR32, UR48 ;  /* 0x0000003000207c82 */ /* 0x000fe20008000000 */
[----:B------:R-:W-:Y:S01]  /*1b440*/  R2UR UR35, R15 ;  /* 0x000000000f2372ca */ /* 0x000fe200000e0000 */
[----:B------:R-:W-:Y:S01]  /*1b450*/  UMOV UR33, UR49 ;  /* 0x0000003100217c82 */ /* 0x000fe20008000000 */
[----:B------:R-:W-:Y:S02]  /*1b460*/  VIADD R14, R12, 0x202 ;  /* 0x000002020c0e7836 */ /* 0x000fe40000000000 */
[----:B------:R-:W-:Y:S01]  /*1b470*/  IMAD.MOV.U32 R15, RZ, RZ, -0x7fffffe0 ;  /* 0x80000020ff0f7424 */ /* 0x000fe200078e00ff */
[----:B------:R-:W-:Y:S02]  /*1b480*/  WARPGROUP.DEPBAR.LE gsb0, 0x0 ;  /* 0x00008000000079c5 */ /* 0x000fe40000010000 */
[----:B------:R-:W-:-:S06]  /*1b490*/  WARPGROUP.ARRIVE ;  /* 0x00000000000079c5 */ /* 0x000fcc0000000000 */
[----:B------:R-:W-:Y:S01]  /*1b4a0*/  QGMMA.64x32x32.F32.E4M3.E4M3 R88, gdesc[UR44], RZ, !UPT, gsb0 ;  /* 0x006000002c5879f3 */ /* 0x000fe2000c0008ff */
        /* <DEDUP_REMOVED lines=8> */
[----:B------:R-:W-:Y:S02]  /*1b530*/  R2UR UR7, R15 ;  /* 0x000000000f0772ca */ /* 0x000fe400000e0000 */
[----:B------:R-:W-:Y:S01]  /*1b540*/  MOV R15, 0x80000020 ;  /* 0x80000020000f7802 */ /* 0x000fe20000000f00 */
[----:B------:R-:W-:Y:S02]  /*1b550*/  WARPGROUP.DEPBAR.LE gsb0, 0x0 ;  /* 0x00008000000079c5 */ /* 0x000fe40000010000 */
[----:B------:R-:W-:-:S06]  /*1b560*/  WARPGROUP.ARRIVE ;  /* 0x00000000000079c5 */ /* 0x000fcc0000000000 */
[----:B------:R-:W-:Y:S03]  /*1b570*/  QGMMA.64x32x32.F32.E4M3.E4M3 R152, gdesc[UR48], R152, gsb0 ;  /* 0x00600000309879f3 */ /* 0x000fe60008000898 */
        /* <DEDUP_REMOVED lines=17> */
[----:B------:R-:W-:Y:S01]  /*1b690*/  IADD3 R14, R12, 0x400, RZ ;  /* 0x000004000c0e7810 */ /* 0x000fe20007ffe0ff */
[----:B------:R-:W-:Y:S02]  /*1b6a0*/  WARPGROUP.DEPBAR.LE gsb0, 0x0 ;  /* 0x00008000000079c5 */ /* 0x000fe40000010000 */
[----:B------:R-:W-:-:S06]  /*1b6b0*/  WARPGROUP.ARRIVE ;  /* 0x00000000000079c5 */ /* 0x000fcc0000000000 */
[----:B------:R-:W-:Y:S01]  /*1b6c0*/  QGMMA.64x32x32.F32.E4M3.E4M3 R104, gdesc[UR32], R104, gsb0 ;  /* 0x00600000206879f3 */ /* 0x000fe20008000868 */
        /* <DEDUP_REMOVED lines=57> */
[----:B------:R-:W-:-:S04]  /*1ba60*/  MOV R15, 0x80000020 ;  /* 0x80000020000f7802 */ /* 0x000fc80000000f00 */
        /* <DEDUP_REMOVED lines=67> */
[C---:B------:R-:W-:Y:S01]  /*1bea0*/  IADD3 R14, R12.reuse, 0x682, RZ ;  /* 0x000006820c0e7810 */ /* 0x040fe20007ffe0ff */
[----:B------:R-:W-:Y:S01]  /*1beb0*/  VIADD R12, R12, 0x702 ;  /* 0x000007020c0c7836 */ /* 0x000fe20000000000 */
[----:B------:R-:W-:Y:S02]  /*1bec0*/  WARPGROUP.DEPBAR.LE gsb0, 0x0 ;  /* 0x00008000000079c5 */ /* 0x000fe40000010000 */
[----:B------:R-:W-:-:S06]  /*1bed0*/  WARPGROUP.ARRIVE ;  /* 0x00000000000079c5 */ /* 0x000fcc0000000000 */
[----:B------:R-:W-:Y:S01]  /*1bee0*/  QGMMA.64x32x32.F32.E4M3.E4M3 R104, gdesc[UR32], R104, gsb0 ;  /* 0x00600000206879f3 */ /* 0x000fe20008000868 */
[----:B------:R-:W-:Y:S01]  /*1bef0*/  R2UR UR34, R14 ;  /* 0x000000000e2272ca */ /* 0x000fe200000e0000 */
[----:B------:R-:W-:Y:S01]  /*1bf00*/  UMOV UR32, UR16 ;  /* 0x0000001000207c82 */ /* 0x000fe20008000000 */
[----:B------:R-:W-:Y:S01]  /*1bf10*/  R2UR UR35, R15 ;  /* 0x000000000f2372ca */ /* 0x000fe200000e0000 */
[----:B------:R-:W-:Y:S01]  /*1bf20*/  UMOV UR33, UR17 ;  /* 0x0000001100217c82 */ /* 0x000fe20008000000 */
        /* <DEDUP_REMOVED lines=23> */
[----:B0-----:R-:W-:Y:S05]  /*1c0a0*/  @P1 BRA `(.L_x_626) ;  /* 0x0000000000281947 */ /* 0x001fea0003800000 */
[----:B------:R-:W-:Y:S05]  /*1c0b0*/  @!P0 BRA `(.L_x_627) ;  /* 0x0000000000048947 */ /* 0x000fea0003800000 */
[----:B------:R-:W-:Y:S01]  /*1c0c0*/  BPT.TRAP 0x1 ;  /* 0x000000040000795c */ /* 0x000fe20000300000 */
.L_x_627:
[----:B------:R-:W-:Y:S01]  /*1c0d0*/  SHF.L.U32 R8, R8, 0x1f, RZ ;  /* 0x0000001f08087819 */ /* 0x000fe200000006ff */
[----:B------:R-:W-:-:S04]  /*1c0e0*/  IMAD R11, R9, 0x8, R16 ;  /* 0x00000008090b7824 */ /* 0x000fc800078e0210 */
[----:B------:R0:W1:Y:S01]  /*1c0f0*/  SYNCS.PHASECHK.TRANS64.TRYWAIT P1, [R11+URZ+0x29850], R8 ;  /* 0x029850080b0075a7 */ /* 0x000062000802017f */
[----:B------:R-:W-:Y:S05]  /*1c100*/  @!P0 BRA `(.L_x_628) ;  /* 0x0000000000048947 */ /* 0x000fea0003800000 */
[----:B------:R-:W-:Y:S01]  /*1c110*/  BPT.TRAP 0x1 ;  /* 0x000000040000795c */ /* 0x000fe20000300000 */
.L_x_628:
[----:B-1----:R-:W-:Y:S05]  /*1c120*/  @P1 BRA `(.L_x_626) ;  /* 0x0000000000081947 */ /* 0x002fea0003800000 */
[----:B------:R-:W1:Y:S02]  /*1c130*/  SYNCS.PHASECHK.TRANS64.TRYWAIT P1, [R11+URZ+0x29850], R8 ;  /* 0x029850080b0075a7 */ /* 0x000e64000802017f */
[----:B-1----:R-:W-:Y:S05]  /*1c140*/  @!P1 BRA `(.L_x_629) ;  /* 0x000000c800ec9947 */ /* 0x002fea0003800000 */
.L_x_626:
[----:B01----:R-:W-:Y:S01]  /*1c150*/  VIADD R8, R16, 0x400 ;  /* 0x0000040010087836 */ /* 0x003fe20000000000 */
[----:B------:R-:W-:Y:S01]  /*1c160*/  MOV R13, 0xc0000010 ;  /* 0xc0000010000d7802 */ /* 0x000fe20000000f00 */
[----:B------:R-:W-:Y:S05]  /*1c170*/  WARPSYNC.ALL ;  /* 0x0000000000007948 */ /* 0x000fea0003800000 */
[----:B------:R-:W-:Y:S01]  /*1c180*/  SHF.R.U32.HI R8, RZ, 0x4, R8 ;  /* 0x00000004ff087819 */ /* 0x000fe20000011608 */
[----:B------:R-:W-:Y:S01]  /*1c190*/  WARPGROUP.ARRIVE ;  /* 0x00000000000079c5 */ /* 0x000fe20000000000 */
[----:B------:R-:W-:Y:S01]  /*1c1a0*/  R2UR UR7, R13 ;  /* 0x000000000d0772ca */ /* 0x000fe200000e0000 */
[----:B------:R-:W-:Y:S01]  /*1c1b0*/  IMAD.MOV.U32 R15, RZ, RZ, -0x3ffffff0 ;  /* 0xc0000010ff0f7424 */ /* 0x000fe200078e00ff */
[----:B------:R-:W-:Y:S01]  /*1c1c0*/  LOP3.LUT R8, R8, 0x3fff, RZ, 0xc0, !PT ;  /* 0x00003fff08087812 */ /* 0x000fe200078ec0ff */
[C---:B------:R-:W-:Y:S01]  /*1c1d0*/  FMUL.FTZ R13, R2.reuse, R154 ;  /* 0x0000009a020d7220 */ /* 0x040fe20000410000 */
[C---:B------:R-:W-:Y:S01]  /*1c1e0*/  FMUL.FTZ R11, R2.reuse, R153 ;  /* 0x00000099020b7220 */ /* 0x040fe20000410000 */
[----:B------:R-:W-:Y:S01]  /*1c1f0*/  FMUL.FTZ R20, R2, R155 ;  /* 0x0000009b02147220 */ /* 0x000fe20000410000 */
[----:B------:R-:W-:Y:S01]  /*1c200*/  LOP3.LUT R8, R8, 0x10000, RZ, 0xfc, !PT ;  /* 0x0001000008087812 */ /* 0x000fe200078efcff */
[C---:B------:R-:W-:Y:S01]  /*1c210*/  FMUL.FTZ R21, R2.reuse, R156 ;  /* 0x0000009c02157220 */ /* 0x040fe20000410000 */
[C---:B------:R-:W-:Y:S01]  /*1c220*/  FMUL.FTZ R153, R2.reuse, R158 ;  /* 0x0000009e02997220 */ /* 0x040fe20000410000 */
[----:B------:R-:W-:Y:S01]  /*1c230*/  MUFU.TANH R13, R13 ;  /* 0x0000000d000d7308 */ /* 0x000fe20000002400 */
[----:B------:R-:W-:Y:S01]  /*1c240*/  FMUL.FTZ R154, R2, R159 ;  /* 0x0000009f029a7220 */ /* 0x000fe20000410000 */
[----:B------:R-:W-:-:S02]  /*1c250*/  IMAD R12, R9, 0x500, R8 ;  /* 0x00000500090c7824 */ /* 0x000fc400078e0208 */
[C---:B------:R-:W-:Y:S01]  /*1c260*/  FMUL.FTZ R8, R2.reuse, R152 ;  /* 0x0000009802087220 */ /* 0x040fe20000410000 */
[C---:B------:R-:W-:Y:S01]  /*1c270*/  FMUL.FTZ R152, R2.reuse, R157 ;  /* 0x0000009d02987220 */ /* 0x040fe20000410000 */
[----:B------:R-:W-:Y:S01]  /*1c280*/  FMUL.FTZ R155, R2, R160 ;  /* 0x000000a0029b7220 */ /* 0x000fe20000410000 */
[C---:B------:R-:W-:Y:S01]  /*1c290*/  VIADD R14, R12.reuse, 0x100 ;  /* 0x000001000c0e7836 */ /* 0x040fe20000000000 */
[----:B------:R-:W-:Y:S01]  /*1c2a0*/  R2UR UR6, R12 ;  /* 0x000000000c0672ca */ /* 0x000fe200000e0000 */
        /* <DEDUP_REMOVED lines=11> */
[----:B------:R-:W-:Y:S01]  /*1c360*/  FMUL.FTZ R136, R2, R138 ;  /* 0x0000008a02887220 */ /* 0x000fe20000410000 */
[----:B------:R-:W-:Y:S01]  /*1c370*/  QGMMA.64x128x32.F32.E4M3.E4M3 R24, R176, gdesc[UR4], R24, gsb0 ;  /* 0x01e00004b0187df3 */ /* 0x000fe20008000818 */
[----:B------:R-:W-:Y:S01]  /*1c380*/  R2UR UR6, R14 ;  /* 0x000000000e0672ca */ /* 0x000fe200000e0000 */
[----:B------:R-:W-:Y:S01]  /*1c390*/  FMUL.FTZ R164, R2, R137 ;  /* 0x0000008902a47220 */ /* 0x000fe20000410000 */
[----:B------:R-:W-:Y:S01]  /*1c3a0*/  R2UR UR7, R15 ;  /* 0x000000000f0772ca */ /* 0x000fe200000e0000 */
[----:B------:R-:W-:Y:S01]  /*1c3b0*/  IMAD.MOV.U32 R15, RZ, RZ, -0x3ffffff0 ;  /* 0xc0000010ff0f7424 */ /* 0x000fe200078e00ff */
[----:B------:R-:W-:Y:S01]  /*1c3c0*/  IADD3 R14, R12, 0x200, RZ ;  /* 0x000002000c0e7810 */ /* 0x000fe20007ffe0ff */
        /* <DEDUP_REMOVED lines=8> */
[----:B------:R-:W2:Y:S01]  /*1c450*/  MUFU.TANH R21, R21 ;  /* 0x0000001500157308 */ /* 0x000ea20000002400 */
        /* <DEDUP_REMOVED lines=18> */
[C---:B------:R-:W-:Y:S01]  /*1c580*/  FMUL.FTZ R128, R2.reuse, R129 ;  /* 0x0000008102807220 */ /* 0x040fe20000410000 */
[C---:B------:R-:W-:Y:S01]  /*1c590*/  FMUL.FTZ R129, R2.reuse, R131 ;  /* 0x0000008302817220 */ /* 0x040fe20000410000 */
[C---:B------:R-:W-:Y:S01]  /*1c5a0*/  FMUL.FTZ R130, R2.reuse, R132 ;  /* 0x0000008402827220 */ /* 0x040fe20000410000 */
[C---:B------:R-:W-:Y:S01]  /*1c5b0*/  FMUL.FTZ R131, R2.reuse, R134 ;  /* 0x0000008602837220 */ /* 0x040fe20000410000 */
[C---:B------:R-:W-:Y:S01]  /*1c5c0*/  FMUL.FTZ R132, R2.reuse, R133 ;  /* 0x0000008502847220 */ /* 0x040fe20000410000 */
[----:B------:R-:W5:Y:S01]  /*1c5d0*/  MUFU.TANH R154, R154 ;  /* 0x0000009a009a7308 */ /* 0x000f620000002400 */
        /* <DEDUP_REMOVED lines=22> */
[----:B------:R-:W-:Y:S01]  /*1c740*/  FMUL.FTZ R102, R2, R102 ;  /* 0x0000006602667220 */ /* 0x000fe20000410000 */
[----:B------:R-:W5:Y:S01]  /*1c750*/  MUFU.TANH R156, R156 ;  /* 0x0000009c009c7308 */ /* 0x000f620000002400 */
[----:B------:R-:W0:Y:S07]  /*1c760*/  S2R R205, SR_TID.X ;  /* 0x0000000000cd7919 */ /* 0x000e2e0000002100 */
[----:B------:R-:W5:Y:S08]  /*1c770*/  MUFU.TANH R158, R158 ;  /* 0x0000009e009e7308 */ /* 0x000f700000002400 */
[----:B------:R-:W5:Y:S08]  /*1c780*/  MUFU.TANH R159, R159 ;  /* 0x0000009f009f7308 */ /* 0x000f700000002400 */
[----:B------:R-:W5:Y:S08]  /*1c790*/  MUFU.TANH R160, R160 ;  /* 0x000000a000a07308 */ /* 0x000f700000002400 */
[----:B------:R-:W5:Y:S01]  /*1c7a0*/  MUFU.TANH R162, R162 ;  /* 0x000000a200a27308 */ /* 0x000f620000002400 */
[----:B0-----:R-:W-:-:S02]  /*1c7b0*/  LOP3.LUT R207, R205, 0x7f, RZ, 0xc0, !PT ;  /* 0x0000007fcdcf7812 */ /* 0x001fc400078ec0ff */
[----:B------:R-:W0:Y:S02]  /*1c7c0*/  S2R R205, SR_TID.X ;  /* 0x0000000000cd7919 */ /* 0x000e240000002100 */
[----:B------:R-:W-:-:S03]  /*1c7d0*/  ISETP.NE.AND P1, PT, R207, RZ, PT ;  /* 0x000000ffcf00720c */ /* 0x000fc60003f25270 */
[----:B------:R-:W5:Y:S08]  /*1c7e0*/  MUFU.TANH R161, R161 ;  /* 0x000000a100a17308 */ /* 0x000f700000002400 */
[----:B------:R-:W5:Y:S08]  /*1c7f0*/  MUFU.TANH R163, R163 ;  /* 0x000000a300a37308 */ /* 0x000f700000002400 */
[----:B------:R-:W5:Y:S08]  /*1c800*/  MUFU.TANH R136, R136 ;  /* 0x0000008800887308 */ /* 0x000f700000002400 */
[----:B------:R-:W5:Y:S01]  /*1c810*/  MUFU.TANH R164, R164 ;  /* 0x000000a400a47308 */ /* 0x000f620000002400 */
[----:B0-----:R-:W-:-:S07]  /*1c820*/  SHF.R.U32.HI R205, RZ, 0x7, R205 ;  /* 0x00000007ffcd7819 */ /* 0x001fce00000116cd */
[----:B------:R-:W0:Y:S01]  /*1c830*/  MUFU.TANH R137, R137 ;  /* 0x0000008900897308 */ /* 0x000e220000002400 */
[----:B------:R-:W-:Y:S02]  /*1c840*/  WARPGROUP.DEPBAR.LE gsb0, 0x0 ;  /* 0x00008000000079c5 */ /* 0x000fe40000010000 */
[----:B------:R-:W-:-:S05]  /*1c850*/  WARPGROUP.ARRIVE ;  /* 0x00000000000079c5 */ /* 0x000fca0000000000 */
[----:B------:R-:W0:Y:S01]  /*1c860*/  MUFU.TANH R139, R139 ;  /* 0x0000008b008b7308 */ /* 0x000e220000002400 */
[C---:B------:R-:W-:Y:S01]  /*1c870*/  FMUL.FTZ R176, R2.reuse, R117 ;  /* 0x0000007502b07220 */ /* 0x040fe20000410000 */
[----:B------:R-:W-:Y:S01]  /*1c880*/  FMUL.FTZ R178, R2, R119 ;  /* 0x0000007702b27220 */ /* 0x000fe20000410000 */
[----:B------:R-:W-:Y:S01]  /*1c890*/  QGMMA.64x128x32.F32.E4M3.E4M3 R24, R180, gdesc[UR4], R24, gsb0 ;  /* 0x01e00004b4187df3 */ /* 0x000fe20008000818 */
[----:B------:R-:W-:Y:S02]  /*1c8a0*/  R2UR UR6, R14 ;  /* 0x000000000e0672ca */ /* 0x000fe400000e0000 */
[----:B------:R-:W-:Y:S02]  /*1c8b0*/  R2UR UR7, R15 ;  /* 0x000000000f0772ca */ /* 0x000fe400000e0000 */
[----:B------:R-:W0:Y:S01]  /*1c8c0*/  MUFU.TANH R138, R138 ;  /* 0x0000008a008a7308 */ /* 0x000e220000002400 */
[----:B------:R-:W-:Y:S02]  /*1c8d0*/  FMNMX.FTZ R14, R8, R7, !PT ;  /* 0x00000007080e7209 */ /* 0x000fe40007810000 */
[----:B------:R-:W-:-:S02]  /*1c8e0*/  FMNMX.FTZ R15, R13, R6, !PT ;  /* 0x000000060d0f7209 */ /* 0x000fc40007810000 */
[----:B------:R-:W-:-:S03]  /*1c8f0*/  FMNMX.FTZ R14, R11, R14, !PT ;  /* 0x0000000e0b0e7209 */ /* 0x000fc60007810000 */
[----:B------:R-:W0:Y:S08]  /*1c900*/  MUFU.TANH R141, R141 ;  /* 0x0000008d008d7308 */ /* 0x000e300000002400 */
        /* <DEDUP_REMOVED lines=15> */
[----:B------:R-:W0:Y:S01]  /*1ca00*/  MUFU.TANH R124, R124 ;  /* 0x0000007c007c7308 */ /* 0x000e220000002400 */
[----:B------:R-:W-:-:S02]  /*1ca10*/  WARPGROUP.DEPBAR.LE gsb0, 0x0 ;  /* 0x00008000000079c5 */ /* 0x000fc40000010000 */
[----:B------:R-:W-:Y:S01]  /*1ca20*/  WARPGROUP.ARRIVE ;  /* 0x00000000000079c5 */ /* 0x000fe20000000000 */
[----:B-1----:R-:W-:Y:S01]  /*1ca30*/  FMNMX.FTZ R180, R20, R15, !PT ;  /* 0x0000000f14b47209 */ /* 0x002fe20007810000 */
[----:B------:R-:W-:Y:S01]  /*1ca40*/  FMUL.FTZ R182, R2, R89 ;  /* 0x0000005902b67220 */ /* 0x000fe20000410000 */
[----:B--2---:R-:W-:Y:S02]  /*1ca50*/  FMNMX.FTZ R15, R21, R14, !PT ;  /* 0x0000000e150f7209 */ /* 0x004fe40007810000 */
[----:B------:R-:W1:Y:S01]  /*1ca60*/  MUFU.TANH R125, R125 ;  /* 0x0000007d007d7308 */ /* 0x000e620000002400 */
[----:B---3--:R-:W-:Y:S01]  /*1ca70*/  FMNMX.FTZ R113, R153, R180, !PT ;  /* 0x000000b499717209 */ /* 0x008fe20007810000 */
[----:B------:R-:W-:Y:S01]  /*1ca80*/  QGMMA.64x128x32.F32.E4M3.E4M3 R24, R184, gdesc[UR4], R24, gsb0 ;  /* 0x01e00004b8187df3 */ /* 0x000fe20008000818 */
[----:B----4-:R-:W-:Y:S02]  /*1ca90*/  FMNMX.FTZ R14, R152, R15, !PT ;  /* 0x0000000f980e7209 */ /* 0x010fe40007810000 */
[----:B-----5:R-:W-:-:S02]  /*1caa0*/  FMNMX.FTZ R180, R154, R113, !PT ;  /* 0x000000719ab47209 */ /* 0x020fc40007810000 */
[----:B------:R-:W-:Y:S01]  /*1cab0*/  FMNMX.FTZ R15, R155, R14, !PT ;  /* 0x0000000e9b0f7209 */ /* 0x000fe20007810000 */
[----:B------:R-:W2:Y:S01]  /*1cac0*/  MUFU.TANH R126, R126 ;  /* 0x0000007e007e7308 */ /* 0x000ea20000002400 */
[----:B------:R-:W-:Y:S02]  /*1cad0*/  FMNMX.FTZ R113, R157, R180, !PT ;  /* 0x000000b49d717209 */ /* 0x000fe40007810000 */
[----:B------:R-:W-:Y:S02]  /*1cae0*/  FMNMX.FTZ R14, R156, R15, !PT ;  /* 0x0000000f9c0e7209 */ /* 0x000fe40007810000 */
[----:B------:R-:W-:Y:S02]  /*1caf0*/  FMNMX.FTZ R113, R158, R113, !PT ;  /* 0x000000719e717209 */ /* 0x000fe40007810000 */
[----:B------:R-:W-:Y:S01]  /*1cb00*/  FMNMX.FTZ R15, R159, R14, !PT ;  /* 0x0000000e9f0f7209 */ /* 0x000fe20007810000 */
[----:B------:R-:W3:Y:S01]  /*1cb10*/  MUFU.TANH R127, R127 ;  /* 0x0000007f007f7308 */ /* 0x000ee20000002400 */
[----:B------:R-:W-:-:S02]  /*1cb20*/  FMNMX.FTZ R14, R160, R113, !PT ;  /* 0x00000071a00e7209 */ /* 0x000fc40007810000 */
[----:B------:R-:W-:Y:S02]  /*1cb30*/  FMNMX.FTZ R180, R162, R15, !PT ;  /* 0x0000000fa2b47209 */ /* 0x000fe40007810000 */
[----:B------:R-:W-:Y:S02]  /*1cb40*/  FMNMX.FTZ R15, R161, R14, !PT ;  /* 0x0000000ea10f7209 */ /* 0x000fe40007810000 */
[----:B------:R-:W-:Y:S01]  /*1cb50*/  FMNMX.FTZ R89, R163, R180, !PT ;  /* 0x000000b4a3597209 */ /* 0x000fe20007810000 */
[----:B------:R-:W-:Y:S01]  /*1cb60*/  FMUL.FTZ R180, R2, R90 ;  /* 0x0000005a02b47220 */ /* 0x000fe20000410000 */
[----:B------:R-:W-:Y:S01]  /*1cb70*/  FMNMX.FTZ R14, R136, R15, !PT ;  /* 0x0000000f880e7209 */ /* 0x000fe20007810000 */
[----:B------:R-:W4:Y:S01]  /*1cb80*/  MUFU.TANH R128, R128 ;  /* 0x0000008000807308 */ /* 0x000f220000002400 */
[----:B------:R-:W-:Y:S02]  /*1cb90*/  FMNMX.FTZ R90, R164, R89, !PT ;  /* 0x00000059a45a7209 */ /* 0x000fe40007810000 */
[----:B0-----:R-:W-:-:S02]  /*1cba0*/  FMNMX.FTZ R15, R137, R14, !PT ;  /* 0x0000000e890f7209 */ /* 0x001fc40007810000 */
[----:B------:R-:W-:Y:S02]  /*1cbb0*/  FMNMX.FTZ R90, R139, R90, !PT ;  /* 0x0000005a8b5a7209 */ /* 0x000fe40007810000 */
[----:B------:R-:W-:Y:S01]  /*1cbc0*/  FMNMX.FTZ R15, R138, R15, !PT ;  /* 0x0000000f8a0f7209 */ /* 0x000fe20007810000 */
[----:B------:R-:W0:Y:S01]  /*1cbd0*/  MUFU.TANH R129, R129 ;  /* 0x0000008100817308 */ /* 0x000e220000002400 */
[----:B------:R-:W-:Y:S02]  /*1cbe0*/  FMNMX.FTZ R90, R141, R90, !PT ;  /* 0x0000005a8d5a7209 */ /* 0x000fe40007810000 */
[----:B------:R-:W-:Y:S02]  /*1cbf0*/  FMNMX.FTZ R15, R140, R15, !PT ;  /* 0x0000000f8c0f7209 */ /* 0x000fe40007810000 */
[----:B------:R-:W-:Y:S02]  /*1cc00*/  FMNMX.FTZ R90, R143, R90, !PT ;  /* 0x0000005a8f5a7209 */ /* 0x000fe40007810000 */
[----:B------:R-:W-:Y:S01]  /*1cc10*/  FMNMX.FTZ R15, R142, R15, !PT ;  /* 0x0000000f8e0f7209 */ /* 0x000fe20007810000 */
[----:B------:R-:W5:Y:S01]  /*1cc20*/  MUFU.TANH R130, R130 ;  /* 0x0000008200827308 */ /* 0x000f620000002400 */
[----:B------:R-:W-:-:S02]  /*1cc30*/  FMNMX.FTZ R90, R145, R90, !PT ;  /* 0x0000005a915a7209 */ /* 0x000fc40007810000 */
[----:B------:R-:W-:Y:S02]  /*1cc40*/  FMNMX.FTZ R15, R144, R15, !PT ;  /* 0x0000000f900f7209 */ /* 0x000fe40007810000 */
[----:B------:R-:W-:Y:S02]  /*1cc50*/  FMNMX.FTZ R90, R147, R90, !PT ;  /* 0x0000005a935a7209 */ /* 0x000fe40007810000 */
[----:B------:R-:W-:Y:S01]  /*1cc60*/  FMNMX.FTZ R15, R146, R15, !PT ;  /* 0x0000000f920f7209 */ /* 0x000fe20007810000 */
[----:B------:R-:W5:Y:S01]  /*1cc70*/  MUFU.TANH R131, R131 ;  /* 0x0000008300837308 */ /* 0x000f620000002400 */
[----:B------:R-:W-:Y:S02]  /*1cc80*/  FMNMX.FTZ R89, R149, R90, !PT ;  /* 0x0000005a95597209 */ /* 0x000fe40007810000 */
[----:B------:R-:W-:Y:S02]  /*1cc90*/  FMNMX.FTZ R15, R148, R15, !PT ;  /* 0x0000000f940f7209 */ /* 0x000fe40007810000 */
[----:B------:R-:W-:Y:S01]  /*1cca0*/  FMNMX.FTZ R14, R150, R89, !PT ;  /* 0x00000059960e7209 */ /* 0x000fe20007810000 */
[----:B------:R-:W-:Y:S01]  /*1ccb0*/  FMUL.FTZ R89, R2, R97 ;  /* 0x0000006102597220 */ /* 0x000fe20000410000 */
        /* <DEDUP_REMOVED lines=8> */
[----:B-1----:R-:W-:Y:S02]  /*1cd40*/  FMNMX.FTZ R90, R125, R90, !PT ;  /* 0x0000005a7d5a7209 */ /* 0x002fe40007810000 */
[----:B--2---:R-:W-:-:S02]  /*1cd50*/  FMNMX.FTZ R15, R126, R15, !PT ;  /* 0x0000000f7e0f7209 */ /* 0x004fc40007810000 */
[----:B---3--:R-:W-:Y:S01]  /*1cd60*/  FMNMX.FTZ R90, R127, R90, !PT ;  /* 0x0000005a7f5a7209 */ /* 0x008fe20007810000 */
[----:B------:R-:W1:Y:S01]  /*1cd70*/  MUFU.TANH R104, R104 ;  /* 0x0000006800687308 */ /* 0x000e620000002400 */
[----:B----4-:R-:W-:Y:S02]  /*1cd80*/  FMNMX.FTZ R15, R128, R15, !PT ;  /* 0x0000000f800f7209 */ /* 0x010fe40007810000 */
[----:B0-----:R-:W-:Y:S02]  /*1cd90*/  FMNMX.FTZ R90, R129, R90, !PT ;  /* 0x0000005a815a7209 */ /* 0x001fe40007810000 */
[----:B-----5:R-:W-:Y:S02]  /*1cda0*/  FMNMX.FTZ R15, R130, R15, !PT ;  /* 0x0000000f820f7209 */ /* 0x020fe40007810000 */
[----:B------:R-:W-:Y:S01]  /*1cdb0*/  FMNMX.FTZ R90, R131, R90, !PT ;  /* 0x0000005a835a7209 */ /* 0x000fe20007810000 */
[----:B------:R-:W-:Y:S01]  /*1cdc0*/  MUFU.TANH R105, R105 ;  /* 0x0000006900697308 */ /* 0x000fe20000002400 */
[----:B------:R-:W-:-:S02]  /*1cdd0*/  FMNMX.FTZ R15, R132, R15, !PT ;  /* 0x0000000f840f7209 */ /* 0x000fc40007810000 */
[----:B------:R-:W-:-:S05]  /*1cde0*/  FMNMX.FTZ R90, R133, R90, !PT ;  /* 0x0000005a855a7209 */ /* 0x000fca0007810000 */
[----:B------:R-:W0:Y:S01]  /*1cdf0*/  MUFU.TANH R134, R134 ;  /* 0x0000008600867308 */ /* 0x000e220000002400 */
[----:B-1----:R-:W-:-:S07]  /*1ce00*/  FMNMX.FTZ R15, R104, R15, !PT ;  /* 0x0000000f680f7209 */ /* 0x002fce0007810000 */
[----:B------:R-:W-:Y:S08]  /*1ce10*/  MUFU.TANH R106, R106 ;  /* 0x0000006a006a7308 */ /* 0x000ff00000002400 */
[----:B------:R-:W1:Y:S01]  /*1ce20*/  MUFU.TANH R107, R107 ;  /* 0x0000006b006b7308 */ /* 0x000e620000002400 */
[----:B0-----:R-:W-:-:S07]  /*1ce30*/  FMNMX.FTZ R14, R134, R15, !PT ;  /* 0x0000000f860e7209 */ /* 0x001fce0007810000 */
[----:B------:R-:W-:Y:S08]  /*1ce40*/  MUFU.TANH R108, R108 ;  /* 0x0000006c006c7308 */ /* 0x000ff00000002400 */
[----:B------:R-:W0:Y:S01]  /*1ce50*/  MUFU.TANH R109, R109 ;  /* 0x0000006d006d7308 */ /* 0x000e220000002400 */
[----:B-1----:R-:W-:-:S07]  /*1ce60*/  FMNMX.FTZ R14, R107, R14, !PT ;  /* 0x0000000e6b0e7209 */ /* 0x002fce0007810000 */
[----:B------:R-:W-:Y:S08]  /*1ce70*/  MUFU.TANH R110, R110 ;  /* 0x0000006e006e7308 */ /* 0x000ff00000002400 */
[----:B------:R-:W1:Y:S01]  /*1ce80*/  MUFU.TANH R111, R111 ;  /* 0x0000006f006f7308 */ /* 0x000e620000002400 */
[----:B0-----:R-:W-:Y:S01]  /*1ce90*/  FMNMX.FTZ R14, R109, R14, !PT ;  /* 0x0000000e6d0e7209 */ /* 0x001fe20007810000 */
[----:B------:R-:W-:-:S06]  /*1cea0*/  WARPGROUP.DEPBAR.LE gsb0, 0x0 ;  /* 0x00008000000079c5 */ /* 0x000fcc0000010000 */
[----:B------:R-:W0:Y:S01]  /*1ceb0*/  MUFU.TANH R112, R112 ;  /* 0x0000007000707308 */ /* 0x000e220000002400 */
[C---:B------:R-:W-:Y:S01]  /*1cec0*/  FMUL.FTZ R184, R2.reuse, R91 ;  /* 0x0000005b02b87220 */ /* 0x040fe20000410000 */
[----:B------:R-:W-:Y:S01]  /*1ced0*/  FMNMX.FTZ R91, R105, R90, !PT ;  /* 0x0000005a695b7209 */ /* 0x000fe20007810000 */
[C---:B------:R-:W-:Y:S01]  /*1cee0*/  FMUL.FTZ R186, R2.reuse, R93 ;  /* 0x0000005d02ba7220 */ /* 0x040fe20000410000 */
[C---:B------:R-:W-:Y:S01]  /*1cef0*/  FMUL.FTZ R93, R2.reuse, R100 ;  /* 0x00000064025d7220 */ /* 0x040fe20000410000 */
[----:B------:R-:W-:Y:S01]  /*1cf00*/  FMUL.FTZ R100, R2, R101 ;  /* 0x0000006502647220 */ /* 0x000fe20000410000 */
[----:B------:R-:W-:Y:S01]  /*1cf10*/  FMNMX.FTZ R15, R106, R91, !PT ;  /* 0x0000005b6a0f7209 */ /* 0x000fe20007810000 */
[----:B------:R-:W-:Y:S01]  /*1cf20*/  FMUL.FTZ R91, R2, R99 ;  /* 0x00000063025b7220 */ /* 0x000fe20000410000 */
[----:B------:R-:W2:Y:S01]  /*1cf30*/  MUFU.TANH R166, R166 ;  /* 0x000000a600a67308 */ /* 0x000ea20000002400 */
[----:B-1----:R-:W-:Y:S01]  /*1cf40*/  FMNMX.FTZ R95, R111, R14, !PT ;  /* 0x0000000e6f5f7209 */ /* 0x002fe20007810000 */
[----:B------:R-:W-:Y:S01]  /*1cf50*/  WARPGROUP.ARRIVE ;  /* 0x00000000000079c5 */ /* 0x000fe20000000000 */
[----:B------:R-:W-:-:S04]  /*1cf60*/  FMNMX.FTZ R15, R108, R15, !PT ;  /* 0x0000000f6c0f7209 */ /* 0x000fc80007810000 */
[----:B------:R-:W-:Y:S01]  /*1cf70*/  FMNMX.FTZ R15, R110, R15, !PT ;  /* 0x0000000f6e0f7209 */ /* 0x000fe20007810000 */
[----:B------:R-:W1:Y:S03]  /*1cf80*/  MUFU.TANH R114, R114 ;  /* 0x0000007200727308 */ /* 0x000e660000002400 */
[----:B0-----:R-:W-:-:S05]  /*1cf90*/  FMNMX.FTZ R15, R112, R15, !PT ;  /* 0x0000000f700f7209 */ /* 0x001fca0007810000 */
        /* <DEDUP_REMOVED lines=22> */
[----:B------:R-:W-:-:S06]  /*1d100*/  FMUL.FTZ R95, R2, R103 ;  /* 0x00000067025f7220 */ /* 0x000fcc0000410000 */
        /* <DEDUP_REMOVED lines=17> */
[----:B-1----:R-:W-:Y:S02]  /*1d220*/  FMNMX.FTZ R14, R102, R15, !PT ;  /* 0x0000000f660e7209 */ /* 0x002fe40007810000 */
[----:B------:R-:W-:-:S04]  /*1d230*/  MOV R15, 0xc0000010 ;  /* 0xc0000010000f7802 */ /* 0x000fc80000000f00 */
[----:B------:R-:W-:Y:S01]  /*1d240*/  R2UR UR7, R15 ;  /* 0x000000000f0772ca */ /* 0x000fe200000e0000 */
[----:B------:R-:W-:Y:S01]  /*1d250*/  IMAD.U32 R15, RZ, RZ, UR56 ;  /* 0x00000038ff0f7e24 */ /* 0x000fe2000f8e00ff */
[----:B0-----:R-:W-:Y:S02]  /*1d260*/  FMNMX.FTZ R97, R100, R97, !PT ;  /* 0x0000006164617209 */ /* 0x001fe40007810000 */
[----:B--2---:R-:W-:-:S03]  /*1d270*/  FMNMX.FTZ R99, R95, R14, !PT ;  /* 0x0000000e5f637209 */ /* 0x004fc60007810000 */
[----:B------:R-:W0:Y:S04]  /*1d280*/  SHFL.BFLY PT, R14, R97, 0x2, 0x1f ;  /* 0x0c401f00610e7f89 */ /* 0x000e2800000e0000 */
[----:B------:R-:W1:Y:S01]  /*1d290*/  SHFL.BFLY PT, R90, R99, 0x2, 0x1f ;  /* 0x0c401f00635a7f89 */ /* 0x000e6200000e0000 */
[----:B0-----:R-:W-:Y:S01]  /*1d2a0*/  FMNMX.FTZ R101, R97, R14, !PT ;  /* 0x0000000e61657209 */ /* 0x001fe20007810000 */
[----:B------:R-:W-:Y:S01]  /*1d2b0*/  VIADD R14, R12, 0x300 ;  /* 0x000003000c0e7836 */ /* 0x000fe20000000000 */
[----:B-1----:R-:W-:-:S04]  /*1d2c0*/  FMNMX.FTZ R103, R99, R90, !PT ;  /* 0x0000005a63677209 */ /* 0x002fc80007810000 */
[----:B------:R-:W-:Y:S01]  /*1d2d0*/  R2UR UR6, R14 ;  /* 0x000000000e0672ca */ /* 0x000fe200000e0000 */
[----:B------:R-:W0:Y:S04]  /*1d2e0*/  SHFL.BFLY PT, R90, R101, 0x1, 0x1f ;  /* 0x0c201f00655a7f89 */ /* 0x000e2800000e0000 */
[----:B------:R-:W1:Y:S08]  /*1d2f0*/  SHFL.BFLY PT, R113, R103, 0x1, 0x1f ;  /* 0x0c201f0067717f89 */ /* 0x000e7000000e0000 */
[----:B------:R-:W-:Y:S01]  /*1d300*/  QGMMA.64x128x32.F32.E4M3.E4M3 R24, R188, gdesc[UR4], R24, gsb0 ;  /* 0x01e00004bc187df3 */ /* 0x000fe20008000818 */
[----:B0-----:R-:W-:-:S02]  /*1d310*/  FMNMX.FTZ R14, R101, R90, !PT ;  /* 0x0000005a650e7209 */ /* 0x001fc40007810000 */
[----:B-1----:R-:W-:-:S05]  /*1d320*/  FMNMX.FTZ R90, R103, R113, !PT ;  /* 0x00000071675a7209 */ /* 0x002fca0007810000 */
[----:B------:R-:W-:-:S04]  /*1d330*/  FADD.FTZ R6, -R90, R6 ;  /* 0x000000065a067221 */ /* 0x000fc80000010100 */
[----:B------:R-:W-:-:S04]  /*1d340*/  FMUL.FTZ R6, R6, R15 ;  /* 0x0000000f06067220 */ /* 0x000fc80000410000 */
[----:B------:R0:W-:Y:S02]  /*1d350*/  MUFU.EX2 R97, R6 ;  /* 0x0000000600617308 */ /* 0x0001e40000000800 */
[----:B0-----:R-:W-:Y:S02]  /*1d360*/  VIADD R6, R12, 0x400 ;  /* 0x000004000c067836 */ /* 0x001fe40000000000 */
[----:B------:R-:W-:-:S04]  /*1d370*/  FFMA.FTZ R12, R90, R15, -8 ;  /* 0xc10000005a0c7423 */ /* 0x000fc8000001000f */
[-CC-:B------:R-:W-:Y:S01]  /*1d380*/  FFMA.FTZ R136, R136, R15.reuse, -R12.reuse ;  /* 0x0000000f88887223 */ /* 0x180fe2000001080c */
[----:B------:R-:W-:-:S01]  /*1d390*/  FFMA.FTZ R137, R137, R15, -R12 ;  /* 0x0000000f89897223 */ /* 0x000fc2000001080c */
[-CC-:B------:R-:W-:Y:S01]  /*1d3a0*/  FFMA.FTZ R138, R138, R15.reuse, -R12.reuse ;  /* 0x0000000f8a8a7223 */ /* 0x180fe2000001080c */
[----:B------:R-:W-:Y:S01]  /*1d3b0*/  R2UR UR6, R6 ;  /* 0x00000000060672ca */ /* 0x000fe200000e0000 */
        /* <DEDUP_REMOVED lines=22> */
[C---:B------:R-:W-:Y:S01]  /*1d520*/  FFMA.FTZ R190, R14.reuse, R15, -8 ;  /* 0xc10000000ebe7423 */ /* 0x040fe2000001000f */
[----:B------:R-:W-:-:S01]  /*1d530*/  FADD.FTZ R188, -R14, R7 ;  /* 0x000000070ebc7221 */ /* 0x000fc20000010100 */
[----:B------:R-:W-:Y:S01]  /*1d540*/  MOV R7, 0xc0000010 ;  /* 0xc000001000077802 */ /* 0x000fe20000000f00 */
[----:B------:R-:W-:Y:S01]  /*1d550*/  WARPGROUP.ARRIVE ;  /* 0x00000000000079c5 */ /* 0x000fe20000000000 */
        /* <DEDUP_REMOVED lines=39> */
[-C--:B------:R-:W-:Y:S01]  /*1d7d0*/  FMUL.FTZ R188, R188, R15.reuse ;  /* 0x0000000fbcbc7220 */ /* 0x080fe20000410000 */
[-C--:B------:R-:W-:Y:S01]  /*1d7e0*/  FFMA.FTZ R190, R100, R15.reuse, -R190 ;  /* 0x0000000f64be7223 */ /* 0x080fe200000108be */
[----:B------:R-:W-:-:S01]  /*1d7f0*/  FFMA.FTZ R100, R13, R15, -R12 ;  /* 0x0000000f0d647223 */ /* 0x000fc2000001080c */
[----:B------:R-:W-:Y:S01]  /*1d800*/  R2UR UR7, R7 ;  /* 0x00000000070772ca */ /* 0x000fe200000e0000 */
        /* <DEDUP_REMOVED lines=15> */
[----:B------:R-:W-:Y:S01]  /*1d900*/  QGMMA.64x128x32.F32.E4M3.E4M3 R24, R192, gdesc[UR4], R24, gsb0 ;  /* 0x01e00004c0187df3 */ /* 0x000fe20008000818 */
[----:B------:R-:W-:-:S01]  /*1d910*/  FFMA.FTZ R144, R125, R15, -R12 ;  /* 0x0000000f7d907223 */ /* 0x000fc2000001080c */
[----:B------:R-:W1:Y:S01]  /*1d920*/  MUFU.EX2 R100, R100 ;  /* 0x0000006400647308 */ /* 0x000e620000000800 */
[----:B------:R-:W-:-:S01]  /*1d930*/  FFMA.FTZ R125, R127, R15, -R12 ;  /* 0x0000000f7f7d7223 */ /* 0x000fc2000001080c */
[-CC-:B------:R-:W-:Y:S01]  /*1d940*/  FFMA.FTZ R127, R131, R15.reuse, -R12.reuse ;  /* 0x0000000f837f7223 */ /* 0x180fe2000001080c */
[----:B------:R-:W-:-:S01]  /*1d950*/  FFMA.FTZ R131, R114, R15, -R12 ;  /* 0x0000000f72837223 */ /* 0x000fc2000001080c */
[----:B------:R-:W-:-:S04]  /*1d960*/  @!P1 IMAD R158, R10, 0x8, R16 ;  /* 0x000000080a9e9824 */ /* 0x000fc800078e0210 */
[----:B------:R-:W2:Y:S01]  /*1d970*/  MUFU.EX2 R8, R8 ;  /* 0x0000000800087308 */ /* 0x000ea20000000800 */
[----:B0-----:R-:W-:-:S07]  /*1d980*/  FFMA.FTZ R3, R188, R3, R99 ;  /* 0x00000003bc037223 */ /* 0x001fce0000010063 */
[----:B------:R-:W0:Y:S01]  /*1d990*/  MUFU.EX2 R7, R7 ;  /* 0x0000000700077308 */ /* 0x000e220000000800 */
[----:B-1----:R-:W-:-:S07]  /*1d9a0*/  FFMA.FTZ R4, R97, R4, R100 ;  /* 0x0000000461047223 */ /* 0x002fce0000010064 */
        /* <DEDUP_REMOVED lines=28> */
[----:B0-----:R-:W-:-:S04]  /*1db70*/  FADD.FTZ R3, R157, R4 ;  /* 0x000000049d037221 */ /* 0x001fc80000010000 */
[----:B------:R-:W-:-:S03]  /*1db80*/  FADD.FTZ R4, R136, R3 ;  /* 0x0000000388047221 */ /* 0x000fc60000010000 */
[----:B------:R-:W0:Y:S01]  /*1db90*/  MUFU.EX2 R113, R113 ;  /* 0x0000007100717308 */ /* 0x000e220000000800 */
[----:B-1----:R-:W-:-:S01]  /*1dba0*/  FADD.FTZ R129, R103, R154 ;  /* 0x0000009a67817221 */ /* 0x002fc20000010000 */
[----:B------:R-:W-:Y:S01]  /*1dbb0*/  FADD.FTZ R3, R137, R4 ;  /* 0x0000000489037221 */ /* 0x000fe20000010000 */
[----:B------:R-:W-:-:S03]  /*1dbc0*/  WARPGROUP.DEPBAR.LE gsb0, 0x0 ;  /* 0x00008000000079c5 */ /* 0x000fc60000010000 */
[----:B------:R-:W-:Y:S02]  /*1dbd0*/  FADD.FTZ R4, R138, R3 ;  /* 0x000000038a047221 */ /* 0x000fe40000010000 */
        /* <DEDUP_REMOVED lines=29> */
[----:B--2---:R-:W-:-:S01]  /*1ddb0*/  FADD.FTZ R133, R141, R154 ;  /* 0x0000009a8d857221 */ /* 0x004fc20000010000 */
[----:B------:R-:W-:-:S04]  /*1ddc0*/  FADD.FTZ R4, R121, R4 ;  /* 0x0000000479047221 */ /* 0x000fc80000010000 */
[----:B------:R-:W-:Y:S02]  /*1ddd0*/  FADD.FTZ R3, R123, R4 ;  /* 0x000000047b037221 */ /* 0x000fe40000010000 */
[----:B------:R-:W2:Y:S01]  /*1dde0*/  MUFU.EX2 R143, R143 ;  /* 0x0000008f008f7308 */ /* 0x000ea20000000800 */
[----:B0-----:R-:W-:-:S07]  /*1ddf0*/  FADD.FTZ R133, R150, R133 ;  /* 0x0000008596857221 */ /* 0x001fce0000010000 */
[----:B------:R-:W0:Y:S01]  /*1de00*/  MUFU.EX2 R144, R144 ;  /* 0x0000009000907308 */ /* 0x000e220000000800 */
[----:B-1----:R-:W-:-:S01]  /*1de10*/  FADD.FTZ R114, R122, R133 ;  /* 0x000000857a727221 */ /* 0x002fc20000010000 */
[----:B------:R-:W-:-:S06]  /*1de20*/  FFMA.FTZ R133, R178, R15, -R12 ;  /* 0x0000000fb2857223 */ /* 0x000fcc000001080c */
        /* <DEDUP_REMOVED lines=21> */
[----:B--2---:R-:W-:-:S04]  /*1df80*/  FADD.FTZ R4, R148, R3 ;  /* 0x0000000394047221 */ /* 0x004fc80000010000 */
[----:B------:R-:W-:-:S03]  /*1df90*/  FADD.FTZ R3, R105, R4 ;  /* 0x0000000469037221 */ /* 0x000fc60000010000 */
[----:B------:R-:W2:Y:S01]  /*1dfa0*/  MUFU.EX2 R107, R107 ;  /* 0x0000006b006b7308 */ /* 0x000ea20000000800 */
[----:B0-----:R-:W-:-:S01]  /*1dfb0*/  FADD.FTZ R118, R104, R167 ;  /* 0x000000a768767221 */ /* 0x001fc20000010000 */
[----:B------:R-:W-:Y:S01]  /*1dfc0*/  FADD.FTZ R3, R106, R3 ;  /* 0x000000036a037221 */ /* 0x000fe20000010000 */
[----:B------:R-:W-:-:S03]  /*1dfd0*/  FFMA.FTZ R167, R204, R15, -R12 ;  /* 0x0000000fcca77223 */ /* 0x000fc6000001080c */
[----:B------:R-:W-:Y:S02]  /*1dfe0*/  FADD.FTZ R4, R108, R3 ;  /* 0x000000036c047221 */ /* 0x000fe40000010000 */
        /* <DEDUP_REMOVED lines=9> */
[----:B------:R-:W-:-:S05]  /*1e080*/  FFMA.FTZ R98, R91, R15, -R12 ;  /* 0x0000000f5b627223 */ /* 0x000fca000001080c */
[----:B------:R-:W1:Y:S01]  /*1e090*/  MUFU.EX2 R130, R130 ;  /* 0x0000008200827308 */ /* 0x000e620000000800 */
[----:B--2---:R-:W-:-:S07]  /*1e0a0*/  FADD.FTZ R177, R109, R118 ;  /* 0x000000766db17221 */ /* 0x004fce0000010000 */
[----:B------:R-:W2:Y:S01]  /*1e0b0*/  MUFU.EX2 R131, R131 ;  /* 0x0000008300837308 */ /* 0x000ea20000000800 */
[----:B0-----:R-:W-:-:S01]  /*1e0c0*/  FADD.FTZ R118, R110, R3 ;  /* 0x000000036e767221 */ /* 0x001fc20000010000 */
[----:B------:R-:W-:-:S06]  /*1e0d0*/  IADD3 R3, -R205, 0xb, RZ ;  /* 0x0000000bcd037810 */ /* 0x000fcc0007ffe1ff */
        /* <DEDUP_REMOVED lines=16> */
[----:B------:R1:W-:Y:S06]  /*1e1e0*/  BAR.ARV R3, 0x100 ;  /* 0x000400030000751d */ /* 0x0003ec0000002000 */
        /* <DEDUP_REMOVED lines=9> */
[----:B------:R0:W3:Y:S01]  /*1e280*/  MUFU.EX2 R91, R4 ;  /* 0x00000004005b7308 */ /* 0x0000e20000000800 */
[----:B-1----:R-:W-:-:S07]  /*1e290*/  FADD.FTZ R118, R167, R118 ;  /* 0x00000076a7767221 */ /* 0x002fce0000010000 */
[----:B------:R-:W1:Y:S01]  /*1e2a0*/  MUFU.EX2 R89, R89 ;  /* 0x0000005900597308 */ /* 0x000e620000000800 */
[----:B0-----:R-:W-:-:S05]  /*1e2b0*/  @!P1 VIADD R4, R158, 0x29840 ;  /* 0x000298409e049836 */ /* 0x001fca0000000000 */
[----:B------:R-:W-:Y:S02]  /*1e2c0*/  @!P1 PRMT R4, RZ, 0x654, R4 ;  /* 0x00000654ff049816 */ /* 0x000fe40000000004 */
[----:B------:R-:W0:Y:S02]  /*1e2d0*/  MUFU.EX2 R98, R98 ;  /* 0x0000006200627308 */ /* 0x000e240000000800 */
[----:B------:R2:W-:Y:S06]  /*1e2e0*/  @!P1 SYNCS.ARRIVE.TRANS64.RED.A1T0 RZ, [R4+URZ], RZ ;  /* 0x000000ff04ff99a7 */ /* 0x0005ec000810043f */
[----:B------:R-:W4:Y:S01]  /*1e2f0*/  MUFU.EX2 R93, R93 ;  /* 0x0000005d005d7308 */ /* 0x000f220000000800 */
[----:B--2---:R-:W-:-:S01]  /*1e300*/  FADD.FTZ R4, R96, R3 ;  /* 0x0000000360047221 */ /* 0x004fc20000010000 */
[----:B---3--:R-:W-:-:S03]  /*1e310*/  FADD.FTZ R3, R91, R118 ;  /* 0x000000765b037221 */ /* 0x008fc60000010000 */
[----:B-1----:R-:W-:-:S03]  /*1e320*/  FADD.FTZ R4, R89, R4 ;  /* 0x0000000459047221 */ /* 0x002fc60000010000 */
[----:B------:R-:W1:Y:S01]  /*1e330*/  MUFU.EX2 R6, R190 ;  /* 0x000000be00067308 */ /* 0x000e620000000800 */
[----:B0-----:R-:W-:-:S01]  /*1e340*/  FADD.FTZ R3, R98, R3 ;  /* 0x0000000362037221 */ /* 0x001fc20000010000 */
[----:B----4-:R-:W-:-:S03]  /*1e350*/  FADD.FTZ R177, R93, R4 ;  /* 0x000000045db17221 */ /* 0x010fc60000010000 */
[----:B------:R-:W-:-:S04]  /*1e360*/  FADD.FTZ R4, R102, R3 ;  /* 0x0000000366047221 */ /* 0x000fc80000010000 */
[----:B------:R-:W-:Y:S01]  /*1e370*/  FADD.FTZ R4, R95, R4 ;  /* 0x000000045f047221 */ /* 0x000fe20000010000 */
[----:B-1----:R-:W-:-:S01]  /*1e380*/  FADD.FTZ R3, R6, R177 ;  /* 0x000000b106037221 */ /* 0x002fc20000010000 */
[----:B------:R-:W-:Y:S06]  /*1e390*/  @!P0 BRA `(.L_x_630) ;  /* 0x0000000000048947 */ /* 0x000fec0003800000 */
[----:B------:R-:W-:Y:S01]  /*1e3a0*/  BPT.TRAP 0x1 ;  /* 0x000000040000795c */ /* 0x000fe20000300000 */
.L_x_630:
[----:B------:R-:W-:Y:S01]  /*1e3b0*/  F2FP.SATFINITE.E4M3.F32.PACK_AB_MERGE_C R93, R6, R93, RZ ;  /* 0x0000005d065d723e */ /* 0x000fe200048070ff */
[-C--:B------:R-:W-:Y:S01]  /*1e3c0*/  FMUL.FTZ R24, R24, R188.reuse ;  /* 0x000000bc18187220 */ /* 0x080fe20000410000 */
[----:B------:R-:W-:Y:S01]  /*1e3d0*/  F2FP.SATFINITE.E4M3.F32.PACK_AB_MERGE_C R13, R20, R13, RZ ;  /* 0x0000000d140d723e */ /* 0x000fe200048070ff */
[----:B------:R-:W-:Y:S01]  /*1e3e0*/  FMUL.FTZ R25, R25, R188 ;  /* 0x000000bc19197220 */ /* 0x000fe20000410000 */
[----:B------:R-:W-:Y:S01]  /*1e3f0*/  LEA R6, R9, R16, 0x3 ;  /* 0x0000001009067211 */ /* 0x000fe200078e18ff */
[-C--:B------:R-:W-:Y:S01]  /*1e400*/  FMUL.FTZ R28, R28, R188.reuse ;  /* 0x000000bc1c1c7220 */ /* 0x080fe20000410000 */
[----:B------:R-:W-:Y:S01]  /*1e410*/  ISETP.GT.AND P1, PT, R5, RZ, PT ;  /* 0x000000ff0500720c */ /* 0x000fe20003f24270 */
[----:B------:R-:W-:Y:S01]  /*1e420*/  FMUL.FTZ R29, R29, R188 ;  /* 0x000000bc1d1d7220 */ /* 0x000fe20000410000 */
[----:B------:R-:W-:Y:S01]  /*1e430*/  F2FP.SATFINITE.E4M3.F32.PACK_AB_MERGE_C R177, R7, R100, R13 ;  /* 0x0000006407b1723e */ /* 0x000fe2000480700d */
[----:B------:R-:W-:Y:S01]  /*1e440*/  IMAD.U32 R7, RZ, RZ, UR37 ;  /* 0x00000025ff077e24 */ /* 0x000fe2000f8e00ff */
[----:B------:R-:W-:Y:S01]  /*1e450*/  F2FP.SATFINITE.E4M3.F32.PACK_AB_MERGE_C R107, R128, R107, RZ ;  /* 0x0000006b806b723e */ /* 0x000fe200048070ff */
[----:B------:R-:W-:Y:S01]  /*1e460*/  VIADD R6, R6, 0x29860 ;  /* 0x0002986006067836 */ /* 0x000fe20000000000 */
[----:B------:R-:W-:Y:S01]  /*1e470*/  F2FP.SATFINITE.E4M3.F32.PACK_AB_MERGE_C R11, R152, R11, RZ ;  /* 0x0000000b980b723e */ /* 0x000fe200048070ff */
[----:B------:R-:W-:Y:S01]  /*1e480*/  FMUL.FTZ R32, R32, R188 ;  /* 0x000000bc20207220 */ /* 0x000fe20000410000 */
[----:B------:R-:W-:Y:S01]  /*1e490*/  F2FP.SATFINITE.E4M3.F32.PACK_AB_MERGE_C R107, R149, R104, R107 ;  /* 0x00000068956b723e */ /* 0x000fe2000480706b */
[-C--:B------:R-:W-:Y:S01]  /*1e4a0*/  FMUL.FTZ R33, R33, R188.reuse ;  /* 0x000000bc21217220 */ /* 0x080fe20000410000 */
[----:B------:R-:W-:Y:S01]  /*1e4b0*/  PRMT R6, R7, 0x654, R6 ;  /* 0x0000065407067816 */ /* 0x000fe20000000006 */
[-C--:B------:R-:W-:Y:S01]  /*1e4c0*/  FMUL.FTZ R36, R36, R188.reuse ;  /* 0x000000bc24247220 */ /* 0x080fe20000410000 */
[----:B------:R-:W-:Y:S01]  /*1e4d0*/  F2FP.SATFINITE.E4M3.F32.PACK_AB_MERGE_C R101, R162, R101, RZ ;  /* 0x00000065a265723e */ /* 0x000fe200048070ff */
[----:B------:R-:W-:Y:S01]  /*1e4e0*/  FMUL.FTZ R37, R37, R188 ;  /* 0x000000bc25257220 */ /* 0x000fe20000410000 */
[----:B------:R-:W-:Y:S01]  /*1e4f0*/  F2FP.SATFINITE.E4M3.F32.PACK_AB_MERGE_C R134, R157, R134, RZ ;  /* 0x000000869d86723e */ /* 0x000fe200048070ff */
[----:B------:R0:W-:Y:S01]  /*1e500*/  SYNCS.ARRIVE.TRANS64.RED.A1T0 RZ, [R6+URZ], RZ ;  /* 0x000000ff06ff79a7 */ /* 0x0001e2000810043f */
        /* <DEDUP_REMOVED lines=40> */
[-C--:B------:R-:W-:Y:S01]  /*1e790*/  FMUL.FTZ R26, R26, R97.reuse ;  /* 0x000000611a1a7220 */ /* 0x080fe20000410000 */
[----:B------:R-:W-:Y:S01]  /*1e7a0*/  F2FP.SATFINITE.E4M3.F32.PACK_AB_MERGE_C R179, R153, R132, R134 ;  /* 0x0000008499b3723e */ /* 0x000fe20004807086 */
        /* <DEDUP_REMOVED lines=12> */
[-C--:B------:R-:W-:Y:S01]  /*1e870*/  FMUL.FTZ R39, R39, R97.reuse ;  /* 0x0000006127277220 */ /* 0x080fe20000410000 */
[----:B------:R-:W-:Y:S01]  /*1e880*/  F2FP.SATFINITE.E4M3.F32.PACK_AB_MERGE_C R186, R145, R124, R126 ;  /* 0x0000007c91ba723e */ /* 0x000fe2000480707e */
[----:B------:R-:W-:Y:S01]  /*1e890*/  FMUL.FTZ R42, R42, R97 ;  /* 0x000000612a2a7220 */ /* 0x000fe20000410000 */
[----:B------:R-:W-:Y:S01]  /*1e8a0*/  F2FP.SATFINITE.E4M3.F32.PACK_AB_MERGE_C R187, R146, R125, R127 ;  /* 0x0000007d92bb723e */ /* 0x000fe2000480707f */
[----:B------:R-:W-:Y:S01]  /*1e8b0*/  FMUL.FTZ R43, R43, R97 ;  /* 0x000000612b2b7220 */ /* 0x000fe20000410000 */
[----:B------:R-:W-:Y:S01]  /*1e8c0*/  F2FP.SATFINITE.E4M3.F32.PACK_AB_MERGE_C R189, R106, R105, R108 ;  /* 0x000000696abd723e */ /* 0x000fe2000480706c */
[----:B------:R-:W-:Y:S01]  /*1e8d0*/  FMUL.FTZ R46, R46, R97 ;  /* 0x000000612e2e7220 */ /* 0x000fe20000410000 */
[----:B------:R-:W-:Y:S01]  /*1e8e0*/  F2FP.SATFINITE.E4M3.F32.PACK_AB_MERGE_C R190, R130, R109, R111 ;  /* 0x0000006d82be723e */ /* 0x000fe2000480706f */
[-C--:B------:R-:W-:Y:S01]  /*1e8f0*/  FMUL.FTZ R47, R47, R97.reuse ;  /* 0x000000612f2f7220 */ /* 0x080fe20000410000 */
[----:B------:R-:W-:Y:S01]  /*1e900*/  F2FP.SATFINITE.E4M3.F32.PACK_AB_MERGE_C R191, R131, R110, R112 ;  /* 0x0000006e83bf723e */ /* 0x000fe20004807070 */
[-C--:B------:R-:W-:Y:S01]  /*1e910*/  FMUL.FTZ R50, R50, R97.reuse ;  /* 0x0000006132327220 */ /* 0x080fe20000410000 */
[----:B------:R-:W-:Y:S01]  /*1e920*/  F2FP.SATFINITE.E4M3.F32.PACK_AB_MERGE_C R192, R151, R88, R92 ;  /* 0x0000005897c0723e */ /* 0x000fe2000480705c */
[-C--:B------:R-:W-:Y:S01]  /*1e930*/  FMUL.FTZ R51, R51, R97.reuse ;  /* 0x0000006133337220 */ /* 0x080fe20000410000 */
[----:B------:R-:W-:Y:S01]  /*1e940*/  F2FP.SATFINITE.E4M3.F32.PACK_AB_MERGE_C R193, R165, R114, R94 ;  /* 0x00000072a5c1723e */ /* 0x000fe2000480705e */
[-C--:B------:R-:W-:Y:S01]  /*1e950*/  FMUL.FTZ R54, R54, R97.reuse ;  /* 0x0000006136367220 */ /* 0x080fe20000410000 */
        /* <DEDUP_REMOVED lines=19> */
[----:B------:R-:W-:Y:S01]  /*1ea90*/  IADD3 R5, R5, -0x1, RZ ;  /* 0xffffffff05057810 */ /* 0x000fe20007ffe0ff */
[----:B0-----:R-:W-:Y:S01]  /*1eaa0*/  IMAD.MOV.U32 R6, RZ, RZ, R90 ;  /* 0x000000ffff067224 */ /* 0x001fe200078e005a */
[----:B------:R-:W-:Y:S01]  /*1eab0*/  MOV R8, R198 ;  /* 0x000000c600087202 */ /* 0x000fe20000000f00 */
[----:B------:R-:W-:-:S02]  /*1eac0*/  IMAD.MOV.U32 R7, RZ, RZ, R14 ;  /* 0x000000ffff077224 */ /* 0x000fc400078e000e */
[----:B------:R-:W-:Y:S02]  /*1ead0*/  IMAD.MOV.U32 R9, RZ, RZ, R10 ;  /* 0x000000ffff097224 */ /* 0x000fe400078e000a */
[----:B------:R-:W-:Y:S01]  /*1eae0*/  IMAD.MOV.U32 R188, RZ, RZ, R107 ;  /* 0x000000ffffbc7224 */ /* 0x000fe200078e006b */
[----:B------:R-:W-:Y:S06]  /*1eaf0*/  @P1 BRA `(.L_x_631) ;  /* 0xffffffc000f41947 */ /* 0x000fec000383ffff */
[----:B------:R-:W-:-:S07]  /*1eb00*/  MOV R156, R10 ;  /* 0x0000000a009c7202 */ /* 0x000fce0000000f00 */
.L_x_620:
[----:B------:R-:W-:Y:S05]  /*1eb10*/  WARPSYNC.ALL ;  /* 0x0000000000007948 */ /* 0x000fea0003800000 */
[----:B------:R-:W-:Y:S06]  /*1eb20*/  BAR.ARV 0x8, 0x180 ;  /* 0x0206000000007b1d */ /* 0x000fec0000002000 */
[----:B------:R-:W-:Y:S05]  /*1eb30*/  @!P0 BRA `(.L_x_632) ;  /* 0x0000000000048947 */ /* 0x000fea0003800000 */
[----:B------:R-:W-:Y:S01]  /*1eb40*/  BPT.TRAP 0x1 ;  /* 0x000000040000795c */ /* 0x000fe20000300000 */
.L_x_632:
[----:B------:R-:W-:Y:S01]  /*1eb50*/  IMAD R13, R156, 0x8, R16 ;  /* 0x000000089c0d7824 */ /* 0x000fe200078e0210 */
[----:B------:R-:W-:-:S04]  /*1eb60*/  SHF.L.U32 R0, R198, 0x1f, RZ ;  /* 0x0000001fc6007819 */ /* 0x000fc800000006ff */
[----:B------:R0:W1:Y:S01]  /*1eb70*/  SYNCS.PHASECHK.TRANS64.TRYWAIT P1, [R13+URZ+0x29850], R0 ;  /* 0x029850000d0075a7 */ /* 0x000062000802017f */
[----:B------:R-:W-:Y:S05]  /*1eb80*/  @!P0 BRA `(.L_x_633) ;  /* 0x0000000000048947 */ /* 0x000fea0003800000 */
[----:B------:R-:W-:Y:S01]  /*1eb90*/  BPT.TRAP 0x1 ;  /* 0x000000040000795c */ /* 0x000fe20000300000 */
.L_x_633:
[----:B------:R-:W-:-:S05]  /*1eba0*/  VIADD R16, R16, 0x400 ;  /* 0x0000040010107836 */ /* 0x000fca0000000000 */
[----:B------:R-:W-:-:S04]  /*1ebb0*/  SHF.R.U32.HI R16, RZ, 0x4, R16 ;  /* 0x00000004ff107819 */ /* 0x000fc80000011610 */
[----:B------:R-:W-:-:S04]  /*1ebc0*/  LOP3.LUT R16, R16, 0x3fff, RZ, 0xc0, !PT ;  /* 0x00003fff10107812 */ /* 0x000fc800078ec0ff */
[----:B------:R-:W-:Y:S01]  /*1ebd0*/  LOP3.LUT R7, R16, 0x10000, RZ, 0xfc, !PT ;  /* 0x0001000010077812 */ /* 0x000fe200078efcff */
[----:B-1----:R-:W-:Y:S06]  /*1ebe0*/  @P1 BRA `(.L_x_634) ;  /* 0x0000000000081947 */ /* 0x002fec0003800000 */
[----:B------:R-:W1:Y:S02]  /*1ebf0*/  SYNCS.PHASECHK.TRANS64.TRYWAIT P1, [R13+URZ+0x29850], R0 ;  /* 0x029850000d0075a7 */ /* 0x000e64000802017f */
[----:B-1----:R-:W-:Y:S05]  /*1ec00*/  @!P1 BRA `(.L_x_635) ;  /* 0x000000a000509947 */ /* 0x002fea0003800000 */
.L_x_634:
[----:B------:R-:W-:Y:S01]  /*1ec10*/  IMAD R6, R156, 0x500, R7 ;  /* 0x000005009c067824 */ /* 0x000fe200078e0207 */
[----:B------:R-:W-:Y:S01]  /*1ec20*/  MOV R7, 0xc0000010 ;  /* 0xc000001000077802 */ /* 0x000fe20000000f00 */
[----:B------:R-:W-:Y:S05]  /*1ec30*/  WARPSYNC.ALL ;  /* 0x0000000000007948 */ /* 0x000fea0003800000 */
[C---:B------:R-:W-:Y:S01]  /*1ec40*/  R2UR UR6, R6.reuse ;  /* 0x00000000060672ca */ /* 0x040fe200000e0000 */
[----:B------:R-:W-:Y:S01]  /*1ec50*/  WARPGROUP.ARRIVE ;  /* 0x00000000000079c5 */ /* 0x000fe20000000000 */
[----:B------:R-:W-:Y:S01]  /*1ec60*/  R2UR UR7, R7 ;  /* 0x00000000070772ca */ /* 0x000fe200000e0000 */
[C---:B------:R-:W-:Y:S01]  /*1ec70*/  VIADD R8, R6.reuse, 0x100 ;  /* 0x0000010006087836 */ /* 0x040fe20000000000 */
[----:B------:R-:W-:Y:S01]  /*1ec80*/  ULDC.64 UR4, c[0x0][0x9a0] ;  /* 0x0002680000047ab9 */ /* 0x000fe20000000a00 */
[----:B------:R-:W-:Y:S01]  /*1ec90*/  IMAD.MOV.U32 R9, RZ, RZ, -0x3ffffff0 ;  /* 0xc0000010ff097424 */ /* 0x000fe200078e00ff */
[----:B------:R-:W-:Y:S01]  /*1eca0*/  ISETP.NE.U32.AND P1, PT, RZ, UR4, PT ;  /* 0x00000004ff007c0c */ /* 0x000fe2000bf25070 */
[----:B------:R-:W-:-:S02]  /*1ecb0*/  VIADD R20, R6, 0x200 ;  /* 0x0000020006147836 */ /* 0x000fc40000000000 */
[----:B------:R-:W-:Y:S01]  /*1ecc0*/  IMAD.MOV.U32 R21, RZ, RZ, -0x3ffffff0 ;  /* 0xc0000010ff157424 */ /* 0x000fe200078e00ff */
[----:B------:R-:W-:-:S05]  /*1ecd0*/  ISETP.NE.AND.EX P1, PT, RZ, UR5, PT, P1 ;  /* 0x00000005ff007c0c */ /* 0x000fca000bf25310 */
[----:B------:R-:W-:Y:S01]  /*1ece0*/  QGMMA.64x128x32.F32.E4M3.E4M3 R24, R176, gdesc[UR4], R24, gsb0 ;  /* 0x01e00004b0187df3 */ /* 0x000fe20008000818 */
[----:B------:R-:W-:Y:S02]  /*1ecf0*/  R2UR UR6, R8 ;  /* 0x00000000080672ca */ /* 0x000fe400000e0000 */
[----:B------:R-:W-:-:S05]  /*1ed00*/  R2UR UR7, R9 ;  /* 0x00000000090772ca */ /* 0x000fca00000e0000 */
[----:B------:R-:W0:Y:S01]  /*1ed10*/  @P1 LDC.64 R8, c[0x0][0x9c8] ;  /* 0x00027200ff081b82 */ /* 0x000e220000000a00 */
[----:B------:R-:W-:-:S07]  /*1ed20*/  @P1 SHF.R.S32.HI R7, RZ, 0x1f, R206 ;  /* 0x0000001fff071819 */ /* 0x000fce00000114ce */
[----:B------:R-:W2:Y:S01]  /*1ed30*/  @P1 LDC.64 R10, c[0x0][0x9d0] ;  /* 0x00027400ff0a1b82 */ /* 0x000ea20000000a00 */
[----:B01----:R-:W-:-:S04]  /*1ed40*/  @P1 IMAD R0, R216, R8, RZ ;  /* 0x00000008d8001224 */ /* 0x003fc800078e02ff */
[C---:B------:R-:W-:Y:S02]  /*1ed50*/  @P1 IMAD R5, R210.reuse, R9, R0 ;  /* 0x00000009d2051224 */ /* 0x040fe400078e0200 */
[----:B------:R-:W-:-:S04]  /*1ed60*/  @P1 IMAD.WIDE.U32 R8, R210, R8, RZ ;  /* 0x00000008d2081225 */ /* 0x000fc800078e00ff */
[----:B--2---:R-:W-:Y:S01]  /*1ed70*/  @P1 IMAD R0, R7, R10, RZ ;  /* 0x0000000a07001224 */ /* 0x004fe200078e02ff */
[----:B------:R-:W-:-:S03]  /*1ed80*/  @P1 IADD3 R9, R9, R5, RZ ;  /* 0x0000000509091210 */ /* 0x000fc60007ffe0ff */
[C---:B------:R-:W-:Y:S01]  /*1ed90*/  @P1 IMAD R5, R206.reuse, R11, R0 ;  /* 0x0000000bce051224 */ /* 0x040fe200078e0200 */
[----:B------:R-:W-:Y:S01]  /*1eda0*/  MOV R0, 0x3f800000 ;  /* 0x3f80000000007802 */ /* 0x000fe20000000f00 */
[----:B------:R-:W-:-:S04]  /*1edb0*/  @P1 IMAD.WIDE.U32 R8, R206, R10, R8 ;  /* 0x0000000ace081225 */ /* 0x000fc800078e0008 */
[----:B------:R-:W-:Y:S01]  /*1edc0*/  @P1 IMAD.IADD R5, R9, 0x1, R5 ;  /* 0x0000000109051824 */ /* 0x000fe200078e0205 */
[----:B------:R-:W-:-:S04]  /*1edd0*/  @P1 LEA R10, P2, R8, UR4, 0x2 ;  /* 0x00000004080a1c11 */ /* 0x000fc8000f8410ff */
[----:B------:R-:W-:-:S05]  /*1ede0*/  @P1 LEA.HI.X R11, R8, UR5, R5, 0x2, P2 ;  /* 0x00000005080b1c11 */ /* 0x000fca00090f1405 */
[----:B------:R0:W2:Y:S01]  /*1edf0*/  @P1 LDG.E R0, desc[UR54][R10.64] ;  /* 0x000000360a001981 */ /* 0x0000a2000c1e1900 */
[----:B------:R-:W-:Y:S02]  /*1ee00*/  WARPGROUP.DEPBAR.LE gsb0, 0x0 ;  /* 0x00008000000079c5 */ /* 0x000fe40000010000 */
[----:B------:R-:W-:-:S06]  /*1ee10*/  WARPGROUP.ARRIVE ;  /* 0x00000000000079c5 */ /* 0x000fcc0000000000 */
[----:B------:R-:W-:Y:S01]  /*1ee20*/  QGMMA.64x128x32.F32.E4M3.E4M3 R24, R180, gdesc[UR4], R24, gsb0 ;  /* 0x01e00004b4187df3 */ /* 0x000fe20008000818 */
[----:B------:R-:W-:Y:S02]  /*1ee30*/  R2UR UR6, R20 ;  /* 0x00000000140672ca */ /* 0x000fe400000e0000 */
[----:B------:R-:W-:Y:S01]  /*1ee40*/  R2UR UR7, R21 ;  /* 0x00000000150772ca */ /* 0x000fe200000e0000 */
[----:B------:R-:W-:Y:S01]  /*1ee50*/  VIADD R8, R6, 0x300 ;  /* 0x0000030006087836 */ /* 0x000fe20000000000 */
[----:B------:R-:W-:Y:S01]  /*1ee60*/  MOV R9, 0xc0000010 ;  /* 0xc000001000097802 */ /* 0x000fe20000000f00 */
[----:B------:R-:W-:Y:S02]  /*1ee70*/  WARPGROUP.DEPBAR.LE gsb0, 0x0 ;  /* 0x00008000000079c5 */ /* 0x000fe40000010000 */
[----:B------:R-:W-:-:S08]  /*1ee80*/  WARPGROUP.ARRIVE ;  /* 0x00000000000079c5 */ /* 0x000fd00000000000 */
[----:B------:R-:W-:Y:S01]  /*1ee90*/  QGMMA.64x128x32.F32.E4M3.E4M3 R24, R184, gdesc[UR4], R24, gsb0 ;  /* 0x01e00004b8187df3 */ /* 0x000fe20008000818 */
[----:B------:R-:W-:Y:S02]  /*1eea0*/  R2UR UR6, R8 ;  /* 0x00000000080672ca */ /* 0x000fe400000e0000 */
[----:B------:R-:W-:Y:S01]  /*1eeb0*/  R2UR UR7, R9 ;  /* 0x00000000090772ca */ /* 0x000fe200000e0000 */
[----:B------:R-:W-:Y:S02]  /*1eec0*/  VIADD R6, R6, 0x400 ;  /* 0x0000040006067836 */ /* 0x000fe40000000000 */
[----:B------:R-:W-:Y:S01]  /*1eed0*/  IMAD.MOV.U32 R7, RZ, RZ, -0x3ffffff0 ;  /* 0xc0000010ff077424 */ /* 0x000fe200078e00ff */
[----:B------:R-:W1:Y:S01]  /*1eee0*/  SHFL.BFLY PT, R2, R3, 0x2, 0x1f ;  /* 0x0c401f0003027f89 */ /* 0x000e6200000e0000 */
[----:B------:R-:W-:Y:S02]  /*1eef0*/  WARPGROUP.DEPBAR.LE gsb0, 0x0 ;  /* 0x00008000000079c5 */ /* 0x000fe40000010000 */
[----:B------:R-:W-:-:S06]  /*1ef00*/  WARPGROUP.ARRIVE ;  /* 0x00000000000079c5 */ /* 0x000fcc0000000000 */
[----:B------:R-:W-:Y:S01]  /*1ef10*/  QGMMA.64x128x32.F32.E4M3.E4M3 R24, R188, gdesc[UR4], R24, gsb0 ;  /* 0x01e00004bc187df3 */ /* 0x000fe20008000818 */
[----:B------:R-:W-:Y:S02]  /*1ef20*/  R2UR UR6, R6 ;  /* 0x00000000060672ca */ /* 0x000fe400000e0000 */
[----:B------:R-:W-:Y:S02]  /*1ef30*/  R2UR UR7, R7 ;  /* 0x00000000070772ca */ /* 0x000fe400000e0000 */
[----:B------:R-:W3:Y:S01]  /*1ef40*/  SHFL.BFLY PT, R7, R4, 0x2, 0x1f ;  /* 0x0c401f0004077f89 */ /* 0x000ee200000e0000 */
[----:B-1----:R-:W-:-:S05]  /*1ef50*/  FADD.FTZ R2, R2, R3 ;  /* 0x0000000302027221 */ /* 0x002fca0000010000 */
[----:B------:R-:W1:Y:S01]  /*1ef60*/  SHFL.BFLY PT, R5, R2, 0x1, 0x1f ;  /* 0x0c201f0002057f89 */ /* 0x000e6200000e0000 */
[----:B---3--:R-:W-:-:S05]  /*1ef70*/  FADD.FTZ R7, R7, R4 ;  /* 0x0000000407077221 */ /* 0x008fca0000010000 */
[----:B------:R-:W3:Y:S01]  /*1ef80*/  SHFL.BFLY PT, R6, R7, 0x1, 0x1f ;  /* 0x0c201f0007067f89 */ /* 0x000ee200000e0000 */
[----:B-1----:R-:W-:-:S05]  /*1ef90*/  FADD.FTZ R8, R2, R5 ;  /* 0x0000000502087221 */ /* 0x002fca0000010000 */
[C---:B------:R-:W-:Y:S01]  /*1efa0*/  FSETP.NE.FTZ.AND P1, PT, R8.reuse, RZ, PT ;  /* 0x000000ff0800720b */ /* 0x040fe20003f35000 */
[----:B0-----:R-:W-:Y:S01]  /*1efb0*/  FMUL.FTZ R10, R8, 0.00390625 ;  /* 0x3b800000080a7820 */ /* 0x001fe20000410000 */
[----:B------:R-:W-:-:S04]  /*1efc0*/  MOV R3, RZ ;  /* 0x000000ff00037202 */ /* 0x000fc80000000f00 */
[----:B------:R-:W-:Y:S01]  /*1efd0*/  FSETP.NE.FTZ.AND P2, PT, R10, RZ, PT ;  /* 0x000000ff0a00720b */ /* 0x000fe20003f55000 */
[----:B---3--:R-:W-:-:S04]  /*1efe0*/  FADD.FTZ R6, R7, R6 ;  /* 0x0000000607067221 */ /* 0x008fc80000010000 */
        /* <DEDUP_REMOVED lines=10> */
[----:B------:R-:W3:Y:S01]  /*1f090*/  @P1 MUFU.RCP R7, R6 ;  /* 0x0000000600071308 */ /* 0x000ee20000001000 */
[C---:B------:R-:W-:Y:S01]  /*1f0a0*/  @P2 FMUL.FTZ R5, R15.reuse, 0.69314718246459960938 ;  /* 0x3f3172180f052820 */ /* 0x040fe20000410000 */
[----:B0-----:R-:W-:Y:S01]  /*1f0b0*/  @P2 FMUL.FTZ R2, R2, 0.69314718246459960938 ;  /* 0x3f31721802022820 */ /* 0x001fe20000410000 */
[----:B------:R-:W-:Y:S01]  /*1f0c0*/  @P3 FMUL.FTZ R12, R15, 0.69314718246459960938 ;  /* 0x3f3172180f0c3820 */ /* 0x000fe20000410000 */
[----:B------:R-:W-:Y:S01]  /*1f0d0*/  IMAD.MOV.U32 R88, RZ, RZ, -0x800000 ;  /* 0xff800000ff587424 */ /* 0x000fe200078e00ff */
[----:B------:R-:W-:Y:S01]  /*1f0e0*/  MOV R89, 0xff800000 ;  /* 0xff80000000597802 */ /* 0x000fe20000000f00 */
[----:B------:R-:W-:Y:S01]  /*1f0f0*/  @P2 FFMA.FTZ R88, R5, R14, R2 ;  /* 0x0000000e05582223 */ /* 0x000fe20000010002 */
[----:B-1----:R-:W-:Y:S01]  /*1f100*/  @P3 FMUL.FTZ R9, R4, 0.69314718246459960938 ;  /* 0x3f31721804093820 */ /* 0x002fe20000410000 */
[----:B--2---:R-:W-:-:S03]  /*1f110*/  FMUL.FTZ R3, R3, R0 ;  /* 0x0000000003037220 */ /* 0x004fc60000410000 */
[----:B------:R-:W-:Y:S01]  /*1f120*/  @P3 FFMA.FTZ R89, R12, R90, R9 ;  /* 0x0000005a0c593223 */ /* 0x000fe20000010009 */
[----:B---3--:R-:W-:Y:S01]  /*1f130*/  FMUL.FTZ R2, R7, R0 ;  /* 0x0000000007027220 */ /* 0x008fe20000410000 */
[----:B------:R-:W-:Y:S02]  /*1f140*/  WARPGROUP.DEPBAR.LE gsb0, 0x0 ;  /* 0x00008000000079c5 */ /* 0x000fe40000010000 */
[----:B------:R-:W-:Y:S05]  /*1f150*/  @!P0 BRA `(.L_x_636) ;  /* 0x0000000000048947 */ /* 0x000fea0003800000 */
[----:B------:R-:W-:Y:S01]  /*1f160*/  BPT.TRAP 0x1 ;  /* 0x000000040000795c */ /* 0x000fe20000300000 */
.L_x_636:
[----:B------:R-:W-:Y:S01]  /*1f170*/  VIADD R0, R13, 0x29860 ;  /* 0x000298600d007836 */ /* 0x000fe20000000000 */
[----:B------:R-:W-:Y:S01]  /*1f180*/  IADD3 R156, R156, 0x1, RZ ;  /* 0x000000019c9c7810 */ /* 0x000fe20007ffe0ff */
[----:B------:R-:W-:Y:S02]  /*1f190*/  IMAD.U32 R5, RZ, RZ, UR37 ;  /* 0x00000025ff057e24 */ /* 0x000fe4000f8e00ff */
[-C--:B------:R-:W-:Y:S01]  /*1f1a0*/  FMUL.FTZ R103, R24, R3.reuse ;  /* 0x0000000318677220 */ /* 0x080fe20000410000 */
[-C--:B------:R-:W-:Y:S01]  /*1f1b0*/  FMUL.FTZ R100, R28, R3.reuse ;  /* 0x000000031c647220 */ /* 0x080fe20000410000 */
[----:B------:R-:W-:Y:S01]  /*1f1c0*/  ISETP.NE.AND P0, PT, R156, 0x2, PT ;  /* 0x000000029c00780c */ /* 0x000fe20003f05270 */
[-C--:B------:R-:W-:Y:S01]  /*1f1d0*/  FMUL.FTZ R98, R29, R3.reuse ;  /* 0x000000031d627220 */ /* 0x080fe20000410000 */
[----:B------:R-:W-:Y:S01]  /*1f1e0*/  PRMT R0, R5, 0x654, R0 ;  /* 0x0000065405007816 */ /* 0x000fe20000000000 */
[-C--:B------:R-:W-:Y:S01]  /*1f1f0*/  FMUL.FTZ R99, R32, R3.reuse ;  /* 0x0000000320637220 */ /* 0x080fe20000410000 */
        /* <DEDUP_REMOVED lines=29> */
[----:B------:R-:W-:Y:S01]  /*1f3d0*/  SEL R3, RZ, 0x1, P0 ;  /* 0x00000001ff037807 */ /* 0x000fe20000000000 */
        /* <DEDUP_REMOVED lines=32> */
[----:B------:R-:W-:Y:S01]  /*1f5e0*/  FMUL.FTZ R87, R87, R2 ;  /* 0x0000000257577220 */ /* 0x000fe20000410000 */
[----:B------:R-:W-:Y:S01]  /*1f5f0*/  LOP3.LUT R198, R198, R3, RZ, 0x3c, !PT ;  /* 0x00000003c6c67212 */ /* 0x000fe200078e3cff */
[----:B------:R-:W-:Y:S01]  /*1f600*/  UIADD3 UR43, UR43, 0x1, URZ ;  /* 0x000000012b2b7890 */ /* 0x000fe2000fffe03f */
[----:B0-----:R-:W-:-:S11]  /*1f610*/  SEL R156, R156, RZ, P0 ;  /* 0x000000ff9c9c7207 */ /* 0x001fd60000000000 */
.L_x_580:
[----:B------:R-:W-:Y:S05]  /*1f620*/  WARPSYNC.ALL ;  /* 0x0000000000007948 */ /* 0x000fea0003800000 */
[----:B------:R-:W0:Y:S08]  /*1f630*/  S2UR UR37, SR_CgaCtaId ;  /* 0x00000000002579c3 */ /* 0x000e300000008800 */
[----:B------:R-:W-:Y:S06]  /*1f640*/  BAR.SYNC.DEFER_BLOCKING 0x5, 0x180 ;  /* 0x0146000000007b1d */ /* 0x000fec0000010000 */
[----:B------:R-:W-:Y:S01]  /*1f650*/  UMOV UR4, 0x400 ;  /* 0x0000040000047882 */ /* 0x000fe20000000000 */
[----:B------:R-:W-:Y:S01]  /*1f660*/  BSSY B0, `(.L_x_637) ;  /* 0x0000275000007945 */ /* 0x000fe20003800000 */
[----:B0-----:R-:W-:-:S06]  /*1f670*/  ULEA UR4, UR37, UR4, 0x18 ;  /* 0x0000000425047291 */ /* 0x001fcc000f8ec03f */
[----:B------:R-:W-:-:S05]  /*1f680*/  IMAD.U32 R16, RZ, RZ, UR4 ;  /* 0x00000004ff107e24 */ /* 0x000fca000f8e00ff */
[----:B------:R0:W1:Y:S01]  /*1f690*/  LDS.128 R204, [R16+0x298d0] ;  /* 0x0298d00010cc7984 */ /* 0x0000620000000c00 */
[----:B------:R-:W-:Y:S06]  /*1f6a0*/  BAR.ARV 0x4, 0x180 ;  /* 0x0106000000007b1d */ /* 0x000fec0000002000 */
[----:B------:R-:W-:Y:S05]  /*1f6b0*/  @P1 BRA `(.L_x_638) ;  /* 0x0000001800c41947 */ /* 0x000fea0003800000 */
[----:B------:R-:W2:Y:S01]  /*1f6c0*/  S2R R54, SR_TID.X ;  /* 0x0000000000367919 */ /* 0x000ea20000002100 */
[----:B------:R-:W-:Y:S01]  /*1f6d0*/  ULDC.64 UR4, c[0x4][0x40] ;  /* 0x0100100000047ab9 */ /* 0x000fe20000000a00 */
[----:B------:R-:W3:Y:S01]  /*1f6e0*/  LDL R50, [R1+0x8] ;  /* 0x0000080001327983 */ /* 0x000ee20000100800 */
[----:B--2---:R-:W-:-:S05]  /*1f6f0*/  IMAD.SHL.U32 R0, R54, 0x4, RZ ;  /* 0x0000000436007824 */ /* 0x004fca00078e00ff */
[----:B------:R-:W-:-:S04]  /*1f700*/  LOP3.LUT R0, R0, 0xc, RZ, 0xc0, !PT ;  /* 0x0000000c00007812 */ /* 0x000fc800078ec0ff */
[----:B------:R-:W-:-:S04]  /*1f710*/  IADD3 R2, P0, R0, UR4, RZ ;  /* 0x0000000400027c10 */ /* 0x000fc8000ff1e0ff */
[----:B------:R-:W-:-:S05]  /*1f720*/  IADD3.X R3, RZ, UR5, RZ, P0, !PT ;  /* 0x00000005ff037c10 */ /* 0x000fca00087fe4ff */
[----:B------:R2:W4:Y:S01]  /*1f730*/  LDG.E.CONSTANT R0, desc[UR54][R2.64] ;  /* 0x0000003602007981 */ /* 0x000522000c1e9900 */
[----:B------:R-:W-:Y:S01]  /*1f740*/  F2FP.BF16.F32.PACK_AB R68, R61, R68 ;  /* 0x000000443d44723e */ /* 0x000fe200000010ff */
[----:B------:R-:W-:Y:S01]  /*1f750*/  UMOV UR4, 0xffffffff ;  /* 0xffffffff00047882 */ /* 0x000fe20000000000 */
[----:B------:R-:W-:Y:S01]  /*1f760*/  F2FP.BF16.F32.PACK_AB R59, R47, R52 ;  /* 0x000000342f3b723e */ /* 0x000fe200000010ff */
[----:B------:R-:W0:Y:S01]  /*1f770*/  S2R R51, SR_SWINHI ;  /* 0x0000000000337919 */ /* 0x000e220000002f00 */
[----:B------:R-:W-:Y:S02]  /*1f780*/  F2FP.BF16.F32.PACK_AB R61, R43, R46 ;  /* 0x0000002e2b3d723e */ /* 0x000fe400000010ff */
[----:B------:R-:W-:Y:S02]  /*1f790*/  F2FP.BF16.F32.PACK_AB R43, R4, R5 ;  /* 0x00000005042b723e */ /* 0x000fe400000010ff */
[----:B------:R-:W-:Y:S02]  /*1f7a0*/  F2FP.BF16.F32.PACK_AB R67, R31, R34 ;  /* 0x000000221f43723e */ /* 0x000fe400000010ff */
[----:B------:R-:W-:-:S02]  /*1f7b0*/  F2FP.BF16.F32.PACK_AB R34, R11, R12 ;  /* 0x0000000c0b22723e */ /* 0x000fc400000010ff */
[----:B------:R-:W-:Y:S02]  /*1f7c0*/  F2FP.BF16.F32.PACK_AB R73, R15, R20 ;  /* 0x000000140f49723e */ /* 0x000fe400000010ff */
[----:B------:R-:W-:Y:S02]  /*1f7d0*/  F2FP.BF16.F32.PACK_AB R38, R35, R38 ;  /* 0x000000262326723e */ /* 0x000fe400000010ff */
        /* <DEDUP_REMOVED lines=10> */
[----:B------:R-:W-:Y:S02]  /*1f880*/  MOV R46, R16 ;  /* 0x00000010002e7202 */ /* 0x000fe40000000f00 */
[----:B0-----:R-:W-:Y:S02]  /*1f890*/  MOV R47, R51 ;  /* 0x00000033002f7202 */ /* 0x001fe40000000f00 */
[----:B------:R-:W-:Y:S02]  /*1f8a0*/  F2FP.BF16.F32.PACK_AB R69, R25, R26 ;  /* 0x0000001a1945723e */ /* 0x000fe400000010ff */
[----:B--2---:R-:W-:Y:S02]  /*1f8b0*/  LOP3.LUT P0, R2, R54, 0x3, RZ, 0xc0, !PT ;  /* 0x0000000336027812 */ /* 0x004fe4000780c0ff */
[----:B------:R-:W-:Y:S02]  /*1f8c0*/  F2FP.BF16.F32.PACK_AB R100, R100, R103 ;  /* 0x000000676464723e */ /* 0x000fe400000010ff */
[----:B------:R-:W-:-:S02]  /*1f8d0*/  F2FP.BF16.F32.PACK_AB R101, R98, R101 ;  /* 0x000000656265723e */ /* 0x000fc400000010ff */
[----:B------:R-:W-:Y:S02]  /*1f8e0*/  ISETP.EQ.OR P0, PT, R2, 0x3, !P0 ;  /* 0x000000030200780c */ /* 0x000fe40004702670 */
        /* <DEDUP_REMOVED lines=11> */
[----:B------:R-:W-:Y:S02]  /*1f9a0*/  SEL R13, R100, R101, P0 ;  /* 0x00000065640d7207 */ /* 0x000fe40000000000 */
[----:B------:R-:W-:Y:S01]  /*1f9b0*/  SEL R3, R101, R100, P0 ;  /* 0x0000006465037207 */ /* 0x000fe20000000000 */
[----:B---3--:R-:W-:-:S03]  /*1f9c0*/  IMAD.WIDE R4, R50, 0x2, R46 ;  /* 0x0000000232047825 */ /* 0x008fc600078e022e */
[C---:B------:R-:W-:Y:S02]  /*1f9d0*/  IADD3 R11, P1, R4.reuse, 0x4040, RZ ;  /* 0x00004040040b7810 */ /* 0x040fe40007f3e0ff */
[C---:B------:R-:W-:Y:S02]  /*1f9e0*/  IADD3 R15, P5, R4.reuse, 0x4060, RZ ;  /* 0x00004060040f7810 */ /* 0x040fe40007fbe0ff */
[----:B------:R-:W-:Y:S02]  /*1f9f0*/  LOP3.LUT R10, R11, 0x380, RZ, 0xc0, !PT ;  /* 0x000003800b0a7812 */ /* 0x000fe400078ec0ff */
[----:B------:R-:W-:Y:S02]  /*1fa00*/  LOP3.LUT R14, R15, 0x380, RZ, 0xc0, !PT ;  /* 0x000003800f0e7812 */ /* 0x000fe400078ec0ff */
[----:B------:R-:W-:Y:S02]  /*1fa10*/  IADD3 R7, P3, R4, 0x4000, RZ ;  /* 0x0000400004077810 */ /* 0x000fe40007f7e0ff */
[----:B------:R-:W-:-:S02]  /*1fa20*/  SHF.R.U64 R10, R10, 0x3, RZ ;  /* 0x000000030a0a7819 */ /* 0x000fc400000012ff */
[----:B------:R-:W-:Y:S02]  /*1fa30*/  SHF.R.U64 R14, R14, 0x3, RZ ;  /* 0x000000030e0e7819 */ /* 0x000fe400000012ff */
[----:B------:R-:W-:Y:S02]  /*1fa40*/  LOP3.LUT R6, R7, 0x380, RZ, 0xc0, !PT ;  /* 0x0000038007067812 */ /* 0x000fe400078ec0ff */
[----:B------:R-:W-:Y:S01]  /*1fa50*/  LOP3.LUT R10, R10, R11, RZ, 0x3c, !PT ;  /* 0x0000000b0a0a7212 */ /* 0x000fe200078e3cff */
[--C-:B------:R-:W-:Y:S01]  /*1fa60*/  IMAD.X R11, RZ, RZ, R5.reuse, P1 ;  /* 0x000000ffff0b7224 */ /* 0x100fe200008e0605 */
[----:B------:R-:W-:Y:S01]  /*1fa70*/  LOP3.LUT R14, R14, R15, RZ, 0x3c, !PT ;  /* 0x0000000f0e0e7212 */ /* 0x000fe200078e3cff */
[----:B------:R-:W-:Y:S01]  /*1fa80*/  IMAD.X R15, RZ, RZ, R5, P5 ;  /* 0x000000ffff0f7224 */ /* 0x000fe200028e0605 */
[----:B------:R-:W-:Y:S02]  /*1fa90*/  SHF.R.U64 R6, R6, 0x3, RZ ;  /* 0x0000000306067819 */ /* 0x000fe400000012ff */
[----:B------:R-:W-:-:S02]  /*1faa0*/  IADD3 R21, P4, R4, 0x60, RZ ;  /* 0x0000006004157810 */ /* 0x000fc40007f9e0ff */
[C---:B------:R-:W-:Y:S02]  /*1fab0*/  IADD3 R27, P1, R4.reuse, 0x20, RZ ;  /* 0x00000020041b7810 */ /* 0x040fe40007f3e0ff */
[C---:B------:R-:W-:Y:S02]  /*1fac0*/  IADD3 R9, P2, R4.reuse, 0x4020, RZ ;  /* 0x0000402004097810 */ /* 0x040fe40007f5e0ff */
[----:B------:R-:W-:Y:S02]  /*1fad0*/  IADD3 R25, P5, R4, 0x40, RZ ;  /* 0x0000004004197810 */ /* 0x000fe40007fbe0ff */
[----:B------:R-:W-:Y:S02]  /*1fae0*/  LOP3.LUT R6, R6, R7, RZ, 0x3c, !PT ;  /* 0x0000000706067212 */ /* 0x000fe400078e3cff */
[----:B------:R-:W-:Y:S02]  /*1faf0*/  LOP3.LUT R20, R21, 0x380, RZ, 0xc0, !PT ;  /* 0x0000038015147812 */ /* 0x000fe400078ec0ff */
[----:B------:R-:W-:-:S02]  /*1fb00*/  LOP3.LUT R26, R27, 0x380, RZ, 0xc0, !PT ;  /* 0x000003801b1a7812 */ /* 0x000fc400078ec0ff */
[----:B------:R-:W-:Y:S02]  /*1fb10*/  LOP3.LUT R7, R4, 0x380, RZ, 0xc0, !PT ;  /* 0x0000038004077812 */ /* 0x000fe400078ec0ff */
[----:B------:R-:W-:Y:S02]  /*1fb20*/  LOP3.LUT R8, R9, 0x380, RZ, 0xc0, !PT ;  /* 0x0000038009087812 */ /* 0x000fe400078ec0ff */
[----:B------:R-:W-:Y:S02]  /*1fb30*/  LOP3.LUT R24, R25, 0x380, RZ, 0xc0, !PT ;  /* 0x0000038019187812 */ /* 0x000fe400078ec0ff */
[----:B------:R-:W-:Y:S02]  /*1fb40*/  SHF.R.U64 R20, R20, 0x3, RZ ;  /* 0x0000000314147819 */ /* 0x000fe400000012ff */
[----:B------:R-:W-:Y:S02]  /*1fb50*/  SHF.R.U64 R26, R26, 0x3, RZ ;  /* 0x000000031a1a7819 */ /* 0x000fe400000012ff */
[----:B------:R-:W-:-:S02]  /*1fb60*/  SHF.R.U64 R7, R7, 0x3, RZ ;  /* 0x0000000307077819 */ /* 0x000fc400000012ff */
[----:B------:R-:W-:Y:S02]  /*1fb70*/  SHF.R.U64 R8, R8, 0x3, RZ ;  /* 0x0000000308087819 */ /* 0x000fe400000012ff */
[----:B------:R-:W-:Y:S02]  /*1fb80*/  SHF.R.U64 R24, R24, 0x3, RZ ;  /* 0x0000000318187819 */ /* 0x000fe400000012ff */
[----:B------:R-:W-:Y:S01]  /*1fb90*/  LOP3.LUT R20, R20, R21, RZ, 0x3c, !PT ;  /* 0x0000001514147212 */ /* 0x000fe200078e3cff */
[--C-:B------:R-:W-:Y:S01]  /*1fba0*/  IMAD.X R21, RZ, RZ, R5.reuse, P4 ;  /* 0x000000ffff157224 */ /* 0x100fe200020e0605 */
[----:B------:R-:W-:Y:S01]  /*1fbb0*/  LOP3.LUT R26, R26, R27, RZ, 0x3c, !PT ;  /* 0x0000001b1a1a7212 */ /* 0x000fe200078e3cff */
[--C-:B------:R-:W-:Y:S01]  /*1fbc0*/  IMAD.X R27, RZ, RZ, R5.reuse, P1 ;  /* 0x000000ffff1b7224 */ /* 0x100fe200008e0605 */
[----:B------:R-:W-:Y:S01]  /*1fbd0*/  LOP3.LUT R4, R7, R4, RZ, 0x3c, !PT ;  /* 0x0000000407047212 */ /* 0x000fe200078e3cff */
[----:B------:R-:W-:Y:S01]  /*1fbe0*/  IMAD.X R7, RZ, RZ, R5, P3 ;  /* 0x000000ffff077224 */ /* 0x000fe200018e0605 */
[----:B------:R-:W-:-:S02]  /*1fbf0*/  LOP3.LUT R8, R8, R9, RZ, 0x3c, !PT ;  /* 0x0000000908087212 */ /* 0x000fc400078e3cff */
[----:B------:R-:W-:Y:S02]  /*1fc00*/  LOP3.LUT R24, R24, R25, RZ, 0x3c, !PT ;  /* 0x0000001918187212 */ /* 0x000fe400078e3cff */
[-C--:B------:R-:W-:Y:S02]  /*1fc10*/  IADD3.X R9, RZ, R5.reuse, RZ, P2, !PT ;  /* 0x00000005ff097210 */ /* 0x080fe400017fe4ff */
[-C--:B------:R-:W-:Y:S02]  /*1fc20*/  IADD3.X R25, RZ, R5.reuse, RZ, P5, !PT ;  /* 0x00000005ff197210 */ /* 0x080fe40002ffe4ff */
[----:B------:R-:W-:Y:S02]  /*1fc30*/  MOV R78, R4 ;  /* 0x00000004004e7202 */ /* 0x000fe40000000f00 */
[----:B------:R-:W-:Y:S02]  /*1fc40*/  MOV R62, R14 ;  /* 0x0000000e003e7202 */ /* 0x000fe40000000f00 */
[----:B------:R-:W-:-:S02]  /*1fc50*/  MOV R64, R10 ;  /* 0x0000000a00407202 */ /* 0x000fc40000000f00 */
[----:B------:R-:W-:Y:S02]  /*1fc60*/  MOV R66, R8 ;  /* 0x0000000800427202 */ /* 0x000fe40000000f00 */
[----:B------:R-:W-:Y:S02]  /*1fc70*/  MOV R70, R6 ;  /* 0x0000000600467202 */ /* 0x000fe40000000f00 */
[----:B------:R-:W-:Y:S02]  /*1fc80*/  MOV R72, R20 ;  /* 0x0000001400487202 */ /* 0x000fe40000000f00 */
[----:B------:R-:W-:Y:S02]  /*1fc90*/  MOV R74, R24 ;  /* 0x00000018004a7202 */ /* 0x000fe40000000f00 */
[----:B------:R-:W-:Y:S02]  /*1fca0*/  MOV R76, R26 ;  /* 0x0000001a004c7202 */ /* 0x000fe40000000f00 */
[----:B----4-:R-:W-:Y:S01]  /*1fcb0*/  LOP3.LUT R2, R0, 0x2, RZ, 0x3c, !PT ;  /* 0x0000000200027812 */ /* 0x010fe200078e3cff */
[----:B------:R-:W-:Y:S06]  /*1fcc0*/  BRA.DIV UR4, `(.L_x_639) ;  /* 0x0000009204347947 */ /* 0x000fec000b800000 */
[----:B------:R-:W-:Y:S01]  /*1fcd0*/  SEL R29, R40, R37, P0 ;  /* 0x00000025281d7207 */ /* 0x000fe20000000000 */
[----:B------:R-:W-:Y:S01]  /*1fce0*/  SHFL.IDX PT, R6, R13, R0, 0x1c1f ;  /* 0x001c1f000d067589 */ /* 0x000fe200000e0000 */
[----:B------:R-:W-:Y:S02]  /*1fcf0*/  SEL R31, R37, R40, P0 ;  /* 0x00000028251f7207 */ /* 0x000fe40000000000 */
[----:B------:R-:W-:Y:S01]  /*1fd00*/  SEL R25, R48, R45, P0 ;  /* 0x0000002d30197207 */ /* 0x000fe20000000000 */
[----:B------:R-:W-:Y:S01]  /*1fd10*/  SHFL.IDX PT, R3, R3, R2, 0x1c1f ;  /* 0x001c1f0203037589 */ /* 0x000fe200000e0000 */
[----:B------:R-:W-:Y:S02]  /*1fd20*/  SEL R27, R45, R48, P0 ;  /* 0x000000302d1b7207 */ /* 0x000fe40000000000 */
[----:B------:R-:W-:Y:S01]  /*1fd30*/  SEL R33, R32, R35, P0 ;  /* 0x0000002320217207 */ /* 0x000fe20000000000 */
[----:B------:R-:W-:Y:S01]  /*1fd40*/  SHFL.IDX PT, R26, R25, R0, 0x1c1f ;  /* 0x001c1f00191a7589 */ /* 0x000fe200000e0000 */
[----:B------:R-:W-:-:S02]  /*1fd50*/  SEL R37, R39, R28, P0 ;  /* 0x0000001c27257207 */ /* 0x000fc40000000000 */
        /* <DEDUP_REMOVED lines=16> */
[----:B------:R-:W0:Y:S01]  /*1fe60*/  SHFL.IDX PT, R10, R5, R0, 0x1c1f ;  /* 0x001c1f00050a7589 */ /* 0x000e2200000e0000 */
        /* <DEDUP_REMOVED lines=8> */
[----:B------:R-:W2:Y:S01]  /*1fef0*/  SHFL.IDX PT, R38, R37, R0, 0x1c1f ;  /* 0x001c1f0025267589 */ /* 0x000ea200000e0000 */
[----:B------:R-:W-:-:S02]  /*1ff00*/  SEL R67, R30, R69, P0 ;  /* 0x000000451e437207 */ /* 0x000fc40000000000 */
[----:B------:R-:W-:Y:S01]  /*1ff10*/  SEL R71, R73, R34, P0 ;  /* 0x0000002249477207 */ /* 0x000fe20000000000 */
[----:B------:R-:W3:Y:S01]  /*1ff20*/  SHFL.IDX PT, R20, R21, R2, 0x1c1f ;  /* 0x001c1f0215147589 */ /* 0x000ee200000e0000 */
[----:B------:R-:W-:Y:S02]  /*1ff30*/  SEL R61, R42, R61, P0 ;  /* 0x0000003d2a3d7207 */ /* 0x000fe40000000000 */
[----:B------:R-:W-:Y:S01]  /*1ff40*/  SEL R69, R69, R30, P0 ;  /* 0x0000001e45457207 */ /* 0x000fe20000000000 */
[----:B------:R-:W4:Y:S01]  /*1ff50*/  SHFL.IDX PT, R42, R41, R0, 0x1c1f ;  /* 0x001c1f00292a7589 */ /* 0x000f2200000e0000 */
[----:B------:R-:W-:Y:S02]  /*1ff60*/  SEL R73, R34, R73, P0 ;  /* 0x0000004922497207 */ /* 0x000fe40000000000 */
[----:B------:R-:W-:Y:S01]  /*1ff70*/  SEL R75, R77, R44, P0 ;  /* 0x0000002c4d4b7207 */ /* 0x000fe20000000000 */
[----:B------:R-:W1:Y:S01]  /*1ff80*/  SHFL.IDX PT, R30, R29, R0, 0x1c1f ;  /* 0x001c1f001d1e7589 */ /* 0x000e6200000e0000 */
[----:B------:R-:W-:-:S02]  /*1ff90*/  SEL R77, R44, R77, P0 ;  /* 0x0000004d2c4d7207 */ /* 0x000fc40000000000 */
[----:B0-----:R-:W-:Y:S01]  /*1ffa0*/  SEL R8, R10, R7, P0 ;  /* 0x000000070a087207 */ /* 0x001fe20000000000 */
[----:B------:R-:W0:Y:S01]  /*1ffb0*/  SHFL.IDX PT, R34, R33, R0, 0x1c1f ;  /* 0x001c1f0021227589 */ /* 0x000e2200000e0000 */
[----:B------:R-:W-:Y:S02]  /*1ffc0*/  SEL R24, R26, R27, P0 ;  /* 0x0000001b1a187207 */ /* 0x000fe40000000000 */
[----:B------:R-:W-:Y:S01]  /*1ffd0*/  SEL R4, R6, R3, P0 ;  /* 0x0000000306047207 */ /* 0x000fe20000000000 */
[----:B------:R-:W-:Y:S01]  /*1ffe0*/  SHFL.IDX PT, R45, R45, R0, 0x1c1f ;  /* 0x001c1f002d2d7589 */ /* 0x000fe200000e0000 */
[----:B------:R-:W-:Y:S02]  /*1fff0*/  SEL R10, R7, R10, P0 ;  /* 0x0000000a070a7207 */ /* 0x000fe40000000000 */
[----:B------:R-:W-:Y:S01]  /*20000*/  SEL R26, R27, R26, P0 ;  /* 0x0000001a1b1a7207 */ /* 0x000fe20000000000 */
[----:B------:R-:W-:Y:S01]  /*20010*/  SHFL.IDX PT, R51, R51, R0, 0x1c1f ;  /* 0x001c1f0033337589 */ /* 0x000fe200000e0000 */
[----:B--2---:R-:W-:-:S02]  /*20020*/  SEL R36, R38, R39, P0 ;  /* 0x0000002726247207 */ /* 0x004fc40000000000 */
[----:B------:R-:W-:Y:S01]  /*20030*/  SEL R38, R39, R38, P0 ;  /* 0x0000002627267207 */ /* 0x000fe20000000000 */
[----:B------:R-:W-:Y:S01]  /*20040*/  SHFL.IDX PT, R55, R55, R0, 0x1c1f ;  /* 0x001c1f0037377589 */ /* 0x000fe200000e0000 */
[----:B---3--:R-:W-:Y:S02]  /*20050*/  SEL R12, R9, R20, P0 ;  /* 0x00000014090c7207 */ /* 0x008fe40000000000 */
[----:B------:R-:W-:Y:S01]  /*20060*/  SEL R14, R20, R9, P0 ;  /* 0x00000009140e7207 */ /* 0x000fe20000000000 */
[----:B------:R-:W-:Y:S01]  /*20070*/  SHFL.IDX PT, R59, R59, R0, 0x1c1f ;  /* 0x001c1f003b3b7589 */ /* 0x000fe200000e0000 */
[----:B----4-:R-:W-:Y:S02]  /*20080*/  SEL R40, R42, R43, P0 ;  /* 0x0000002b2a287207 */ /* 0x010fe40000000000 */
[----:B------:R-:W-:Y:S01]  /*20090*/  SEL R6, R3, R6, P0 ;  /* 0x0000000603067207 */ /* 0x000fe20000000000 */
[----:B------:R-:W-:Y:S01]  /*200a0*/  SHFL.IDX PT, R63, R63, R0, 0x1c1f ;  /* 0x001c1f003f3f7589 */ /* 0x000fe200000e0000 */
[----:B-1----:R-:W-:-:S02]  /*200b0*/  SEL R28, R30, R31, P0 ;  /* 0x0000001f1e1c7207 */ /* 0x002fc40000000000 */
[----:B------:R-:W-:Y:S01]  /*200c0*/  SEL R30, R31, R30, P0 ;  /* 0x0000001e1f1e7207 */ /* 0x000fe20000000000 */
[----:B------:R-:W-:Y:S01]  /*200d0*/  SHFL.IDX PT, R67, R67, R0, 0x1c1f ;  /* 0x001c1f0043437589 */ /* 0x000fe200000e0000 */
[----:B0-----:R-:W-:Y:S02]  /*200e0*/  SEL R32, R34, R35, P0 ;  /* 0x0000002322207207 */ /* 0x001fe40000000000 */
[----:B------:R-:W-:Y:S01]  /*200f0*/  SEL R34, R35, R34, P0 ;  /* 0x0000002223227207 */ /* 0x000fe20000000000 */
[----:B------:R-:W-:Y:S01]  /*20100*/  SHFL.IDX PT, R71, R71, R0, 0x1c1f ;  /* 0x001c1f0047477589 */ /* 0x000fe200000e0000 */
[----:B------:R-:W-:-:S03]  /*20110*/  SEL R42, R43, R42, P0 ;  /* 0x0000002a2b2a7207 */ /* 0x000fc60000000000 */
[----:B------:R0:W1:Y:S04]  /*20120*/  SHFL.IDX PT, R44, R49, R2, 0x1c1f ;  /* 0x001c1f02312c7589 */ /* 0x00006800000e0000 */
[----:B------:R-:W2:Y:S04]  /*20130*/  SHFL.IDX PT, R48, R53, R2, 0x1c1f ;  /* 0x001c1f0235307589 */ /* 0x000ea800000e0000 */
[----:B------:R-:W3:Y:S01]  /*20140*/  SHFL.IDX PT, R50, R57, R2, 0x1c1f ;  /* 0x001c1f0239327589 */ /* 0x000ee200000e0000 */
[----:B0-----:R-:W-:-:S03]  /*20150*/  IMAD.MOV.U32 R49, RZ, RZ, RZ ;  /* 0x000000ffff317224 */ /* 0x001fc600078e00ff */
[----:B------:R-:W0:Y:S04]  /*20160*/  SHFL.IDX PT, R52, R61, R2, 0x1c1f ;  /* 0x001c1f023d347589 */ /* 0x000e2800000e0000 */
[----:B------:R-:W4:Y:S04]  /*20170*/  SHFL.IDX PT, R54, R65, R2, 0x1c1f ;  /* 0x001c1f0241367589 */ /* 0x000f2800000e0000 */
[----:B------:R-:W4:Y:S04]  /*20180*/  SHFL.IDX PT, R56, R69, R2, 0x1c1f ;  /* 0x001c1f0245387589 */ /* 0x000f2800000e0000 */
[----:B------:R-:W4:Y:S01]  /*20190*/  SHFL.IDX PT, R58, R73, R2, 0x1c1f ;  /* 0x001c1f02493a7589 */ /* 0x000f2200000e0000 */
[----:B-1----:R-:W-:-:S02]  /*201a0*/  SEL R5, R45, R44, P0 ;  /* 0x0000002c2d057207 */ /* 0x002fc40000000000 */
[----:B------:R-:W-:Y:S01]  /*201b0*/  SEL R7, R44, R45, P0 ;  /* 0x0000002d2c077207 */ /* 0x000fe20000000000 */
[----:B------:R1:W1:Y:S01]  /*201c0*/  SHFL.IDX PT, R75, R75, R0, 0x1c1f ;  /* 0x001c1f004b4b7589 */ /* 0x00026200000e0000 */
[----:B--2---:R-:W-:Y:S02]  /*201d0*/  SEL R9, R51, R48, P0 ;  /* 0x0000003033097207 */ /* 0x004fe40000000000 */
[----:B------:R-:W-:Y:S01]  /*201e0*/  SEL R11, R48, R51, P0 ;  /* 0x00000033300b7207 */ /* 0x000fe20000000000 */
[----:B------:R2:W1:Y:S01]  /*201f0*/  SHFL.IDX PT, R60, R77, R2, 0x1c1f ;  /* 0x001c1f024d3c7589 */ /* 0x00046200000e0000 */
[----:B---3--:R-:W-:Y:S02]  /*20200*/  SEL R13, R55, R50, P0 ;  /* 0x00000032370d7207 */ /* 0x008fe40000000000 */
[----:B------:R-:W-:Y:S02]  /*20210*/  SEL R15, R50, R55, P0 ;  /* 0x00000037320f7207 */ /* 0x000fe40000000000 */
[----:B0-----:R-:W-:-:S02]  /*20220*/  SEL R25, R59, R52, P0 ;  /* 0x000000343b197207 */ /* 0x001fc40000000000 */
[----:B------:R-:W-:Y:S02]  /*20230*/  SEL R27, R52, R59, P0 ;  /* 0x0000003b341b7207 */ /* 0x000fe40000000000 */
[----:B----4-:R-:W-:Y:S02]  /*20240*/  SEL R29, R63, R54, P0 ;  /* 0x000000363f1d7207 */ /* 0x010fe40000000000 */
[----:B------:R-:W-:Y:S02]  /*20250*/  SEL R31, R54, R63, P0 ;  /* 0x0000003f361f7207 */ /* 0x000fe40000000000 */
[----:B------:R-:W-:Y:S02]  /*20260*/  SEL R33, R67, R56, P0 ;  /* 0x0000003843217207 */ /* 0x000fe40000000000 */
[----:B------:R-:W-:Y:S02]  /*20270*/  SEL R35, R56, R67, P0 ;  /* 0x0000004338237207 */ /* 0x000fe40000000000 */
[----:B------:R-:W-:-:S02]  /*20280*/  SEL R37, R71, R58, P0 ;  /* 0x0000003a47257207 */ /* 0x000fc40000000000 */
[----:B--2---:R-:W-:-:S07]  /*20290*/  SEL R39, R58, R71, P0 ;  /* 0x000000473a277207 */ /* 0x004fce0000000000 */
.L_x_849:
[----:B------:R-:W-:Y:S05]  /*202a0*/  WARPSYNC.ALL ;  /* 0x0000000000007948 */ /* 0x000fea0003800000 */
[----:B------:R-:W-:Y:S01]  /*202b0*/  BAR.SYNC.DEFER_BLOCKING 0x1, 0x100 ;  /* 0x0044000000007b1d */ /* 0x000fe20000010000 */
[----:B-1----:R-:W-:-:S05]  /*202c0*/  SEL R41, R75, R60, P0 ;  /* 0x0000003c4b297207 */ /* 0x002fca0000000000 */
[----:B------:R-:W-:Y:S01]  /*202d0*/  ULDC.64 UR4, c[0x0][0xc00] ;  /* 0x0003000000047ab9 */ /* 0x000fe20000000a00 */
[----:B------:R-:W-:Y:S01]  /*202e0*/  SEL R43, R60, R75, P0 ;  /* 0x0000004b3c2b7207 */ /* 0x000fe20000000000 */
[----:B------:R-:W2:Y:S01]  /*202f0*/  LDL R20, [R1+0x4] ;  /* 0x0000040001147983 */ /* 0x000ea20000100800 */
[----:B------:R-:W-:Y:S01]  /*20300*/  ISETP.NE.U32.AND P1, PT, RZ, UR4, PT ;  /* 0x00000004ff007c0c */ /* 0x000fe2000bf25070 */
[----:B------:R-:W0:Y:S01]  /*20310*/  LDC R51, c[0x0][0xbe8] ;  /* 0x0002fa00ff337b82 */ /* 0x000e220000000800 */
[----:B------:R-:W-:Y:S02]  /*20320*/  IADD3 R2, P2, R214, UR4, RZ ;  /* 0x00000004d6027c10 */ /* 0x000fe4000ff5e0ff */
[----:B------:R-:W-:Y:S02]  /*20330*/  ISETP.NE.AND.EX P1, PT, RZ, UR5, PT, P1 ;  /* 0x00000005ff007c0c */ /* 0x000fe4000bf25310 */
[----:B------:R-:W-:Y:S01]  /*20340*/  IADD3.X R3, R215, UR5, RZ, P2, !PT ;  /* 0x00000005d7037c10 */ /* 0x000fe200097fe4ff */
[----:B------:R-:W-:-:S02]  /*20350*/  ULDC.64 UR4, c[0x0][0xc08] ;  /* 0x0003020000047ab9 */ /* 0x000fc40000000a00 */
[----:B------:R-:W-:Y:S01]  /*20360*/  ISETP.NE.U32.AND P0, PT, RZ, UR4, PT ;  /* 0x00000004ff007c0c */ /* 0x000fe2000bf05070 */
[----:B------:R1:W-:Y:S04]  /*20370*/  STSM.16.M88.4 [R78], R4 ;  /* 0x000000044e007844 */ /* 0x0003e80000000200 */
[----:B------:R-:W-:Y:S04]  /*20380*/  STSM.16.M88.4 [R76], R8 ;  /* 0x000000084c007844 */ /* 0x000fe80000000200 */
[----:B------:R2:W-:Y:S04]  /*20390*/  STSM.16.M88.4 [R74], R12 ;  /* 0x0000000c4a007844 */ /* 0x0005e80000000200 */
[----:B------:R3:W-:Y:S04]  /*203a0*/  STSM.16.M88.4 [R72], R24 ;  /* 0x0000001848007844 */ /* 0x0007e80000000200 */
[----:B------:R3:W-:Y:S04]  /*203b0*/  STSM.16.M88.4 [R70], R28 ;  /* 0x0000001c46007844 */ /* 0x0007e80000000200 */
[----:B------:R3:W-:Y:S04]  /*203c0*/  STSM.16.M88.4 [R66], R32 ;  /* 0x0000002042007844 */ /* 0x0007e80000000200 */
[----:B------:R3:W-:Y:S01]  /*203d0*/  STSM.16.M88.4 [R64], R36 ;  /* 0x0000002440007844 */ /* 0x0007e20000000200 */
[----:B------:R-:W-:-:S03]  /*203e0*/  ISETP.NE.AND.EX P0, PT, RZ, UR5, PT, P0 ;  /* 0x00000005ff007c0c */ /* 0x000fc6000bf05300 */
[----:B------:R3:W-:Y:S01]  /*203f0*/  STSM.16.M88.4 [R62], R40 ;  /* 0x000000283e007844 */ /* 0x0007e20000000200 */
[----:B------:R-:W-:Y:S09]  /*20400*/  BAR.SYNC.DEFER_BLOCKING 0x1, 0x100 ;  /* 0x0044000000007b1d */ /* 0x000ff20000010000 */
[----:B------:R-:W-:Y:S01]  /*20410*/  @P0 IADD3 R214, P3, R214, UR4, RZ ;  /* 0x00000004d6d60c10 */ /* 0x000fe2000ff7e0ff */
[----:B------:R-:W-:-:S02]  /*20420*/  ULDC UR4, c[0x0][0xa88] ;  /* 0x0002a20000047ab9 */ /* 0x000fc40000000800 */
[----:B------:R-:W-:Y:S02]  /*20430*/  MOV R0, UR4 ;  /* 0x0000000400007c02 */ /* 0x000fe40008000f00 */
[----:B------:R-:W-:Y:S01]  /*20440*/  @P0 IADD3.X R215, R215, UR5, RZ, P3, !PT ;  /* 0x00000005d7d70c10 */ /* 0x000fe20009ffe4ff */
[----:B------:R3:W5:Y:S01]  /*20450*/  @P1 LDG.E R49, desc[UR54][R2.64] ;  /* 0x0000003602311981 */ /* 0x000762000c1e1900 */
[----:B0-----:R-:W-:-:S03]  /*20460*/  ISETP.NE.AND P2, PT, R51, 0x1, PT ;  /* 0x000000013300780c */ /* 0x001fc60003f45270 */
[----:B------:R3:W5:Y:S10]  /*20470*/  @P0 LDG.E R0, desc[UR54][R214.64] ;  /* 0x00000036d6000981 */ /* 0x000774000c1e1900 */
[----:B-1----:R-:W0:Y:S08]  /*20480*/  @P2 LDC R4, c[0x0][0xbec] ;  /* 0x0002fb00ff042b82 */ /* 0x002e300000000800 */
[----:B------:R-:W1:Y:S01]  /*20490*/  @P2 LDC R5, c[0x0][0xbf0] ;  /* 0x0002fc00ff052b82 */ /* 0x000e620000000800 */
[----:B--2---:R-:W-:Y:S01]  /*204a0*/  IMAD R13, R217, 0x80, R20 ;  /* 0x00000080d90d7824 */ /* 0x004fe200078e0214 */
[----:B01-3--:R-:W-:Y:S06]  /*204b0*/  @P0 BRA `(.L_x_640) ;  /* 0x0000000000100947 */ /* 0x00bfec0003800000 */
[----:B------:R-:W-:Y:S05]  /*204c0*/  @!P1 BRA `(.L_x_640) ;  /* 0x00000000000c9947 */ /* 0x000fea0003800000 */
[----:B------:R-:W2:Y:S04]  /*204d0*/  LDG.E R7, desc[UR54][R2.64] ;  /* 0x0000003602077981 */ /* 0x000ea8000c1e1900 */
[----:B-----5:R-:W2:Y:S02]  /*204e0*/  LDG.E R0, desc[UR54][R2.64+0x4] ;  /* 0x0000043602007981 */ /* 0x020ea4000c1e1900 */
[----:B--2---:R-:W-:-:S07]  /*204f0*/  IMAD.IADD R0, R0, 0x1, -R7 ;  /* 0x0000000100007824 */ /* 0x004fce00078e0a07 */
.L_x_640:
[----:B------:R-:W-:Y:S01]  /*20500*/  @P2 IMAD.HI.U32 R2, R13, R4, RZ ;  /* 0x000000040d022227 */ /* 0x000fe200078e00ff */
[----:B------:R-:W-:Y:S01]  /*20510*/  SHF.R.S32.HI R48, RZ, 0x1f, R213 ;  /* 0x0000001fff307819 */ /* 0x000fe200000114d5 */
[----:B------:R-:W-:Y:S01]  /*20520*/  ULDC.64 UR4, c[0x0][0xb90] ;  /* 0x0002e40000047ab9 */ /* 0x000fe20000000a00 */
[----:B------:R-:W-:Y:S01]  /*20530*/  MOV R7, R13 ;  /* 0x0000000d00077202 */ /* 0x000fe20000000f00 */
[----:B------:R-:W-:Y:S01]  /*20540*/  IMAD R11, R221, 0x40, R202 ;  /* 0x00000040dd0b7824 */ /* 0x000fe200078e02ca */
[--C-:B-----5:R-:W-:Y:S01]  /*20550*/  SHF.R.S32.HI R3, RZ, 0x1f, R49.reuse ;  /* 0x0000001fff037819 */ /* 0x120fe20000011431 */
[----:B------:R-:W-:Y:S01]  /*20560*/  IMAD R6, R48, UR4, RZ ;  /* 0x0000000430067c24 */ /* 0x000fe2000f8e02ff */
[----:B------:R-:W-:Y:S01]  /*20570*/  @P2 SHF.R.U32.HI R7, RZ, R5, R2 ;  /* 0x00000005ff072219 */ /* 0x000fe20000011602 */
[----:B------:R-:W-:Y:S01]  /*20580*/  IMAD.MOV.U32 R2, RZ, RZ, R49 ;  /* 0x000000ffff027224 */ /* 0x000fe200078e0031 */
[----:B------:R-:W-:Y:S01]  /*20590*/  SEL R216, R216, RZ, !P1 ;  /* 0x000000ffd8d87207 */ /* 0x000fe20004800000 */
[C---:B------:R-:W-:Y:S01]  /*205a0*/  IMAD R9, R213.reuse, UR5, R6 ;  /* 0x00000005d5097c24 */ /* 0x040fe2000f8e0206 */
[----:B------:R-:W-:Y:S01]  /*205b0*/  SEL R53, R210, RZ, !P1 ;  /* 0x000000ffd2357207 */ /* 0x000fe20004800000 */
[----:B------:R-:W-:Y:S01]  /*205c0*/  IMAD.WIDE.U32 R4, R213, UR4, R2 ;  /* 0x00000004d5047c25 */ /* 0x000fe2000f8e0002 */
[----:B------:R-:W-:Y:S01]  /*205d0*/  IADD3 R2, -R7, RZ, RZ ;  /* 0x000000ff07027210 */ /* 0x000fe20007ffe1ff */
[----:B------:R-:W-:Y:S01]  /*205e0*/  ULDC.64 UR4, c[0x0][0xb98] ;  /* 0x0002e60000047ab9 */ /* 0x000fe20000000a00 */
[----:B------:R-:W0:Y:S01]  /*205f0*/  @P2 LDC R57, c[0x0][0xbec] ;  /* 0x0002fb00ff392b82 */ /* 0x000e220000000800 */
[----:B------:R-:W-:-:S02]  /*20600*/  IMAD.IADD R5, R5, 0x1, R9 ;  /* 0x0000000105057824 */ /* 0x000fc400078e0209 */
[----:B------:R-:W-:Y:S02]  /*20610*/  IMAD R9, R51, R2, R13 ;  /* 0x0000000233097224 */ /* 0x000fe400078e020d */
[----:B------:R-:W-:Y:S02]  /*20620*/  IMAD R2, R216, UR4, RZ ;  /* 0x00000004d8027c24 */ /* 0x000fe4000f8e02ff */
[----:B------:R-:W-:-:S04]  /*20630*/  IMAD.WIDE.U32 R4, R53, UR4, R4 ;  /* 0x0000000435047c25 */ /* 0x000fc8000f8e0004 */
[----:B------:R-:W-:Y:S01]  /*20640*/  IMAD.WIDE R46, R11, 0x2, R46 ;  /* 0x000000020b2e7825 */ /* 0x000fe200078e022e */
[----:B------:R-:W-:Y:S02]  /*20650*/  SHF.R.S32.HI R11, RZ, 0x1f, R7 ;  /* 0x0000001fff0b7819 */ /* 0x000fe40000011407 */
[----:B------:R-:W-:Y:S01]  /*20660*/  IADD3 R4, P1, R7, R4, RZ ;  /* 0x0000000407047210 */ /* 0x000fe20007f3e0ff */
[----:B------:R-:W-:Y:S01]  /*20670*/  IMAD R6, R53, UR5, R2 ;  /* 0x0000000535067c24 */ /* 0x000fe2000f8e0202 */
[----:B------:R-:W-:Y:S01]  /*20680*/  SHF.R.S32.HI R2, RZ, 0x1f, R9 ;  /* 0x0000001fff027819 */ /* 0x000fe20000011409 */
[----:B------:R-:W-:Y:S01]  /*20690*/  ULDC.64 UR4, c[0x0][0xb88] ;  /* 0x0002e20000047ab9 */ /* 0x000fe20000000a00 */
[----:B------:R-:W-:Y:S01]  /*206a0*/  IADD3 R7, P0, R46, 0x1000, RZ ;  /* 0x000010002e077810 */ /* 0x000fe20007f1e0ff */
[----:B------:R-:W-:Y:S01]  /*206b0*/  IMAD R55, R0, R51, RZ ;  /* 0x0000003300377224 */ /* 0x000fe200078e02ff */
[----:B------:R-:W-:Y:S01]  /*206c0*/  IADD3.X R5, R11, R5, R6, P1, !PT ;  /* 0x000000050b057210 */ /* 0x000fe20000ffe406 */
[----:B------:R-:W-:Y:S01]  /*206d0*/  IMAD R2, R2, UR4, RZ ;  /* 0x0000000402027c24 */ /* 0x000fe2000f8e02ff */
[C---:B------:R-:W-:Y:S01]  /*206e0*/  IADD3 R29, P3, R46.reuse, 0x4000, RZ ;  /* 0x000040002e1d7810 */ /* 0x040fe20007f7e0ff */
[----:B------:R-:W-:Y:S01]  /*206f0*/  IMAD R6, R217, 0x80, R235 ;  /* 0x00000080d9067824 */ /* 0x000fe200078e02eb */
[----:B------:R-:W-:Y:S01]  /*20700*/  IADD3 R13, P4, R46, 0x2000, RZ ;  /* 0x000020002e0d7810 */ /* 0x000fe20007f9e0ff */
[----:B------:R-:W-:Y:S01]  /*20710*/  IMAD R11, R9, UR5, R2 ;  /* 0x00000005090b7c24 */ /* 0x000fe2000f8e0202 */
[----:B------:R-:W-:Y:S01]  /*20720*/  LOP3.LUT R28, R29, 0x380, RZ, 0xc0, !PT ;  /* 0x000003801d1c7812 */ /* 0x000fe200078ec0ff */
[----:B------:R-:W-:Y:S01]  /*20730*/  IMAD.WIDE.U32 R4, R9, UR4, R4 ;  /* 0x0000000409047c25 */ /* 0x000fe2000f8e0004 */
[----:B------:R-:W-:Y:S01]  /*20740*/  ULDC.64 UR4, c[0x0][0xb50] ;  /* 0x0002d40000047ab9 */ /* 0x000fe20000000a00 */
[----:B------:R-:W-:-:S02]  /*20750*/  IADD3.X R9, RZ, R47, RZ, P0, !PT ;  /* 0x0000002fff097210 */ /* 0x000fc400007fe4ff */
[----:B------:R-:W-:Y:S01]  /*20760*/  IMAD.IADD R5, R5, 0x1, R11 ;  /* 0x0000000105057824 */ /* 0x000fe200078e020b */
[----:B------:R-:W-:Y:S01]  /*20770*/  LEA R2, P1, R4, UR4, 0x2 ;  /* 0x0000000404027c11 */ /* 0x000fe2000f8210ff */
[----:B------:R-:W-:Y:S01]  /*20780*/  VIADD R0, R6, 0x8 ;  /* 0x0000000806007836 */ /* 0x000fe20000000000 */
[----:B------:R-:W-:Y:S02]  /*20790*/  LOP3.LUT P0, RZ, R225, 0x3, RZ, 0xc0, !PT ;  /* 0x00000003e1ff7812 */ /* 0x000fe4000780c0ff */
[----:B------:R-:W-:Y:S01]  /*207a0*/  LEA.HI.X R4, R4, UR5, R5, 0x2, P1 ;  /* 0x0000000504047c11 */ /* 0x000fe200088f1405 */
[----:B------:R-:W-:Y:S01]  /*207b0*/  SHFL.IDX PT, R20, R2, RZ, 0x1c1f ;  /* 0x001c1fff02147589 */ /* 0x000fe200000e0000 */
[----:B------:R-:W-:Y:S01]  /*207c0*/  IADD3 R25, P1, R46, 0x3000, RZ ;  /* 0x000030002e197810 */ /* 0x000fe20007f3e0ff */
[----:B------:R-:W-:Y:S01]  /*207d0*/  ULDC.64 UR4, c[0x0][0xaa0] ;  /* 0x0002a80000047ab9 */ /* 0x000fe20000000a00 */
[----:B------:R-:W-:Y:S01]  /*207e0*/  SHF.R.U64 R28, R28, 0x3, RZ ;  /* 0x000000031c1c7819 */ /* 0x000fe200000012ff */
[----:B------:R-:W1:Y:S01]  /*207f0*/  SHFL.IDX PT, R21, R4, RZ, 0x1c1f ;  /* 0x001c1fff04157589 */ /* 0x000e6200000e0000 */
[----:B------:R-:W-:-:S02]  /*20800*/  LOP3.LUT R24, R25, 0x380, RZ, 0xc0, !PT ;  /* 0x0000038019187812 */ /* 0x000fc400078ec0ff */
[----:B------:R-:W-:Y:S01]  /*20810*/  LOP3.LUT R28, R28, R29, RZ, 0x3c, !PT ;  /* 0x0000001d1c1c7212 */ /* 0x000fe200078e3cff */
[----:B------:R-:W-:Y:S01]  /*20820*/  SHFL.IDX PT, R44, R2, 0x1, 0x1c1f ;  /* 0x003c1f00022c7f89 */ /* 0x000fe200000e0000 */
[----:B------:R-:W-:Y:S01]  /*20830*/  SHF.R.U64 R24, R24, 0x3, RZ ;  /* 0x0000000318187819 */ /* 0x000fe200000012ff */
[--C-:B------:R-:W-:Y:S01]  /*20840*/  IMAD.X R29, RZ, RZ, R47.reuse, P3 ;  /* 0x000000ffff1d7224 */ /* 0x100fe200018e062f */
[----:B------:R-:W-:Y:S01]  /*20850*/  IADD3 R5, P3, R46, 0x7000, RZ ;  /* 0x000070002e057810 */ /* 0x000fe20007f7e0ff */
[----:B------:R-:W2:Y:S01]  /*20860*/  SHFL.IDX PT, R45, R4, 0x1, 0x1c1f ;  /* 0x003c1f00042d7f89 */ /* 0x000ea200000e0000 */
[----:B------:R-:W-:Y:S02]  /*20870*/  LOP3.LUT R24, R24, R25, RZ, 0x3c, !PT ;  /* 0x0000001918187212 */ /* 0x000fe400078e3cff */
[----:B------:R-:W-:Y:S01]  /*20880*/  IADD3.X R25, RZ, R47, RZ, P1, !PT ;  /* 0x0000002fff197210 */ /* 0x000fe20000ffe4ff */
[----:B------:R-:W-:Y:S01]  /*20890*/  IMAD.X R41, RZ, RZ, R47, P3 ;  /* 0x000000ffff297224 */ /* 0x000fe200018e062f */
[----:B------:R-:W-:-:S02]  /*208a0*/  ISETP.GE.OR P1, PT, R6, R55, P0 ;  /* 0x000000370600720c */ /* 0x000fc40000726670 */
[----:B------:R-:W-:Y:S02]  /*208b0*/  ISETP.GE.OR P0, PT, R0, R55, P0 ;  /* 0x000000370000720c */ /* 0x000fe40000706670 */
[----:B------:R-:W-:Y:S02]  /*208c0*/  LOP3.LUT R0, R5, 0x380, RZ, 0xc0, !PT ;  /* 0x0000038005007812 */ /* 0x000fe400078ec0ff */
[----:B------:R-:W-:Y:S02]  /*208d0*/  LOP3.LUT R12, R13, 0x380, RZ, 0xc0, !PT ;  /* 0x000003800d0c7812 */ /* 0x000fe400078ec0ff */
[----:B------:R-:W-:Y:S02]  /*208e0*/  SHF.R.U64 R0, R0, 0x3, RZ ;  /* 0x0000000300007819 */ /* 0x000fe400000012ff */
[----:B------:R-:W-:Y:S02]  /*208f0*/  SHF.R.U64 R12, R12, 0x3, RZ ;  /* 0x000000030c0c7819 */ /* 0x000fe400000012ff */
[----:B------:R-:W-:Y:S01]  /*20900*/  LOP3.LUT R40, R0, R5, RZ, 0x3c, !PT ;  /* 0x0000000500287212 */ /* 0x000fe200078e3cff */
[----:B-1----:R1:W-:Y:S01]  /*20910*/  @!P1 ST.E desc[UR54][R20.64], R88 ;  /* 0x0000005814009985 */ /* 0x0023e2000c101936 */
[----:B------:R-:W-:Y:S01]  /*20920*/  IMAD R0, R3, UR4, RZ ;  /* 0x0000000403007c24 */ /* 0x000fe2000f8e02ff */
[----:B------:R-:W-:-:S02]  /*20930*/  LOP3.LUT R8, R7, 0x380, RZ, 0xc0, !PT ;  /* 0x0000038007087812 */ /* 0x000fc400078ec0ff */
[----:B------:R-:W-:Y:S01]  /*20940*/  LOP3.LUT R12, R12, R13, RZ, 0x3c, !PT ;  /* 0x0000000d0c0c7212 */ /* 0x000fe200078e3cff */
[----:B--2---:R2:W-:Y:S01]  /*20950*/  @!P0 ST.E desc[UR54][R44.64], R89 ;  /* 0x000000592c008985 */ /* 0x0045e2000c101936 */
[C---:B------:R-:W-:Y:S01]  /*20960*/  IMAD.WIDE.U32 R2, R49.reuse, UR4, RZ ;  /* 0x0000000431027c25 */ /* 0x040fe2000f8e00ff */
[----:B------:R-:W-:Y:S02]  /*20970*/  IADD3 R33, P5, R46, 0x5000, RZ ;  /* 0x000050002e217810 */ /* 0x000fe40007fbe0ff */
[----:B------:R-:W-:Y:S01]  /*20980*/  SHF.R.U64 R8, R8, 0x3, RZ ;  /* 0x0000000308087819 */ /* 0x000fe200000012ff */
[----:B------:R-:W-:Y:S01]  /*20990*/  IMAD.X R13, RZ, RZ, R47, P4 ;  /* 0x000000ffff0d7224 */ /* 0x000fe200020e062f */
[----:B------:R-:W-:Y:S01]  /*209a0*/  IADD3 R37, P4, R46, 0x6000, RZ ;  /* 0x000060002e257810 */ /* 0x000fe20007f9e0ff */
[----:B-1----:R-:W-:Y:S01]  /*209b0*/  IMAD R21, R49, UR5, R0 ;  /* 0x0000000531157c24 */ /* 0x002fe2000f8e0200 */
[----:B------:R-:W-:Y:S01]  /*209c0*/  ULDC.64 UR4, c[0x0][0xae8] ;  /* 0x0002ba0000047ab9 */ /* 0x000fe20000000a00 */
[----:B--2---:R-:W1:Y:S01]  /*209d0*/  @P2 LDC R45, c[0x0][0xbf0] ;  /* 0x0002fc00ff2d2b82 */ /* 0x004e620000000800 */
[----:B------:R-:W-:-:S02]  /*209e0*/  IMAD R0, R212, 0x20, R221 ;  /* 0x00000020d4007824 */ /* 0x000fc400078e02dd */
[----:B------:R-:W-:Y:S01]  /*209f0*/  IADD3 R3, R3, R21, RZ ;  /* 0x0000001503037210 */ /* 0x000fe20007ffe0ff */
[----:B------:R-:W-:Y:S01]  /*20a00*/  IMAD R20, R48, UR4, RZ ;  /* 0x0000000430147c24 */ /* 0x000fe2000f8e02ff */
[----:B------:R-:W-:Y:S01]  /*20a10*/  LOP3.LUT R32, R33, 0x380, RZ, 0xc0, !PT ;  /* 0x0000038021207812 */ /* 0x000fe200078ec0ff */
[----:B------:R-:W-:Y:S01]  /*20a20*/  IMAD R44, R217, 0x80, R0 ;  /* 0x00000080d92c7824 */ /* 0x000fe200078e0200 */
[----:B------:R-:W-:Y:S01]  /*20a30*/  LOP3.LUT R36, R37, 0x380, RZ, 0xc0, !PT ;  /* 0x0000038025247812 */ /* 0x000fe200078ec0ff */
[C---:B------:R-:W-:Y:S01]  /*20a40*/  IMAD R21, R213.reuse, UR5, R20 ;  /* 0x00000005d5157c24 */ /* 0x040fe2000f8e0214 */
[----:B------:R-:W-:Y:S01]  /*20a50*/  LOP3.LUT R8, R8, R7, RZ, 0x3c, !PT ;  /* 0x0000000708087212 */ /* 0x000fe200078e3cff */
[----:B------:R-:W-:Y:S01]  /*20a60*/  IMAD.WIDE.U32 R2, R213, UR4, R2 ;  /* 0x00000004d5027c25 */ /* 0x000fe2000f8e0002 */
[----:B------:R-:W-:Y:S01]  /*20a70*/  ULDC.64 UR4, c[0x0][0xaf0] ;  /* 0x0002bc0000047ab9 */ /* 0x000fe20000000a00 */
[----:B------:R-:W-:Y:S01]  /*20a80*/  LOP3.LUT R7, R46, 0x380, RZ, 0xc0, !PT ;  /* 0x000003802e077812 */ /* 0x000fe200078ec0ff */
[----:B------:R-:W5:Y:S01]  /*20a90*/  LD.E.128 R12, desc[UR54][R12.64] ;  /* 0x000000360c0c7980 */ /* 0x000f62000c101d00 */
[----:B0-----:R-:W-:Y:S01]  /*20aa0*/  @P2 IMAD.HI.U32 R0, R44, R57, RZ ;  /* 0x000000392c002227 */ /* 0x001fe200078e00ff */
[----:B------:R-:W-:-:S02]  /*20ab0*/  IADD3 R3, R3, R21, RZ ;  /* 0x0000001503037210 */ /* 0x000fc40007ffe0ff */
[----:B------:R-:W-:Y:S01]  /*20ac0*/  SHF.R.U64 R32, R32, 0x3, RZ ;  /* 0x0000000320207819 */ /* 0x000fe200000012ff */
[----:B------:R-:W-:Y:S01]  /*20ad0*/  IMAD.MOV.U32 R21, RZ, RZ, R44 ;  /* 0x000000ffff157224 */ /* 0x000fe200078e002c */
[----:B------:R-:W-:Y:S01]  /*20ae0*/  SHF.R.U64 R36, R36, 0x3, RZ ;  /* 0x0000000324247819 */ /* 0x000fe200000012ff */
[----:B------:R-:W-:Y:S01]  /*20af0*/  IMAD R20, R216, UR4, RZ ;  /* 0x00000004d8147c24 */ /* 0x000fe2000f8e02ff */
[----:B------:R-:W-:Y:S01]  /*20b00*/  SHF.R.U64 R7, R7, 0x3, RZ ;  /* 0x0000000307077819 */ /* 0x000fe200000012ff */
[C---:B------:R-:W-:Y:S01]  /*20b10*/  IMAD.WIDE.U32 R2, R53.reuse, UR4, R2 ;  /* 0x0000000435027c25 */ /* 0x040fe2000f8e0002 */
[----:B------:R-:W-:Y:S01]  /*20b20*/  LOP3.LUT R32, R32, R33, RZ, 0x3c, !PT ;  /* 0x0000002120207212 */ /* 0x000fe200078e3cff */
[----:B------:R-:W5:Y:S01]  /*20b30*/  LD.E.128 R8, desc[UR54][R8.64] ;  /* 0x0000003608087980 */ /* 0x000f62000c101d00 */
[----:B-1----:R-:W-:Y:S01]  /*20b40*/  @P2 SHF.R.U32.HI R21, RZ, R45, R0 ;  /* 0x0000002dff152219 */ /* 0x002fe20000011600 */
[----:B------:R-:W-:Y:S01]  /*20b50*/  IMAD R45, R53, UR5, R20 ;  /* 0x00000005352d7c24 */ /* 0x000fe2000f8e0214 */
[----:B------:R-:W-:Y:S01]  /*20b60*/  LOP3.LUT R36, R36, R37, RZ, 0x3c, !PT ;  /* 0x0000002524247212 */ /* 0x000fe200078e3cff */
[----:B------:R-:W-:Y:S01]  /*20b70*/  IMAD.X R37, RZ, RZ, R47, P4 ;  /* 0x000000ffff257224 */ /* 0x000fe200020e062f */
[--C-:B------:R-:W-:Y:S01]  /*20b80*/  SHF.R.S32.HI R0, RZ, 0x1f, R21.reuse ;  /* 0x0000001fff007819 */ /* 0x100fe20000011415 */
[----:B------:R-:W-:Y:S01]  /*20b90*/  IMAD.MOV R20, RZ, RZ, -R21 ;  /* 0x000000ffff147224 */ /* 0x000fe200078e0a15 */
[----:B------:R-:W-:Y:S01]  /*20ba0*/  IADD3.X R33, RZ, R47, RZ, P5, !PT ;  /* 0x0000002fff217210 */ /* 0x000fe20002ffe4ff */
[----:B------:R-:W-:Y:S01]  /*20bb0*/  ULDC.64 UR4, c[0x0][0xae0] ;  /* 0x0002b80000047ab9 */ /* 0x000fe20000000a00 */
[----:B------:R-:W-:Y:S01]  /*20bc0*/  LOP3.LUT R46, R7, R46, RZ, 0x3c, !PT ;  /* 0x0000002e072e7212 */ /* 0x000fe200078e3cff */
[----:B------:R-:W-:Y:S01]  /*20bd0*/  IMAD R0, R0, UR4, RZ ;  /* 0x0000000400007c24 */ /* 0x000fe2000f8e02ff */
[----:B------:R-:W-:Y:S01]  /*20be0*/  IADD3 R3, R3, R45, RZ ;  /* 0x0000002d03037210 */ /* 0x000fe20007ffe0ff */
[----:B------:R-:W-:Y:S01]  /*20bf0*/  IMAD R45, R51, R20, R44 ;  /* 0x00000014332d7224 */ /* 0x000fe200078e022c */
[----:B------:R-:W5:Y:S04]  /*20c00*/  LD.E.128 R24, desc[UR54][R24.64] ;  /* 0x0000003618187980 */ /* 0x000f68000c101d00 */
[----:B------:R0:W5:Y:S04]  /*20c10*/  LD.E.128 R4, desc[UR54][R46.64] ;  /* 0x000000362e047980 */ /* 0x000168000c101d00 */
[----:B------:R-:W5:Y:S04]  /*20c20*/  LD.E.128 R28, desc[UR54][R28.64] ;  /* 0x000000361c1c7980 */ /* 0x000f68000c101d00 */
[----:B------:R-:W5:Y:S01]  /*20c30*/  LD.E.128 R32, desc[UR54][R32.64] ;  /* 0x0000003620207980 */ /* 0x000f62000c101d00 */
[----:B0-----:R-:W-:-:S03]  /*20c40*/  IMAD R47, R21, UR5, R0 ;  /* 0x00000005152f7c24 */ /* 0x001fc6000f8e0200 */
[----:B------:R-:W5:Y:S01]  /*20c50*/  LD.E.128 R36, desc[UR54][R36.64] ;  /* 0x0000003624247980 */ /* 0x000f62000c101d00 */
[----:B------:R-:W-:-:S03]  /*20c60*/  SHF.R.S32.HI R0, RZ, 0x1f, R45 ;  /* 0x0000001fff007819 */ /* 0x000fc6000001142d */
[----:B------:R-:W5:Y:S01]  /*20c70*/  LD.E.128 R40, desc[UR54][R40.64] ;  /* 0x0000003628287980 */ /* 0x000f62000c101d00 */
[----:B------:R-:W-:Y:S01]  /*20c80*/  IMAD.WIDE.U32 R2, R21, UR4, R2 ;  /* 0x0000000415027c25 */ /* 0x000fe2000f8e0002 */
[----:B------:R-:W-:Y:S01]  /*20c90*/  ULDC.64 UR4, c[0x0][0xad8] ;  /* 0x0002b60000047ab9 */ /* 0x000fe20000000a00 */
[----:B------:R-:W-:Y:S01]  /*20ca0*/  @!PT LDS RZ, [RZ] ;  /* 0x00000000fffff984 */ /* 0x000fe20000000800 */
[----:B------:R-:W-:Y:S01]  /*20cb0*/  @!PT LDS RZ, [RZ] ;  /* 0x00000000fffff984 */ /* 0x000fe20000000800 */
[----:B------:R-:W-:Y:S01]  /*20cc0*/  @!PT LDS RZ, [RZ] ;  /* 0x00000000fffff984 */ /* 0x000fe20000000800 */
[----:B------:R-:W-:Y:S01]  /*20cd0*/  @!PT LDS RZ, [RZ] ;  /* 0x00000000fffff984 */ /* 0x000fe20000000800 */
[----:B------:R0:W-:Y:S06]  /*20ce0*/  MEMBAR.ALL.CTA ;  /* 0x0000000000007992 */ /* 0x0001ec0000008000 */
[----:B0-----:R-:W0:Y:S01]  /*20cf0*/  FENCE.VIEW.ASYNC.S ;  /* 0x00000000000073c6 */ /* 0x001e220000000000 */
[----:B------:R-:W-:-:S02]  /*20d00*/  IMAD R46, R217, 0x80, R221 ;  /* 0x00000080d92e7824 */ /* 0x000fc400078e02dd */
[----:B------:R-:W-:Y:S02]  /*20d10*/  IMAD.IADD R3, R3, 0x1, R47 ;  /* 0x0000000103037824 */ /* 0x000fe400078e022f */
[----:B------:R-:W-:Y:S01]  /*20d20*/  IMAD R20, R0, UR4, RZ ;  /* 0x0000000400147c24 */ /* 0x000fe2000f8e02ff */
[C---:B------:R-:W-:Y:S01]  /*20d30*/  IADD3 R0, R46.reuse, 0x20, RZ ;  /* 0x000000202e007810 */ /* 0x040fe20007ffe0ff */
[----:B------:R-:W-:Y:S01]  /*20d40*/  IMAD.WIDE.U32 R2, R45, UR4, R2 ;  /* 0x000000042d027c25 */ /* 0x000fe2000f8e0002 */
[----:B------:R-:W-:-:S03]  /*20d50*/  ISETP.GE.AND P2, PT, R46, R55, PT ;  /* 0x000000372e00720c */ /* 0x000fc60003f46270 */
[----:B------:R-:W-:Y:S01]  /*20d60*/  IMAD R21, R45, UR5, R20 ;  /* 0x000000052d157c24 */ /* 0x000fe2000f8e0214 */
[----:B------:R-:W-:Y:S01]  /*20d70*/  ISETP.GE.AND P0, PT, R0, R55, PT ;  /* 0x000000370000720c */ /* 0x000fe20003f06270 */
[----:B------:R-:W-:Y:S01]  /*20d80*/  VIADD R0, R16, 0x29820 ;  /* 0x0002982010007836 */ /* 0x000fe20000000000 */
[----:B------:R-:W-:Y:S02]  /*20d90*/  ULDC.64 UR4, c[0x0][0xa80] ;  /* 0x0002a00000047ab9 */ /* 0x000fe40000000a00 */
[----:B------:R-:W-:Y:S02]  /*20da0*/  IADD3 R3, R3, R21, RZ ;  /* 0x0000001503037210 */ /* 0x000fe40007ffe0ff */
[----:B------:R-:W-:Y:S01]  /*20db0*/  LEA R44, P3, R2, UR4, 0x1 ;  /* 0x00000004022c7c11 */ /* 0x000fe2000f8608ff */
[----:B------:R-:W-:Y:S01]  /*20dc0*/  VIADD R20, R46, 0x40 ;  /* 0x000000402e147836 */ /* 0x000fe20000000000 */
[----:B------:R-:W-:Y:S02]  /*20dd0*/  PRMT R0, RZ, 0x654, R0 ;  /* 0x00000654ff007816 */ /* 0x000fe40000000000 */
[----:B------:R-:W-:Y:S01]  /*20de0*/  LEA.HI.X R45, R2, UR5, R3, 0x1, P3 ;  /* 0x00000005022d7c11 */ /* 0x000fe200098f0c03 */
[----:B------:R-:W-:Y:S01]  /*20df0*/  BSSY B1, `(.L_x_641) ;  /* 0x0000011000017945 */ /* 0x000fe20003800000 */
[----:B------:R-:W-:Y:S01]  /*20e00*/  ISETP.GE.AND P1, PT, R20, R55, PT ;  /* 0x000000371400720c */ /* 0x000fe20003f26270 */
[----:B0-----:R0:W-:Y:S01]  /*20e10*/  SYNCS.ARRIVE.TRANS64.RED.A1T0 RZ, [R0+URZ], RZ ;  /* 0x000000ff00ff79a7 */ /* 0x0011e2000810043f */
[----:B------:R1:W2:Y:S01]  /*20e20*/  SHFL.IDX PT, R20, R44, RZ, 0x181f ;  /* 0x00181fff2c147589 */ /* 0x0002a200000e0000 */
[----:B------:R-:W-:-:S02]  /*20e30*/  SHF.R.S32.HI R50, RZ, 0x1f, R211 ;  /* 0x0000001fff327819 */ /* 0x000fc400000114d3 */
[----:B------:R-:W-:Y:S01]  /*20e40*/  SHF.R.S32.HI R52, RZ, 0x1f, R202 ;  /* 0x0000001fff347819 */ /* 0x000fe200000114ca */
[----:B0-----:R1:W0:Y:S01]  /*20e50*/  SHFL.IDX PT, R0, R45, RZ, 0x181f ;  /* 0x00181fff2d007589 */ /* 0x00122200000e0000 */
[----:B------:R-:W-:Y:S06]  /*20e60*/  @P2 BRA `(.L_x_642) ;  /* 0x0000000000242947 */ /* 0x000fec0003800000 */
[----:B------:R-:W-:Y:S02]  /*20e70*/  ULDC UR4, c[0x0][0xac8] ;  /* 0x0002b20000047ab9 */ /* 0x000fe40000000800 */
[----:B------:R-:W-:Y:S02]  /*20e80*/  ISETP.GE.AND P2, PT, R202, UR4, PT ;  /* 0x00000004ca007c0c */ /* 0x000fe4000bf46270 */
[----:B------:R-:W-:-:S11]  /*20e90*/  ISETP.GE.AND P3, PT, R211, UR4, PT ;  /* 0x00000004d3007c0c */ /* 0x000fd6000bf66270 */
[CC--:B--2---:R-:W-:Y:S02]  /*20ea0*/  @!P2 LEA R2, P4, R202.reuse, R20.reuse, 0x1 ;  /* 0x00000014ca02a211 */ /* 0x0c4fe400078808ff */
[C---:B------:R-:W-:Y:S02]  /*20eb0*/  @!P3 LEA R20, P5, R211.reuse, R20, 0x1 ;  /* 0x00000014d314b211 */ /* 0x040fe400078a08ff */
[-C--:B0-----:R-:W-:Y:S02]  /*20ec0*/  @!P2 LEA.HI.X R3, R202, R0.reuse, R52, 0x1, P4 ;  /* 0x00000000ca03a211 */ /* 0x081fe400020f0c34 */
[----:B------:R-:W-:-:S03]  /*20ed0*/  @!P3 LEA.HI.X R21, R211, R0, R50, 0x1, P5 ;  /* 0x00000000d315b211 */ /* 0x000fc600028f0c32 */
[----:B-----5:R3:W-:Y:S04]  /*20ee0*/  @!P2 ST.E.128 desc[UR54][R2.64], R4 ;  /* 0x000000040200a985 */ /* 0x0207e8000c101d36 */
[----:B------:R3:W-:Y:S02]  /*20ef0*/  @!P3 ST.E.128 desc[UR54][R20.64], R28 ;  /* 0x0000001c1400b985 */ /* 0x0007e4000c101d36 */
.L_x_642:
[----:B------:R-:W-:Y:S05]  /*20f00*/  BSYNC B1 ;  /* 0x0000000000017941 */ /* 0x000fea0003800000 */
.L_x_641:
[----:B0-----:R0:W4:Y:S01]  /*20f10*/  SHFL.IDX PT, R0, R45, 0x1, 0x181f ;  /* 0x00381f002d007f89 */ /* 0x00112200000e0000 */
[----:B------:R-:W-:Y:S03]  /*20f20*/  BSSY B1, `(.L_x_643) ;  /* 0x000000c000017945 */ /* 0x000fe60003800000 */
[----:B---3-5:R0:W3:Y:S01]  /*20f30*/  SHFL.IDX PT, R4, R44, 0x1, 0x181f ;  /* 0x00381f002c047f89 */ /* 0x0280e200000e0000 */
[----:B------:R-:W-:Y:S05]  /*20f40*/  @P0 BRA `(.L_x_644) ;  /* 0x0000000000240947 */ /* 0x000fea0003800000 */
[----:B------:R-:W-:Y:S02]  /*20f50*/  ULDC UR4, c[0x0][0xac8] ;  /* 0x0002b20000047ab9 */ /* 0x000fe40000000800 */
[----:B------:R-:W-:Y:S02]  /*20f60*/  ISETP.GE.AND P3, PT, R202, UR4, PT ;  /* 0x00000004ca007c0c */ /* 0x000fe4000bf66270 */
[----:B------:R-:W-:-:S11]  /*20f70*/  ISETP.GE.AND P4, PT, R211, UR4, PT ;  /* 0x00000004d3007c0c */ /* 0x000fd6000bf86270 */
[CC--:B---3--:R-:W-:Y:S02]  /*20f80*/  @!P3 LEA R2, P0, R202.reuse, R4.reuse, 0x1 ;  /* 0x00000004ca02b211 */ /* 0x0c8fe400078008ff */
[C---:B------:R-:W-:Y:S02]  /*20f90*/  @!P4 LEA R4, P2, R211.reuse, R4, 0x1 ;  /* 0x00000004d304c211 */ /* 0x040fe400078408ff */
[-C--:B----4-:R-:W-:Y:S02]  /*20fa0*/  @!P3 LEA.HI.X R3, R202, R0.reuse, R52, 0x1, P0 ;  /* 0x00000000ca03b211 */ /* 0x090fe400000f0c34 */
[----:B------:R-:W-:-:S03]  /*20fb0*/  @!P4 LEA.HI.X R5, R211, R0, R50, 0x1, P2 ;  /* 0x00000000d305c211 */ /* 0x000fc600010f0c32 */
[----:B------:R3:W-:Y:S04]  /*20fc0*/  @!P3 ST.E.128 desc[UR54][R2.64], R8 ;  /* 0x000000080200b985 */ /* 0x0007e8000c101d36 */
[----:B------:R3:W-:Y:S02]  /*20fd0*/  @!P4 ST.E.128 desc[UR54][R4.64], R32 ;  /* 0x000000200400c985 */ /* 0x0007e4000c101d36 */
.L_x_644:
[----:B------:R-:W-:Y:S05]  /*20fe0*/  BSYNC B1 ;  /* 0x0000000000017941 */ /* 0x000fea0003800000 */
.L_x_643:
[----:B----4-:R4:W0:Y:S01]  /*20ff0*/  SHFL.IDX PT, R0, R45, 0x2, 0x181f ;  /* 0x00581f002d007f89 */ /* 0x01082200000e0000 */
[----:B------:R-:W-:Y:S03]  /*21000*/  BSSY B1, `(.L_x_645) ;  /* 0x000000c000017945 */ /* 0x000fe60003800000 */
[----:B---3--:R4:W3:Y:S01]  /*21010*/  SHFL.IDX PT, R4, R44, 0x2, 0x181f ;  /* 0x00581f002c047f89 */ /* 0x0088e200000e0000 */
[----:B------:R-:W-:Y:S05]  /*21020*/  @P1 BRA `(.L_x_646) ;  /* 0x0000000000241947 */ /* 0x000fea0003800000 */
[----:B------:R-:W-:Y:S02]  /*21030*/  ULDC UR4, c[0x0][0xac8] ;  /* 0x0002b20000047ab9 */ /* 0x000fe40000000800 */
[----:B------:R-:W-:Y:S02]  /*21040*/  ISETP.GE.AND P2, PT, R202, UR4, PT ;  /* 0x00000004ca007c0c */ /* 0x000fe4000bf46270 */
[----:B------:R-:W-:-:S11]  /*21050*/  ISETP.GE.AND P3, PT, R211, UR4, PT ;  /* 0x00000004d3007c0c */ /* 0x000fd6000bf66270 */
[CC--:B---3--:R-:W-:Y:S02]  /*21060*/  @!P2 LEA R2, P0, R202.reuse, R4.reuse, 0x1 ;  /* 0x00000004ca02a211 */ /* 0x0c8fe400078008ff */
[C---:B------:R-:W-:Y:S02]  /*21070*/  @!P3 LEA R4, P1, R211.reuse, R4, 0x1 ;  /* 0x00000004d304b211 */ /* 0x040fe400078208ff */
[-C--:B0-----:R-:W-:Y:S02]  /*21080*/  @!P2 LEA.HI.X R3, R202, R0.reuse, R52, 0x1, P0 ;  /* 0x00000000ca03a211 */ /* 0x081fe400000f0c34 */
[----:B------:R-:W-:-:S03]  /*21090*/  @!P3 LEA.HI.X R5, R211, R0, R50, 0x1, P1 ;  /* 0x00000000d305b211 */ /* 0x000fc600008f0c32 */
[----:B------:R0:W-:Y:S04]  /*210a0*/  @!P2 ST.E.128 desc[UR54][R2.64], R12 ;  /* 0x0000000c0200a985 */ /* 0x0001e8000c101d36 */
[----:B------:R0:W-:Y:S02]  /*210b0*/  @!P3 ST.E.128 desc[UR54][R4.64], R36 ;  /* 0x000000240400b985 */ /* 0x0001e4000c101d36 */
.L_x_646:
[----:B------:R-:W-:Y:S05]  /*210c0*/  BSYNC B1 ;  /* 0x0000000000017941 */ /* 0x000fea0003800000 */
.L_x_645:
[----:B0-----:R-:W-:Y:S01]  /*210d0*/  VIADD R0, R46, 0x60 ;  /* 0x000000602e007836 */ /* 0x001fe20000000000 */
[----:B-1--4-:R-:W0:Y:S04]  /*210e0*/  SHFL.IDX PT, R45, R45, 0x3, 0x181f ;  /* 0x00781f002d2d7f89 */ /* 0x012e2800000e0000 */
[----:B------:R-:W-:Y:S01]  /*210f0*/  ISETP.GE.AND P0, PT, R0, R55, PT ;  /* 0x000000370000720c */ /* 0x000fe20003f06270 */
[----:B------:R-:W1:-:S12]  /*21100*/  SHFL.IDX PT, R44, R44, 0x3, 0x181f ;  /* 0x00781f002c2c7f89 */ /* 0x000e5800000e0000 */
[----:B------:R-:W-:Y:S05]  /*21110*/  @P0 BRA `(.L_x_647) ;  /* 0x0000000c00240947 */ /* 0x000fea0003800000 */
[----:B------:R-:W-:Y:S02]  /*21120*/  ULDC UR4, c[0x0][0xac8] ;  /* 0x0002b20000047ab9 */ /* 0x000fe40000000800 */
[----:B------:R-:W-:-:S13]  /*21130*/  ISETP.GE.AND P1, PT, R202, UR4, PT ;  /* 0x00000004ca007c0c */ /* 0x000fda000bf26270 */
[----:B-1----:R-:W-:-:S04]  /*21140*/  @!P1 LEA R2, P0, R202, R44, 0x1 ;  /* 0x0000002cca029211 */ /* 0x002fc800078008ff */
[----:B0-----:R-:W-:Y:S02]  /*21150*/  @!P1 LEA.HI.X R3, R202, R45, R52, 0x1, P0 ;  /* 0x0000002dca039211 */ /* 0x001fe400000f0c34 */
[----:B------:R-:W-:-:S03]  /*21160*/  ISETP.GE.AND P0, PT, R211, UR4, PT ;  /* 0x00000004d3007c0c */ /* 0x000fc6000bf06270 */
[----:B------:R4:W-:Y:S10]  /*21170*/  @!P1 ST.E.128 desc[UR54][R2.64], R24 ;  /* 0x0000001802009985 */ /* 0x0009f4000c101d36 */
[----:B------:R-:W-:Y:S05]  /*21180*/  @P0 BRA `(.L_x_647) ;  /* 0x0000000c00080947 */ /* 0x000fea0003800000 */
[----:B----4-:R-:W-:-:S04]  /*21190*/  LEA R2, P0, R211, R44, 0x1 ;  /* 0x0000002cd3027211 */ /* 0x010fc800078008ff */
[----:B------:R-:W-:-:S05]  /*211a0*/  LEA.HI.X R3, R211, R45, R50, 0x1, P0 ;  /* 0x0000002dd3037211 */ /* 0x000fca00000f0c32 */
[----:B------:R0:W-:Y:S01]  /*211b0*/  ST.E.128 desc[UR54][R2.64], R40 ;  /* 0x0000002802007985 */ /* 0x0001e2000c101d36 */
[----:B------:R-:W-:Y:S05]  /*211c0*/  BRA `(.L_x_647) ;  /* 0x0000000800f87947 */ /* 0x000fea0003800000 */
.L_x_638:
[----:B------:R-:W-:Y:S01]  /*211d0*/  ULDC.64 UR4, c[0x0][0xc00] ;  /* 0x0003000000047ab9 */ /* 0x000fe20000000a00 */
[----:B------:R-:W-:Y:S01]  /*211e0*/  IMAD.MOV.U32 R0, RZ, RZ, RZ ;  /* 0x000000ffff007224 */ /* 0x000fe200078e00ff */
[----:B------:R-:W-:Y:S01]  /*211f0*/  ISETP.NE.U32.AND P0, PT, RZ, UR4, PT ;  /* 0x00000004ff007c0c */ /* 0x000fe2000bf05070 */
[----:B------:R-:W2:Y:S01]  /*21200*/  LDC R21, c[0x0][0xbe8] ;  /* 0x0002fa00ff157b82 */ /* 0x000ea20000000800 */
[----:B------:R-:W-:Y:S02]  /*21210*/  IADD3 R2, P1, R214, UR4, RZ ;  /* 0x00000004d6027c10 */ /* 0x000fe4000ff3e0ff */
[----:B------:R-:W-:Y:S02]  /*21220*/  ISETP.NE.AND.EX P0, PT, RZ, UR5, PT, P0 ;  /* 0x00000005ff007c0c */ /* 0x000fe4000bf05300 */
[----:B------:R-:W-:Y:S01]  /*21230*/  IADD3.X R3, R215, UR5, RZ, P1, !PT ;  /* 0x00000005d7037c10 */ /* 0x000fe20008ffe4ff */
[----:B------:R-:W-:Y:S02]  /*21240*/  ULDC.64 UR4, c[0x0][0xc08] ;  /* 0x0003020000047ab9 */ /* 0x000fe40000000a00 */
[----:B------:R-:W-:-:S04]  /*21250*/  ISETP.NE.U32.AND P1, PT, RZ, UR4, PT ;  /* 0x00000004ff007c0c */ /* 0x000fc8000bf25070 */
[----:B------:R-:W-:-:S04]  /*21260*/  ISETP.NE.AND.EX P1, PT, RZ, UR5, PT, P1 ;  /* 0x00000005ff007c0c */ /* 0x000fc8000bf25310 */
[----:B------:R3:W5:Y:S01]  /*21270*/  @P0 LDG.E R0, desc[UR54][R2.64] ;  /* 0x0000003602000981 */ /* 0x000762000c1e1900 */
[----:B------:R-:W4:Y:S08]  /*21280*/  S2R R4, SR_TID.X ;  /* 0x0000000000047919 */ /* 0x000f300000002100 */
[----:B------:R-:W-:Y:S01]  /*21290*/  @P1 IADD3 R214, P2, R214, UR4, RZ ;  /* 0x00000004d6d61c10 */ /* 0x000fe2000ff5e0ff */
[----:B------:R-:W-:-:S02]  /*212a0*/  ULDC UR4, c[0x0][0xa88] ;  /* 0x0002a20000047ab9 */ /* 0x000fc40000000800 */
[----:B------:R-:W-:Y:S02]  /*212b0*/  MOV R6, UR4 ;  /* 0x0000000400067c02 */ /* 0x000fe40008000f00 */
[----:B------:R-:W-:-:S05]  /*212c0*/  @P1 IADD3.X R215, R215, UR5, RZ, P2, !PT ;  /* 0x00000005d7d71c10 */ /* 0x000fca00097fe4ff */
[----:B------:R3:W5:Y:S01]  /*212d0*/  @P1 LDG.E R6, desc[UR54][R214.64] ;  /* 0x00000036d6061981 */ /* 0x000762000c1e1900 */
[----:B--2---:R-:W-:-:S13]  /*212e0*/  ISETP.NE.AND P2, PT, R21, 0x1, PT ;  /* 0x000000011500780c */ /* 0x004fda0003f45270 */
[----:B------:R-:W2:Y:S01]  /*212f0*/  @P2 LDC R14, c[0x0][0xbec] ;  /* 0x0002fb00ff0e2b82 */ /* 0x000ea20000000800 */
[----:B----4-:R-:W-:-:S07]  /*21300*/  VIADD R4, R4, 0xffffff80 ;  /* 0xffffff8004047836 */ /* 0x010fce0000000000 */
[----:B------:R-:W4:Y:S01]  /*21310*/  @P2 LDC R25, c[0x0][0xbf0] ;  /* 0x0002fc00ff192b82 */ /* 0x000f220000000800 */
[----:B------:R-:W-:Y:S01]  /*21320*/  ISETP.GE.AND P3, PT, R4, 0x80, PT ;  /* 0x000000800400780c */ /* 0x000fe20003f66270 */
[----:B---3--:R-:W-:-:S12]  /*21330*/  @P1 BRA `(.L_x_648) ;  /* 0x0000000000101947 */ /* 0x008fd80003800000 */
[----:B------:R-:W-:Y:S05]  /*21340*/  @!P0 BRA `(.L_x_648) ;  /* 0x00000000000c8947 */ /* 0x000fea0003800000 */
[----:B------:R-:W3:Y:S04]  /*21350*/  LDG.E R5, desc[UR54][R2.64] ;  /* 0x0000003602057981 */ /* 0x000ee8000c1e1900 */
[----:B-----5:R-:W3:Y:S02]  /*21360*/  LDG.E R6, desc[UR54][R2.64+0x4] ;  /* 0x0000043602067981 */ /* 0x020ee4000c1e1900 */
[----:B---3--:R-:W-:-:S07]  /*21370*/  IMAD.IADD R6, R6, 0x1, -R5 ;  /* 0x0000000106067824 */ /* 0x008fce00078e0a05 */
.L_x_648:
[----:B------:R-:W-:Y:S01]  /*21380*/  BSSY B1, `(.L_x_649) ;  /* 0x000002e000017945 */ /* 0x000fe20003800000 */
[----:B------:R-:W-:Y:S02]  /*21390*/  SHF.R.S32.HI R12, RZ, 0x1f, R213 ;  /* 0x0000001fff0c7819 */ /* 0x000fe400000114d5 */
[----:B------:R-:W-:Y:S02]  /*213a0*/  SEL R13, R210, RZ, !P0 ;  /* 0x000000ffd20d7207 */ /* 0x000fe40004000000 */
[----:B------:R-:W-:Y:S02]  /*213b0*/  SEL R216, R216, RZ, !P0 ;  /* 0x000000ffd8d87207 */ /* 0x000fe40004000000 */
[----:B-----5:R-:W-:Y:S01]  /*213c0*/  SHF.R.S32.HI R11, RZ, 0x1f, R0 ;  /* 0x0000001fff0b7819 */ /* 0x020fe20000011400 */
[----:B------:R-:W-:Y:S06]  /*213d0*/  @P3 BRA `(.L_x_650) ;  /* 0x0000000000a03947 */ /* 0x000fec0003800000 */
[----:B------:R-:W3:Y:S01]  /*213e0*/  S2R R2, SR_TID.X ;  /* 0x0000000000027919 */ /* 0x000ee20000002100 */
[----:B------:R-:W5:Y:S02]  /*213f0*/  LDC R9, c[0x0][0xbe8] ;  /* 0x0002fa00ff097b82 */ /* 0x000f640000000800 */
[----:B-----5:R-:W-:Y:S01]  /*21400*/  IMAD R3, R6, R9, RZ ;  /* 0x0000000906037224 */ /* 0x020fe200078e02ff */
[----:B---3--:R-:W-:-:S05]  /*21410*/  LEA R2, R217, R2, 0x7 ;  /* 0x00000002d9027211 */ /* 0x008fca00078e38ff */
[----:B------:R-:W-:-:S05]  /*21420*/  VIADD R10, R2, 0xffffff80 ;  /* 0xffffff80020a7836 */ /* 0x000fca0000000000 */
[----:B------:R-:W-:-:S13]  /*21430*/  ISETP.GE.AND P0, PT, R10, R3, PT ;  /* 0x000000030a00720c */ /* 0x000fda0003f06270 */
[----:B------:R-:W-:Y:S05]  /*21440*/  @P0 BRA `(.L_x_650) ;  /* 0x0000000000840947 */ /* 0x000fea0003800000 */
[----:B------:R-:W-:Y:S01]  /*21450*/  ISETP.NE.AND P0, PT, R9, 0x1, PT ;  /* 0x000000010900780c */ /* 0x000fe20003f05270 */
[----:B------:R-:W-:Y:S01]  /*21460*/  ULDC.64 UR4, c[0x0][0xb90] ;  /* 0x0002e40000047ab9 */ /* 0x000fe20000000a00 */
[----:B------:R-:W-:Y:S01]  /*21470*/  MOV R2, R0 ;  /* 0x0000000000027202 */ /* 0x000fe20000000f00 */
[----:B------:R-:W-:Y:S02]  /*21480*/  IMAD R8, R12, UR4, RZ ;  /* 0x000000040c087c24 */ /* 0x000fe4000f8e02ff */
[----:B------:R-:W-:Y:S02]  /*21490*/  IMAD.MOV.U32 R3, RZ, RZ, R11 ;  /* 0x000000ffff037224 */ /* 0x000fe400078e000b */
[----:B------:R-:W-:Y:S02]  /*214a0*/  IMAD.MOV.U32 R5, RZ, RZ, R10 ;  /* 0x000000ffff057224 */ /* 0x000fe400078e000a */
[----:B------:R-:W-:-:S04]  /*214b0*/  IMAD.WIDE.U32 R2, R213, UR4, R2 ;  /* 0x00000004d5027c25 */ /* 0x000fc8000f8e0002 */
[----:B------:R-:W3:Y:S08]  /*214c0*/  @P0 LDC R7, c[0x0][0xbec] ;  /* 0x0002fb00ff070b82 */ /* 0x000ef00000000800 */
[----:B------:R-:W5:Y:S01]  /*214d0*/  @P0 LDC R15, c[0x0][0xbf0] ;  /* 0x0002fc00ff0f0b82 */ /* 0x000f620000000800 */
[----:B---3--:R-:W-:-:S04]  /*214e0*/  @P0 IMAD.HI.U32 R4, R10, R7, RZ ;  /* 0x000000070a040227 */ /* 0x008fc800078e00ff */
[----:B------:R-:W-:Y:S01]  /*214f0*/  IMAD R7, R213, UR5, R8 ;  /* 0x00000005d5077c24 */ /* 0x000fe2000f8e0208 */
[----:B------:R-:W-:Y:S01]  /*21500*/  ULDC.64 UR4, c[0x0][0xb98] ;  /* 0x0002e60000047ab9 */ /* 0x000fe20000000a00 */
[----:B-----5:R-:W-:Y:S02]  /*21510*/  @P0 SHF.R.U32.HI R5, RZ, R15, R4 ;  /* 0x0000000fff050219 */ /* 0x020fe40000011604 */
[----:B------:R-:W-:Y:S02]  /*21520*/  IMAD.IADD R3, R3, 0x1, R7 ;  /* 0x0000000103037824 */ /* 0x000fe400078e0207 */
[----:B------:R-:W-:Y:S01]  /*21530*/  IMAD R4, R216, UR4, RZ ;  /* 0x00000004d8047c24 */ /* 0x000fe2000f8e02ff */
[----:B------:R-:W-:Y:S01]  /*21540*/  IADD3 R7, -R5, RZ, RZ ;  /* 0x000000ff05077210 */ /* 0x000fe20007ffe1ff */
[----:B------:R-:W-:-:S04]  /*21550*/  IMAD.WIDE.U32 R2, R13, UR4, R2 ;  /* 0x000000040d027c25 */ /* 0x000fc8000f8e0002 */
[----:B------:R-:W-:Y:S01]  /*21560*/  IMAD R7, R9, R7, R10 ;  /* 0x0000000709077224 */ /* 0x000fe200078e020a */
[----:B------:R-:W-:Y:S01]  /*21570*/  SHF.R.S32.HI R9, RZ, 0x1f, R5 ;  /* 0x0000001fff097819 */ /* 0x000fe20000011405 */
[----:B------:R-:W-:Y:S01]  /*21580*/  IMAD R8, R13, UR5, R4 ;  /* 0x000000050d087c24 */ /* 0x000fe2000f8e0204 */
[----:B------:R-:W-:Y:S01]  /*21590*/  IADD3 R2, P0, R5, R2, RZ ;  /* 0x0000000205027210 */ /* 0x000fe20007f1e0ff */
[----:B------:R-:W-:Y:S01]  /*215a0*/  ULDC.64 UR4, c[0x0][0xb88] ;  /* 0x0002e20000047ab9 */ /* 0x000fe20000000a00 */
[----:B------:R-:W-:Y:S02]  /*215b0*/  SHF.R.S32.HI R4, RZ, 0x1f, R7 ;  /* 0x0000001fff047819 */ /* 0x000fe40000011407 */
[----:B------:R-:W-:-:S03]  /*215c0*/  IADD3.X R3, R9, R3, R8, P0, !PT ;  /* 0x0000000309037210 */ /* 0x000fc600007fe408 */
[----:B------:R-:W-:Y:S02]  /*215d0*/  IMAD R4, R4, UR4, RZ ;  /* 0x0000000404047c24 */ /* 0x000fe4000f8e02ff */
[----:B------:R-:W-:-:S04]  /*215e0*/  IMAD.WIDE.U32 R2, R7, UR4, R2 ;  /* 0x0000000407027c25 */ /* 0x000fc8000f8e0002 */
[----:B------:R-:W-:Y:S01]  /*215f0*/  IMAD R5, R7, UR5, R4 ;  /* 0x0000000507057c24 */ /* 0x000fe2000f8e0204 */
[----:B------:R-:W-:Y:S02]  /*21600*/  ULDC.64 UR4, c[0x0][0xb50] ;  /* 0x0002d40000047ab9 */ /* 0x000fe40000000a00 */
[----:B------:R-:W-:Y:S01]  /*21610*/  LEA R4, P0, R2, UR4, 0x2 ;  /* 0x0000000402047c11 */ /* 0x000fe2000f8010ff */
[----:B------:R-:W-:-:S05]  /*21620*/  IMAD.IADD R3, R3, 0x1, R5 ;  /* 0x0000000103037824 */ /* 0x000fca00078e0205 */
[----:B------:R-:W-:Y:S01]  /*21630*/  LEA.HI.X R5, R2, UR5, R3, 0x2, P0 ;  /* 0x0000000502057c11 */ /* 0x000fe200080f1403 */
[----:B------:R-:W-:-:S05]  /*21640*/  IMAD.MOV.U32 R3, RZ, RZ, -0x800000 ;  /* 0xff800000ff037424 */ /* 0x000fca00078e00ff */
[----:B------:R3:W-:Y:S02]  /*21650*/  STG.E desc[UR54][R4.64], R3 ;  /* 0x0000000304007986 */ /* 0x0007e4000c101936 */
.L_x_650:
[----:B------:R-:W-:Y:S05]  /*21660*/  BSYNC B1 ;  /* 0x0000000000017941 */ /* 0x000fea0003800000 */
.L_x_649:
[----:B------:R-:W-:Y:S02]  /*21670*/  ULDC.64 UR4, c[0x0][0xaa0] ;  /* 0x0002a80000047ab9 */ /* 0x000fe40000000a00 */
[----:B---3--:R-:W-:-:S04]  /*21680*/  IMAD R3, R11, UR4, RZ ;  /* 0x000000040b037c24 */ /* 0x008fc8000f8e02ff */
[C---:B------:R-:W-:Y:S02]  /*21690*/  IMAD R5, R0.reuse, UR5, R3 ;  /* 0x0000000500057c24 */ /* 0x040fe4000f8e0203 */
[----:B------:R-:W-:Y:S01]  /*216a0*/  IMAD.WIDE.U32 R2, R0, UR4, RZ ;  /* 0x0000000400027c25 */ /* 0x000fe2000f8e00ff */
[----:B------:R-:W-:Y:S01]  /*216b0*/  LEA R0, R212, R221, 0x5 ;  /* 0x000000ddd4007211 */ /* 0x000fe200078e28ff */
[----:B------:R-:W-:Y:S02]  /*216c0*/  ULDC.64 UR4, c[0x0][0xae8] ;  /* 0x0002ba0000047ab9 */ /* 0x000fe40000000a00 */
[----:B------:R-:W-:Y:S02]  /*216d0*/  IMAD.IADD R3, R3, 0x1, R5 ;  /* 0x0000000103037824 */ /* 0x000fe400078e0205 */
[----:B------:R-:W-:Y:S02]  /*216e0*/  IMAD R9, R217, 0x80, R0 ;  /* 0x00000080d9097824 */ /* 0x000fe400078e0200 */
[----:B------:R-:W-:-:S02]  /*216f0*/  IMAD R4, R12, UR4, RZ ;  /* 0x000000040c047c24 */ /* 0x000fc4000f8e02ff */
[----:B--2---:R-:W-:Y:S01]  /*21700*/  @P2 IMAD.HI.U32 R0, R9, R14, RZ ;  /* 0x0000000e09002227 */ /* 0x004fe200078e00ff */
[----:B------:R-:W-:-:S03]  /*21710*/  MOV R5, R9 ;  /* 0x0000000900057202 */ /* 0x000fc60000000f00 */
[C---:B------:R-:W-:Y:S01]  /*21720*/  IMAD R7, R213.reuse, UR5, R4 ;  /* 0x00000005d5077c24 */ /* 0x040fe2000f8e0204 */
[----:B----4-:R-:W-:Y:S01]  /*21730*/  @P2 SHF.R.U32.HI R5, RZ, R25, R0 ;  /* 0x00000019ff052219 */ /* 0x010fe20000011600 */
[----:B------:R-:W-:Y:S01]  /*21740*/  IMAD.WIDE.U32 R2, R213, UR4, R2 ;  /* 0x00000004d5027c25 */ /* 0x000fe2000f8e0002 */
[----:B------:R-:W-:Y:S02]  /*21750*/  ULDC.64 UR4, c[0x0][0xaf0] ;  /* 0x0002bc0000047ab9 */ /* 0x000fe40000000a00 */
[----:B------:R-:W-:Y:S01]  /*21760*/  SHF.R.S32.HI R0, RZ, 0x1f, R5 ;  /* 0x0000001fff007819 */ /* 0x000fe20000011405 */
[----:B------:R-:W-:Y:S02]  /*21770*/  IMAD R4, R216, UR4, RZ ;  /* 0x00000004d8047c24 */ /* 0x000fe4000f8e02ff */
[----:B------:R-:W-:Y:S02]  /*21780*/  IMAD.IADD R3, R3, 0x1, R7 ;  /* 0x0000000103037824 */ /* 0x000fe400078e0207 */
[----:B------:R-:W-:-:S02]  /*21790*/  IMAD R7, R13, UR5, R4 ;  /* 0x000000050d077c24 */ /* 0x000fc4000f8e0204 */
[----:B------:R-:W-:Y:S01]  /*217a0*/  IMAD.WIDE.U32 R2, R13, UR4, R2 ;  /* 0x000000040d027c25 */ /* 0x000fe2000f8e0002 */
[----:B------:R-:W-:-:S03]  /*217b0*/  ULDC.64 UR4, c[0x0][0xae0] ;  /* 0x0002b80000047ab9 */ /* 0x000fc60000000a00 */
[----:B------:R-:W-:Y:S01]  /*217c0*/  IMAD.MOV R4, RZ, RZ, -R5 ;  /* 0x000000ffff047224 */ /* 0x000fe200078e0a05 */
[----:B------:R-:W-:Y:S01]  /*217d0*/  IADD3 R3, R3, R7, RZ ;  /* 0x0000000703037210 */ /* 0x000fe20007ffe0ff */
[----:B------:R-:W-:Y:S02]  /*217e0*/  IMAD R0, R0, UR4, RZ ;  /* 0x0000000400007c24 */ /* 0x000fe4000f8e02ff */
[----:B------:R-:W-:Y:S02]  /*217f0*/  IMAD R7, R21, R4, R9 ;  /* 0x0000000415077224 */ /* 0x000fe400078e0209 */
[C---:B------:R-:W-:Y:S02]  /*21800*/  IMAD R9, R5.reuse, UR5, R0 ;  /* 0x0000000505097c24 */ /* 0x040fe4000f8e0200 */
[----:B------:R-:W-:Y:S01]  /*21810*/  IMAD.WIDE.U32 R2, R5, UR4, R2 ;  /* 0x0000000405027c25 */ /* 0x000fe2000f8e0002 */
[----:B------:R-:W-:Y:S01]  /*21820*/  SHF.R.S32.HI R0, RZ, 0x1f, R7 ;  /* 0x0000001fff007819 */ /* 0x000fe20000011407 */
[----:B------:R-:W-:-:S02]  /*21830*/  ULDC.64 UR4, c[0x0][0xad8] ;  /* 0x0002b60000047ab9 */ /* 0x000fc40000000a00 */
[----:B------:R-:W-:Y:S02]  /*21840*/  IMAD.IADD R3, R3, 0x1, R9 ;  /* 0x0000000103037824 */ /* 0x000fe400078e0209 */
[----:B------:R-:W-:Y:S02]  /*21850*/  IMAD R0, R0, UR4, RZ ;  /* 0x0000000400007c24 */ /* 0x000fe4000f8e02ff */
[----:B------:R-:W-:-:S04]  /*21860*/  IMAD.WIDE.U32 R4, R7, UR4, R2 ;  /* 0x0000000407047c25 */ /* 0x000fc8000f8e0002 */
[----:B------:R-:W-:Y:S01]  /*21870*/  IMAD R3, R7, UR5, R0 ;  /* 0x0000000507037c24 */ /* 0x000fe2000f8e0200 */
[----:B------:R-:W-:Y:S02]  /*21880*/  ULDC.64 UR4, c[0x0][0xa80] ;  /* 0x0002a00000047ab9 */ /* 0x000fe40000000a00 */
[----:B------:R-:W-:Y:S01]  /*21890*/  LEA R2, P0, R4, UR4, 0x1 ;  /* 0x0000000404027c11 */ /* 0x000fe2000f8008ff */
[----:B------:R-:W-:Y:S01]  /*218a0*/  IMAD.IADD R3, R5, 0x1, R3 ;  /* 0x0000000105037824 */ /* 0x000fe200078e0203 */
[----:B------:R-:W-:-:S04]  /*218b0*/  UMOV UR4, 0xffffffff ;  /* 0xffffffff00047882 */ /* 0x000fc80000000000 */
[----:B------:R-:W-:Y:S01]  /*218c0*/  LEA.HI.X R3, R4, UR5, R3, 0x1, P0 ;  /* 0x0000000504037c11 */ /* 0x000fe200080f0c03 */
[----:B------:R-:W-:Y:S06]  /*218d0*/  BRA.DIV UR4, `(.L_x_651) ;  /* 0x00000086042c7947 */ /* 0x000fec000b800000 */
[----:B------:R2:W3:Y:S04]  /*218e0*/  SHFL.IDX PT, R0, R3, RZ, 0x181f ;  /* 0x00181fff03007589 */ /* 0x0004e800000e0000 */
[----:B------:R2:W4:Y:S02]  /*218f0*/  SHFL.IDX PT, R14, R2, RZ, 0x181f ;  /* 0x00181fff020e7589 */ /* 0x00052400000e0000 */
.L_x_852:
[----:B------:R-:W-:Y:S01]  /*21900*/  IMAD R21, R6, R21, RZ ;  /* 0x0000001506157224 */ /* 0x000fe200078e02ff */
[----:B------:R-:W-:Y:S01]  /*21910*/  LEA R6, R217, R221, 0x7 ;  /* 0x000000ddd9067211 */ /* 0x000fe200078e38ff */
[----:B------:R-:W-:Y:S03]  /*21920*/  BSSY B1, `(.L_x_652) ;  /* 0x000000e000017945 */ /* 0x000fe60003800000 */
[----:B------:R-:W-:-:S13]  /*21930*/  ISETP.GE.AND P0, PT, R6, R21, PT ;  /* 0x000000150600720c */ /* 0x000fda0003f06270 */
[----:B------:R-:W-:Y:S05]  /*21940*/  @P0 BRA `(.L_x_653) ;  /* 0x00000000002c0947 */ /* 0x000fea0003800000 */
[----:B------:R-:W-:Y:S01]  /*21950*/  ULDC UR4, c[0x0][0xac8] ;  /* 0x0002b20000047ab9 */ /* 0x000fe20000000800 */
[----:B------:R-:W-:Y:S02]  /*21960*/  SHF.R.S32.HI R8, RZ, 0x1f, R202 ;  /* 0x0000001fff087819 */ /* 0x000fe400000114ca */
[----:B------:R-:W-:Y:S02]  /*21970*/  ISETP.GE.AND P2, PT, R202, UR4, PT ;  /* 0x00000004ca007c0c */ /* 0x000fe4000bf46270 */
[----:B------:R-:W-:Y:S02]  /*21980*/  ISETP.GE.AND P3, PT, R211, UR4, PT ;  /* 0x00000004d3007c0c */ /* 0x000fe4000bf66270 */
[----:B------:R-:W-:-:S09]  /*21990*/  SHF.R.S32.HI R7, RZ, 0x1f, R211 ;  /* 0x0000001fff077819 */ /* 0x000fd200000114d3 */
[CC--:B----4-:R-:W-:Y:S02]  /*219a0*/  @!P2 LEA R4, P0, R202.reuse, R14.reuse, 0x1 ;  /* 0x0000000eca04a211 */ /* 0x0d0fe400078008ff */
[C---:B------:R-:W-:Y:S02]  /*219b0*/  @!P3 LEA R14, P1, R211.reuse, R14, 0x1 ;  /* 0x0000000ed30eb211 */ /* 0x040fe400078208ff */
[-C--:B---3--:R-:W-:Y:S02]  /*219c0*/  @!P2 LEA.HI.X R5, R202, R0.reuse, R8, 0x1, P0 ;  /* 0x00000000ca05a211 */ /* 0x088fe400000f0c08 */
[----:B------:R-:W-:-:S03]  /*219d0*/  @!P3 LEA.HI.X R15, R211, R0, R7, 0x1, P1 ;  /* 0x00000000d30fb211 */ /* 0x000fc600008f0c07 */
[----:B------:R3:W-:Y:S04]  /*219e0*/  @!P2 ST.E.128 desc[UR54][R4.64], RZ ;  /* 0x000000ff0400a985 */ /* 0x0007e8000c101d36 */
[----:B------:R3:W-:Y:S02]  /*219f0*/  @!P3 ST.E.128 desc[UR54][R14.64], RZ ;  /* 0x000000ff0e00b985 */ /* 0x0007e4000c101d36 */
.L_x_653:
[----:B------:R-:W-:Y:S05]  /*21a00*/  BSYNC B1 ;  /* 0x0000000000017941 */ /* 0x000fea0003800000 */
.L_x_652:
[----:B------:R-:W-:-:S03]  /*21a10*/  UMOV UR4, 0xffffffff ;  /* 0xffffffff00047882 */ /* 0x000fc60000000000 */
[----:B------:R-:W-:Y:S05]  /*21a20*/  BRA.DIV UR4, `(.L_x_654) ;  /* 0x00000086040c7947 */ /* 0x000fea000b800000 */
[----:B---3--:R3:W0:Y:S04]  /*21a30*/  SHFL.IDX PT, R0, R3, 0x1, 0x181f ;  /* 0x00381f0003007f89 */ /* 0x00862800000e0000 */
[----:B----4-:R3:W4:Y:S02]  /*21a40*/  SHFL.IDX PT, R14, R2, 0x1, 0x181f ;  /* 0x00381f00020e7f89 */ /* 0x01072400000e0000 */
.L_x_856:
[----:B------:R-:W-:Y:S01]  /*21a50*/  VIADD R4, R6, 0x20 ;  /* 0x0000002006047836 */ /* 0x000fe20000000000 */
[----:B------:R-:W-:Y:S04]  /*21a60*/  BSSY B1, `(.L_x_655) ;  /* 0x000000e000017945 */ /* 0x000fe80003800000 */
        /* <DEDUP_REMOVED lines=9> */
[-C--:B0-----:R-:W-:Y:S02]  /*21b00*/  @!P2 LEA.HI.X R5, R202, R0.reuse, R8, 0x1, P0 ;  /* 0x00000000ca05a211 */ /* 0x081fe400000f0c08 */
[----:B------:R-:W-:-:S03]  /*21b10*/  @!P3 LEA.HI.X R15, R211, R0, R7, 0x1, P1 ;  /* 0x00000000d30fb211 */ /* 0x000fc600008f0c07 */
[----:B------:R0:W-:Y:S04]  /*21b20*/  @!P2 ST.E.128 desc[UR54][R4.64], RZ ;  /* 0x000000ff0400a985 */ /* 0x0001e8000c101d36 */
[----:B------:R0:W-:Y:S02]  /*21b30*/  @!P3 ST.E.128 desc[UR54][R14.64], RZ ;  /* 0x000000ff0e00b985 */ /* 0x0001e4000c101d36 */
.L_x_656:
[----:B------:R-:W-:Y:S05]  /*21b40*/  BSYNC B1 ;  /* 0x0000000000017941 */ /* 0x000fea0003800000 */
.L_x_655:
[----:B------:R-:W-:-:S03]  /*21b50*/  UMOV UR4, 0xffffffff ;  /* 0xffffffff00047882 */ /* 0x000fc60000000000 */
[----:B------:R-:W-:Y:S05]  /*21b60*/  BRA.DIV UR4, `(.L_x_657) ;  /* 0x0000008604047947 */ /* 0x000fea000b800000 */
[----:B0-----:R0:W0:Y:S04]  /*21b70*/  SHFL.IDX PT, R0, R3, 0x2, 0x181f ;  /* 0x00581f0003007f89 */ /* 0x00102800000e0000 */
[----:B----4-:R4:W0:Y:S02]  /*21b80*/  SHFL.IDX PT, R14, R2, 0x2, 0x181f ;  /* 0x00581f00020e7f89 */ /* 0x01082400000e0000 */
.L_x_860:
        /* <DEDUP_REMOVED lines=9> */
[CC--:B0-----:R-:W-:Y:S02]  /*21c20*/  @!P2 LEA R4, P0, R202.reuse, R14.reuse, 0x1 ;  /* 0x0000000eca04a211 */ /* 0x0c1fe400078008ff */
[C---:B------:R-:W-:Y:S02]  /*21c30*/  @!P3 LEA R14, P1, R211.reuse, R14, 0x1 ;  /* 0x0000000ed30eb211 */ /* 0x040fe400078208ff */
[-C--:B------:R-:W-:Y:S02]  /*21c40*/  @!P2 LEA.HI.X R5, R202, R0.reuse, R8, 0x1, P0 ;  /* 0x00000000ca05a211 */ /* 0x080fe400000f0c08 */
[----:B------:R-:W-:-:S03]  /*21c50*/  @!P3 LEA.HI.X R15, R211, R0, R7, 0x1, P1 ;  /* 0x00000000d30fb211 */ /* 0x000fc600008f0c07 */
[----:B------:R0:W-:Y:S04]  /*21c60*/  @!P2 ST.E.128 desc[UR54][R4.64], RZ ;  /* 0x000000ff0400a985 */ /* 0x0001e8000c101d36 */
[----:B------:R0:W-:Y:S02]  /*21c70*/  @!P3 ST.E.128 desc[UR54][R14.64], RZ ;  /* 0x000000ff0e00b985 */ /* 0x0001e4000c101d36 */
.L_x_659:
[----:B------:R-:W-:Y:S05]  /*21c80*/  BSYNC B1 ;  /* 0x0000000000017941 */ /* 0x000fea0003800000 */
.L_x_658:
[----:B------:R-:W-:-:S03]  /*21c90*/  UMOV UR4, 0xffffffff ;  /* 0xffffffff00047882 */ /* 0x000fc60000000000 */
[----:B------:R-:W-:Y:S05]  /*21ca0*/  BRA.DIV UR4, `(.L_x_660) ;  /* 0x0000008204fc7947 */ /* 0x000fea000b800000 */
[----:B0-----:R0:W0:Y:S04]  /*21cb0*/  SHFL.IDX PT, R0, R3, 0x3, 0x181f ;  /* 0x00781f0003007f89 */ /* 0x00102800000e0000 */
[----:B------:R0:W0:Y:S02]  /*21cc0*/  SHFL.IDX PT, R14, R2, 0x3, 0x181f ;  /* 0x00781f00020e7f89 */ /* 0x00002400000e0000 */
.L_x_864:
[----:B0-234-:R-:W-:-:S04]  /*21cd0*/  IADD3 R2, R6, 0x60, RZ ;  /* 0x0000006006027810 */ /* 0x01dfc80007ffe0ff */
[----:B------:R-:W-:-:S13]  /*21ce0*/  ISETP.GE.AND P0, PT, R2, R21, PT ;  /* 0x000000150200720c */ /* 0x000fda0003f06270 */
[----:B------:R-:W-:Y:S05]  /*21cf0*/  @P0 BRA `(.L_x_647) ;  /* 0x00000000002c0947 */ /* 0x000fea0003800000 */
[----:B------:R-:W-:Y:S01]  /*21d00*/  ULDC UR4, c[0x0][0xac8] ;  /* 0x0002b20000047ab9 */ /* 0x000fe20000000800 */
[----:B------:R-:W-:Y:S02]  /*21d10*/  SHF.R.S32.HI R5, RZ, 0x1f, R202 ;  /* 0x0000001fff057819 */ /* 0x000fe400000114ca */
[----:B------:R-:W-:Y:S02]  /*21d20*/  ISETP.GE.AND P2, PT, R202, UR4, PT ;  /* 0x00000004ca007c0c */ /* 0x000fe4000bf46270 */
[----:B------:R-:W-:Y:S02]  /*21d30*/  ISETP.GE.AND P3, PT, R211, UR4, PT ;  /* 0x00000004d3007c0c */ /* 0x000fe4000bf66270 */
[----:B------:R-:W-:-:S09]  /*21d40*/  SHF.R.S32.HI R4, RZ, 0x1f, R211 ;  /* 0x0000001fff047819 */ /* 0x000fd200000114d3 */
[CC--:B------:R-:W-:Y:S02]  /*21d50*/  @!P2 LEA R2, P0, R202.reuse, R14.reuse, 0x1 ;  /* 0x0000000eca02a211 */ /* 0x0c0fe400078008ff */
[C---:B------:R-:W-:Y:S02]  /*21d60*/  @!P3 LEA R14, P1, R211.reuse, R14, 0x1 ;  /* 0x0000000ed30eb211 */ /* 0x040fe400078208ff */
[-C--:B------:R-:W-:Y:S02]  /*21d70*/  @!P2 LEA.HI.X R3, R202, R0.reuse, R5, 0x1, P0 ;  /* 0x00000000ca03a211 */ /* 0x080fe400000f0c05 */
[----:B------:R-:W-:-:S03]  /*21d80*/  @!P3 LEA.HI.X R15, R211, R0, R4, 0x1, P1 ;  /* 0x00000000d30fb211 */ /* 0x000fc600008f0c04 */
[----:B------:R0:W-:Y:S04]  /*21d90*/  @!P2 ST.E.128 desc[UR54][R2.64], RZ ;  /* 0x000000ff0200a985 */ /* 0x0001e8000c101d36 */
[----:B------:R0:W-:Y:S02]  /*21da0*/  @!P3 ST.E.128 desc[UR54][R14.64], RZ ;  /* 0x000000ff0e00b985 */ /* 0x0001e4000c101d36 */
.L_x_647:
[----:B------:R-:W-:Y:S05]  /*21db0*/  BSYNC B0 ;  /* 0x0000000000007941 */ /* 0x000fea0003800000 */
.L_x_637:
[----:B------:R-:W-:Y:S02]  /*21dc0*/  ULDC UR4, c[0x0][0xc3c] ;  /* 0x00030f0000047ab9 */ /* 0x000fe40000000800 */
[----:B-1----:R-:W-:-:S13]  /*21dd0*/  ISETP.GE.AND P0, PT, R207, UR4, PT ;  /* 0x00000004cf007c0c */ /* 0x002fda000bf06270 */
[----:B------:R-:W-:Y:S05]  /*21de0*/  @!P0 BRA `(.L_x_661) ;  /* 0xfffffdf400a48947 */ /* 0x000fea000383ffff */
[----:B------:R-:W-:Y:S05]  /*21df0*/  BRA `(.L_x_470) ;  /* 0x0000006800087947 */ /* 0x000fea0003800000 */
.L_x_468:
        /* <DEDUP_REMOVED lines=15> */
[----:B------:R-:W1:Y:S01]  /*21ef0*/  LDS.128 R16, [UR4+0x298d0] ;  /* 0x0298d004ff107984 */ /* 0x000e620008000c00 */
[----:B------:R-:W-:Y:S06]  /*21f00*/  BAR.ARV 0x4, 0x180 ;  /* 0x0106000000007b1d */ /* 0x000fec0000002000 */
[----:B------:R-:W-:Y:S05]  /*21f10*/  BRA `(.L_x_663) ;  /* 0x0000000400fc7947 */ /* 0x000fea0003800000 */
.L_x_662:
[----:B0-----:R-:W0:Y:S01]  /*21f20*/  S2R R2, SR_TID.X ;  /* 0x0000000000027919 */ /* 0x001e220000002100 */
[----:B------:R-:W-:Y:S01]  /*21f30*/  ULDC UR4, c[0x0][0xc3c] ;  /* 0x00030f0000047ab9 */ /* 0x000fe20000000800 */
[----:B------:R-:W1:Y:S01]  /*21f40*/  S2UR UR6, SR_CTAID.X ;  /* 0x00000000000679c3 */ /* 0x000e620000002500 */
[----:B------:R-:W-:Y:S01]  /*21f50*/  ULDC UR5, c[0x0][0xc38] ;  /* 0x00030e0000057ab9 */ /* 0x000fe20000000800 */
        /* <DEDUP_REMOVED lines=8> */
[C---:B------:R-:W-:Y:S01]  /*21fe0*/  ISETP.GE.U32.AND P2, PT, R5.reuse, 0x2, PT ;  /* 0x000000020500780c */ /* 0x040fe20003f46070 */
[----:B------:R-:W-:Y:S01]  /*21ff0*/  IMAD.MOV.U32 R16, RZ, RZ, RZ ;  /* 0x000000ffff107224 */ /* 0x000fe200078e00ff */
[C---:B------:R-:W-:Y:S02]  /*22000*/  ISETP.GE.U32.AND P3, PT, R5.reuse, 0x4, PT ;  /* 0x000000040500780c */ /* 0x040fe40003f66070 */
[C---:B------:R-:W-:Y:S02]  /*22010*/  ISETP.GE.U32.AND P4, PT, R5.reuse, 0x8, PT ;  /* 0x000000080500780c */ /* 0x040fe40003f86070 */
[----:B------:R-:W-:Y:S01]  /*22020*/  ISETP.GE.U32.AND P5, PT, R5, 0x10, PT ;  /* 0x000000100500780c */ /* 0x000fe20003fa6070 */
[----:B--2---:R-:W0:Y:S02]  /*22030*/  SHFL.UP PT, R4, R0, 0x1, RZ ;  /* 0x0420000000047989 */ /* 0x004e2400000e00ff */
[----:B0-----:R-:W-:-:S05]  /*22040*/  SEL R7, R4, RZ, P1 ;  /* 0x000000ff04077207 */ /* 0x001fca0000800000 */
[----:B------:R-:W-:-:S05]  /*22050*/  IMAD.IADD R7, R0, 0x1, R7 ;  /* 0x0000000100077824 */ /* 0x000fca00078e0207 */
[----:B------:R-:W0:Y:S02]  /*22060*/  SHFL.UP PT, R4, R7, 0x2, RZ ;  /* 0x0440000007047989 */ /* 0x000e2400000e00ff */
[----:B0-----:R-:W-:-:S04]  /*22070*/  SEL R4, R4, RZ, P2 ;  /* 0x000000ff04047207 */ /* 0x001fc80001000000 */
[----:B------:R-:W-:-:S05]  /*22080*/  IADD3 R4, R7, R4, RZ ;  /* 0x0000000407047210 */ /* 0x000fca0007ffe0ff */
[----:B------:R-:W0:Y:S02]  /*22090*/  SHFL.UP PT, R6, R4, 0x4, RZ ;  /* 0x0480000004067989 */ /* 0x000e2400000e00ff */
[----:B0-----:R-:W-:-:S05]  /*220a0*/  SEL R3, R6, RZ, P3 ;  /* 0x000000ff06037207 */ /* 0x001fca0001800000 */
[----:B------:R-:W-:-:S05]  /*220b0*/  IMAD.IADD R3, R4, 0x1, R3 ;  /* 0x0000000104037824 */ /* 0x000fca00078e0203 */
[----:B------:R-:W0:Y:S02]  /*220c0*/  SHFL.UP PT, R2, R3, 0x8, RZ ;  /* 0x0500000003027989 */ /* 0x000e2400000e00ff */
[----:B0-----:R-:W-:-:S05]  /*220d0*/  SEL R2, R2, RZ, P4 ;  /* 0x000000ff02027207 */ /* 0x001fca0002000000 */
[----:B------:R-:W-:-:S05]  /*220e0*/  IMAD.IADD R6, R3, 0x1, R2 ;  /* 0x0000000103067824 */ /* 0x000fca00078e0202 */
[----:B------:R-:W0:Y:S02]  /*220f0*/  SHFL.UP PT, R2, R6, 0x10, RZ ;  /* 0x0600000006027989 */ /* 0x000e2400000e00ff */
[----:B0-----:R-:W-:-:S04]  /*22100*/  SEL R7, R2, RZ, P5 ;  /* 0x000000ff02077207 */ /* 0x001fc80002800000 */
[----:B------:R-:W-:-:S05]  /*22110*/  IADD3 R2, R6, R7, RZ ;  /* 0x0000000706027210 */ /* 0x000fca0007ffe0ff */
[----:B------:R-:W0:Y:S02]  /*22120*/  SHFL.IDX PT, R4, R2, 0x1f, 0x1f ;  /* 0x03e01f0002047f89 */ /* 0x000e2400000e0000 */
[----:B0-----:R-:W-:-:S04]  /*22130*/  IMAD R4, R4, UR5, RZ ;  /* 0x0000000504047c24 */ /* 0x001fc8000f8e02ff */
[----:B------:R-:W-:Y:S01]  /*22140*/  IMAD.MOV.U32 R7, RZ, RZ, R4 ;  /* 0x000000ffff077224 */ /* 0x000fe200078e0004 */
[----:B-1----:R-:W-:-:S13]  /*22150*/  ISETP.GT.AND P6, PT, R4, UR6, PT ;  /* 0x0000000604007c0c */ /* 0x002fda000bfc4270 */
[----:B------:R-:W-:Y:S05]  /*22160*/  @P6 BRA `(.L_x_664) ;  /* 0x0000000000a06947 */ /* 0x000fea0003800000 */
[----:B------:R-:W0:Y:S01]  /*22170*/  LDC R6, c[0x0][0xc3c] ;  /* 0x00030f00ff067b82 */ /* 0x000e220000000800 */
[----:B------:R-:W-:Y:S01]  /*22180*/  MOV R4, R7 ;  /* 0x0000000700047202 */ /* 0x000fe20000000f00 */
[----:B------:R-:W-:Y:S01]  /*22190*/  UMOV UR4, URZ ;  /* 0x0000003f00047c82 */ /* 0x000fe20008000000 */
[----:B------:R-:W-:Y:S01]  /*221a0*/  ULDC UR7, c[0x0][0xc3c] ;  /* 0x00030f0000077ab9 */ /* 0x000fe20000000800 */
[----:B------:R-:W-:-:S05]  /*221b0*/  ULDC UR5, c[0x0][0xc38] ;  /* 0x00030e0000057ab9 */ /* 0x000fca0000000800 */
.L_x_668:
[----:B------:R-:W-:Y:S01]  /*221c0*/  UIADD3 UR4, UR4, 0x1f, URZ ;  /* 0x0000001f04047890 */ /* 0x000fe2000fffe03f */
[----:B------:R-:W-:-:S05]  /*221d0*/  IMAD.U32 R19, RZ, RZ, UR7 ;  /* 0x00000007ff137e24 */ /* 0x000fca000f8e00ff */
[----:B0-----:R-:W-:-:S13]  /*221e0*/  ISETP.LE.AND P6, PT, R6, UR4, PT ;  /* 0x0000000406007c0c */ /* 0x001fda000bfc3270 */
[----:B------:R-:W-:Y:S05]  /*221f0*/  @P6 BRA `(.L_x_665) ;  /* 0x0000000400206947 */ /* 0x000fea0003800000 */
[----:B------:R-:W-:Y:S01]  /*22200*/  VIADD R7, R5, UR4 ;  /* 0x0000000405077c36 */ /* 0x000fe20008000000 */
[----:B------:R-:W-:Y:S01]  /*22210*/  BSSY B0, `(.L_x_666) ;  /* 0x0000007000007945 */ /* 0x000fe20003800000 */
[----:B------:R-:W-:-:S03]  /*22220*/  MOV R0, RZ ;  /* 0x000000ff00007202 */ /* 0x000fc60000000f00 */
[----:B------:R-:W-:-:S13]  /*22230*/  ISETP.GE.OR P6, PT, R7, R6, !P0 ;  /* 0x000000060700720c */ /* 0x000fda00047c6670 */
[----:B------:R-:W-:Y:S05]  /*22240*/  @P6 BRA `(.L_x_667) ;  /* 0x00000000000c6947 */ /* 0x000fea0003800000 */
[----:B------:R-:W0:Y:S02]  /*22250*/  LDC.64 R2, c[0x0][0xc80] ;  /* 0x00032000ff027b82 */ /* 0x000e240000000a00 */
[----:B0-----:R-:W-:-:S05]  /*22260*/  IMAD.WIDE R2, R7, 0x4, R2 ;  /* 0x0000000407027825 */ /* 0x001fca00078e0202 */
[----:B------:R0:W5:Y:S02]  /*22270*/  LDG.E R0, desc[UR54][R2.64] ;  /* 0x0000003602007981 */ /* 0x000164000c1e1900 */
.L_x_667:
[----:B------:R-:W-:Y:S05]  /*22280*/  BSYNC B0 ;  /* 0x0000000000007941 */ /* 0x000fea0003800000 */
.L_x_666:
[----:B0----5:R-:W0:Y:S02]  /*22290*/  SHFL.UP PT, R2, R0, 0x1, RZ ;  /* 0x0420000000027989 */ /* 0x021e2400000e00ff */
        /* <DEDUP_REMOVED lines=14> */
[----:B------:R-:W0:Y:S02]  /*22380*/  SHFL.IDX PT, R3, R9, 0x1f, 0x1f ;  /* 0x03e01f0009037f89 */ /* 0x000e2400000e0000 */
[----:B0-----:R-:W-:-:S05]  /*22390*/  IMAD R3, R3, UR5, RZ ;  /* 0x0000000503037c24 */ /* 0x001fca000f8e02ff */
[----:B------:R-:W-:-:S04]  /*223a0*/  IADD3 R4, R3, R4, RZ ;  /* 0x0000000403047210 */ /* 0x000fc80007ffe0ff */
[----:B------:R-:W-:-:S13]  /*223b0*/  ISETP.GT.AND P6, PT, R4, UR6, PT ;  /* 0x0000000604007c0c */ /* 0x000fda000bfc4270 */
[----:B------:R-:W-:Y:S05]  /*223c0*/  @!P6 BRA `(.L_x_668) ;  /* 0xfffffffc007ce947 */ /* 0x000fea000383ffff */
[----:B------:R-:W-:Y:S02]  /*223d0*/  IMAD.MOV.U32 R2, RZ, RZ, R9 ;  /* 0x000000ffff027224 */ /* 0x000fe400078e0009 */
[----:B------:R-:W-:-:S07]  /*223e0*/  IMAD.MOV.U32 R7, RZ, RZ, R3 ;  /* 0x000000ffff077224 */ /* 0x000fce00078e0003 */
.L_x_664:
[----:B------:R-:W-:-:S05]  /*223f0*/  IADD3 R7, -R7, R4, RZ ;  /* 0x0000000407077210 */ /* 0x000fca0007ffe1ff */
[----:B------:R-:W-:-:S05]  /*22400*/  IMAD R3, R2, UR5, R7 ;  /* 0x0000000502037c24 */ /* 0x000fca000f8e0207 */
[----:B------:R-:W-:-:S13]  /*22410*/  ISETP.GT.AND P0, PT, R3, UR6, PT ;  /* 0x0000000603007c0c */ /* 0x000fda000bf04270 */
[----:B------:R-:W-:-:S04]  /*22420*/  VOTE.ANY R6, PT, !P0 ;  /* 0x0000000000067806 */ /* 0x000fc800040e0100 */
[----:B------:R-:W0:Y:S01]  /*22430*/  POPC R19, R6 ;  /* 0x0000000600137309 */ /* 0x000e220000000000 */
[----:B------:R-:W-:Y:S01]  /*22440*/  ISETP.NE.AND P0, PT, R6, RZ, PT ;  /* 0x000000ff0600720c */ /* 0x000fe20003f05270 */
[----:B0-----:R-:W0:Y:S02]  /*22450*/  SHFL.IDX PT, R0, R0, R19, 0x1f ;  /* 0x00001f1300007589 */ /* 0x001e2400000e0000 */
[----:B0-----:R-:W-:-:S04]  /*22460*/  IABS R4, R0 ;  /* 0x0000000000047213 */ /* 0x001fc80000000000 */
[----:B------:R-:W0:Y:S08]  /*22470*/  I2F.RP R8, R4 ;  /* 0x0000000400087306 */ /* 0x000e300000209400 */
[----:B0-----:R-:W0:Y:S02]  /*22480*/  MUFU.RCP R8, R8 ;  /* 0x0000000800087308 */ /* 0x001e240000001000 */
[----:B0-----:R-:W-:-:S06]  /*22490*/  VIADD R3, R8, 0xffffffe ;  /* 0x0ffffffe08037836 */ /* 0x001fcc0000000000 */
[----:B------:R-:W0:Y:S02]  /*224a0*/  F2I.FTZ.U32.TRUNC.NTZ R3, R3 ;  /* 0x0000000300037305 */ /* 0x000e24000021f000 */
[----:B0-----:R-:W-:Y:S01]  /*224b0*/  IMAD.MOV R11, RZ, RZ, -R3 ;  /* 0x000000ffff0b7224 */ /* 0x001fe200078e0a03 */
[----:B------:R-:W-:Y:S06]  /*224c0*/  @!P0 BRA `(.L_x_669) ;  /* 0x0000000000088947 */ /* 0x000fec0003800000 */
[----:B------:R-:W-:-:S05]  /*224d0*/  IADD3 R9, R19, -0x1, RZ ;  /* 0xffffffff13097810 */ /* 0x000fca0007ffe0ff */
[----:B------:R0:W1:Y:S02]  /*224e0*/  SHFL.IDX PT, R16, R2, R9, 0x1f ;  /* 0x00001f0902107589 */ /* 0x00006400000e0000 */
.L_x_669:
[----:B-1----:R-:W-:Y:S01]  /*224f0*/  IMAD R16, R16, UR5, R7 ;  /* 0x0000000510107c24 */ /* 0x002fe2000f8e0207 */
[----:B------:R-:W-:Y:S01]  /*22500*/  IABS R6, R0 ;  /* 0x0000000000067213 */ /* 0x000fe20000000000 */
[----:B------:R-:W-:Y:S02]  /*22510*/  IMAD R7, R11, R4, RZ ;  /* 0x000000040b077224 */ /* 0x000fe400078e02ff */
[----:B0-----:R-:W-:Y:S02]  /*22520*/  IMAD.MOV.U32 R2, RZ, RZ, RZ ;  /* 0x000000ffff027224 */ /* 0x001fe400078e00ff */
[----:B------:R-:W-:Y:S02]  /*22530*/  IMAD.MOV R6, RZ, RZ, -R6 ;  /* 0x000000ffff067224 */ /* 0x000fe400078e0a06 */
[----:B------:R-:W-:Y:S01]  /*22540*/  IMAD.HI.U32 R2, R3, R7, R2 ;  /* 0x0000000703027227 */ /* 0x000fe200078e0002 */
[----:B------:R-:W-:-:S03]  /*22550*/  IADD3 R7, -R16, UR6, RZ ;  /* 0x0000000610077c10 */ /* 0x000fc6000fffe1ff */
[----:B------:R-:W-:Y:S01]  /*22560*/  VIADD R19, R19, UR4 ;  /* 0x0000000413137c36 */ /* 0x000fe20008000000 */
[----:B------:R-:W-:-:S05]  /*22570*/  IABS R3, R7 ;  /* 0x0000000700037213 */ /* 0x000fca0000000000 */
[----:B------:R-:W-:-:S04]  /*22580*/  IMAD.HI.U32 R2, R2, R3, RZ ;  /* 0x0000000302027227 */ /* 0x000fc800078e00ff */
[----:B------:R-:W-:-:S05]  /*22590*/  IMAD R3, R2, R6, R3 ;  /* 0x0000000602037224 */ /* 0x000fca00078e0203 */
[----:B------:R-:W-:-:S13]  /*225a0*/  ISETP.GT.U32.AND P1, PT, R4, R3, PT ;  /* 0x000000030400720c */ /* 0x000fda0003f24070 */
[-C--:B------:R-:W-:Y:S01]  /*225b0*/  @!P1 IADD3 R3, R3, -R4.reuse, RZ ;  /* 0x8000000403039210 */ /* 0x080fe20007ffe0ff */
[----:B------:R-:W-:Y:S01]  /*225c0*/  @!P1 VIADD R2, R2, 0x1 ;  /* 0x0000000102029836 */ /* 0x000fe20000000000 */
[----:B------:R-:W-:Y:S02]  /*225d0*/  ISETP.NE.AND P1, PT, R0, RZ, PT ;  /* 0x000000ff0000720c */ /* 0x000fe40003f25270 */
[----:B------:R-:W-:Y:S02]  /*225e0*/  ISETP.GE.U32.AND P0, PT, R3, R4, PT ;  /* 0x000000040300720c */ /* 0x000fe40003f06070 */
[----:B------:R-:W-:-:S04]  /*225f0*/  LOP3.LUT R3, R7, R0, RZ, 0x3c, !PT ;  /* 0x0000000007037212 */ /* 0x000fc800078e3cff */
[----:B------:R-:W-:-:S07]  /*22600*/  ISETP.GE.AND P2, PT, R3, RZ, PT ;  /* 0x000000ff0300720c */ /* 0x000fce0003f46270 */
[----:B------:R-:W-:-:S06]  /*22610*/  @P0 VIADD R2, R2, 0x1 ;  /* 0x0000000102020836 */ /* 0x000fcc0000000000 */
[----:B------:R-:W-:Y:S02]  /*22620*/  @!P2 IADD3 R2, -R2, RZ, RZ ;  /* 0x000000ff0202a210 */ /* 0x000fe40007ffe1ff */
[----:B------:R-:W-:-:S04]  /*22630*/  @!P1 LOP3.LUT R2, RZ, R0, RZ, 0x33, !PT ;  /* 0x00000000ff029212 */ /* 0x000fc800078e33ff */
[----:B------:R-:W-:Y:S01]  /*22640*/  MOV R18, R2 ;  /* 0x0000000200127202 */ /* 0x000fe20000000f00 */
[----:B------:R-:W-:-:S04]  /*22650*/  IMAD.MOV R17, RZ, RZ, -R2 ;  /* 0x000000ffff117224 */ /* 0x000fc800078e0a02 */
[----:B------:R-:W-:Y:S01]  /*22660*/  IMAD R17, R0, R17, R7 ;  /* 0x0000001100117224 */ /* 0x000fe200078e0207 */
[----:B------:R-:W-:Y:S06]  /*22670*/  BRA `(.L_x_670) ;  /* 0x00000000000c7947 */ /* 0x000fec0003800000 */
.L_x_665:
[----:B------:R-:W-:Y:S01]  /*22680*/  IMAD.MOV.U32 R17, RZ, RZ, RZ ;  /* 0x000000ffff117224 */ /* 0x000fe200078e00ff */
[----:B------:R-:W-:Y:S01]  /*22690*/  MOV R18, RZ ;  /* 0x000000ff00127202 */ /* 0x000fe20000000f00 */
[----:B------:R-:W-:-:S07]  /*226a0*/  IMAD.U32 R16, RZ, RZ, UR6 ;  /* 0x00000006ff107e24 */ /* 0x000fce000f8e00ff */
.L_x_670:
[----:B------:R-:W-:-:S13]  /*226b0*/  ISETP.NE.AND P0, PT, R5, RZ, PT ;  /* 0x000000ff0500720c */ /* 0x000fda0003f05270 */
[----:B------:R-:W0:Y:S01]  /*226c0*/  @!P0 S2R R3, SR_CgaCtaId ;  /* 0x0000000000038919 */ /* 0x000e220000008800 */
[----:B------:R-:W-:-:S04]  /*226d0*/  @!P0 MOV R0, 0x400 ;  /* 0x0000040000008802 */ /* 0x000fc80000000f00 */
[----:B0-----:R-:W-:-:S05]  /*226e0*/  @!P0 LEA R0, R3, R0, 0x18 ;  /* 0x0000000003008211 */ /* 0x001fca00078ec0ff */
[----:B------:R2:W-:Y:S01]  /*226f0*/  @!P0 STS.128 [R0+0x298d0], R16 ;  /* 0x0298d01000008388 */ /* 0x0005e20000000c00 */
[----:B------:R-:W-:Y:S06]  /*22700*/  BAR.ARV 0x5, 0x180 ;  /* 0x0146000000007b1d */ /* 0x000fec0000002000 */
.L_x_663:
[----:B--2---:R-:W-:Y:S01]  /*22710*/  IMAD.MOV.U32 R0, RZ, RZ, 0x1 ;  /* 0x00000001ff007424 */ /* 0x004fe200078e00ff */
[----:B------:R2:W-:Y:S01]  /*22720*/  STL [R1+0x8], RZ ;  /* 0x000008ff01007387 */ /* 0x0005e20000100800 */
[----:B------:R-:W-:Y:S02]  /*22730*/  ULDC UR4, c[0x0][0xc3c] ;  /* 0x00030f0000047ab9 */ /* 0x000fe40000000800 */
[----:B-1----:R-:W-:Y:S01]  /*22740*/  ISETP.GE.AND P0, PT, R19, UR4, PT ;  /* 0x0000000413007c0c */ /* 0x002fe2000bf06270 */
[----:B------:R2:W-:Y:S04]  /*22750*/  STL [R1+0x14], R0 ;  /* 0x0000140001007387 */ /* 0x0005e80000100800 */
[----:B------:R2:W-:Y:S08]  /*22760*/  STL [R1+0x58], RZ ;  /* 0x000058ff01007387 */ /* 0x0005f00000100800 */
[----:B--2---:R-:W-:Y:S05]  /*22770*/  @P0 BRA `(.L_x_671) ;  /* 0x0000005800a40947 */ /* 0x004fea0003800000 */
[----:B------:R-:W1:Y:S01]  /*22780*/  S2R R11, SR_TID.X ;  /* 0x00000000000b7919 */ /* 0x000e620000002100 */
[----:B------:R-:W2:Y:S01]  /*22790*/  S2UR UR5, SR_CgaCtaId ;  /* 0x00000000000579c3 */ /* 0x000ea20000008800 */
[----:B------:R-:W-:Y:S01]  /*227a0*/  UMOV UR4, 0x400 ;  /* 0x0000040000047882 */ /* 0x000fe20000000000 */
[----:B------:R-:W-:Y:S01]  /*227b0*/  BSSY B7, `(.L_x_671) ;  /* 0x00005a5000077945 */ /* 0x000fe20003800000 */
[----:B------:R-:W-:Y:S01]  /*227c0*/  ULDC.64 UR40, c[0x0][0x198] ;  /* 0x0000660000287ab9 */ /* 0x000fe20000000a00 */
[----:B------:R-:W-:Y:S02]  /*227d0*/  ULOP3.LUT UR37, UR36, 0x1, URZ, 0xfc, !UPT ;  /* 0x0000000124257892 */ /* 0x000fe4000f8efc3f */
[----:B------:R-:W-:Y:S01]  /*227e0*/  ULOP3.LUT UR39, UR36, 0x2, URZ, 0xfc, !UPT ;  /* 0x0000000224277892 */ /* 0x000fe2000f8efc3f */
[----:B------:R-:W-:Y:S01]  /*227f0*/  ULDC UR38, c[0x0][0xc] ;  /* 0x0000030000267ab9 */ /* 0x000fe20000000800 */
[----:B--2---:R-:W-:Y:S01]  /*22800*/  ULEA UR4, UR5, UR4, 0x18 ;  /* 0x0000000405047291 */ /* 0x004fe2000f8ec03f */
[C---:B-1----:R-:W-:Y:S01]  /*22810*/  IMAD.SHL.U32 R4, R11.reuse, 0x80, RZ ;  /* 0x000000800b047824 */ /* 0x042fe200078e00ff */
[----:B------:R-:W-:Y:S01]  /*22820*/  SHF.R.U32.HI R3, RZ, 0x1, R11 ;  /* 0x00000001ff037819 */ /* 0x000fe2000001160b */
[C---:B------:R-:W-:Y:S01]  /*22830*/  IMAD.SHL.U32 R5, R11.reuse, 0x2, RZ ;  /* 0x000000020b057824 */ /* 0x040fe200078e00ff */
[C---:B------:R-:W-:Y:S01]  /*22840*/  LOP3.LUT R10, R11.reuse, 0x7f, RZ, 0xc0, !PT ;  /* 0x0000007f0b0a7812 */ /* 0x040fe200078ec0ff */
[----:B------:R-:W-:Y:S01]  /*22850*/  IMAD.SHL.U32 R8, R11, 0x4, RZ ;  /* 0x000000040b087824 */ /* 0x000fe200078e00ff */
[----:B------:R-:W-:-:S02]  /*22860*/  LOP3.LUT R6, R4, 0x380, RZ, 0xc0, !PT ;  /* 0x0000038004067812 */ /* 0x000fc400078ec0ff */
[----:B------:R-:W-:Y:S02]  /*22870*/  SHF.L.U32 R0, R10, 0x4, RZ ;  /* 0x000000040a007819 */ /* 0x000fe400000006ff */
[----:B------:R-:W-:Y:S01]  /*22880*/  LOP3.LUT R6, R6, 0x30, R3, 0xf8, !PT ;  /* 0x0000003006067812 */ /* 0x000fe200078ef803 */
[C---:B------:R-:W-:Y:S01]  /*22890*/  IMAD.SHL.U32 R3, R11.reuse, 0x10, RZ ;  /* 0x000000100b037824 */ /* 0x040fe200078e00ff */
[----:B------:R-:W-:Y:S02]  /*228a0*/  LOP3.LUT R7, R0, 0x600, RZ, 0xc0, !PT ;  /* 0x0000060000077812 */ /* 0x000fe400078ec0ff */
[----:B0-----:R-:W-:Y:S02]  /*228b0*/  SHF.L.U32 R2, R11, 0x5, RZ ;  /* 0x000000050b027819 */ /* 0x001fe400000006ff */
[----:B------:R-:W-:Y:S02]  /*228c0*/  LOP3.LUT R0, R3, 0x1b0, RZ, 0xc0, !PT ;  /* 0x000001b003007812 */ /* 0x000fe400078ec0ff */
[----:B------:R-:W-:-:S02]  /*228d0*/  LOP3.LUT R9, R7, 0x60, R2, 0xf8, !PT ;  /* 0x0000006007097812 */ /* 0x000fc400078ef802 */
[----:B------:R-:W-:Y:S02]  /*228e0*/  LOP3.LUT R0, R0, 0x30, R5, 0x78, !PT ;  /* 0x0000003000007812 */ /* 0x000fe400078e7805 */
[----:B------:R-:W-:Y:S02]  /*228f0*/  LOP3.LUT R5, R7, 0x40, R3, 0xf8, !PT ;  /* 0x0000004007057812 */ /* 0x000fe400078ef803 */
[----:B------:R-:W-:Y:S02]  /*22900*/  LOP3.LUT P0, RZ, R11, 0x4, RZ, 0xc0, !PT ;  /* 0x000000040bff7812 */ /* 0x000fe4000780c0ff */
[----:B------:R-:W-:Y:S02]  /*22910*/  LOP3.LUT R0, R5, R0, RZ, 0xfc, !PT ;  /* 0x0000000005007212 */ /* 0x000fe400078efcff */
[----:B------:R-:W-:-:S04]  /*22920*/  LOP3.LUT R5, R2, 0x80, RZ, 0xc0, !PT ;  /* 0x0000008002057812 */ /* 0x000fc800078ec0ff */
[----:B------:R-:W-:-:S04]  /*22930*/  LOP3.LUT R5, R5, 0x10, R11, 0xf8, !PT ;  /* 0x0000001005057812 */ /* 0x000fc800078ef80b */
[----:B------:R-:W-:Y:S02]  /*22940*/  LOP3.LUT R7, R5, 0x10, R8, 0x78, !PT ;  /* 0x0000001005077812 */ /* 0x000fe400078e7808 */
[----:B------:R-:W-:Y:S02]  /*22950*/  LOP3.LUT R5, R6, 0x70, R3, 0x78, !PT ;  /* 0x0000007006057812 */ /* 0x000fe400078e7803 */
[----:B------:R-:W-:Y:S02]  /*22960*/  LOP3.LUT R6, R9, 0x100, R2, 0xf8, !PT ;  /* 0x0000010009067812 */ /* 0x000fe400078ef802 */
[----:B------:R-:W-:Y:S02]  /*22970*/  LOP3.LUT R5, R5, 0xc00, R4, 0xf8, !PT ;  /* 0x00000c0005057812 */ /* 0x000fe400078ef804 */
[----:B------:R-:W-:Y:S02]  /*22980*/  LOP3.LUT R4, R6, R7, RZ, 0xfc, !PT ;  /* 0x0000000706047212 */ /* 0x000fe400078efcff */
[----:B------:R-:W-:Y:S01]  /*22990*/  SHF.R.U32.HI R6, RZ, 0x2, R10 ;  /* 0x00000002ff067819 */ /* 0x000fe2000001160a */
[----:B------:R0:W-:Y:S04]  /*229a0*/  STL [R1+0x2c], R5 ;  /* 0x00002c0501007387 */ /* 0x0001e80000100800 */
[----:B------:R1:W-:Y:S01]  /*229b0*/  STL [R1+0x28], R4 ;  /* 0x0000280401007387 */ /* 0x0003e20000100800 */
[----:B0-----:R-:W-:-:S02]  /*229c0*/  MOV R5, UR4 ;  /* 0x0000000400057c02 */ /* 0x001fc40008000f00 */
[----:B-1----:R-:W-:Y:S01]  /*229d0*/  LOP3.LUT R4, R3, 0x30, RZ, 0xc0, !PT ;  /* 0x0000003003047812 */ /* 0x002fe200078ec0ff */
[----:B------:R-:W-:Y:S02]  /*229e0*/  IMAD.MOV.U32 R3, RZ, RZ, 0x40 ;  /* 0x00000040ff037424 */ /* 0x000fe400078e00ff */
[----:B------:R-:W-:Y:S03]  /*229f0*/  STL [R1+0x4], R5 ;  /* 0x0000040501007387 */ /* 0x000fe60000100800 */
[----:B------:R-:W-:Y:S02]  /*22a00*/  SEL R7, R3, 0xffffffc0, !P0 ;  /* 0xffffffc003077807 */ /* 0x000fe40004000000 */
[----:B------:R-:W-:Y:S01]  /*22a10*/  LOP3.LUT R3, R6, 0x60, R2, 0xf8, !PT ;  /* 0x0000006006037812 */ /* 0x000fe200078ef802 */
[----:B------:R-:W-:Y:S01]  /*22a20*/  IMAD.IADD R2, R5, 0x1, R0 ;  /* 0x0000000105027824 */ /* 0x000fe200078e0200 */
[----:B------:R-:W-:Y:S01]  /*22a30*/  MOV R3, 0x1 ;  /* 0x0000000100037802 */ /* 0x000fe20000000f00 */
[----:B------:R-:W-:-:S03]  /*22a40*/  IMAD.MOV.U32 R0, RZ, RZ, 0x1 ;  /* 0x00000001ff007424 */ /* 0x000fc600078e00ff */
[----:B------:R0:W-:Y:S04]  /*22a50*/  STL [R1+0x34], R2 ;  /* 0x0000340201007387 */ /* 0x0001e80000100800 */
[----:B------:R-:W-:Y:S04]  /*22a60*/  STL [R1+0x58], RZ ;  /* 0x000058ff01007387 */ /* 0x000fe80000100800 */
[----:B------:R1:W-:Y:S01]  /*22a70*/  STL [R1+0x18], R0 ;  /* 0x0000180001007387 */ /* 0x0003e20000100800 */
[----:B0-----:R-:W-:-:S03]  /*22a80*/  LOP3.LUT R2, R4, 0x40, RZ, 0xfc, !PT ;  /* 0x0000004004027812 */ /* 0x001fc600078efcff */
[----:B------:R0:W-:Y:S04]  /*22a90*/  STL [R1+0xc], RZ ;  /* 0x00000cff01007387 */ /* 0x0001e80000100800 */
[----:B------:R0:W-:Y:S01]  /*22aa0*/  STL [R1+0x8], RZ ;  /* 0x000008ff01007387 */ /* 0x0001e20000100800 */
[----:B-1----:R-:W-:-:S03]  /*22ab0*/  LOP3.LUT R0, R4, 0x80, RZ, 0xfc, !PT ;  /* 0x0000008004007812 */ /* 0x002fc600078efcff */
[----:B------:R0:W-:Y:S04]  /*22ac0*/  STL [R1+0x14], R3 ;  /* 0x0000140301007387 */ /* 0x0001e80000100800 */
.L_x_781:
[----:B0-2---:R-:W0:Y:S02]  /*22ad0*/  LDC.64 R2, c[0x0][0xc88] ;  /* 0x00032200ff027b82 */ /* 0x005e240000000a00 */
[----:B0-----:R-:W-:-:S05]  /*22ae0*/  IMAD.WIDE R2, R19, 0x4, R2 ;  /* 0x0000000413027825 */ /* 0x001fca00078e0202 */
[----:B------:R-:W2:Y:S01]  /*22af0*/  LDG.E R15, desc[UR54][R2.64] ;  /* 0x00000036020f7981 */ /* 0x000ea2000c1e1900 */
[----:B------:R-:W-:Y:S05]  /*22b00*/  YIELD ;  /* 0x0000000000007946 */ /* 0x000fea0003800000 */
[----:B------:R-:W-:Y:S01]  /*22b10*/  ULDC.64 UR4, c[0x0][0xa28] ;  /* 0x00028a0000047ab9 */ /* 0x000fe20000000a00 */
[----:B------:R-:W-:Y:S01]  /*22b20*/  IMAD.MOV.U32 R0, RZ, RZ, RZ ;  /* 0x000000ffff007224 */ /* 0x000fe200078e00ff */
[----:B------:R-:W-:Y:S01]  /*22b30*/  ISETP.NE.U32.AND P0, PT, RZ, UR4, PT ;  /* 0x00000004ff007c0c */ /* 0x000fe2000bf05070 */
[----:B------:R-:W-:Y:S01]  /*22b40*/  ULDC.64 UR10, c[0x0][0xa18] ;  /* 0x00028600000a7ab9 */ /* 0x000fe20000000a00 */
[----:B------:R-:W-:Y:S01]  /*22b50*/  ULDC.64 UR8, c[0x0][0xa10] ;  /* 0x0002840000087ab9 */ /* 0x000fe20000000a00 */
[----:B------:R-:W-:Y:S01]  /*22b60*/  ULDC.64 UR6, c[0x0][0xa08] ;  /* 0x0002820000067ab9 */ /* 0x000fe20000000a00 */
[----:B------:R-:W-:-:S02]  /*22b70*/  ISETP.NE.AND.EX P0, PT, RZ, UR5, PT, P0 ;  /* 0x00000005ff007c0c */ /* 0x000fc4000bf05300 */
[----:B--2---:R-:W-:Y:S01]  /*22b80*/  SHF.R.S32.HI R4, RZ, 0x1f, R15 ;  /* 0x0000001fff047819 */ /* 0x004fe2000001140f */
[----:B------:R-:W-:-:S10]  /*22b90*/  IMAD.SHL.U32 R14, R15, 0x4, RZ ;  /* 0x000000040f0e7824 */ /* 0x000fd400078e00ff */
[C---:B------:R-:W-:Y:S01]  /*22ba0*/  @P0 LEA R2, P1, R15.reuse, UR4, 0x2 ;  /* 0x000000040f020c11 */ /* 0x040fe2000f8210ff */
[----:B------:R-:W-:Y:S03]  /*22bb0*/  STL [R1+0x30], R15 ;  /* 0x0000300f01007387 */ /* 0x000fe60000100800 */
[C-C-:B------:R-:W-:Y:S01]  /*22bc0*/  @P0 LEA.HI.X R3, R15.reuse, UR5, R4.reuse, 0x2, P1 ;  /* 0x000000050f030c11 */ /* 0x140fe200088f1404 */
[----:B------:R-:W-:Y:S01]  /*22bd0*/  ULDC.64 UR4, c[0x0][0xa00] ;  /* 0x0002800000047ab9 */ /* 0x000fe20000000a00 */
[----:B------:R0:W-:Y:S01]  /*22be0*/  STL [R1+0x3c], R4 ;  /* 0x00003c0401007387 */ /* 0x0001e20000100800 */
[----:B------:R-:W-:Y:S02]  /*22bf0*/  ISETP.NE.U32.AND P2, PT, RZ, UR4, PT ;  /* 0x00000004ff007c0c */ /* 0x000fe4000bf45070 */
[----:B------:R-:W-:Y:S01]  /*22c00*/  SHF.L.U64.HI R13, R15, 0x2, R4 ;  /* 0x000000020f0d7819 */ /* 0x000fe20000010204 */
[----:B------:R1:W5:Y:S01]  /*22c10*/  @P0 LDG.E R0, desc[UR54][R2.64] ;  /* 0x0000003602000981 */ /* 0x000362000c1e1900 */
[----:B------:R-:W-:-:S02]  /*22c20*/  ISETP.NE.AND.EX P2, PT, RZ, UR5, PT, P2 ;  /* 0x00000005ff007c0c */ /* 0x000fc4000bf45320 */
[----:B------:R-:W-:Y:S01]  /*22c30*/  ISETP.NE.U32.AND P3, PT, RZ, UR10, PT ;  /* 0x0000000aff007c0c */ /* 0x000fe2000bf65070 */
[----:B------:R-:W-:Y:S01]  /*22c40*/  STL [R1], R14 ;  /* 0x0000000e01007387 */ /* 0x000fe20000100800 */
[----:B------:R-:W-:Y:S02]  /*22c50*/  ISETP.NE.U32.AND P0, PT, RZ, UR6, PT ;  /* 0x00000006ff007c0c */ /* 0x000fe4000bf05070 */
[----:B0-----:R-:W-:Y:S01]  /*22c60*/  IADD3 R4, P4, R14, UR4, RZ ;  /* 0x000000040e047c10 */ /* 0x001fe2000ff9e0ff */
[----:B------:R-:W-:Y:S01]  /*22c70*/  STL [R1+0x20], R13 ;  /* 0x0000200d01007387 */ /* 0x000fe20000100800 */
[----:B------:R-:W-:Y:S02]  /*22c80*/  ISETP.NE.AND.EX P3, PT, RZ, UR11, PT, P3 ;  /* 0x0000000bff007c0c */ /* 0x000fe4000bf65330 */
[----:B-1----:R-:W-:Y:S02]  /*22c90*/  CS2R R2, SRZ ;  /* 0x0000000000027805 */ /* 0x002fe4000001ff00 */
[----:B------:R-:W-:-:S02]  /*22ca0*/  IADD3.X R5, R13, UR5, RZ, P4, !PT ;  /* 0x000000050d057c10 */ /* 0x000fc4000a7fe4ff */
[C---:B------:R-:W-:Y:S02]  /*22cb0*/  IADD3 R6, P4, R14.reuse, UR8, RZ ;  /* 0x000000080e067c10 */ /* 0x040fe4000ff9e0ff */
[----:B------:R-:W-:Y:S01]  /*22cc0*/  ISETP.NE.U32.AND P1, PT, RZ, UR8, PT ;  /* 0x00000008ff007c0c */ /* 0x000fe2000bf25070 */
[----:B------:R-:W2:Y:S01]  /*22cd0*/  @P2 LDG.E R2, desc[UR54][R4.64] ;  /* 0x0000003604022981 */ /* 0x000ea2000c1e1900 */
[----:B------:R-:W-:Y:S01]  /*22ce0*/  IADD3.X R7, R13, UR9, RZ, P4, !PT ;  /* 0x000000090d077c10 */ /* 0x000fe2000a7fe4ff */
[----:B------:R-:W-:Y:S01]  /*22cf0*/  ULDC UR4, c[0x0][0x288] ;  /* 0x0000a20000047ab9 */ /* 0x000fe20000000800 */
[----:B------:R-:W-:Y:S02]  /*22d00*/  ISETP.NE.AND.EX P0, PT, RZ, UR7, PT, P0 ;  /* 0x00000007ff007c0c */ /* 0x000fe4000bf05300 */
[----:B------:R-:W-:Y:S02]  /*22d10*/  ISETP.NE.AND.EX P1, PT, RZ, UR9, PT, P1 ;  /* 0x00000009ff007c0c */ /* 0x000fe4000bf25310 */
[----:B------:R-:W-:-:S02]  /*22d20*/  @P3 IADD3 R10, P4, R14, UR10, RZ ;  /* 0x0000000a0e0a3c10 */ /* 0x000fc4000ff9e0ff */
[----:B------:R-:W-:Y:S02]  /*22d30*/  IADD3 R8, P5, R14, UR6, RZ ;  /* 0x000000060e087c10 */ /* 0x000fe4000ffbe0ff */
[C---:B------:R-:W-:Y:S02]  /*22d40*/  @P3 IADD3.X R11, R13.reuse, UR11, RZ, P4, !PT ;  /* 0x0000000b0d0b3c10 */ /* 0x040fe4000a7fe4ff */
[----:B------:R-:W-:Y:S02]  /*22d50*/  MOV R12, RZ ;  /* 0x000000ff000c7202 */ /* 0x000fe40000000f00 */
[----:B------:R-:W-:-:S03]  /*22d60*/  IADD3.X R9, R13, UR7, RZ, P5, !PT ;  /* 0x000000070d097c10 */ /* 0x000fc6000affe4ff */
[----:B------:R-:W5:Y:S04]  /*22d70*/  @P1 LDG.E R3, desc[UR54][R6.64] ;  /* 0x0000003606031981 */ /* 0x000f68000c1e1900 */
[----:B------:R-:W5:Y:S04]  /*22d80*/  @P0 LDG.E R12, desc[UR54][R8.64] ;  /* 0x00000036080c0981 */ /* 0x000f68000c1e1900 */
[----:B--2---:R0:W-:Y:S02]  /*22d90*/  STL [R1+0x38], R2 ;  /* 0x0000380201007387 */ /* 0x0041e40000100800 */
[----:B0-----:R-:W-:Y:S01]  /*22da0*/  IMAD.U32 R2, RZ, RZ, UR4 ;  /* 0x00000004ff027e24 */ /* 0x001fe2000f8e00ff */
[----:B------:R-:W-:-:S05]  /*22db0*/  ULDC.64 UR4, c[0x0][0x418] ;  /* 0x0001060000047ab9 */ /* 0x000fca0000000a00 */
[----:B------:R0:W2:Y:S01]  /*22dc0*/  @P3 LDG.E R2, desc[UR54][R10.64] ;  /* 0x000000360a023981 */ /* 0x0000a2000c1e1900 */
[----:B------:R-:W-:-:S03]  /*22dd0*/  UISETP.NE.U32.AND UP0, UPT, UR4, URZ, UPT ;  /* 0x0000003f0400728c */ /* 0x000fc6000bf05070 */
[----:B------:R-:W-:Y:S01]  /*22de0*/  ULDC UR4, c[0x0][0x424] ;  /* 0x0001090000047ab9 */ /* 0x000fe20000000800 */
[----:B------:R-:W-:-:S03]  /*22df0*/  UISETP.NE.AND.EX UP0, UPT, UR5, URZ, UPT, UP0 ;  /* 0x0000003f0500728c */ /* 0x000fc6000bf05300 */
[----:B------:R-:W-:Y:S01]  /*22e00*/  ULDC UR5, c[0x0][0x2f0] ;  /* 0x0000bc0000057ab9 */ /* 0x000fe20000000800 */
[----:B------:R-:W-:-:S04]  /*22e10*/  USEL UR4, UR4, 0x1, UP0 ;  /* 0x0000000104047887 */ /* 0x000fc80008000000 */
[----:B------:R-:W-:-:S03]  /*22e20*/  UIMAD UR4, UR4, UR5, URZ ;  /* 0x00000005040472a4 */ /* 0x000fc6000f8e023f */
[----:B------:R-:W-:Y:S02]  /*22e30*/  ULDC UR5, c[0x0][0x348] ;  /* 0x0000d20000057ab9 */ /* 0x000fe40000000800 */
[----:B0-----:R-:W-:Y:S01]  /*22e40*/  IMAD.U32 R10, RZ, RZ, UR5 ;  /* 0x00000005ff0a7e24 */ /* 0x001fe2000f8e00ff */
[----:B--2---:R0:W-:Y:S02]  /*22e50*/  STL [R1+0x54], R2 ;  /* 0x0000540201007387 */ /* 0x0041e40000100800 */
[----:B0-----:R-:W-:Y:S01]  /*22e60*/  MOV R2, UR4 ;  /* 0x0000000400027c02 */ /* 0x001fe20008000f00 */
[----:B------:R-:W-:Y:S06]  /*22e70*/  @P3 BRA `(.L_x_672) ;  /* 0x0000000000143947 */ /* 0x000fec0003800000 */
[----:B------:R-:W-:Y:S05]  /*22e80*/  @!P2 BRA `(.L_x_672) ;  /* 0x000000000010a947 */ /* 0x000fea0003800000 */
[----:B------:R-:W2:Y:S04]  /*22e90*/  LDG.E R11, desc[UR54][R4.64] ;  /* 0x00000036040b7981 */ /* 0x000ea8000c1e1900 */
[----:B------:R-:W2:Y:S02]  /*22ea0*/  LDG.E R4, desc[UR54][R4.64+0x4] ;  /* 0x0000043604047981 */ /* 0x000ea4000c1e1900 */
[----:B--2---:R-:W-:-:S05]  /*22eb0*/  IMAD.IADD R4, R4, 0x1, -R11 ;  /* 0x0000000104047824 */ /* 0x004fca00078e0a0b */
[----:B------:R0:W-:Y:S02]  /*22ec0*/  STL [R1+0x54], R4 ;  /* 0x0000540401007387 */ /* 0x0001e40000100800 */
.L_x_672:
[----:B------:R-:W-:Y:S01]  /*22ed0*/  MOV R11, R15 ;  /* 0x0000000f000b7202 */ /* 0x000fe20000000f00 */
[----:B0----5:R-:W-:Y:S01]  /*22ee0*/  IMAD.IADD R4, R12, 0x1, R0 ;  /* 0x000000010c047824 */ /* 0x021fe200078e0200 */
[----:B------:R-:W-:Y:S02]  /*22ef0*/  ULDC.64 UR4, c[0x0][0xa20] ;  /* 0x0002880000047ab9 */ /* 0x000fe40000000a00 */
[----:B------:R-:W-:Y:S01]  /*22f00*/  ISETP.NE.U32.AND P2, PT, RZ, UR4, PT ;  /* 0x00000004ff007c0c */ /* 0x000fe2000bf45070 */
[----:B------:R0:W-:Y:S03]  /*22f10*/  STL [R1+0x1c], R11 ;  /* 0x00001c0b01007387 */ /* 0x0001e60000100800 */
[----:B------:R-:W-:Y:S01]  /*22f20*/  ISETP.NE.AND.EX P2, PT, RZ, UR5, PT, P2 ;  /* 0x00000005ff007c0c */ /* 0x000fe2000bf45320 */
[----:B------:R0:W-:-:S12]  /*22f30*/  STL [R1+0x24], R4 ;  /* 0x0000240401007387 */ /* 0x0001d80000100800 */
[----:B0-----:R-:W-:Y:S05]  /*22f40*/  @!P2 BRA `(.L_x_673) ;  /* 0x000000000010a947 */ /* 0x001fea0003800000 */
[----:B------:R-:W-:-:S04]  /*22f50*/  IADD3 R4, P0, R14, UR4, RZ ;  /* 0x000000040e047c10 */ /* 0x000fc8000ff1e0ff */
[----:B------:R-:W-:-:S05]  /*22f60*/  IADD3.X R5, R13, UR5, RZ, P0, !PT ;  /* 0x000000050d057c10 */ /* 0x000fca00087fe4ff */
[----:B------:R0:W5:Y:S01]  /*22f70*/  LDG.E R2, desc[UR54][R4.64] ;  /* 0x0000003604027981 */ /* 0x000162000c1e1900 */
[----:B------:R-:W-:Y:S05]  /*22f80*/  BRA `(.L_x_674) ;  /* 0x0000000000107947 */ /* 0x000fea0003800000 */
.L_x_673:
[----:B------:R-:W-:Y:S05]  /*22f90*/  @!P0 BRA `(.L_x_674) ;  /* 0x00000000000c8947 */ /* 0x000fea0003800000 */
[----:B------:R-:W2:Y:S04]  /*22fa0*/  LDG.E R4, desc[UR54][R8.64] ;  /* 0x0000003608047981 */ /* 0x000ea8000c1e1900 */
[----:B------:R-:W2:Y:S02]  /*22fb0*/  LDG.E R2, desc[UR54][R8.64+0x4] ;  /* 0x0000043608027981 */ /* 0x000ea4000c1e1900 */
[----:B--2---:R-:W-:-:S07]  /*22fc0*/  IMAD.IADD R2, R2, 0x1, -R4 ;  /* 0x0000000102027824 */ /* 0x004fce00078e0a04 */
.L_x_674:
[----:B-----5:R-:W-:Y:S02]  /*22fd0*/  IMAD.IADD R0, R2, 0x1, -R0 ;  /* 0x0000000102007824 */ /* 0x020fe400078e0a00 */
[----:B------:R-:W2:Y:S04]  /*22fe0*/  @P1 LDG.E R2, desc[UR54][R6.64] ;  /* 0x0000003606021981 */ /* 0x000ea8000c1e1900 */
[----:B------:R-:W2:Y:S01]  /*22ff0*/  @P1 LDG.E R6, desc[UR54][R6.64+0x4] ;  /* 0x0000043606061981 */ /* 0x000ea2000c1e1900 */
[----:B------:R-:W-:Y:S01]  /*23000*/  BSSY B0, `(.L_x_675) ;  /* 0x0000132000007945 */ /* 0x000fe20003800000 */
[----:B--2---:R-:W-:-:S05]  /*23010*/  @P1 IADD3 R10, -R2, R6, RZ ;  /* 0x00000006020a1210 */ /* 0x004fca0007ffe1ff */
[----:B0-----:R-:W-:-:S04]  /*23020*/  IMAD.IADD R4, R0, 0x1, R10 ;  /* 0x0000000100047824 */ /* 0x001fc800078e020a */
[----:B------:R-:W-:Y:S01]  /*23030*/  VIADD R2, R4, 0x9f ;  /* 0x0000009f04027836 */ /* 0x000fe20000000000 */
[----:B------:R0:W-:Y:S03]  /*23040*/  STL [R1+0x40], R4 ;  /* 0x0000400401007387 */ /* 0x0001e60000100800 */
[----:B------:R-:W-:-:S05]  /*23050*/  IMAD.HI R2, R2, 0x66666667, RZ ;  /* 0x6666666702027827 */ /* 0x000fca00078e02ff */
[----:B0-----:R-:W-:-:S04]  /*23060*/  SHF.R.U32.HI R4, RZ, 0x1f, R2 ;  /* 0x0000001fff047819 */ /* 0x001fc80000011602 */
[----:B------:R-:W-:-:S05]  /*23070*/  LEA.HI.SX32 R5, R2, R4, 0x1a ;  /* 0x0000000402057211 */ /* 0x000fca00078fd2ff */
[----:B------:R-:W-:Y:S01]  /*23080*/  IMAD R2, R5, 0xa0, -R0 ;  /* 0x000000a005027824 */ /* 0x000fe200078e0a00 */
[----:B------:R-:W-:Y:S01]  /*23090*/  IADD3 R0, -R0, RZ, RZ ;  /* 0x000000ff00007210 */ /* 0x000fe20007ffe1ff */
[----:B------:R0:W-:Y:S03]  /*230a0*/  STL [R1+0x50], R5 ;  /* 0x0000500501007387 */ /* 0x0001e60000100800 */
[----:B------:R-:W-:Y:S02]  /*230b0*/  VIMNMX R10, R2, R10, PT ;  /* 0x0000000a020a7248 */ /* 0x000fe40003fe0100 */
[----:B------:R-:W-:-:S04]  /*230c0*/  VIMNMX R0, RZ, R0, !PT ;  /* 0x00000000ff007248 */ /* 0x000fc80007fe0100 */
[----:B------:R-:W-:Y:S01]  /*230d0*/  ISETP.GT.AND P0, PT, R10, R0, PT ;  /* 0x000000000a00720c */ /* 0x000fe20003f04270 */
[----:B0-----:R-:W-:-:S05]  /*230e0*/  IMAD.WIDE.U32 R4, R0, -0x33333333, RZ ;  /* 0xcccccccd00047825 */ /* 0x001fca00078e00ff */
        /* <DEDUP_REMOVED lines=8> */
[----:B------:R-:W-:Y:S05]  /*23170*/  @!P2 BRA `(.L_x_676) ;  /* 0x000000100068a947 */ /* 0x000fea0003800000 */
[----:B------:R-:W-:Y:S01]  /*23180*/  UMOV UR4, 0xffffffff ;  /* 0xffffffff00047882 */ /* 0x000fe20000000000 */
[----:B------:R-:W-:Y:S02]  /*23190*/  SEL R0, R11, RZ, !P1 ;  /* 0x000000ff0b007207 */ /* 0x000fe40004800000 */
[----:B------:R-:W-:Y:S05]  /*231a0*/  BRA.DIV UR4, `(.L_x_677) ;  /* 0x0000007204047947 */ /* 0x000fea000b800000 */
[----:B------:R-:W0:Y:S02]  /*231b0*/  S2R R4, SR_TID.X ;  /* 0x0000000000047919 */ /* 0x000e240000002100 */
[----:B0-----:R-:W-:-:S04]  /*231c0*/  SHF.R.U32.HI R4, RZ, 0x5, R4 ;  /* 0x00000005ff047819 */ /* 0x001fc80000011604 */
[----:B------:R-:W-:-:S05]  /*231d0*/  LOP3.LUT R4, R4, 0x3, RZ, 0xc0, !PT ;  /* 0x0000000304047812 */ /* 0x000fca00078ec0ff */
[----:B------:R0:W1:Y:S02]  /*231e0*/  SHFL.IDX PT, R14, R4, RZ, 0x1f ;  /* 0x00001fff040e7589 */ /* 0x00006400000e0000 */
.L_x_867:
[----:B-1----:R-:W-:Y:S02]  /*231f0*/  ISETP.NE.AND P0, PT, R14, RZ, PT ;  /* 0x000000ff0e00720c */ /* 0x002fe40003f05270 */
[----:B------:R-:W-:-:S11]  /*23200*/  PLOP3.LUT P6, PT, PT, PT, PT, 0x8, 0x0 ;  /* 0x000000000000781c */ /* 0x000fd60003fce170 */
[----:B------:R-:W-:Y:S05]  /*23210*/  @P0 BRA `(.L_x_678) ;  /* 0x00000000000c0947 */ /* 0x000fea0003800000 */
[----:B------:R-:W-:-:S03]  /*23220*/  UMOV UR4, 0xffffffff ;  /* 0xffffffff00047882 */ /* 0x000fc60000000000 */
[----:B------:R-:W-:Y:S05]  /*23230*/  BRA.DIV UR4, `(.L_x_679) ;  /* 0x0000007204147947 */ /* 0x000fea000b800000 */
[----:B------:R-:W-:-:S13]  /*23240*/  ELECT P6, URZ, PT ;  /* 0x00000000003f782f */ /* 0x000fda00038c0000 */
.L_x_678:
[----:B0-----:R-:W2:Y:S04]  /*23250*/  LDL R4, [R1+0x58] ;  /* 0x0000580001047983 */ /* 0x001ea80000100800 */
[----:B------:R-:W3:Y:S01]  /*23260*/  LDL R6, [R1+0x4] ;  /* 0x0000040001067983 */ /* 0x000ee20000100800 */
[----:B------:R-:W-:Y:S01]  /*23270*/  BSSY B1, `(.L_x_680) ;  /* 0x0000008000017945 */ /* 0x000fe20003800000 */
[----:B--2---:R-:W-:-:S04]  /*23280*/  IADD3 R4, R4, 0x1, RZ ;  /* 0x0000000104047810 */ /* 0x004fc80007ffe0ff */
[----:B------:R-:W-:-:S04]  /*23290*/  LEA.HI R5, R4, R4, RZ, 0x1 ;  /* 0x0000000404057211 */ /* 0x000fc800078f08ff */
[----:B------:R-:W-:-:S05]  /*232a0*/  LOP3.LUT R5, R5, 0xfffffffe, RZ, 0xc0, !PT ;  /* 0xfffffffe05057812 */ /* 0x000fca00078ec0ff */
[----:B------:R-:W-:-:S05]  /*232b0*/  IMAD.IADD R4, R4, 0x1, -R5 ;  /* 0x0000000104047824 */ /* 0x000fca00078e0a05 */
[----:B------:R-:W-:-:S04]  /*232c0*/  SHF.L.U32 R4, R4, 0x1f, RZ ;  /* 0x0000001f04047819 */ /* 0x000fc800000006ff */
[----:B---3--:R-:W0:Y:S02]  /*232d0*/  SYNCS.PHASECHK.TRANS64.TRYWAIT P0, [R6+URZ+0x29820], R4 ;  /* 0x02982004060075a7 */ /* 0x008e24000800017f */
[----:B0-----:R-:W-:Y:S05]  /*232e0*/  @!P0 BRA `(.L_x_681) ;  /* 0x0000007000088947 */ /* 0x001fea0003800000 */
.L_x_870:
[----:B------:R-:W-:Y:S05]  /*232f0*/  BSYNC B1 ;  /* 0x0000000000017941 */ /* 0x000fea0003800000 */
.L_x_680:
[----:B------:R-:W-:Y:S04]  /*23300*/  BSSY B1, `(.L_x_682) ;  /* 0x0000074000017945 */ /* 0x000fe80003800000 */
[----:B------:R-:W-:Y:S05]  /*23310*/  @!P6 BRA `(.L_x_683) ;  /* 0x0000000400c8e947 */ /* 0x000fea0003800000 */
[----:B------:R-:W2:Y:S04]  /*23320*/  LDL R6, [R1+0x4] ;  /* 0x0000040001067983 */ /* 0x000ea80000100800 */
[----:B------:R-:W3:Y:S01]  /*23330*/  LDL R7, [R1+0xc] ;  /* 0x00000c0001077983 */ /* 0x000ee20000100800 */
[----:B0-----:R-:W0:Y:S01]  /*23340*/  S2R R5, SR_TID.X ;  /* 0x0000000000057919 */ /* 0x001e220000002100 */
[----:B--2---:R-:W-:Y:S02]  /*23350*/  IMAD.MOV.U32 R9, RZ, RZ, R6 ;  /* 0x000000ffff097224 */ /* 0x004fe400078e0006 */
[----:B------:R-:W2:Y:S03]  /*23360*/  LDL R6, [R1+0x18] ;  /* 0x0000180001067983 */ /* 0x000ea60000100800 */
[----:B---3--:R-:W-:Y:S01]  /*23370*/  LEA R7, R7, R9, 0x3 ;  /* 0x0000000907077211 */ /* 0x008fe200078e18ff */
[----:B------:R-:W-:Y:S01]  /*23380*/  BSSY B2, `(.L_x_684) ;  /* 0x0000006000027945 */ /* 0x000fe20003800000 */
[----:B0-----:R-:W-:-:S04]  /*23390*/  LOP3.LUT R5, R5, 0x7f, RZ, 0xc0, !PT ;  /* 0x0000007f05057812 */ /* 0x001fc800078ec0ff */
[----:B------:R-:W-:Y:S02]  /*233a0*/  ISETP.NE.AND P1, PT, R5, RZ, PT ;  /* 0x000000ff0500720c */ /* 0x000fe40003f25270 */
[----:B--2---:R-:W-:-:S04]  /*233b0*/  SHF.L.U32 R10, R6, 0x1f, RZ ;  /* 0x0000001f060a7819 */ /* 0x004fc800000006ff */
[----:B------:R-:W0:Y:S02]  /*233c0*/  SYNCS.PHASECHK.TRANS64.TRYWAIT P0, [R7+URZ+0x298a0], R10 ;  /* 0x0298a00a070075a7 */ /* 0x000e24000800017f */
[----:B0-----:R-:W-:Y:S05]  /*233d0*/  @!P0 BRA `(.L_x_685) ;  /* 0x0000006c00e48947 */ /* 0x001fea0003800000 */
.L_x_871:
[----:B------:R-:W-:Y:S05]  /*233e0*/  BSYNC B2 ;  /* 0x0000000000027941 */ /* 0x000fea0003800000 */
.L_x_684:
        /* <DEDUP_REMOVED lines=9> */
.L_x_687:
[----:B------:R-:W-:Y:S05]  /*23480*/  BSYNC B2 ;  /* 0x0000000000027941 */ /* 0x000fea0003800000 */
.L_x_686:
[----:B------:R-:W2:Y:S04]  /*23490*/  LDL R6, [R1+0x4] ;  /* 0x0000040001067983 */ /* 0x000ea80000100800 */
[----:B------:R-:W2:Y:S01]  /*234a0*/  LDL R4, [R1+0xc] ;  /* 0x00000c0001047983 */ /* 0x000ea20000100800 */
[----:B------:R-:W-:Y:S01]  /*234b0*/  IMAD.MOV.U32 R11, RZ, RZ, RZ ;  /* 0x000000ffff0b7224 */ /* 0x000fe200078e00ff */
[----:B------:R-:W-:Y:S01]  /*234c0*/  UIADD3 UR4, UP0, UR40, 0x570, URZ ;  /* 0x0000057028047890 */ /* 0x000fe2000ff1e03f */
[----:B------:R-:W-:Y:S01]  /*234d0*/  IMAD R5, R8, 0xa0, R3 ;  /* 0x000000a008057824 */ /* 0x000fe200078e0203 */
[----:B------:R-:W-:Y:S01]  /*234e0*/  PLOP3.LUT P0, PT, PT, PT, PT, 0x80, 0x0 ;  /* 0x000000000000781c */ /* 0x000fe20003f0f070 */
[----:B------:R-:W-:Y:S01]  /*234f0*/  UMOV UR6, 0x0 ;  /* 0x0000000000067882 */ /* 0x000fe20000000000 */
[----:B------:R-:W-:Y:S01]  /*23500*/  R2UR UR10, R11 ;  /* 0x000000000b0a72ca */ /* 0x000fe200000e0000 */
[----:B------:R-:W-:Y:S01]  /*23510*/  UIADD3.X UR5, URZ, UR41, URZ, UP0, !UPT ;  /* 0x000000293f057290 */ /* 0x000fe200087fe43f */
[----:B------:R-:W-:Y:S01]  /*23520*/  IADD3 R5, R5, -0xa0, RZ ;  /* 0xffffff6005057810 */ /* 0x000fe20007ffe0ff */
[----:B------:R-:W-:Y:S01]  /*23530*/  UMOV UR7, 0x12f00000 ;  /* 0x12f0000000077882 */ /* 0x000fe20000000000 */
[----:B--2---:R-:W-:-:S02]  /*23540*/  IMAD R9, R4, 0x7800, R6 ;  /* 0x0000780004097824 */ /* 0x004fc400078e0206 */
[----:B------:R-:W-:Y:S02]  /*23550*/  VIADD R4, R7, 0x29890 ;  /* 0x0002989007047836 */ /* 0x000fe40000000000 */
[----:B------:R-:W-:-:S07]  /*23560*/  VIADD R6, R9, 0x1a400 ;  /* 0x0001a40009067836 */ /* 0x000fce0000000000 */
.L_x_688:
[----:B------:R-:W-:-:S13]  /*23570*/  @P0 ELECT P2, URZ, PT ;  /* 0x00000000003f082f */ /* 0x000fda0003840000 */
[----:B------:R-:W-:Y:S02]  /*23580*/  @P2 R2UR UR13, R0 ;  /* 0x00000000000d22ca */ /* 0x000fe400000e0000 */
[----:B------:R-:W-:Y:S02]  /*23590*/  @P2 R2UR UR12, R18 ;  /* 0x00000000120c22ca */ /* 0x000fe400000e0000 */
[----:B------:R-:W-:Y:S02]  /*235a0*/  @P2 R2UR UR11, R5 ;  /* 0x00000000050b22ca */ /* 0x000fe400000e0000 */
[----:B------:R-:W-:Y:S02]  /*235b0*/  @P2 R2UR UR9, R4 ;  /* 0x00000000040922ca */ /* 0x000fe400000e0000 */
[----:B------:R-:W-:Y:S02]  /*235c0*/  @P2 R2UR UR8, R6 ;  /* 0x00000000060822ca */ /* 0x000fe400000e0000 */
[----:B------:R-:W-:-:S02]  /*235d0*/  @P2 PLOP3.LUT P0, PT, P2, PT, PT, 0x8, 0x0 ;  /* 0x000000000000281c */ /* 0x000fc4000170e170 */
[----:B------:R-:W-:-:S09]  /*235e0*/  PLOP3.LUT P2, PT, PT, PT, PT, 0x8, 0x0 ;  /* 0x000000000000781c */ /* 0x000fd20003f4e170 */
[----:B------:R1:W-:Y:S02]  /*235f0*/  UTMALDG.4D [UR8], [UR4], desc[UR6] ;  /* 0x00000608040075b4 */ /* 0x0003e40008019000 */
[----:B-1----:R-:W-:Y:S05]  /*23600*/  @P0 BRA.U.ANY `(.L_x_688) ;  /* 0xfffffffd00d80947 */ /* 0x002fea000393ffff */
[----:B------:R-:W-:Y:S01]  /*23610*/  PLOP3.LUT P0, PT, PT, PT, PT, 0x80, 0x0 ;  /* 0x000000000000781c */ /* 0x000fe20003f0f070 */
[----:B------:R-:W-:Y:S01]  /*23620*/  UMOV UR6, 0x0 ;  /* 0x0000000000067882 */ /* 0x000fe20000000000 */
[----:B------:R-:W-:Y:S01]  /*23630*/  IADD3 R6, R9, 0x1cc00, RZ ;  /* 0x0001cc0009067810 */ /* 0x000fe20007ffe0ff */
[----:B------:R-:W-:Y:S01]  /*23640*/  UMOV UR7, 0x12f00000 ;  /* 0x12f0000000077882 */ /* 0x000fe20000000000 */
[----:B------:R-:W-:-:S09]  /*23650*/  UMOV UR10, 0x40 ;  /* 0x00000040000a7882 */ /* 0x000fd20000000000 */
.L_x_689:
        /* <DEDUP_REMOVED lines=11> */
[----:B------:R-:W-:Y:S01]  /*23710*/  VIADD R6, R9, 0x1f400 ;  /* 0x0001f40009067836 */ /* 0x000fe20000000000 */
[----:B------:R-:W-:Y:S01]  /*23720*/  UMOV UR6, 0x0 ;  /* 0x0000000000067882 */ /* 0x000fe20000000000 */
[----:B------:R-:W-:Y:S01]  /*23730*/  UMOV UR7, 0x12f00000 ;  /* 0x12f0000000077882 */ /* 0x000fe20000000000 */
[----:B------:R-:W-:-:S09]  /*23740*/  UMOV UR10, 0x80 ;  /* 0x00000080000a7882 */ /* 0x000fd20000000000 */
.L_x_690:
        /* <DEDUP_REMOVED lines=10> */
[----:B------:R-:W1:Y:S01]  /*237f0*/  SYNCS.PHASECHK.TRANS64.TRYWAIT P0, [R7+URZ+0x298c0], R10 ;  /* 0x0298c00a070075a7 */ /* 0x000e62000800017f */
[----:B------:R-:W-:Y:S04]  /*23800*/  BSSY B2, `(.L_x_691) ;  /* 0x0000002000027945 */ /* 0x000fe80003800000 */
[----:B-1----:R-:W-:Y:S05]  /*23810*/  @!P0 BRA `(.L_x_692) ;  /* 0x0000006800e88947 */ /* 0x002fea0003800000 */
.L_x_872:
[----:B------:R-:W-:Y:S05]  /*23820*/  BSYNC B2 ;  /* 0x0000000000027941 */ /* 0x000fea0003800000 */
.L_x_691:
[----:B------:R-:W-:Y:S01]  /*23830*/  BSSY B2, `(.L_x_693) ;  /* 0x000000b000027945 */ /* 0x000fe20003800000 */
[----:B------:R-:W-:Y:S01]  /*23840*/  IMAD.MOV.U32 R12, RZ, RZ, 0x0 ;  /* 0x00000000ff0c7424 */ /* 0x000fe200078e00ff */
[----:B------:R-:W-:Y:S02]  /*23850*/  MOV R13, 0x12f00000 ;  /* 0x12f00000000d7802 */ /* 0x000fe40000000f00 */
[----:B------:R-:W-:Y:S05]  /*23860*/  @P1 BRA `(.L_x_694) ;  /* 0x00000000001c1947 */ /* 0x000fea0003800000 */
[----:B------:R-:W2:Y:S02]  /*23870*/  S2R R4, SR_TID.X ;  /* 0x0000000000047919 */ /* 0x000ea40000002100 */
[----:B--2---:R-:W-:Y:S01]  /*23880*/  LOP3.LUT R6, R4, 0x1f, RZ, 0xc0, !PT ;  /* 0x0000001f04067812 */ /* 0x004fe200078ec0ff */
[----:B------:R-:W-:-:S03]  /*23890*/  IMAD.MOV.U32 R4, RZ, RZ, 0x5000 ;  /* 0x00005000ff047424 */ /* 0x000fc600078e00ff */
[----:B------:R-:W-:Y:S01]  /*238a0*/  ISETP.NE.AND P0, PT, R6, RZ, PT ;  /* 0x000000ff0600720c */ /* 0x000fe20003f05270 */
[----:B------:R2:W-:-:S12]  /*238b0*/  SYNCS.ARRIVE.TRANS64 RZ, [R7+URZ+0x298b0], R4 ;  /* 0x0298b00407ff79a7 */ /* 0x0005d8000800003f */
[----:B--2---:R-:W-:Y:S05]  /*238c0*/  @!P0 BRA `(.L_x_694) ;  /* 0x0000000000048947 */ /* 0x004fea0003800000 */
[----:B------:R-:W-:Y:S01]  /*238d0*/  BPT.TRAP 0x1 ;  /* 0x000000040000795c */ /* 0x000fe20000300000 */
.L_x_694:
[----:B------:R-:W-:Y:S05]  /*238e0*/  BSYNC B2 ;  /* 0x0000000000027941 */ /* 0x000fea0003800000 */
.L_x_693:
[----:B------:R-:W2:Y:S04]  /*238f0*/  LDL R6, [R1+0x4] ;  /* 0x0000040001067983 */ /* 0x000ea80000100800 */
[----:B------:R-:W2:Y:S01]  /*23900*/  LDL R4, [R1+0xc] ;  /* 0x00000c0001047983 */ /* 0x000ea20000100800 */
[----:B------:R-:W-:Y:S01]  /*23910*/  R2UR UR10, R11 ;  /* 0x000000000b0a72ca */ /* 0x000fe200000e0000 */
[----:B------:R-:W-:Y:S01]  /*23920*/  UIADD3 UR4, UP0, UR40, 0x670, URZ ;  /* 0x0000067028047890 */ /* 0x000fe2000ff1e03f */
[----:B------:R-:W-:Y:S01]  /*23930*/  R2UR UR6, R12 ;  /* 0x000000000c0672ca */ /* 0x000fe200000e0000 */
[----:B01----:R-:W-:Y:S01]  /*23940*/  VIADD R7, R7, 0x298b0 ;  /* 0x000298b007077836 */ /* 0x003fe20000000000 */
[----:B------:R-:W-:Y:S01]  /*23950*/  R2UR UR7, R13 ;  /* 0x000000000d0772ca */ /* 0x000fe200000e0000 */
[----:B------:R-:W-:Y:S01]  /*23960*/  UIADD3.X UR5, URZ, UR41, URZ, UP0, !UPT ;  /* 0x000000293f057290 */ /* 0x000fe200087fe43f */
[----:B------:R-:W-:Y:S01]  /*23970*/  PLOP3.LUT P0, PT, PT, PT, PT, 0x80, 0x0 ;  /* 0x000000000000781c */ /* 0x000fe20003f0f070 */
[----:B--2---:R-:W-:-:S05]  /*23980*/  IMAD R4, R4, 0x5000, R6 ;  /* 0x0000500004047824 */ /* 0x004fca00078e0206 */
[----:B------:R-:W-:-:S07]  /*23990*/  IADD3 R4, R4, 0xa400, RZ ;  /* 0x0000a40004047810 */ /* 0x000fce0007ffe0ff */
.L_x_695:
        /* <DEDUP_REMOVED lines=10> */
.L_x_683:
[----:B------:R-:W-:Y:S05]  /*23a40*/  BSYNC B1 ;  /* 0x0000000000017941 */ /* 0x000fea0003800000 */
.L_x_682:
[----:B------:R-:W0:Y:S04]  /*23a50*/  LDL.LU R9, [R1+0xc] ;  /* 0x00000c0001097983 */ /* 0x000e280000300800 */
[----:B------:R-:W2:Y:S01]  /*23a60*/  LDL.LU R6, [R1+0x18] ;  /* 0x0000180001067983 */ /* 0x000ea20000300800 */
[----:B------:R-:W-:Y:S01]  /*23a70*/  PLOP3.LUT P0, PT, PT, PT, PT, 0x8, 0x0 ;  /* 0x000000000000781c */ /* 0x000fe20003f0e170 */
[----:B0-----:R-:W-:Y:S02]  /*23a80*/  VIADD R4, R9, 0x1 ;  /* 0x0000000109047836 */ /* 0x001fe40000000000 */
[----:B------:R-:W-:-:S03]  /*23a90*/  VIADD R9, R8, 0xfffffffe ;  /* 0xfffffffe08097836 */ /* 0x000fc60000000000 */
[C---:B------:R-:W-:Y:S02]  /*23aa0*/  ISETP.NE.AND P1, PT, R4.reuse, 0x2, PT ;  /* 0x000000020400780c */ /* 0x040fe40003f25270 */
[----:B------:R-:W-:Y:S02]  /*23ab0*/  ISETP.GE.AND P2, PT, R9, R2, PT ;  /* 0x000000020900720c */ /* 0x000fe40003f46270 */
[----:B------:R-:W-:Y:S02]  /*23ac0*/  SEL R5, RZ, 0x1, P1 ;  /* 0x00000001ff057807 */ /* 0x000fe40000800000 */
[----:B------:R-:W-:Y:S02]  /*23ad0*/  SEL R4, R4, RZ, P1 ;  /* 0x000000ff04047207 */ /* 0x000fe40000800000 */
[----:B--2---:R-:W-:-:S03]  /*23ae0*/  LOP3.LUT R6, R6, R5, RZ, 0x3c, !PT ;  /* 0x0000000506067212 */ /* 0x004fc600078e3cff */
[----:B------:R0:W-:Y:S04]  /*23af0*/  STL [R1+0xc], R4 ;  /* 0x00000c0401007387 */ /* 0x0001e80000100800 */
[----:B------:R0:W-:Y:S01]  /*23b00*/  STL [R1+0x18], R6 ;  /* 0x0000180601007387 */ /* 0x0001e20000100800 */
[----:B------:R-:W-:Y:S05]  /*23b10*/  @!P2 BRA `(.L_x_676) ;  /* 0x000000080000a947 */ /* 0x000fea0003800000 */
.L_x_710:
[----:B------:R-:W-:Y:S05]  /*23b20*/  YIELD ;  /* 0x0000000000007946 */ /* 0x000fea0003800000 */
[----:B------:R-:W-:Y:S04]  /*23b30*/  BSSY B1, `(.L_x_696) ;  /* 0x0000072000017945 */ /* 0x000fe80003800000 */
[----:B-1----:R-:W-:Y:S05]  /*23b40*/  @!P6 BRA `(.L_x_697) ;  /* 0x0000000400c0e947 */ /* 0x002fea0003800000 */
[----:B------:R-:W2:Y:S04]  /*23b50*/  LDL R7, [R1+0x4] ;  /* 0x0000040001077983 */ /* 0x000ea80000100800 */
[----:B0-----:R-:W2:Y:S04]  /*23b60*/  LDL R6, [R1+0xc] ;  /* 0x00000c0001067983 */ /* 0x001ea80000100800 */
[----:B------:R-:W3:Y:S01]  /*23b70*/  LDL R5, [R1+0x18] ;  /* 0x0000180001057983 */ /* 0x000ee20000100800 */
[----:B------:R-:W0:Y:S01]  /*23b80*/  S2R R4, SR_TID.X ;  /* 0x0000000000047919 */ /* 0x000e220000002100 */
[----:B------:R-:W-:Y:S01]  /*23b90*/  BSSY B2, `(.L_x_698) ;  /* 0x0000007000027945 */ /* 0x000fe20003800000 */
[----:B0-----:R-:W-:-:S04]  /*23ba0*/  LOP3.LUT R4, R4, 0x7f, RZ, 0xc0, !PT ;  /* 0x0000007f04047812 */ /* 0x001fc800078ec0ff */
[----:B------:R-:W-:Y:S02]  /*23bb0*/  ISETP.NE.AND P2, PT, R4, RZ, PT ;  /* 0x000000ff0400720c */ /* 0x000fe40003f45270 */
[----:B--2---:R-:W-:Y:S02]  /*23bc0*/  LEA R8, R6, R7, 0x3 ;  /* 0x0000000706087211 */ /* 0x004fe400078e18ff */
[----:B---3--:R-:W-:-:S04]  /*23bd0*/  SHF.L.U32 R7, R5, 0x1f, RZ ;  /* 0x0000001f05077819 */ /* 0x008fc800000006ff */
[----:B------:R-:W0:Y:S02]  /*23be0*/  SYNCS.PHASECHK.TRANS64.TRYWAIT P1, [R8+URZ+0x298a0], R7 ;  /* 0x0298a007080075a7 */ /* 0x000e24000802017f */
[----:B0-----:R-:W-:Y:S05]  /*23bf0*/  @!P1 BRA `(.L_x_699) ;  /* 0x0000006800049947 */ /* 0x001fea0003800000 */
.L_x_873:
[----:B------:R-:W-:Y:S05]  /*23c00*/  BSYNC B2 ;  /* 0x0000000000027941 */ /* 0x000fea0003800000 */
.L_x_698:
        /* <DEDUP_REMOVED lines=9> */
.L_x_701:
[----:B------:R-:W-:Y:S05]  /*23ca0*/  BSYNC B2 ;  /* 0x0000000000027941 */ /* 0x000fea0003800000 */
.L_x_700:
[----:B------:R-:W2:Y:S04]  /*23cb0*/  LDL R5, [R1+0x4] ;  /* 0x0000040001057983 */ /* 0x000ea80000100800 */
[----:B------:R-:W2:Y:S01]  /*23cc0*/  LDL R4, [R1+0xc] ;  /* 0x00000c0001047983 */ /* 0x000ea20000100800 */
[----:B------:R-:W-:Y:S01]  /*23cd0*/  IMAD.MOV.U32 R11, RZ, RZ, RZ ;  /* 0x000000ffff0b7224 */ /* 0x000fe200078e00ff */
[----:B------:R-:W-:Y:S01]  /*23ce0*/  UIADD3 UR4, UP0, UR40, 0x570, URZ ;  /* 0x0000057028047890 */ /* 0x000fe2000ff1e03f */
[----:B------:R-:W-:Y:S01]  /*23cf0*/  PLOP3.LUT P1, PT, PT, PT, PT, 0x80, 0x0 ;  /* 0x000000000000781c */ /* 0x000fe20003f2f070 */
[----:B------:R-:W-:Y:S01]  /*23d00*/  UMOV UR6, 0x0 ;  /* 0x0000000000067882 */ /* 0x000fe20000000000 */
[----:B------:R-:W-:Y:S01]  /*23d10*/  UMOV UR7, 0x12f00000 ;  /* 0x12f0000000077882 */ /* 0x000fe20000000000 */
[----:B------:R-:W-:Y:S01]  /*23d20*/  R2UR UR10, R11 ;  /* 0x000000000b0a72ca */ /* 0x000fe200000e0000 */
[----:B------:R-:W-:Y:S01]  /*23d30*/  UIADD3.X UR5, URZ, UR41, URZ, UP0, !UPT ;  /* 0x000000293f057290 */ /* 0x000fe200087fe43f */
[----:B--2---:R-:W-:Y:S01]  /*23d40*/  IMAD R6, R4, 0x7800, R5 ;  /* 0x0000780004067824 */ /* 0x004fe200078e0205 */
[----:B------:R-:W-:Y:S01]  /*23d50*/  IADD3 R4, R8, 0x29890, RZ ;  /* 0x0002989008047810 */ /* 0x000fe20007ffe0ff */
[----:B------:R-:W-:-:S02]  /*23d60*/  IMAD R5, R9, 0xa0, R3 ;  /* 0x000000a009057824 */ /* 0x000fc400078e0203 */
[----:B------:R-:W-:-:S09]  /*23d70*/  VIADD R10, R6, 0x1a400 ;  /* 0x0001a400060a7836 */ /* 0x000fd20000000000 */
.L_x_702:
        /* <DEDUP_REMOVED lines=15> */
.L_x_703:
        /* <DEDUP_REMOVED lines=15> */
.L_x_704:
        /* <DEDUP_REMOVED lines=13> */
.L_x_874:
[----:B------:R-:W-:Y:S05]  /*24030*/  BSYNC B2 ;  /* 0x0000000000027941 */ /* 0x000fea0003800000 */
.L_x_705:
[----:B------:R-:W-:Y:S01]  /*24040*/  BSSY B2, `(.L_x_707) ;  /* 0x000000b000027945 */ /* 0x000fe20003800000 */
[----:B------:R-:W-:Y:S02]  /*24050*/  IMAD.MOV.U32 R6, RZ, RZ, 0x0 ;  /* 0x00000000ff067424 */ /* 0x000fe400078e00ff */
[----:B01----:R-:W-:Y:S01]  /*24060*/  IMAD.MOV.U32 R7, RZ, RZ, 0x12f00000 ;  /* 0x12f00000ff077424 */ /* 0x003fe200078e00ff */
[----:B------:R-:W-:Y:S06]  /*24070*/  @P2 BRA `(.L_x_708) ;  /* 0x00000000001c2947 */ /* 0x000fec0003800000 */
[----:B------:R-:W0:Y:S02]  /*24080*/  S2R R4, SR_TID.X ;  /* 0x0000000000047919 */ /* 0x000e240000002100 */
[----:B0-----:R-:W-:Y:S02]  /*24090*/  LOP3.LUT R10, R4, 0x1f, RZ, 0xc0, !PT ;  /* 0x0000001f040a7812 */ /* 0x001fe400078ec0ff */
[----:B------:R-:W-:Y:S02]  /*240a0*/  MOV R4, 0x5000 ;  /* 0x0000500000047802 */ /* 0x000fe40000000f00 */
[----:B------:R-:W-:Y:S02]  /*240b0*/  ISETP.NE.AND P1, PT, R10, RZ, PT ;  /* 0x000000ff0a00720c */ /* 0x000fe40003f25270 */
[----:B------:R0:W-:Y:S11]  /*240c0*/  SYNCS.ARRIVE.TRANS64 RZ, [R8+URZ+0x298b0], R4 ;  /* 0x0298b00408ff79a7 */ /* 0x0001f6000800003f */
[----:B0-----:R-:W-:Y:S05]  /*240d0*/  @!P1 BRA `(.L_x_708) ;  /* 0x0000000000049947 */ /* 0x001fea0003800000 */
[----:B------:R-:W-:Y:S01]  /*240e0*/  BPT.TRAP 0x1 ;  /* 0x000000040000795c */ /* 0x000fe20000300000 */
.L_x_708:
[----:B------:R-:W-:Y:S05]  /*240f0*/  BSYNC B2 ;  /* 0x0000000000027941 */ /* 0x000fea0003800000 */
.L_x_707:
[----:B------:R-:W2:Y:S04]  /*24100*/  LDL R10, [R1+0x4] ;  /* 0x00000400010a7983 */ /* 0x000ea80000100800 */
[----:B------:R-:W2:Y:S01]  /*24110*/  LDL R4, [R1+0xc] ;  /* 0x00000c0001047983 */ /* 0x000ea20000100800 */
[----:B------:R-:W-:Y:S01]  /*24120*/  R2UR UR10, R11 ;  /* 0x000000000b0a72ca */ /* 0x000fe200000e0000 */
[----:B------:R-:W-:Y:S01]  /*24130*/  UIADD3 UR4, UP0, UR40, 0x670, URZ ;  /* 0x0000067028047890 */ /* 0x000fe2000ff1e03f */
[----:B------:R-:W-:Y:S01]  /*24140*/  R2UR UR6, R6 ;  /* 0x00000000060672ca */ /* 0x000fe200000e0000 */
[----:B------:R-:W-:Y:S01]  /*24150*/  VIADD R8, R8, 0x298b0 ;  /* 0x000298b008087836 */ /* 0x000fe20000000000 */
[----:B------:R-:W-:Y:S01]  /*24160*/  R2UR UR7, R7 ;  /* 0x00000000070772ca */ /* 0x000fe200000e0000 */
[----:B------:R-:W-:Y:S01]  /*24170*/  UIADD3.X UR5, URZ, UR41, URZ, UP0, !UPT ;  /* 0x000000293f057290 */ /* 0x000fe200087fe43f */
[----:B------:R-:W-:Y:S01]  /*24180*/  PLOP3.LUT P1, PT, PT, PT, PT, 0x80, 0x0 ;  /* 0x000000000000781c */ /* 0x000fe20003f2f070 */
[----:B--2---:R-:W-:-:S04]  /*24190*/  IMAD R4, R4, 0x5000, R10 ;  /* 0x0000500004047824 */ /* 0x004fc800078e020a */
[----:B------:R-:W-:-:S08]  /*241a0*/  VIADD R4, R4, 0xa400 ;  /* 0x0000a40004047836 */ /* 0x000fd00000000000 */
.L_x_709:
        /* <DEDUP_REMOVED lines=10> */
.L_x_697:
[----:B------:R-:W-:Y:S05]  /*24250*/  BSYNC B1 ;  /* 0x0000000000017941 */ /* 0x000fea0003800000 */
.L_x_696:
[----:B------:R-:W2:Y:S04]  /*24260*/  LDL.LU R7, [R1+0xc] ;  /* 0x00000c0001077983 */ /* 0x000ea80000300800 */
[----:B0-----:R-:W3:Y:S01]  /*24270*/  LDL.LU R6, [R1+0x18] ;  /* 0x0000180001067983 */ /* 0x001ee20000300800 */
[C---:B------:R-:W-:Y:S01]  /*24280*/  ISETP.GT.AND P2, PT, R9.reuse, R2, PT ;  /* 0x000000020900720c */ /* 0x040fe20003f44270 */
[----:B------:R-:W-:Y:S01]  /*24290*/  VIADD R9, R9, 0xffffffff ;  /* 0xffffffff09097836 */ /* 0x000fe20000000000 */
[----:B--2---:R-:W-:-:S04]  /*242a0*/  IADD3 R4, R7, 0x1, RZ ;  /* 0x0000000107047810 */ /* 0x004fc80007ffe0ff */
[----:B------:R-:W-:-:S04]  /*242b0*/  ISETP.NE.AND P1, PT, R4, 0x2, PT ;  /* 0x000000020400780c */ /* 0x000fc80003f25270 */
[----:B------:R-:W-:Y:S02]  /*242c0*/  SEL R5, RZ, 0x1, P1 ;  /* 0x00000001ff057807 */ /* 0x000fe40000800000 */
[----:B------:R-:W-:Y:S02]  /*242d0*/  SEL R4, R4, RZ, P1 ;  /* 0x000000ff04047207 */ /* 0x000fe40000800000 */
[----:B---3--:R-:W-:-:S05]  /*242e0*/  LOP3.LUT R6, R6, R5, RZ, 0x3c, !PT ;  /* 0x0000000506067212 */ /* 0x008fca00078e3cff */
[----:B------:R1:W-:Y:S04]  /*242f0*/  STL [R1+0x18], R6 ;  /* 0x0000180601007387 */ /* 0x0003e80000100800 */
[----:B------:R1:W-:Y:S01]  /*24300*/  STL [R1+0xc], R4 ;  /* 0x00000c0401007387 */ /* 0x0003e20000100800 */
[----:B------:R-:W-:Y:S05]  /*24310*/  @P2 BRA `(.L_x_710) ;  /* 0xfffffff800002947 */ /* 0x000fea000383ffff */
.L_x_676:
[----:B------:R-:W-:Y:S05]  /*24320*/  BSYNC B0 ;  /* 0x0000000000007941 */ /* 0x000fea0003800000 */
.L_x_675:
[----:B01----:R-:W2:Y:S01]  /*24330*/  LDL R4, [R1+0x40] ;  /* 0x0000400001047983 */ /* 0x003ea20000100800 */
[----:B------:R-:W-:Y:S05]  /*24340*/  @!P0 WARPSYNC.ALL ;  /* 0x0000000000008948 */ /* 0x000fea0003800000 */
[----:B------:R-:W-:Y:S01]  /*24350*/  @!P0 BAR.SYNC.DEFER_BLOCKING 0xc, 0x180 ;  /* 0x0306000000008b1d */ /* 0x000fe20000010000 */
[----:B--2---:R-:W-:-:S13]  /*24360*/  ISETP.GT.AND P0, PT, R4, RZ, PT ;  /* 0x000000ff0400720c */ /* 0x004fda0003f04270 */
[----:B------:R-:W-:Y:S05]  /*24370*/  @P0 BRA `(.L_x_711) ;  /* 0x0000000000440947 */ /* 0x000fea0003800000 */
[----:B------:R-:W0:Y:S02]  /*24380*/  S2R R4, SR_TID.X ;  /* 0x0000000000047919 */ /* 0x000e240000002100 */
[----:B0-----:R-:W-:-:S04]  /*24390*/  LOP3.LUT R4, R4, 0x7f, RZ, 0xc0, !PT ;  /* 0x0000007f04047812 */ /* 0x001fc800078ec0ff */
[----:B------:R-:W-:-:S13]  /*243a0*/  ISETP.NE.AND P0, PT, R4, RZ, PT ;  /* 0x000000ff0400720c */ /* 0x000fda0003f05270 */
[----:B------:R-:W-:Y:S05]  /*243b0*/  @P0 BRA `(.L_x_712) ;  /* 0x0000003400080947 */ /* 0x000fea0003800000 */
[----:B------:R-:W0:Y:S01]  /*243c0*/  S2R R2, SR_LANEID ;  /* 0x0000000000027919 */ /* 0x000e220000000000 */
[----:B------:R-:W-:Y:S01]  /*243d0*/  VOTEU.ANY UR4, UPT, PT ;  /* 0x0000000000047886 */ /* 0x000fe200038e0100 */
[----:B------:R-:W1:Y:S01]  /*243e0*/  LDC.64 R4, c[0x0][0xc60] ;  /* 0x00031800ff047b82 */ /* 0x000e620000000a00 */
[----:B------:R-:W0:Y:S02]  /*243f0*/  FLO.U32 R0, UR4 ;  /* 0x0000000400007d00 */ /* 0x000e2400080e0000 */
[----:B0-----:R-:W-:-:S06]  /*24400*/  ISETP.EQ.U32.AND P0, PT, R0, R2, PT ;  /* 0x000000020000720c */ /* 0x001fcc0003f02070 */
[----:B------:R-:W1:Y:S07]  /*24410*/  POPC R2, UR4 ;  /* 0x0000000400027d09 */ /* 0x000e6e0008000000 */
[----:B-1----:R-:W2:Y:S04]  /*24420*/  @P0 ATOMG.E.ADD.STRONG.GPU PT, R2, desc[UR54][R4.64], R2 ;  /* 0x00000002040209a8 */ /* 0x002ea800081ee1f6 */
[----:B--2---:R0:W1:Y:S02]  /*24430*/  SHFL.IDX PT, R2, R2, R0, 0x1f ;  /* 0x00001f0002027589 */ /* 0x00406400000e0000 */
[----:B0-----:R-:W0:Y:S02]  /*24440*/  S2R R0, SR_LTMASK ;  /* 0x0000000000007919 */ /* 0x001e240000003900 */
[----:B0-----:R-:W-:-:S06]  /*24450*/  LOP3.LUT R0, R0, UR4, RZ, 0xc0, !PT ;  /* 0x0000000400007c12 */ /* 0x001fcc000f8ec0ff */
[----:B------:R-:W1:Y:S02]  /*24460*/  POPC R0, R0 ;  /* 0x0000000000007309 */ /* 0x000e640000000000 */
[----:B-1----:R-:W-:Y:S01]  /*24470*/  IADD3 R16, R2, UR38, R0 ;  /* 0x0000002602107c10 */ /* 0x002fe2000fffe000 */
[----:B------:R-:W-:Y:S06]  /*24480*/  BRA `(.L_x_712) ;  /* 0x0000003000d47947 */ /* 0x000fec0003800000 */
.L_x_711:
[----:B------:R-:W2:Y:S01]  /*24490*/  LDL R0, [R1+0x4] ;  /* 0x0000040001007983 */ /* 0x000ea20000100800 */
[----:B------:R-:W-:Y:S01]  /*244a0*/  BSSY B6, `(.L_x_713) ;  /* 0x0000014000067945 */ /* 0x000fe20003800000 */
[----:B--2---:R-:W-:-:S05]  /*244b0*/  VIADD R0, R0, 0x1a400 ;  /* 0x0001a40000007836 */ /* 0x004fca0000000000 */
[----:B------:R-:W-:-:S13]  /*244c0*/  LOP3.LUT P0, RZ, R0, 0x1bf, RZ, 0xc0, !PT ;  /* 0x000001bf00ff7812 */ /* 0x000fda000780c0ff */
[----:B------:R-:W-:Y:S05]  /*244d0*/  @!P0 BRA `(.L_x_714) ;  /* 0x0000000000408947 */ /* 0x000fea0003800000 */
[----:B------:R-:W-:Y:S01]  /*244e0*/  MOV R2, 0x0 ;  /* 0x0000000000027802 */ /* 0x000fe20000000f00 */
[----:B------:R-:W-:Y:S01]  /*244f0*/  ULDC.64 UR6, c[0x4][0xc8] ;  /* 0x0100320000067ab9 */ /* 0x000fe20000000a00 */
[----:B------:R-:W-:Y:S01]  /*24500*/  ULDC.64 UR8, c[0x4][0xd0] ;  /* 0x0100340000087ab9 */ /* 0x000fe20000000a00 */
[----:B------:R-:W-:Y:S01]  /*24510*/  ULDC.64 UR4, c[0x4][0x8] ;  /* 0x0100020000047ab9 */ /* 0x000fe20000000a00 */
[----:B------:R-:W-:Y:S01]  /*24520*/  MOV R4, UR6 ;  /* 0x0000000600047c02 */ /* 0x000fe20008000f00 */
[----:B------:R-:W-:Y:S01]  /*24530*/  IMAD.U32 R5, RZ, RZ, UR7 ;  /* 0x00000007ff057e24 */ /* 0x000fe2000f8e00ff */
[----:B------:R-:W0:Y:S01]  /*24540*/  LDC.64 R2, c[0x4][R2] ;  /* 0x0100000002027b82 */ /* 0x000e220000000a00 */
[----:B------:R-:W-:Y:S01]  /*24550*/  IMAD.U32 R6, RZ, RZ, UR8 ;  /* 0x00000008ff067e24 */ /* 0x000fe2000f8e00ff */
[----:B------:R-:W-:Y:S01]  /*24560*/  MOV R7, UR9 ;  /* 0x0000000900077c02 */ /* 0x000fe20008000f00 */
[----:B------:R-:W-:Y:S01]  /*24570*/  IMAD.U32 R10, RZ, RZ, UR4 ;  /* 0x00000004ff0a7e24 */ /* 0x000fe2000f8e00ff */
[----:B------:R-:W-:Y:S01]  /*24580*/  MOV R8, 0x70 ;  /* 0x0000007000087802 */ /* 0x000fe20000000f00 */
[----:B------:R-:W-:-:S02]  /*24590*/  IMAD.U32 R11, RZ, RZ, UR5 ;  /* 0x00000005ff0b7e24 */ /* 0x000fc4000f8e00ff */
[----:B------:R-:W-:Y:S02]  /*245a0*/  IMAD.MOV.U32 R12, RZ, RZ, 0x1 ;  /* 0x00000001ff0c7424 */ /* 0x000fe400078e00ff */
[----:B------:R-:W-:-:S07]  /*245b0*/  IMAD.MOV.U32 R13, RZ, RZ, RZ ;  /* 0x000000ffff0d7224 */ /* 0x000fce00078e00ff */
[----:B------:R-:W-:-:S07]  /*245c0*/  LEPC R20, `(.L_x_714) ;  /* 0x000000001014794e */ /* 0x000fce0000000000 */
[----:B0-----:R-:W-:Y:S05]  /*245d0*/  CALL.ABS.NOINC R2 ;  /* 0x0000000002007343 */ /* 0x001fea0003c00000 */
.L_x_714:
[----:B------:R-:W-:Y:S05]  /*245e0*/  BSYNC B6 ;  /* 0x0000000000067941 */ /* 0x000fea0003800000 */
.L_x_713:
[----:B------:R-:W2:Y:S04]  /*245f0*/  LDL R0, [R1+0x4] ;  /* 0x0000040001007983 */ /* 0x000ea80000100800 */
[----:B------:R-:W3:Y:S01]  /*24600*/  LDL.LU R2, [R1+0x10] ;  /* 0x0000100001027983 */ /* 0x000ee20000300800 */
[----:B------:R-:W-:Y:S01]  /*24610*/  BSSY B6, `(.L_x_715) ;  /* 0x0000017000067945 */ /* 0x000fe20003800000 */
[----:B--2---:R-:W-:-:S04]  /*24620*/  IADD3 R0, R0, 0xa400, RZ ;  /* 0x0000a40000007810 */ /* 0x004fc80007ffe0ff */
[----:B------:R-:W-:Y:S02]  /*24630*/  LOP3.LUT P0, RZ, R0, 0x3ff, RZ, 0xc0, !PT ;  /* 0x000003ff00ff7812 */ /* 0x000fe4000780c0ff */
[----:B---3--:R-:W-:-:S11]  /*24640*/  LOP3.LUT R2, R2, 0xfffffffe, RZ, 0xc0, !PT ;  /* 0xfffffffe02027812 */ /* 0x008fd600078ec0ff */
[----:B------:R-:W-:-:S05]  /*24650*/  @P0 LOP3.LUT R2, R2, 0x1, RZ, 0xfc, !PT ;  /* 0x0000000102020812 */ /* 0x000fca00078efcff */
[----:B------:R0:W-:Y:S01]  /*24660*/  STL [R1+0x10], R2 ;  /* 0x0000100201007387 */ /* 0x0001e20000100800 */
[----:B------:R-:W-:Y:S05]  /*24670*/  @!P0 BRA `(.L_x_716) ;  /* 0x0000000000408947 */ /* 0x000fea0003800000 */
[----:B0-----:R-:W-:Y:S01]  /*24680*/  MOV R2, 0x0 ;  /* 0x0000000000027802 */ /* 0x001fe20000000f00 */
[----:B------:R-:W-:Y:S01]  /*24690*/  ULDC.64 UR6, c[0x4][0xc8] ;  /* 0x0100320000067ab9 */ /* 0x000fe20000000a00 */
[----:B------:R-:W-:Y:S01]  /*246a0*/  ULDC.64 UR8, c[0x4][0xd0] ;  /* 0x0100340000087ab9 */ /* 0x000fe20000000a00 */
[----:B------:R-:W-:Y:S01]  /*246b0*/  ULDC.64 UR4, c[0x4][0x10] ;  /* 0x0100040000047ab9 */ /* 0x000fe20000000a00 */
[----:B------:R-:W-:Y:S01]  /*246c0*/  IMAD.U32 R4, RZ, RZ, UR6 ;  /* 0x00000006ff047e24 */ /* 0x000fe2000f8e00ff */
[----:B------:R-:W-:Y:S01]  /*246d0*/  MOV R6, UR8 ;  /* 0x0000000800067c02 */ /* 0x000fe20008000f00 */
[----:B------:R-:W0:Y:S01]  /*246e0*/  LDC.64 R2, c[0x4][R2] ;  /* 0x0100000002027b82 */ /* 0x000e220000000a00 */
[----:B------:R-:W-:Y:S01]  /*246f0*/  IMAD.U32 R5, RZ, RZ, UR7 ;  /* 0x00000007ff057e24 */ /* 0x000fe2000f8e00ff */
[----:B------:R-:W-:Y:S01]  /*24700*/  MOV R11, UR5 ;  /* 0x00000005000b7c02 */ /* 0x000fe20008000f00 */
[----:B------:R-:W-:Y:S01]  /*24710*/  IMAD.U32 R7, RZ, RZ, UR9 ;  /* 0x00000009ff077e24 */ /* 0x000fe2000f8e00ff */
[----:B------:R-:W-:Y:S01]  /*24720*/  MOV R13, RZ ;  /* 0x000000ff000d7202 */ /* 0x000fe20000000f00 */
[----:B------:R-:W-:-:S02]  /*24730*/  IMAD.U32 R10, RZ, RZ, UR4 ;  /* 0x00000004ff0a7e24 */ /* 0x000fc4000f8e00ff */
[----:B------:R-:W-:Y:S02]  /*24740*/  IMAD.MOV.U32 R8, RZ, RZ, 0x70 ;  /* 0x00000070ff087424 */ /* 0x000fe400078e00ff */
[----:B------:R-:W-:-:S07]  /*24750*/  IMAD.MOV.U32 R12, RZ, RZ, 0x1 ;  /* 0x00000001ff0c7424 */ /* 0x000fce00078e00ff */
[----:B------:R-:W-:-:S07]  /*24760*/  LEPC R20, `(.L_x_716) ;  /* 0x000000001014794e */ /* 0x000fce0000000000 */
[----:B0-----:R-:W-:Y:S05]  /*24770*/  CALL.ABS.NOINC R2 ;  /* 0x0000000002007343 */ /* 0x001fea0003c00000 */
.L_x_716:
[----:B------:R-:W-:Y:S05]  /*24780*/  BSYNC B6 ;  /* 0x0000000000067941 */ /* 0x000fea0003800000 */
.L_x_715:
[----:B0-----:R-:W2:Y:S01]  /*24790*/  LDL R2, [R1+0x4] ;  /* 0x0000040001027983 */ /* 0x001ea20000100800 */
        /* <DEDUP_REMOVED lines=20> */
.L_x_718:
[----:B------:R-:W-:Y:S05]  /*248e0*/  BSYNC B6 ;  /* 0x0000000000067941 */ /* 0x000fea0003800000 */
.L_x_717:
[----:B------:R-:W2:Y:S01]  /*248f0*/  LDL R2, [R1+0x10] ;  /* 0x0000100001027983 */ /* 0x000ea20000100800 */
[----:B------:R-:W-:Y:S01]  /*24900*/  BSSY B6, `(.L_x_719) ;  /* 0x0000013000067945 */ /* 0x000fe20003800000 */
[----:B--2---:R-:W-:-:S13]  /*24910*/  LOP3.LUT P6, RZ, R2, 0x1, RZ, 0xc0, !PT ;  /* 0x0000000102ff7812 */ /* 0x004fda00078cc0ff */
        /* <DEDUP_REMOVED lines=17> */
.L_x_720:
[----:B------:R-:W-:Y:S05]  /*24a30*/  BSYNC B6 ;  /* 0x0000000000067941 */ /* 0x000fea0003800000 */
.L_x_719:
[----:B------:R-:W2:Y:S01]  /*24a40*/  LDL.LU R2, [R1] ;  /* 0x0000000001027983 */ /* 0x000ea20000300800 */
[----:B------:R-:W-:-:S03]  /*24a50*/  ULDC.64 UR4, c[0x0][0x9f8] ;  /* 0x00027e0000047ab9 */ /* 0x000fc60000000a00 */
[----:B------:R-:W3:Y:S04]  /*24a60*/  LDL.LU R0, [R1+0x20] ;  /* 0x0000200001007983 */ /* 0x000ee80000300800 */
[----:B------:R-:W4:Y:S01]  /*24a70*/  LDL R8, [R1+0x1c] ;  /* 0x00001c0001087983 */ /* 0x000f220000100800 */
[----:B------:R-:W-:-:S04]  /*24a80*/  ISETP.NE.U32.AND P0, PT, RZ, UR4, PT ;  /* 0x00000004ff007c0c */ /* 0x000fc8000bf05070 */
[----:B------:R-:W-:-:S13]  /*24a90*/  ISETP.NE.AND.EX P0, PT, RZ, UR5, PT, P0 ;  /* 0x00000005ff007c0c */ /* 0x000fda000bf05300 */
[----:B--2---:R-:W-:-:S04]  /*24aa0*/  @P0 IADD3 R2, P1, R2, UR4, RZ ;  /* 0x0000000402020c10 */ /* 0x004fc8000ff3e0ff */
[----:B---3--:R-:W-:Y:S01]  /*24ab0*/  @P0 IADD3.X R3, R0, UR5, RZ, P1, !PT ;  /* 0x0000000500030c10 */ /* 0x008fe20008ffe4ff */
[----:B------:R-:W-:-:S04]  /*24ac0*/  ULDC.64 UR4, c[0x0][0xa08] ;  /* 0x0002820000047ab9 */ /* 0x000fc80000000a00 */
[----:B----4-:R0:W2:Y:S02]  /*24ad0*/  @P0 LDG.E R8, desc[UR54][R2.64] ;  /* 0x0000003602080981 */ /* 0x0100a4000c1e1900 */
[----:B0-----:R-:W0:Y:S01]  /*24ae0*/  LDC.64 R2, c[0x0][0x418] ;  /* 0x00010600ff027b82 */ /* 0x001e220000000a00 */
[----:B--2---:R-:W-:Y:S01]  /*24af0*/  SHF.R.S32.HI R9, RZ, 0x1f, R8 ;  /* 0x0000001fff097819 */ /* 0x004fe20000011408 */
[----:B------:R1:W-:Y:S01]  /*24b00*/  @P0 STL [R1+0x1c], R8 ;  /* 0x00001c0801000387 */ /* 0x0003e20000100800 */
[----:B0-----:R-:W-:Y:S01]  /*24b10*/  LOP3.LUT P0, RZ, R2, UR4, RZ, 0xfc, !PT ;  /* 0x0000000402ff7c12 */ /* 0x001fe2000f80fcff */
[----:B------:R-:W-:Y:S02]  /*24b20*/  UMOV UR4, 0xffffffff ;  /* 0xffffffff00047882 */ /* 0x000fe40000000000 */
[----:B------:R1:W-:Y:S01]  /*24b30*/  STL [R1+0x20], R9 ;  /* 0x0000200901007387 */ /* 0x0003e20000100800 */
[----:B------:R-:W-:-:S04]  /*24b40*/  LOP3.LUT P0, RZ, R3, UR5, RZ, 0xfc, P0 ;  /* 0x0000000503ff7c12 */ /* 0x000fc8000800fcff */
[----:B------:R-:W-:Y:S01]  /*24b50*/  SEL R0, R8, RZ, !P0 ;  /* 0x000000ff08007207 */ /* 0x000fe20004000000 */
[----:B------:R-:W-:Y:S08]  /*24b60*/  BRA.DIV UR4, `(.L_x_721) ;  /* 0x0000005a04507947 */ /* 0x000ff0000b800000 */
[----:B------:R-:W0:Y:S02]  /*24b70*/  S2R R4, SR_TID.X ;  /* 0x0000000000047919 */ /* 0x000e240000002100 */
[----:B0-----:R-:W-:-:S04]  /*24b80*/  SHF.R.U32.HI R4, RZ, 0x5, R4 ;  /* 0x00000005ff047819 */ /* 0x001fc80000011604 */
[----:B------:R-:W-:-:S05]  /*24b90*/  LOP3.LUT R4, R4, 0x3, RZ, 0xc0, !PT ;  /* 0x0000000304047812 */ /* 0x000fca00078ec0ff */
[----:B------:R0:W2:Y:S02]  /*24ba0*/  SHFL.IDX PT, R14, R4, RZ, 0x1f ;  /* 0x00001fff040e7589 */ /* 0x0000a400000e0000 */
.L_x_877:
[----:B0-----:R-:W3:Y:S01]  /*24bb0*/  LDL.LU R4, [R1+0x10] ;  /* 0x0000100001047983 */ /* 0x001ee20000300800 */
[----:B------:R-:W-:Y:S02]  /*24bc0*/  PLOP3.LUT P1, PT, PT, PT, PT, 0x8, 0x0 ;  /* 0x000000000000781c */ /* 0x000fe40003f2e170 */
[----:B--2---:R-:W-:Y:S01]  /*24bd0*/  ISETP.NE.AND P0, PT, R14, RZ, PT ;  /* 0x000000ff0e00720c */ /* 0x004fe20003f05270 */
[----:B------:R0:W-:Y:S01]  /*24be0*/  STL [R1], R0 ;  /* 0x0000000001007387 */ /* 0x0001e20000100800 */
[----:B---3--:R-:W-:-:S09]  /*24bf0*/  LOP3.LUT R4, R4, 0xfffffffe, RZ, 0xc0, !PT ;  /* 0xfffffffe04047812 */ /* 0x008fd200078ec0ff */
[----:B------:R-:W-:-:S05]  /*24c00*/  @P1 LOP3.LUT R4, R4, 0x1, RZ, 0xfc, !PT ;  /* 0x0000000104041812 */ /* 0x000fca00078efcff */
[----:B------:R0:W-:Y:S01]  /*24c10*/  STL [R1+0x10], R4 ;  /* 0x0000100401007387 */ /* 0x0001e20000100800 */
[----:B------:R-:W-:Y:S05]  /*24c20*/  @P0 BRA `(.L_x_722) ;  /* 0x0000000400b00947 */ /* 0x000fea0003800000 */
[----:B------:R-:W-:-:S03]  /*24c30*/  UMOV UR4, 0xffffffff ;  /* 0xffffffff00047882 */ /* 0x000fc60000000000 */
[----:B------:R-:W-:Y:S05]  /*24c40*/  BRA.DIV UR4, `(.L_x_723) ;  /* 0x0000005a044c7947 */ /* 0x000fea000b800000 */
[----:B------:R-:W-:-:S13]  /*24c50*/  ELECT P6, URZ, PT ;  /* 0x00000000003f782f */ /* 0x000fda00038c0000 */
.L_x_880:
[----:B------:R-:W-:Y:S05]  /*24c60*/  @!P6 BRA `(.L_x_722) ;  /* 0x0000000400a0e947 */ /* 0x000fea0003800000 */
[----:B0-----:R-:W2:Y:S01]  /*24c70*/  LDL R0, [R1+0x50] ;  /* 0x0000500001007983 */ /* 0x001ea20000100800 */
[----:B------:R-:W-:-:S04]  /*24c80*/  ISETP.NE.U32.AND P0, PT, R2, RZ, PT ;  /* 0x000000ff0200720c */ /* 0x000fc80003f05070 */
[----:B------:R-:W-:Y:S01]  /*24c90*/  ISETP.NE.AND.EX P0, PT, R3, RZ, PT, P0 ;  /* 0x000000ff0300720c */ /* 0x000fe20003f05300 */
[----:B--2---:R-:W-:-:S12]  /*24ca0*/  VIADD R0, R0, 0xffffffff ;  /* 0xffffffff00007836 */ /* 0x004fd80000000000 */
[----:B------:R-:W-:Y:S05]  /*24cb0*/  @!P0 BRA `(.L_x_724) ;  /* 0x0000000000488947 */ /* 0x000fea0003800000 */
[----:B------:R-:W0:Y:S01]  /*24cc0*/  LDC R7, c[0x0][0x43c] ;  /* 0x00010f00ff077b82 */ /* 0x000e220000000800 */
[----:B------:R-:W-:Y:S01]  /*24cd0*/  ULDC.64 UR4, c[0x0][0x428] ;  /* 0x00010a0000047ab9 */ /* 0x000fe20000000a00 */
[----:B0-----:R-:W-:-:S13]  /*24ce0*/  ISETP.NE.AND P0, PT, R7, 0x1, PT ;  /* 0x000000010700780c */ /* 0x001fda0003f05270 */
[----:B------:R-:W0:Y:S02]  /*24cf0*/  @P0 LDC.64 R4, c[0x0][0x440] ;  /* 0x00011000ff040b82 */ /* 0x000e240000000a00 */
[----:B0-----:R-:W-:Y:S01]  /*24d00*/  @P0 IMAD.HI.U32 R6, R0, R4, RZ ;  /* 0x0000000400060227 */ /* 0x001fe200078e00ff */
[----:B------:R-:W-:-:S04]  /*24d10*/  MOV R4, R0 ;  /* 0x0000000000047202 */ /* 0x000fc80000000f00 */
        /* <DEDUP_REMOVED lines=10> */
[----:B------:R-:W2:Y:S04]  /*24dc0*/  LDG.E R2, desc[UR54][R2.64] ;  /* 0x0000003602027981 */ /* 0x000ea8000c1e1900 */
[----:B--2---:R0:W-:Y:S02]  /*24dd0*/  STL [R1], R2 ;  /* 0x0000000201007387 */ /* 0x0041e40000100800 */
.L_x_724:
[----:B-1----:R-:W2:Y:S04]  /*24de0*/  LDL R9, [R1+0x4] ;  /* 0x0000040001097983 */ /* 0x002ea80000100800 */
[----:B0-----:R-:W2:Y:S04]  /*24df0*/  LDL R2, [R1+0x8] ;  /* 0x0000080001027983 */ /* 0x001ea80000100800 */
[----:B------:R-:W3:Y:S01]  /*24e00*/  LDL R3, [R1+0x14] ;  /* 0x0000140001037983 */ /* 0x000ee20000100800 */
[----:B------:R-:W0:Y:S02]  /*24e10*/  S2R R8, SR_TID.X ;  /* 0x0000000000087919 */ /* 0x000e240000002100 */
[----:B0-----:R-:W-:-:S04]  /*24e20*/  LOP3.LUT R8, R8, 0x7f, RZ, 0xc0, !PT ;  /* 0x0000007f08087812 */ /* 0x001fc800078ec0ff */
[----:B------:R-:W-:Y:S02]  /*24e30*/  ISETP.NE.AND P1, PT, R8, RZ, PT ;  /* 0x000000ff0800720c */ /* 0x000fe40003f25270 */
[----:B--2---:R-:W-:Y:S02]  /*24e40*/  LEA R2, R2, R9, 0x3 ;  /* 0x0000000902027211 */ /* 0x004fe400078e18ff */
[----:B---3--:R-:W-:-:S04]  /*24e50*/  SHF.L.U32 R3, R3, 0x1f, RZ ;  /* 0x0000001f03037819 */ /* 0x008fc800000006ff */
[----:B------:R-:W0:Y:S02]  /*24e60*/  SYNCS.PHASECHK.TRANS64.TRYWAIT P0, [R2+URZ+0x29880], R3 ;  /* 0x02988003020075a7 */ /* 0x000e24000800017f */
[----:B0-----:R-:W-:Y:S05]  /*24e70*/  @!P0 BRA `(.L_x_725) ;  /* 0x0000005400e08947 */ /* 0x001fea0003800000 */
.L_x_881:
        /* <DEDUP_REMOVED lines=8> */
.L_x_726:
[----:B------:R-:W2:Y:S04]  /*24f00*/  LDL R7, [R1+0x4] ;  /* 0x0000040001077983 */ /* 0x000ea80000100800 */
[----:B------:R-:W2:Y:S04]  /*24f10*/  LDL R4, [R1+0x8] ;  /* 0x0000080001047983 */ /* 0x000ea80000100800 */
[----:B------:R-:W3:Y:S04]  /*24f20*/  LDL R6, [R1+0x24] ;  /* 0x0000240001067983 */ /* 0x000ee80000100800 */
[----:B------:R-:W4:Y:S01]  /*24f30*/  LDL R5, [R1] ;  /* 0x0000000001057983 */ /* 0x000f220000100800 */
[----:B------:R-:W-:Y:S01]  /*24f40*/  R2UR UR9, R2 ;  /* 0x00000000020972ca */ /* 0x000fe200000e0000 */
[----:B------:R-:W-:Y:S01]  /*24f50*/  UIADD3 UR4, UP0, UR40, 0x470, URZ ;  /* 0x0000047028047890 */ /* 0x000fe2000ff1e03f */
[----:B------:R-:W-:Y:S01]  /*24f60*/  R2UR UR12, R18 ;  /* 0x00000000120c72ca */ /* 0x000fe200000e0000 */
[----:B------:R-:W-:Y:S01]  /*24f70*/  UMOV UR6, 0x0 ;  /* 0x0000000000067882 */ /* 0x000fe20000000000 */
[----:B------:R-:W-:Y:S01]  /*24f80*/  UMOV UR7, 0x14f00000 ;  /* 0x14f0000000077882 */ /* 0x000fe20000000000 */
[----:B------:R-:W-:Y:S01]  /*24f90*/  UIADD3.X UR5, URZ, UR41, URZ, UP0, !UPT ;  /* 0x000000293f057290 */ /* 0x000fe200087fe43f */
[----:B------:R-:W-:-:S07]  /*24fa0*/  UMOV UR10, URZ ;  /* 0x0000003f000a7c82 */ /* 0x000fce0008000000 */
[----:B------:R-:W-:Y:S01]  /*24fb0*/  UIADD3 UR9, UR9, 0x29870, URZ ;  /* 0x0002987009097890 */ /* 0x000fe2000fffe03f */
[----:B--2---:R-:W-:Y:S02]  /*24fc0*/  IMAD R4, R4, 0x5000, R7 ;  /* 0x0000500004047824 */ /* 0x004fe400078e0207 */
[----:B---3--:R-:W-:-:S03]  /*24fd0*/  IMAD R0, R0, 0xa0, R6 ;  /* 0x000000a000007824 */ /* 0x008fc600078e0206 */
[----:B------:R-:W-:Y:S02]  /*24fe0*/  R2UR UR8, R4 ;  /* 0x00000000040872ca */ /* 0x000fe400000e0000 */
[----:B----4-:R-:W-:Y:S02]  /*24ff0*/  R2UR UR13, R5 ;  /* 0x00000000050d72ca */ /* 0x010fe400000e0000 */
[----:B------:R-:W-:-:S09]  /*25000*/  R2UR UR11, R0 ;  /* 0x00000000000b72ca */ /* 0x000fd200000e0000 */
[----:B------:R-:W-:-:S09]  /*25010*/  UIADD3 UR8, UR8, 0xa400, URZ ;  /* 0x0000a40008087890 */ /* 0x000fd2000fffe03f */
[----:B------:R1:W-:Y:S01]  /*25020*/  UTMALDG.4D [UR8], [UR4], desc[UR6] ;  /* 0x00000608040075b4 */ /* 0x0003e20008019000 */
[----:B------:R-:W2:Y:S02]  /*25030*/  SYNCS.PHASECHK.TRANS64.TRYWAIT P0, [R2+URZ+0x29840], R3 ;  /* 0x02984003020075a7 */ /* 0x000ea4000800017f */
[----:B-12---:R-:W-:Y:S05]  /*25040*/  @!P0 BRA `(.L_x_727) ;  /* 0x0000005400808947 */ /* 0x006fea0003800000 */
.L_x_882:
[----:B------:R-:W-:Y:S05]  /*25050*/  @P1 BRA `(.L_x_728) ;  /* 0x00000000001c1947 */ /* 0x000fea0003800000 */
[----:B------:R-:W2:Y:S01]  /*25060*/  S2R R4, SR_TID.X ;  /* 0x0000000000047919 */ /* 0x000ea20000002100 */
[----:B01----:R-:W-:-:S04]  /*25070*/  IMAD.MOV.U32 R3, RZ, RZ, 0x7800 ;  /* 0x00007800ff037424 */ /* 0x003fc800078e00ff */
[----:B------:R3:W-:Y:S01]  /*25080*/  SYNCS.ARRIVE.TRANS64 RZ, [R2+URZ+0x29830], R3 ;  /* 0x0298300302ff79a7 */ /* 0x0007e2000800003f */
[----:B--2---:R-:W-:-:S04]  /*25090*/  LOP3.LUT R4, R4, 0x1f, RZ, 0xc0, !PT ;  /* 0x0000001f04047812 */ /* 0x004fc800078ec0ff */
[----:B------:R-:W-:-:S13]  /*250a0*/  ISETP.NE.AND P0, PT, R4, RZ, PT ;  /* 0x000000ff0400720c */ /* 0x000fda0003f05270 */
[----:B---3--:R-:W-:Y:S05]  /*250b0*/  @!P0 BRA `(.L_x_728) ;  /* 0x0000000000048947 */ /* 0x008fea0003800000 */
[----:B------:R-:W-:Y:S01]  /*250c0*/  BPT.TRAP 0x1 ;  /* 0x000000040000795c */ /* 0x000fe20000300000 */
.L_x_728:
[----:B------:R-:W2:Y:S04]  /*250d0*/  LDL R6, [R1+0x4] ;  /* 0x0000040001067983 */ /* 0x000ea80000100800 */
[----:B------:R-:W2:Y:S04]  /*250e0*/  LDL R5, [R1+0x8] ;  /* 0x0000080001057983 */ /* 0x000ea80000100800 */
[----:B------:R-:W3:Y:S04]  /*250f0*/  LDL R4, [R1] ;  /* 0x0000000001047983 */ /* 0x000ee80000100800 */
[----:B01----:R-:W4:Y:S01]  /*25100*/  LDL.LU R3, [R1+0x10] ;  /* 0x0000100001037983 */ /* 0x003f220000300800 */
[----:B------:R-:W-:Y:S01]  /*25110*/  R2UR UR11, R0 ;  /* 0x00000000000b72ca */ /* 0x000fe200000e0000 */
[----:B------:R-:W-:Y:S01]  /*25120*/  UIADD3 UR4, UP0, UR40, 0x370, URZ ;  /* 0x0000037028047890 */ /* 0x000fe2000ff1e03f */
[----:B------:R-:W-:Y:S01]  /*25130*/  R2UR UR9, R2 ;  /* 0x00000000020972ca */ /* 0x000fe200000e0000 */
[----:B------:R-:W-:Y:S01]  /*25140*/  UMOV UR10, URZ ;  /* 0x0000003f000a7c82 */ /* 0x000fe20008000000 */
[----:B------:R-:W-:Y:S01]  /*25150*/  R2UR UR12, R18 ;  /* 0x00000000120c72ca */ /* 0x000fe200000e0000 */
[----:B------:R-:W-:Y:S01]  /*25160*/  UIADD3.X UR5, URZ, UR41, URZ, UP0, !UPT ;  /* 0x000000293f057290 */ /* 0x000fe200087fe43f */
[----:B------:R-:W-:Y:S01]  /*25170*/  PLOP3.LUT P0, PT, PT, PT, PT, 0x80, 0x0 ;  /* 0x000000000000781c */ /* 0x000fe20003f0f070 */
[----:B------:R-:W-:Y:S01]  /*25180*/  UMOV UR6, 0x0 ;  /* 0x0000000000067882 */ /* 0x000fe20000000000 */
[----:B------:R-:W-:Y:S01]  /*25190*/  UMOV UR7, 0x14f00000 ;  /* 0x14f0000000077882 */ /* 0x000fe20000000000 */
[----:B------:R-:W-:-:S06]  /*251a0*/  UMOV UR17, 0x40 ;  /* 0x0000004000117882 */ /* 0x000fcc0000000000 */
[----:B------:R-:W-:Y:S01]  /*251b0*/  UIADD3 UR9, UR9, 0x29830, URZ ;  /* 0x0002983009097890 */ /* 0x000fe2000fffe03f */
[----:B--2---:R-:W-:Y:S01]  /*251c0*/  IMAD R0, R5, 0x7800, R6 ;  /* 0x0000780005007824 */ /* 0x004fe200078e0206 */
[----:B---3--:R-:W-:-:S04]  /*251d0*/  R2UR UR13, R4 ;  /* 0x00000000040d72ca */ /* 0x008fc800000e0000 */
[----:B------:R-:W-:Y:S02]  /*251e0*/  R2UR UR8, R0 ;  /* 0x00000000000872ca */ /* 0x000fe400000e0000 */
[----:B----4-:R-:W-:-:S04]  /*251f0*/  LOP3.LUT R3, R3, 0xfffffffe, RZ, 0xc0, !PT ;  /* 0xfffffffe03037812 */ /* 0x010fc800078ec0ff */
[----:B------:R-:W-:-:S05]  /*25200*/  @P0 LOP3.LUT R3, R3, 0x1, RZ, 0xfc, !PT ;  /* 0x0000000103030812 */ /* 0x000fca00078efcff */
[----:B------:R2:W-:Y:S02]  /*25210*/  STL [R1+0x10], R3 ;  /* 0x0000100301007387 */ /* 0x0005e40000100800 */
[----:B------:R-:W-:Y:S02]  /*25220*/  UIADD3 UR14, UR8, 0x1a400, URZ ;  /* 0x0001a400080e7890 */ /* 0x000fe4000fffe03f */
[----:B------:R-:W-:Y:S02]  /*25230*/  UIADD3 UR15, UR8, 0x1cc00, URZ ;  /* 0x0001cc00080f7890 */ /* 0x000fe4000fffe03f */
[----:B------:R-:W-:-:S03]  /*25240*/  UIADD3 UR16, UR8, 0x1f400, URZ ;  /* 0x0001f40008107890 */ /* 0x000fc6000fffe03f */
[----:B------:R-:W-:Y:S01]  /*25250*/  UMOV UR8, UR14 ;  /* 0x0000000e00087c82 */ /* 0x000fe20008000000 */
[----:B------:R-:W-:Y:S01]  /*25260*/  UMOV UR14, 0x80 ;  /* 0x00000080000e7882 */ /* 0x000fe20000000000 */
[----:B------:R0:W-:Y:S02]  /*25270*/  UTMALDG.4D [UR8], [UR4], desc[UR6] ;  /* 0x00000608040075b4 */ /* 0x0001e40008019000 */
[----:B0-----:R-:W-:Y:S01]  /*25280*/  UMOV UR8, UR15 ;  /* 0x0000000f00087c82 */ /* 0x001fe20008000000 */
[----:B------:R-:W-:Y:S02]  /*25290*/  UMOV UR10, UR17 ;  /* 0x00000011000a7c82 */ /* 0x000fe40008000000 */
[----:B------:R0:W-:Y:S02]  /*252a0*/  UTMALDG.4D [UR8], [UR4], desc[UR6] ;  /* 0x00000608040075b4 */ /* 0x0001e40008019000 */
[----:B0-----:R-:W-:Y:S01]  /*252b0*/  UMOV UR8, UR16 ;  /* 0x0000001000087c82 */ /* 0x001fe20008000000 */
[----:B------:R-:W-:-:S02]  /*252c0*/  UMOV UR10, UR14 ;  /* 0x0000000e000a7c82 */ /* 0x000fc40008000000 */
[----:B------:R2:W-:Y:S02]  /*252d0*/  UTMALDG.4D [UR8], [UR4], desc[UR6] ;  /* 0x00000608040075b4 */ /* 0x0005e40008019000 */
[----:B--2---:R-:W-:Y:S01]  /*252e0*/  NOP ;  /* 0x0000000000007918 */ /* 0x004fe20000000000 */
.L_x_722:
[----:B------:R-:W2:Y:S04]  /*252f0*/  LDL R2, [R1+0x4] ;  /* 0x0000040001027983 */ /* 0x000ea80000100800 */
[----:B------:R-:W3:Y:S04]  /*25300*/  LDL.LU R3, [R1+0x38] ;  /* 0x0000380001037983 */ /* 0x000ee80000300800 */
[----:B------:R-:W4:Y:S04]  /*25310*/  LDL.LU R5, [R1+0x30] ;  /* 0x0000300001057983 */ /* 0x000f280000300800 */
[----:B0-----:R-:W5:Y:S01]  /*25320*/  LDL.LU R4, [R1+0x3c] ;  /* 0x00003c0001047983 */ /* 0x001f620000300800 */
[----:B------:R-:W-:Y:S05]  /*25330*/  WARPSYNC.ALL ;  /* 0x0000000000007948 */ /* 0x000fea0003800000 */
[----:B------:R-:W-:Y:S01]  /*25340*/  ULDC.64 UR4, c[0x0][0x298] ;  /* 0x0000a60000047ab9 */ /* 0x000fe20000000a00 */
[----:B------:R-:W-:Y:S01]  /*25350*/  ULDC.64 UR6, c[0x0][0xa00] ;  /* 0x0002800000067ab9 */ /* 0x000fe20000000a00 */
[----:B------:R-:W-:Y:S01]  /*25360*/  BSSY B6, `(.L_x_729) ;  /* 0x0000024000067945 */ /* 0x000fe20003800000 */
[----:B------:R-:W-:Y:S01]  /*25370*/  BAR.SYNC.DEFER_BLOCKING 0x8, 0x180 ;  /* 0x0206000000007b1d */ /* 0x000fe20000010000 */
[----:B------:R-:W-:-:S04]  /*25380*/  ISETP.NE.U32.AND P0, PT, RZ, UR6, PT ;  /* 0x00000006ff007c0c */ /* 0x000fc8000bf05070 */
[----:B------:R-:W-:Y:S02]  /*25390*/  ISETP.NE.AND.EX P0, PT, RZ, UR7, PT, P0 ;  /* 0x00000007ff007c0c */ /* 0x000fe4000bf05300 */
[----:B--2---:R-:W-:Y:S02]  /*253a0*/  IADD3 R2, R2, 0x14400, RZ ;  /* 0x0001440002027810 */ /* 0x004fe40007ffe0ff */
[----:B---3--:R-:W-:Y:S02]  /*253b0*/  SHF.R.S32.HI R0, RZ, 0x1f, R3 ;  /* 0x0000001fff007819 */ /* 0x008fe40000011403 */
[----:B------:R-:W-:Y:S02]  /*253c0*/  LOP3.LUT P1, RZ, R2, 0x1bf, RZ, 0xc0, !PT ;  /* 0x000001bf02ff7812 */ /* 0x000fe4000782c0ff */
[----:B----4-:R-:W-:Y:S01]  /*253d0*/  SEL R5, R5, RZ, !P0 ;  /* 0x000000ff05057207 */ /* 0x010fe20004000000 */
[----:B------:R-:W-:Y:S01]  /*253e0*/  IMAD R0, R0, UR4, RZ ;  /* 0x0000000400007c24 */ /* 0x000fe2000f8e02ff */
[----:B-----5:R-:W-:-:S03]  /*253f0*/  SEL R4, R4, RZ, !P0 ;  /* 0x000000ff04047207 */ /* 0x020fc60004000000 */
[C---:B------:R-:W-:Y:S02]  /*25400*/  IMAD R0, R3.reuse, UR5, R0 ;  /* 0x0000000503007c24 */ /* 0x040fe4000f8e0200 */
[----:B------:R-:W-:-:S05]  /*25410*/  IMAD.WIDE.U32 R2, R3, UR4, RZ ;  /* 0x0000000403027c25 */ /* 0x000fca000f8e00ff */
[----:B------:R0:W-:Y:S04]  /*25420*/  STL.64 [R1+0x48], R2 ;  /* 0x0000480201007387 */ /* 0x0001e80000100a00 */
[----:B------:R2:W-:Y:S04]  /*25430*/  STL [R1+0x30], R5 ;  /* 0x0000300501007387 */ /* 0x0005e80000100800 */
[----:B------:R2:W-:Y:S01]  /*25440*/  STL [R1+0x5c], R4 ;  /* 0x00005c0401007387 */ /* 0x0005e20000100800 */
[----:B0-----:R-:W-:Y:S01]  /*25450*/  IMAD.IADD R2, R3, 0x1, R0 ;  /* 0x0000000103027824 */ /* 0x001fe200078e0200 */
[----:B------:R-:W-:-:S05]  /*25460*/  SHF.R.S32.HI R0, RZ, 0x1f, R18 ;  /* 0x0000001fff007819 */ /* 0x000fca0000011412 */
[----:B------:R2:W-:Y:S04]  /*25470*/  STL [R1+0x3c], R0 ;  /* 0x00003c0001007387 */ /* 0x0005e80000100800 */
[----:B------:R2:W-:Y:S01]  /*25480*/  STL [R1+0x38], R2 ;  /* 0x0000380201007387 */ /* 0x0005e20000100800 */
[----:B------:R-:W-:Y:S05]  /*25490*/  @!P1 BRA `(.L_x_730) ;  /* 0x0000000000409947 */ /* 0x000fea0003800000 */
[----:B--2---:R-:W-:Y:S01]  /*254a0*/  MOV R2, 0x0 ;  /* 0x0000000000027802 */ /* 0x004fe20000000f00 */
        /* <DEDUP_REMOVED lines=11> */
[----:B-1----:R-:W-:Y:S02]  /*25560*/  IMAD.MOV.U32 R8, RZ, RZ, 0x70 ;  /* 0x00000070ff087424 */ /* 0x002fe400078e00ff */
[----:B------:R-:W-:-:S07]  /*25570*/  IMAD.MOV.U32 R13, RZ, RZ, RZ ;  /* 0x000000ffff0d7224 */ /* 0x000fce00078e00ff */
[----:B------:R-:W-:-:S07]  /*25580*/  LEPC R20, `(.L_x_730) ;  /* 0x000000001014794e */ /* 0x000fce0000000000 */
[----:B0-----:R-:W-:Y:S05]  /*25590*/  CALL.ABS.NOINC R2 ;  /* 0x0000000002007343 */ /* 0x001fea0003c00000 */
.L_x_730:
[----:B------:R-:W-:Y:S05]  /*255a0*/  BSYNC B6 ;  /* 0x0000000000067941 */ /* 0x000fea0003800000 */
.L_x_729:
[----:B--2---:R-:W2:Y:S01]  /*255b0*/  LDL.LU R4, [R1+0x38] ;  /* 0x0000380001047983 */ /* 0x004ea20000300800 */
[----:B------:R-:W0:Y:S01]  /*255c0*/  LDC R7, c[0x0][0x448] ;  /* 0x00011200ff077b82 */ /* 0x000e220000000800 */
[----:B------:R-:W-:Y:S01]  /*255d0*/  ULDC.64 UR4, c[0x0][0x2d8] ;  /* 0x0000b60000047ab9 */ /* 0x000fe20000000a00 */
[----:B------:R-:W-:Y:S01]  /*255e0*/  SHF.L.U32 R17, R17, 0x7, RZ ;  /* 0x0000000711117819 */ /* 0x000fe200000006ff */
[----:B------:R-:W2:Y:S01]  /*255f0*/  LDL.LU.64 R2, [R1+0x48] ;  /* 0x0000480001027983 */ /* 0x000ea20000300a00 */
[----:B------:R-:W-:-:S03]  /*25600*/  ULDC.64 UR6, c[0x0][0x280] ;  /* 0x0000a00000067ab9 */ /* 0x000fc60000000a00 */
[----:B------:R-:W3:Y:S04]  /*25610*/  LDL.LU R0, [R1+0x3c] ;  /* 0x00003c0001007983 */ /* 0x000ee80000300800 */
[----:B------:R-:W4:Y:S04]  /*25620*/  LDL.LU R6, [R1+0x5c] ;  /* 0x00005c0001067983 */ /* 0x000f280000300800 */
[----:B------:R-:W4:Y:S01]  /*25630*/  LDL.LU R5, [R1+0x30] ;  /* 0x0000300001057983 */ /* 0x000f220000300800 */
[----:B------:R-:W0:Y:S01]  /*25640*/  S2R R10, SR_TID.X ;  /* 0x00000000000a7919 */ /* 0x000e220000002100 */
[----:B-1----:R-:W1:Y:S01]  /*25650*/  S2R R8, SR_TID.X ;  /* 0x0000000000087919 */ /* 0x002e620000002100 */
[----:B0-----:R-:W-:Y:S01]  /*25660*/  ISETP.NE.AND P0, PT, R7, 0x1, PT ;  /* 0x000000010700780c */ /* 0x001fe20003f05270 */
[----:B------:R-:W-:-:S02]  /*25670*/  IMAD.SHL.U32 R10, R10, 0x10, RZ ;  /* 0x000000100a0a7824 */ /* 0x000fc400078e00ff */
[----:B-1----:R-:W-:-:S03]  /*25680*/  IMAD.SHL.U32 R9, R8, 0x10, RZ ;  /* 0x0000001008097824 */ /* 0x002fc600078e00ff */
[----:B------:R-:W-:-:S04]  /*25690*/  LOP3.LUT R10, R10, 0x30, RZ, 0xc0, !PT ;  /* 0x000000300a0a7812 */ /* 0x000fc800078ec0ff */
[C---:B------:R-:W-:Y:S02]  /*256a0*/  LOP3.LUT R11, R10.reuse, 0x40, RZ, 0xfc, !PT ;  /* 0x000000400a0b7812 */ /* 0x040fe400078efcff */
[----:B------:R-:W-:Y:S02]  /*256b0*/  LOP3.LUT R10, R10, 0x80, RZ, 0xfc, !PT ;  /* 0x000000800a0a7812 */ /* 0x000fe400078efcff */
[----:B------:R-:W-:Y:S01]  /*256c0*/  LOP3.LUT R9, R9, 0x30, RZ, 0xc0, !PT ;  /* 0x0000003009097812 */ /* 0x000fe200078ec0ff */
[----:B--2---:R-:W-:Y:S02]  /*256d0*/  IMAD.MOV.U32 R3, RZ, RZ, R4 ;  /* 0x000000ffff037224 */ /* 0x004fe400078e0004 */
[----:B------:R-:W0:Y:S01]  /*256e0*/  S2R R4, SR_TID.X ;  /* 0x0000000000047919 */ /* 0x000e220000002100 */
[----:B---3--:R-:W-:Y:S02]  /*256f0*/  IMAD R0, R0, UR4, RZ ;  /* 0x0000000400007c24 */ /* 0x008fe4000f8e02ff */
[----:B------:R-:W-:-:S04]  /*25700*/  IMAD.WIDE.U32 R2, R18, UR4, R2 ;  /* 0x0000000412027c25 */ /* 0x000fc8000f8e0002 */
[----:B------:R-:W-:Y:S01]  /*25710*/  IMAD R0, R18, UR5, R0 ;  /* 0x0000000512007c24 */ /* 0x000fe2000f8e0200 */
[----:B------:R-:W-:-:S04]  /*25720*/  ULDC.64 UR4, c[0x0][0x2e0] ;  /* 0x0000b80000047ab9 */ /* 0x000fc80000000a00 */
[----:B------:R-:W-:Y:S01]  /*25730*/  IADD3 R3, R3, R0, RZ ;  /* 0x0000000003037210 */ /* 0x000fe20007ffe0ff */
[----:B----4-:R-:W-:Y:S02]  /*25740*/  IMAD R0, R6, UR4, RZ ;  /* 0x0000000406007c24 */ /* 0x010fe4000f8e02ff */
[----:B------:R-:W1:Y:S02]  /*25750*/  @P0 LDC R6, c[0x0][0x450] ;  /* 0x00011400ff060b82 */ /* 0x000e640000000800 */
[C---:B------:R-:W-:Y:S02]  /*25760*/  IMAD R0, R5.reuse, UR5, R0 ;  /* 0x0000000505007c24 */ /* 0x040fe4000f8e0200 */
[----:B------:R-:W-:Y:S01]  /*25770*/  IMAD.WIDE.U32 R2, R5, UR4, R2 ;  /* 0x0000000405027c25 */ /* 0x000fe2000f8e0002 */
[----:B------:R-:W-:-:S03]  /*25780*/  ULDC.64 UR4, c[0x0][0x2d0] ;  /* 0x0000b40000047ab9 */ /* 0x000fc60000000a00 */
[----:B------:R-:W-:Y:S01]  /*25790*/  IMAD.IADD R3, R3, 0x1, R0 ;  /* 0x0000000103037824 */ /* 0x000fe200078e0200 */
[C---:B0-----:R-:W-:Y:S01]  /*257a0*/  LOP3.LUT R5, R4.reuse, 0x7f, RZ, 0xc0, !PT ;  /* 0x0000007f04057812 */ /* 0x041fe200078ec0ff */
[----:B------:R-:W-:-:S03]  /*257b0*/  IMAD.SHL.U32 R4, R4, 0x20, RZ ;  /* 0x0000002004047824 */ /* 0x000fc600078e00ff */
[----:B------:R-:W-:-:S04]  /*257c0*/  SHF.R.U32.HI R5, RZ, 0x2, R5 ;  /* 0x00000002ff057819 */ /* 0x000fc80000011605 */
[----:B------:R-:W-:Y:S02]  /*257d0*/  LOP3.LUT R4, R5, 0x60, R4, 0xf8, !PT ;  /* 0x0000006005047812 */ /* 0x000fe400078ef804 */
[----:B------:R-:W0:Y:S02]  /*257e0*/  @P0 LDC R5, c[0x0][0x44c] ;  /* 0x00011300ff050b82 */ /* 0x000e240000000800 */
[----:B------:R-:W-:-:S05]  /*257f0*/  LOP3.LUT R0, R4, R17, RZ, 0xfc, !PT ;  /* 0x0000001104007212 */ /* 0x000fca00078efcff */
[----:B------:R-:W-:Y:S02]  /*25800*/  IMAD.MOV.U32 R4, RZ, RZ, R0 ;  /* 0x000000ffff047224 */ /* 0x000fe400078e0000 */
[----:B0-----:R-:W-:-:S05]  /*25810*/  @P0 IMAD.HI.U32 R5, R0, R5, RZ ;  /* 0x0000000500050227 */ /* 0x001fca00078e00ff */
[----:B-1----:R-:W-:-:S05]  /*25820*/  @P0 SHF.R.U32.HI R4, RZ, R6, R5 ;  /* 0x00000006ff040219 */ /* 0x002fca0000011605 */
[----:B------:R-:W-:Y:S02]  /*25830*/  IMAD.MOV R5, RZ, RZ, -R4 ;  /* 0x000000ffff057224 */ /* 0x000fe400078e0a04 */
[----:B------:R-:W-:-:S04]  /*25840*/  IMAD.WIDE.U32 R2, R4, UR4, R2 ;  /* 0x0000000404027c25 */ /* 0x000fc8000f8e0002 */
[----:B------:R-:W-:Y:S01]  /*25850*/  IMAD R0, R7, R5, R0 ;  /* 0x0000000507007224 */ /* 0x000fe200078e0200 */
[----:B------:R-:W-:-:S05]  /*25860*/  SHF.R.S32.HI R5, RZ, 0x1f, R4 ;  /* 0x0000001fff057819 */ /* 0x000fca0000011404 */
[----:B------:R-:W-:-:S04]  /*25870*/  IMAD R5, R5, UR4, RZ ;  /* 0x0000000405057c24 */ /* 0x000fc8000f8e02ff */
[----:B------:R-:W-:Y:S01]  /*25880*/  IMAD R4, R4, UR5, R5 ;  /* 0x0000000504047c24 */ /* 0x000fe2000f8e0205 */
[----:B------:R-:W-:-:S04]  /*25890*/  ULDC.64 UR4, c[0x0][0x2c8] ;  /* 0x0000b20000047ab9 */ /* 0x000fc80000000a00 */
[----:B------:R-:W-:Y:S02]  /*258a0*/  IADD3 R3, R3, R4, RZ ;  /* 0x0000000403037210 */ /* 0x000fe40007ffe0ff */
[----:B------:R-:W-:Y:S01]  /*258b0*/  SHF.R.S32.HI R4, RZ, 0x1f, R0 ;  /* 0x0000001fff047819 */ /* 0x000fe20000011400 */
[----:B------:R-:W-:-:S04]  /*258c0*/  IMAD.WIDE.U32 R2, R0, UR4, R2 ;  /* 0x0000000400027c25 */ /* 0x000fc8000f8e0002 */
[----:B------:R-:W-:Y:S01]  /*258d0*/  IMAD R4, R4, UR4, RZ ;  /* 0x0000000404047c24 */ /* 0x000fe2000f8e02ff */
[----:B------:R-:W-:Y:S02]  /*258e0*/  ULDC UR4, c[0x0][0x2b8] ;  /* 0x0000ae0000047ab9 */ /* 0x000fe40000000800 */
[----:B------:R-:W-:Y:S01]  /*258f0*/  ISETP.GE.AND P2, PT, R10, UR4, PT ;  /* 0x000000040a007c0c */ /* 0x000fe2000bf46270 */
[----:B------:R-:W-:Y:S01]  /*25900*/  IMAD R0, R0, UR5, R4 ;  /* 0x0000000500007c24 */ /* 0x000fe2000f8e0204 */
[----:B------:R-:W-:Y:S02]  /*25910*/  LOP3.LUT R10, R8, 0x7f, RZ, 0xc0, !PT ;  /* 0x0000007f080a7812 */ /* 0x000fe400078ec0ff */
[----:B------:R0:W5:Y:S01]  /*25920*/  LDL R8, [R1+0x34] ;  /* 0x0000340001087983 */ /* 0x0001620000100800 */
[----:B------:R-:W-:Y:S02]  /*25930*/  IADD3 R4, P3, R2, UR6, RZ ;  /* 0x0000000602047c10 */ /* 0x000fe4000ff7e0ff */
[----:B------:R-:W-:-:S02]  /*25940*/  ISETP.GE.AND P0, PT, R9, UR4, PT ;  /* 0x0000000409007c0c */ /* 0x000fc4000bf06270 */
[----:B------:R-:W-:Y:S01]  /*25950*/  ISETP.GE.AND P1, PT, R11, UR4, PT ;  /* 0x000000040b007c0c */ /* 0x000fe2000bf26270 */
[----:B------:R-:W-:Y:S01]  /*25960*/  UMOV UR4, 0xffffffff ;  /* 0xffffffff00047882 */ /* 0x000fe20000000000 */
[----:B------:R-:W-:Y:S02]  /*25970*/  IADD3.X R3, R3, UR7, R0, P3, !PT ;  /* 0x0000000703037c10 */ /* 0x000fe40009ffe400 */
[----:B------:R-:W-:Y:S01]  /*25980*/  SHF.R.U32.HI R10, RZ, 0x2, R10 ;  /* 0x00000002ff0a7819 */ /* 0x000fe2000001160a */
[----:B0-----:R-:W-:Y:S08]  /*25990*/  BRA.DIV UR4, `(.L_x_731) ;  /* 0x0000004e04407947 */ /* 0x001ff0000b800000 */
[----:B------:R-:W2:Y:S01]  /*259a0*/  LDL.LU R6, [R1+0x54] ;  /* 0x0000540001067983 */ /* 0x000ea20000300800 */
[----:B------:R-:W-:-:S05]  /*259b0*/  IADD3 R0, R10, R17, RZ ;  /* 0x000000110a007210 */ /* 0x000fca0007ffe0ff */
[----:B------:R-:W-:Y:S02]  /*259c0*/  VIADD R5, R0, 0x20 ;  /* 0x0000002000057836 */ /* 0x000fe40000000000 */
[----:B--2---:R-:W-:Y:S02]  /*259d0*/  IMAD R2, R6, R7, RZ ;  /* 0x0000000706027224 */ /* 0x004fe400078e02ff */
[----:B------:R-:W0:Y:S03]  /*259e0*/  SHFL.IDX PT, R7, R4, RZ, 0x1c1f ;  /* 0x001c1fff04077589 */ /* 0x000e2600000e0000 */
[----:B------:R-:W-:Y:S01]  /*259f0*/  ISETP.GE.AND P4, PT, R0, R2, PT ;  /* 0x000000020000720c */ /* 0x000fe20003f86270 */
[----:B------:R-:W1:-:S12]  /*25a00*/  SHFL.IDX PT, R6, R3, RZ, 0x1c1f ;  /* 0x001c1fff03067589 */ /* 0x000e5800000e0000 */
[----:B0-----:R-:W-:-:S05]  /*25a10*/  @!P4 IADD3 R7, P3, R9, R7, RZ ;  /* 0x000000070907c210 */ /* 0x001fca0007f7e0ff */
[----:B-1----:R-:W-:Y:S01]  /*25a20*/  @!P4 IMAD.X R6, RZ, RZ, R6, P3 ;  /* 0x000000ffff06c224 */ /* 0x002fe200018e0606 */
[----:B------:R-:W-:Y:S02]  /*25a30*/  ISETP.GE.AND P3, PT, R5, R2, PT ;  /* 0x000000020500720c */ /* 0x000fe40003f66270 */
[----:B------:R-:W0:Y:S02]  /*25a40*/  SHFL.IDX PT, R5, R4, 0x1, 0x1c1f ;  /* 0x003c1f0004057f89 */ /* 0x000e2400000e0000 */
[----:B------:R-:W-:-:S04]  /*25a50*/  @!P4 LOP3.LUT R7, R7, R6, RZ, 0x3c, !PT ;  /* 0x000000060707c212 */ /* 0x000fc800078e3cff */
[----:B------:R-:W-:-:S04]  /*25a60*/  @!P4 LOP3.LUT R6, R7, R6, RZ, 0x3c, !PT ;  /* 0x000000060706c212 */ /* 0x000fc800078e3cff */
[----:B------:R-:W-:-:S05]  /*25a70*/  @!P4 LOP3.LUT R7, R7, R6, RZ, 0x3c, !PT ;  /* 0x000000060707c212 */ /* 0x000fca00078e3cff */
[----:B-----5:R-:W-:Y:S04]  /*25a80*/  @!P4 LDGSTS.E.BYPASS.LTC128B.128 [R8+0x14400], desc[UR54][R6.64], !P0 ;  /* 0x144000000608cfae */ /* 0x020fe8000c101d76 */
[----:B------:R-:W-:Y:S04]  /*25a90*/  @!P4 LDGSTS.E.BYPASS.LTC128B.128 [R8+0x16400], desc[UR54][R6.64+0x40], !P1 ;  /* 0x164000400608cfae */ /* 0x000fe8000c901d76 */
[----:B------:R1:W-:Y:S01]  /*25aa0*/  @!P4 LDGSTS.E.BYPASS.LTC128B.128 [R8+0x18400], desc[UR54][R6.64+0x80], !P2 ;  /* 0x184000800608cfae */ /* 0x0003e2000d101d76 */
[----:B0-----:R-:W-:-:S03]  /*25ab0*/  @!P3 IADD3 R5, P4, R9, R5, RZ ;  /* 0x000000050905b210 */ /* 0x001fc60007f9e0ff */
[----:B-1----:R-:W0:Y:S02]  /*25ac0*/  SHFL.IDX PT, R6, R3, 0x1, 0x1c1f ;  /* 0x003c1f0003067f89 */ /* 0x002e2400000e0000 */
[----:B0-----:R-:W-:-:S05]  /*25ad0*/  @!P3 IADD3.X R6, RZ, R6, RZ, P4, !PT ;  /* 0x00000006ff06b210 */ /* 0x001fca00027fe4ff */
[----:B------:R-:W-:Y:S02]  /*25ae0*/  @!P3 IMAD.MOV.U32 R7, RZ, RZ, R6 ;  /* 0x000000ffff07b224 */ /* 0x000fe400078e0006 */
[----:B------:R-:W-:Y:S01]  /*25af0*/  @!P3 IMAD.MOV.U32 R6, RZ, RZ, R5 ;  /* 0x000000ffff06b224 */ /* 0x000fe200078e0005 */
[----:B------:R-:W-:-:S04]  /*25b00*/  IADD3 R5, R0, 0x40, RZ ;  /* 0x0000004000057810 */ /* 0x000fc80007ffe0ff */
[----:B------:R-:W-:Y:S04]  /*25b10*/  @!P3 LDGSTS.E.BYPASS.LTC128B.128 [R8+0x14c00], desc[UR54][R6.64], !P0 ;  /* 0x14c000000608bfae */ /* 0x000fe8000c101d76 */
[----:B------:R-:W-:Y:S04]  /*25b20*/  @!P3 LDGSTS.E.BYPASS.LTC128B.128 [R8+0x16c00], desc[UR54][R6.64+0x40], !P1 ;  /* 0x16c000400608bfae */ /* 0x000fe8000c901d76 */
[----:B------:R0:W-:Y:S01]  /*25b30*/  @!P3 LDGSTS.E.BYPASS.LTC128B.128 [R8+0x18c00], desc[UR54][R6.64+0x80], !P2 ;  /* 0x18c000800608bfae */ /* 0x0001e2000d101d76 */
[----:B------:R-:W-:-:S03]  /*25b40*/  ISETP.GE.AND P3, PT, R5, R2, PT ;  /* 0x000000020500720c */ /* 0x000fc60003f66270 */
[----:B------:R-:W1:Y:S04]  /*25b50*/  SHFL.IDX PT, R5, R4, 0x2, 0x1c1f ;  /* 0x005c1f0004057f89 */ /* 0x000e6800000e0000 */
[----:B0-----:R-:W0:Y:S06]  /*25b60*/  SHFL.IDX PT, R6, R3, 0x2, 0x1c1f ;  /* 0x005c1f0003067f89 */ /* 0x001e2c00000e0000 */
[----:B-1----:R-:W-:-:S05]  /*25b70*/  @!P3 IADD3 R5, P4, R9, R5, RZ ;  /* 0x000000050905b210 */ /* 0x002fca0007f9e0ff */
[----:B0-----:R-:W-:-:S04]  /*25b80*/  @!P3 IMAD.X R6, RZ, RZ, R6, P4 ;  /* 0x000000ffff06b224 */ /* 0x001fc800020e0606 */
[----:B------:R-:W-:Y:S01]  /*25b90*/  @!P3 IMAD.MOV.U32 R7, RZ, RZ, R6 ;  /* 0x000000ffff07b224 */ /* 0x000fe200078e0006 */
[----:B------:R-:W-:Y:S02]  /*25ba0*/  @!P3 MOV R6, R5 ;  /* 0x000000050006b202 */ /* 0x000fe40000000f00 */
[----:B------:R0:W1:Y:S04]  /*25bb0*/  SHFL.IDX PT, R5, R3, 0x3, 0x1c1f ;  /* 0x007c1f0003057f89 */ /* 0x00006800000e0000 */
[----:B------:R0:W-:Y:S04]  /*25bc0*/  @!P3 LDGSTS.E.BYPASS.LTC128B.128 [R8+0x15400], desc[UR54][R6.64], !P0 ;  /* 0x154000000608bfae */ /* 0x0001e8000c101d76 */
[----:B------:R0:W-:Y:S04]  /*25bd0*/  @!P3 LDGSTS.E.BYPASS.LTC128B.128 [R8+0x17400], desc[UR54][R6.64+0x40], !P1 ;  /* 0x174000400608bfae */ /* 0x0001e8000c901d76 */
[----:B------:R0:W-:Y:S04]  /*25be0*/  @!P3 LDGSTS.E.BYPASS.LTC128B.128 [R8+0x19400], desc[UR54][R6.64+0x80], !P2 ;  /* 0x194000800608bfae */ /* 0x0001e8000d101d76 */
[----:B------:R0:W2:Y:S02]  /*25bf0*/  SHFL.IDX PT, R3, R4, 0x3, 0x1c1f ;  /* 0x007c1f0004037f89 */ /* 0x0000a400000e0000 */
.L_x_891:
[----:B------:R-:W-:Y:S01]  /*25c00*/  VIADD R0, R0, 0x60 ;  /* 0x0000006000007836 */ /* 0x000fe20000000000 */
[----:B------:R-:W-:Y:S04]  /*25c10*/  BSSY B0, `(.L_x_732) ;  /* 0x000000b000007945 */ /* 0x000fe80003800000 */
[----:B------:R-:W-:-:S13]  /*25c20*/  ISETP.GE.AND P3, PT, R0, R2, PT ;  /* 0x000000020000720c */ /* 0x000fda0003f66270 */
[----:B------:R-:W-:Y:S05]  /*25c30*/  @P3 BRA `(.L_x_733) ;  /* 0x0000000000203947 */ /* 0x000fea0003800000 */
[----:B--2---:R-:W-:-:S05]  /*25c40*/  IADD3 R2, P3, R9, R3, RZ ;  /* 0x0000000309027210 */ /* 0x004fca0007f7e0ff */
[----:B01----:R-:W-:-:S05]  /*25c50*/  IMAD.X R3, RZ, RZ, R5, P3 ;  /* 0x000000ffff037224 */ /* 0x003fca00018e0605 */
[----:B------:R-:W-:Y:S01]  /*25c60*/  @!PT LDS RZ, [RZ] ;  /* 0x00000000fffff984 */ /* 0x000fe20000000800 */
[----:B------:R-:W-:Y:S01]  /*25c70*/  @!PT LDS RZ, [RZ] ;  /* 0x00000000fffff984 */ /* 0x000fe20000000800 */
[----:B------:R-:W-:Y:S01]  /*25c80*/  @!PT LDS RZ, [RZ] ;  /* 0x00000000fffff984 */ /* 0x000fe20000000800 */
[----:B------:R4:W-:Y:S04]  /*25c90*/  LDGSTS.E.BYPASS.LTC128B.128 [R8+0x15c00], desc[UR54][R2.64], !P0 ;  /* 0x15c0000002087fae */ /* 0x0009e8000c101d76 */
[----:B------:R4:W-:Y:S04]  /*25ca0*/  LDGSTS.E.BYPASS.LTC128B.128 [R8+0x17c00], desc[UR54][R2.64+0x40], !P1 ;  /* 0x17c0004002087fae */ /* 0x0009e8000c901d76 */
[----:B------:R4:W-:Y:S02]  /*25cb0*/  LDGSTS.E.BYPASS.LTC128B.128 [R8+0x19c00], desc[UR54][R2.64+0x80], !P2 ;  /* 0x19c0008002087fae */ /* 0x0009e4000d101d76 */
.L_x_733:
[----:B------:R-:W-:Y:S05]  /*25cc0*/  BSYNC B0 ;  /* 0x0000000000007941 */ /* 0x000fea0003800000 */
.L_x_732:
[----:B0--34-:R0:W5:Y:S01]  /*25cd0*/  LDL R8, [R1+0x4] ;  /* 0x0000040001087983 */ /* 0x0191620000100800 */
[----:B------:R-:W-:Y:S01]  /*25ce0*/  PLOP3.LUT P0, PT, PT, PT, PT, 0x80, 0x0 ;  /* 0x000000000000781c */ /* 0x000fe20003f0f070 */
[----:B------:R-:W-:-:S12]  /*25cf0*/  NOP ;  /* 0x0000000000007918 */ /* 0x000fd80000000000 */
.L_x_734:
[----:B------:R-:W3:Y:S01]  /*25d00*/  LDL R2, [R1+0x4] ;  /* 0x0000040001027983 */ /* 0x000ee20000100800 */
[----:B------:R-:W-:Y:S02]  /*25d10*/  PLOP3.LUT P1, PT, P1, P0, PT, 0xa2, 0x0 ;  /* 0x000000000000781c */ /* 0x000fe40000f21472 */
[----:B---3--:R-:W-:-:S08]  /*25d20*/  @P0 R2UR P1, UR4, R2 ;  /* 0x00000000020402ca */ /* 0x008fd00000020000 */
[----:B------:R-:W-:-:S05]  /*25d30*/  @P0 PLOP3.LUT P0, PT, P1, PT, PT, 0x80, 0x0 ;  /* 0x000000000000081c */ /* 0x000fca0000f0f070 */
[----:B------:R-:W-:Y:S01]  /*25d40*/  @!P1 SYNCS.ARRIVE.TRANS64.RED.A0T1 RZ, [UR4+0x29800], RZ ;  /* 0x029800ffffff99a7 */ /* 0x000fe20008200404 */
[----:B------:R-:W-:Y:S07]  /*25d50*/  @!P1 ARRIVES.LDGSTSBAR.64.TRANSCNT [UR4+0x29800] ;  /* 0x02980000ff0099b0 */ /* 0x000fee0008000a84 */
[----:B------:R-:W-:Y:S05]  /*25d60*/  @P0 BRA.U.ANY `(.L_x_734) ;  /* 0xfffffffd00e40947 */ /* 0x000fea000393ffff */
[----:B--2---:R-:W2:Y:S02]  /*25d70*/  LDL.LU R3, [R1+0x58] ;  /* 0x0000580001037983 */ /* 0x004ea40000300800 */
[----:B--2---:R-:W-:-:S04]  /*25d80*/  IADD3 R3, R3, 0x1, RZ ;  /* 0x0000000103037810 */ /* 0x004fc80007ffe0ff */
[----:B------:R-:W-:Y:S01]  /*25d90*/  LEA.HI R0, R3, R3, RZ, 0x1 ;  /* 0x0000000303007211 */ /* 0x000fe200078f08ff */
[----:B------:R2:W-:Y:S03]  /*25da0*/  STL [R1+0x58], R3 ;  /* 0x0000580301007387 */ /* 0x0005e60000100800 */
[----:B------:R-:W-:-:S05]  /*25db0*/  LOP3.LUT R0, R0, 0xfffffffe, RZ, 0xc0, !PT ;  /* 0xfffffffe00007812 */ /* 0x000fca00078ec0ff */
[----:B------:R-:W-:-:S05]  /*25dc0*/  IMAD.IADD R0, R3, 0x1, -R0 ;  /* 0x0000000103007824 */ /* 0x000fca00078e0a00 */
[----:B------:R-:W-:Y:S01]  /*25dd0*/  SHF.L.U32 R0, R0, 0x1f, RZ ;  /* 0x0000001f00007819 */ /* 0x000fe200000006ff */
[----:B------:R-:W-:Y:S01]  /*25de0*/  NOP ;  /* 0x0000000000007918 */ /* 0x000fe20000000000 */
[----:B------:R2:W-:Y:S01]  /*25df0*/  SYNCS.ARRIVE.TRANS64.A1T0 RZ, [R2+URZ+0x29800], RZ ;  /* 0x029800ff02ff79a7 */ /* 0x0005e2000810003f */
[----:B------:R-:W-:Y:S01]  /*25e00*/  BSSY B0, `(.L_x_735) ;  /* 0x0000003000007945 */ /* 0x000fe20003800000 */
[----:B------:R-:W3:Y:S03]  /*25e10*/  SYNCS.PHASECHK.TRANS64.TRYWAIT P0, [R2+URZ+0x29820], R0 ;  /* 0x02982000020075a7 */ /* 0x000ee6000800017f */
[----:B--23--:R-:W-:Y:S05]  /*25e20*/  @!P0 BRA `(.L_x_736) ;  /* 0x0000004c00808947 */ /* 0x00cfea0003800000 */
.L_x_892:
[----:B------:R-:W-:Y:S05]  /*25e30*/  BSYNC B0 ;  /* 0x0000000000007941 */ /* 0x000fea0003800000 */
.L_x_735:
[----:B--2---:R-:W2:Y:S02]  /*25e40*/  LDL.LU R2, [R1+0x40] ;  /* 0x0000400001027983 */ /* 0x004ea40000300800 */
[----:B--2---:R-:W-:-:S13]  /*25e50*/  ISETP.GE.AND P0, PT, R2, 0xa1, PT ;  /* 0x000000a10200780c */ /* 0x004fda0003f06270 */
[----:B------:R-:W-:Y:S05]  /*25e60*/  @!P0 BRA `(.L_x_737) ;  /* 0x00000010003c8947 */ /* 0x000fea0003800000 */
[----:B------:R-:W2:Y:S04]  /*25e70*/  LDL.LU R2, [R1+0x50] ;  /* 0x0000500001027983 */ /* 0x000ea80000300800 */
[----:B------:R3:W5:Y:S04]  /*25e80*/  LDL.LU R0, [R1+0x8] ;  /* 0x0000080001007983 */ /* 0x0007680000300800 */
[----:B------:R3:W5:Y:S02]  /*25e90*/  LDL.LU R3, [R1+0x14] ;  /* 0x0000140001037983 */ /* 0x0007640000300800 */
[----:B--23--:R-:W-:-:S07]  /*25ea0*/  VIADD R2, R2, 0xfffffffe ;  /* 0xfffffffe02027836 */ /* 0x00cfce0000000000 */
.L_x_759:
[----:B--2---:R-:W2:Y:S01]  /*25eb0*/  LDL R4, [R1+0x10] ;  /* 0x0000100001047983 */ /* 0x004ea20000100800 */
[----:B-1---5:R-:W-:Y:S01]  /*25ec0*/  IADD3 R5, R0, 0x1, RZ ;  /* 0x0000000100057810 */ /* 0x022fe20007ffe0ff */
[----:B------:R-:W-:Y:S05]  /*25ed0*/  YIELD ;  /* 0x0000000000007946 */ /* 0x000fea0003800000 */
[C---:B------:R-:W-:Y:S01]  /*25ee0*/  ISETP.NE.AND P0, PT, R5.reuse, 0x2, PT ;  /* 0x000000020500780c */ /* 0x040fe20003f05270 */
[----:B------:R-:W-:Y:S03]  /*25ef0*/  BSSY B0, `(.L_x_738) ;  /* 0x0000094000007945 */ /* 0x000fe60003800000 */
[----:B------:R-:W-:-:S02]  /*25f00*/  SEL R10, R5, RZ, P0 ;  /* 0x000000ff050a7207 */ /* 0x000fc40000000000 */
[----:B--2---:R-:W-:Y:S02]  /*25f10*/  LOP3.LUT P1, RZ, R4, 0x1, RZ, 0xc0, !PT ;  /* 0x0000000104ff7812 */ /* 0x004fe4000782c0ff */
[----:B------:R-:W-:-:S04]  /*25f20*/  SEL R4, RZ, 0x1, P0 ;  /* 0x00000001ff047807 */ /* 0x000fc80000000000 */
[----:B------:R-:W-:-:S05]  /*25f30*/  LOP3.LUT R9, R3, R4, RZ, 0x3c, !PT ;  /* 0x0000000403097212 */ /* 0x000fca00078e3cff */
[----:B------:R1:W-:Y:S04]  /*25f40*/  STL [R1+0x14], R9 ;  /* 0x0000140901007387 */ /* 0x0003e80000100800 */
[----:B------:R1:W-:Y:S01]  /*25f50*/  STL [R1+0x8], R10 ;  /* 0x0000080a01007387 */ /* 0x0003e20000100800 */
[----:B------:R-:W-:Y:S05]  /*25f60*/  @!P1 BRA `(.L_x_739) ;  /* 0x0000000800309947 */ /* 0x000fea0003800000 */
[----:B------:R-:W-:Y:S01]  /*25f70*/  ULDC.64 UR4, c[0x0][0x418] ;  /* 0x0001060000047ab9 */ /* 0x000fe20000000a00 */
[----:B------:R-:W-:Y:S01]  /*25f80*/  IMAD.MOV.U32 R8, RZ, RZ, R2 ;  /* 0x000000ffff087224 */ /* 0x000fe200078e0002 */
[----:B------:R-:W-:-:S04]  /*25f90*/  ISETP.NE.U32.AND P0, PT, RZ, UR4, PT ;  /* 0x00000004ff007c0c */ /* 0x000fc8000bf05070 */
[----:B------:R-:W-:-:S13]  /*25fa0*/  ISETP.NE.AND.EX P0, PT, RZ, UR5, PT, P0 ;  /* 0x00000005ff007c0c */ /* 0x000fda000bf05300 */
[----:B------:R-:W-:Y:S05]  /*25fb0*/  @!P0 BRA `(.L_x_740) ;  /* 0x0000000000508947 */ /* 0x000fea0003800000 */
[----:B------:R-:W2:Y:S01]  /*25fc0*/  LDL R12, [R1+0x20] ;  /* 0x00002000010c7983 */ /* 0x000ea20000100800 */
[----:B------:R-:W3:Y:S01]  /*25fd0*/  LDC R7, c[0x0][0x43c] ;  /* 0x00010f00ff077b82 */ /* 0x000ee20000000800 */
[----:B------:R-:W-:Y:S02]  /*25fe0*/  ULDC.64 UR6, c[0x0][0x428] ;  /* 0x00010a0000067ab9 */ /* 0x000fe40000000a00 */
[----:B------:R-:W4:Y:S01]  /*25ff0*/  LDL R11, [R1+0x1c] ;  /* 0x00001c00010b7983 */ /* 0x000f220000100800 */
[----:B---3--:R-:W-:-:S13]  /*26000*/  ISETP.NE.AND P0, PT, R7, 0x1, PT ;  /* 0x000000010700780c */ /* 0x008fda0003f05270 */
[----:B------:R-:W3:Y:S02]  /*26010*/  @P0 LDC.64 R4, c[0x0][0x440] ;  /* 0x00011000ff040b82 */ /* 0x000ee40000000a00 */
[----:B---3--:R-:W-:-:S04]  /*26020*/  @P0 IMAD.HI.U32 R6, R2, R4, RZ ;  /* 0x0000000402060227 */ /* 0x008fc800078e00ff */
[----:B------:R-:W-:Y:S01]  /*26030*/  IMAD.MOV.U32 R4, RZ, RZ, R2 ;  /* 0x000000ffff047224 */ /* 0x000fe200078e0002 */
[----:B------:R-:W-:-:S04]  /*26040*/  @P0 SHF.R.U32.HI R4, RZ, R5, R6 ;  /* 0x00000005ff040219 */ /* 0x000fc80000011606 */
[----:B------:R-:W-:Y:S02]  /*26050*/  SHF.R.S32.HI R5, RZ, 0x1f, R4 ;  /* 0x0000001fff057819 */ /* 0x000fe40000011404 */
[----:B------:R-:W-:-:S05]  /*26060*/  IADD3 R8, -R4, RZ, RZ ;  /* 0x000000ff04087210 */ /* 0x000fca0007ffe1ff */
[----:B------:R-:W-:Y:S02]  /*26070*/  IMAD R8, R7, R8, R2 ;  /* 0x0000000807087224 */ /* 0x000fe400078e0202 */
[----:B--2---:R-:W-:-:S04]  /*26080*/  IMAD R6, R12, UR6, RZ ;  /* 0x000000060c067c24 */ /* 0x004fc8000f8e02ff */
[C---:B----4-:R-:W-:Y:S02]  /*26090*/  IMAD R6, R11.reuse, UR7, R6 ;  /* 0x000000070b067c24 */ /* 0x050fe4000f8e0206 */
[----:B------:R-:W-:-:S04]  /*260a0*/  IMAD.WIDE.U32 R4, R11, UR6, R4 ;  /* 0x000000060b047c25 */ /* 0x000fc8000f8e0004 */
[----:B------:R-:W-:Y:S01]  /*260b0*/  IMAD.IADD R5, R6, 0x1, R5 ;  /* 0x0000000106057824 */ /* 0x000fe200078e0205 */
[----:B------:R-:W-:-:S04]  /*260c0*/  LEA R6, P0, R4, UR4, 0x2 ;  /* 0x0000000404067c11 */ /* 0x000fc8000f8010ff */
[----:B------:R-:W-:-:S05]  /*260d0*/  LEA.HI.X R7, R4, UR5, R5, 0x2, P0 ;  /* 0x0000000504077c11 */ /* 0x000fca00080f1405 */
[----:B------:R-:W2:Y:S04]  /*260e0*/  LDG.E R4, desc[UR54][R6.64] ;  /* 0x0000003606047981 */ /* 0x000ea8000c1e1900 */
[----:B--2---:R2:W-:Y:S02]  /*260f0*/  STL [R1], R4 ;  /* 0x0000000401007387 */ /* 0x0045e40000100800 */
.L_x_740:
[----:B--2---:R-:W2:Y:S01]  /*26100*/  LDL R4, [R1+0x4] ;  /* 0x0000040001047983 */ /* 0x004ea20000100800 */
[----:B------:R-:W3:Y:S02]  /*26110*/  S2R R5, SR_TID.X ;  /* 0x0000000000057919 */ /* 0x000ee40000002100 */
[----:B---3--:R-:W-:Y:S01]  /*26120*/  LOP3.LUT R6, R5, 0x7f, RZ, 0xc0, !PT ;  /* 0x0000007f05067812 */ /* 0x008fe200078ec0ff */
[----:B------:R-:W-:Y:S03]  /*26130*/  BSSY B1, `(.L_x_741) ;  /* 0x0000006000017945 */ /* 0x000fe60003800000 */
[----:B------:R-:W-:Y:S01]  /*26140*/  ISETP.NE.AND P1, PT, R6, RZ, PT ;  /* 0x000000ff0600720c */ /* 0x000fe20003f25270 */
[----:B--2---:R-:W-:Y:S01]  /*26150*/  IMAD R5, R10, 0x8, R4 ;  /* 0x000000080a057824 */ /* 0x004fe200078e0204 */
[----:B------:R-:W-:-:S04]  /*26160*/  SHF.L.U32 R4, R9, 0x1f, RZ ;  /* 0x0000001f09047819 */ /* 0x000fc800000006ff */
[----:B------:R-:W2:Y:S02]  /*26170*/  SYNCS.PHASECHK.TRANS64.TRYWAIT P0, [R5+URZ+0x29880], R4 ;  /* 0x02988004050075a7 */ /* 0x000ea4000800017f */
[----:B--2---:R-:W-:Y:S05]  /*26180*/  @!P0 BRA `(.L_x_742) ;  /* 0x0000004800c08947 */ /* 0x004fea0003800000 */
.L_x_893:
[----:B------:R-:W-:Y:S05]  /*26190*/  BSYNC B1 ;  /* 0x0000000000017941 */ /* 0x000fea0003800000 */
.L_x_741:
[----:B------:R-:W-:Y:S04]  /*261a0*/  BSSY B1, `(.L_x_743) ;  /* 0x0000009000017945 */ /* 0x000fe80003800000 */
[----:B------:R-:W-:Y:S05]  /*261b0*/  @P1 BRA `(.L_x_744) ;  /* 0x00000000001c1947 */ /* 0x000fea0003800000 */
[----:B------:R-:W3:Y:S02]  /*261c0*/  S2R R6, SR_TID.X ;  /* 0x0000000000067919 */ /* 0x000ee40000002100 */
[----:B---3--:R-:W-:Y:S02]  /*261d0*/  LOP3.LUT R7, R6, 0x1f, RZ, 0xc0, !PT ;  /* 0x0000001f06077812 */ /* 0x008fe400078ec0ff */
[----:B------:R-:W-:Y:S02]  /*261e0*/  MOV R6, 0x5000 ;  /* 0x0000500000067802 */ /* 0x000fe40000000f00 */
[----:B------:R-:W-:Y:S02]  /*261f0*/  ISETP.NE.AND P0, PT, R7, RZ, PT ;  /* 0x000000ff0700720c */ /* 0x000fe40003f05270 */
[----:B------:R3:W-:Y:S11]  /*26200*/  SYNCS.ARRIVE.TRANS64 RZ, [R5+URZ+0x29870], R6 ;  /* 0x0298700605ff79a7 */ /* 0x0007f6000800003f */
[----:B---3--:R-:W-:Y:S05]  /*26210*/  @!P0 BRA `(.L_x_744) ;  /* 0x0000000000048947 */ /* 0x008fea0003800000 */
[----:B------:R-:W-:Y:S01]  /*26220*/  BPT.TRAP 0x1 ;  /* 0x000000040000795c */ /* 0x000fe20000300000 */
.L_x_744:
[----:B------:R-:W-:Y:S05]  /*26230*/  BSYNC B1 ;  /* 0x0000000000017941 */ /* 0x000fea0003800000 */
.L_x_743:
[----:B-1----:R-:W3:Y:S04]  /*26240*/  LDL R9, [R1+0x4] ;  /* 0x0000040001097983 */ /* 0x002ee80000100800 */
[----:B------:R-:W3:Y:S04]  /*26250*/  LDL R7, [R1+0x8] ;  /* 0x0000080001077983 */ /* 0x000ee80000100800 */
[----:B------:R-:W4:Y:S01]  /*26260*/  LDL R6, [R1+0x24] ;  /* 0x0000240001067983 */ /* 0x000f220000100800 */
[----:B------:R-:W-:Y:S01]  /*26270*/  IMAD.MOV.U32 R10, RZ, RZ, RZ ;  /* 0x000000ffff0a7224 */ /* 0x000fe200078e00ff */
[----:B------:R-:W-:Y:S01]  /*26280*/  UIADD3 UR4, UP0, UR40, 0x470, URZ ;  /* 0x0000047028047890 */ /* 0x000fe2000ff1e03f */
[----:B------:R-:W-:Y:S01]  /*26290*/  PLOP3.LUT P0, PT, PT, PT, PT, 0x80, 0x0 ;  /* 0x000000000000781c */ /* 0x000fe20003f0f070 */
[----:B------:R-:W-:Y:S01]  /*262a0*/  UMOV UR6, 0x0 ;  /* 0x0000000000067882 */ /* 0x000fe20000000000 */
[----:B------:R-:W-:Y:S01]  /*262b0*/  UMOV UR7, 0x14f00000 ;  /* 0x14f0000000077882 */ /* 0x000fe20000000000 */
[----:B------:R-:W-:Y:S01]  /*262c0*/  R2UR UR10, R10 ;  /* 0x000000000a0a72ca */ /* 0x000fe200000e0000 */
[----:B------:R-:W-:Y:S01]  /*262d0*/  UIADD3.X UR5, URZ, UR41, URZ, UP0, !UPT ;  /* 0x000000293f057290 */ /* 0x000fe200087fe43f */
[----:B---3--:R-:W-:-:S02]  /*262e0*/  IMAD R7, R7, 0x5000, R9 ;  /* 0x0000500007077824 */ /* 0x008fc400078e0209 */
[----:B----4-:R-:W-:Y:S01]  /*262f0*/  IMAD R6, R8, 0xa0, R6 ;  /* 0x000000a008067824 */ /* 0x010fe200078e0206 */
[----:B------:R-:W-:Y:S01]  /*26300*/  IADD3 R8, R5, 0x29870, RZ ;  /* 0x0002987005087810 */ /* 0x000fe20007ffe0ff */
[----:B------:R-:W-:-:S09]  /*26310*/  VIADD R7, R7, 0xa400 ;  /* 0x0000a40007077836 */ /* 0x000fd20000000000 */
.L_x_745:
[----:B------:R-:W3:Y:S01]  /*26320*/  LDL R9, [R1] ;  /* 0x0000000001097983 */ /* 0x000ee20000100800 */
[----:B------:R-:W-:-:S13]  /*26330*/  @P0 ELECT P2, URZ, PT ;  /* 0x00000000003f082f */ /* 0x000fda0003840000 */
[----:B------:R-:W-:Y:S02]  /*26340*/  @P2 R2UR UR12, R18 ;  /* 0x00000000120c22ca */ /* 0x000fe400000e0000 */
[----:B------:R-:W-:Y:S02]  /*26350*/  @P2 R2UR UR11, R6 ;  /* 0x00000000060b22ca */ /* 0x000fe400000e0000 */
[----:B------:R-:W-:Y:S02]  /*26360*/  @P2 R2UR UR9, R8 ;  /* 0x00000000080922ca */ /* 0x000fe400000e0000 */
[----:B------:R-:W-:Y:S02]  /*26370*/  @P2 R2UR UR8, R7 ;  /* 0x00000000070822ca */ /* 0x000fe400000e0000 */
[----:B------:R-:W-:Y:S02]  /*26380*/  @P2 PLOP3.LUT P0, PT, P2, PT, PT, 0x8, 0x0 ;  /* 0x000000000000281c */ /* 0x000fe4000170e170 */
[----:B---3--:R-:W-:-:S02]  /*26390*/  @P2 R2UR UR13, R9 ;  /* 0x00000000090d22ca */ /* 0x008fc400000e0000 */
[----:B------:R-:W-:-:S11]  /*263a0*/  PLOP3.LUT P2, PT, PT, PT, PT, 0x8, 0x0 ;  /* 0x000000000000781c */ /* 0x000fd60003f4e170 */
[----:B------:R1:W-:Y:S02]  /*263b0*/  UTMALDG.4D [UR8], [UR4], desc[UR6] ;  /* 0x00000608040075b4 */ /* 0x0003e40008019000 */
[----:B-1----:R-:W-:Y:S05]  /*263c0*/  @P0 BRA.U.ANY `(.L_x_745) ;  /* 0xfffffffd00d40947 */ /* 0x002fea000393ffff */
[----:B------:R-:W1:Y:S01]  /*263d0*/  SYNCS.PHASECHK.TRANS64.TRYWAIT P0, [R5+URZ+0x29840], R4 ;  /* 0x02984004050075a7 */ /* 0x000e62000800017f */
[----:B------:R-:W-:Y:S04]  /*263e0*/  BSSY B1, `(.L_x_746) ;  /* 0x0000002000017945 */ /* 0x000fe80003800000 */
[----:B-1----:R-:W-:Y:S05]  /*263f0*/  @!P0 BRA `(.L_x_747) ;  /* 0x0000004800388947 */ /* 0x002fea0003800000 */
.L_x_894:
[----:B------:R-:W-:Y:S05]  /*26400*/  BSYNC B1 ;  /* 0x0000000000017941 */ /* 0x000fea0003800000 */
.L_x_746:
[----:B------:R-:W-:Y:S01]  /*26410*/  BSSY B1, `(.L_x_748) ;  /* 0x000000b000017945 */ /* 0x000fe20003800000 */
[----:B------:R-:W-:Y:S02]  /*26420*/  IMAD.MOV.U32 R8, RZ, RZ, 0x0 ;  /* 0x00000000ff087424 */ /* 0x000fe400078e00ff */
[----:B------:R-:W-:Y:S01]  /*26430*/  IMAD.MOV.U32 R9, RZ, RZ, 0x14f00000 ;  /* 0x14f00000ff097424 */ /* 0x000fe200078e00ff */
[----:B------:R-:W-:Y:S06]  /*26440*/  @P1 BRA `(.L_x_749) ;  /* 0x00000000001c1947 */ /* 0x000fec0003800000 */
[----:B------:R-:W3:Y:S01]  /*26450*/  S2R R7, SR_TID.X ;  /* 0x0000000000077919 */ /* 0x000ee20000002100 */
[----:B-12---:R-:W-:-:S04]  /*26460*/  MOV R4, 0x7800 ;  /* 0x0000780000047802 */ /* 0x006fc80000000f00 */
[----:B------:R4:W-:Y:S01]  /*26470*/  SYNCS.ARRIVE.TRANS64 RZ, [R5+URZ+0x29830], R4 ;  /* 0x0298300405ff79a7 */ /* 0x0009e2000800003f */
[----:B---3--:R-:W-:-:S04]  /*26480*/  LOP3.LUT R7, R7, 0x1f, RZ, 0xc0, !PT ;  /* 0x0000001f07077812 */ /* 0x008fc800078ec0ff */
[----:B------:R-:W-:-:S13]  /*26490*/  ISETP.NE.AND P0, PT, R7, RZ, PT ;  /* 0x000000ff0700720c */ /* 0x000fda0003f05270 */
[----:B----4-:R-:W-:Y:S05]  /*264a0*/  @!P0 BRA `(.L_x_749) ;  /* 0x0000000000048947 */ /* 0x010fea0003800000 */
[----:B------:R-:W-:Y:S01]  /*264b0*/  BPT.TRAP 0x1 ;  /* 0x000000040000795c */ /* 0x000fe20000300000 */
.L_x_749:
[----:B------:R-:W-:Y:S05]  /*264c0*/  BSYNC B1 ;  /* 0x0000000000017941 */ /* 0x000fea0003800000 */
.L_x_748:
[----:B------:R-:W3:Y:S04]  /*264d0*/  LDL R7, [R1+0x4] ;  /* 0x0000040001077983 */ /* 0x000ee80000100800 */
[----:B-12---:R-:W3:Y:S01]  /*264e0*/  LDL R4, [R1+0x8] ;  /* 0x0000080001047983 */ /* 0x006ee20000100800 */
[----:B------:R-:W-:Y:S01]  /*264f0*/  R2UR UR10, R10 ;  /* 0x000000000a0a72ca */ /* 0x000fe200000e0000 */
[----:B------:R-:W-:Y:S01]  /*26500*/  UIADD3 UR4, UP0, UR40, 0x370, URZ ;  /* 0x0000037028047890 */ /* 0x000fe2000ff1e03f */
[----:B------:R-:W-:Y:S01]  /*26510*/  R2UR UR6, R8 ;  /* 0x00000000080672ca */ /* 0x000fe200000e0000 */
[----:B------:R-:W-:Y:S01]  /*26520*/  VIADD R5, R5, 0x29830 ;  /* 0x0002983005057836 */ /* 0x000fe20000000000 */
[----:B------:R-:W-:Y:S01]  /*26530*/  R2UR UR7, R9 ;  /* 0x00000000090772ca */ /* 0x000fe200000e0000 */
[----:B------:R-:W-:Y:S01]  /*26540*/  UIADD3.X UR5, URZ, UR41, URZ, UP0, !UPT ;  /* 0x000000293f057290 */ /* 0x000fe200087fe43f */
[----:B------:R-:W-:Y:S01]  /*26550*/  PLOP3.LUT P0, PT, PT, PT, PT, 0x80, 0x0 ;  /* 0x000000000000781c */ /* 0x000fe20003f0f070 */
[----:B---3--:R-:W-:-:S04]  /*26560*/  IMAD R4, R4, 0x7800, R7 ;  /* 0x0000780004047824 */ /* 0x008fc800078e0207 */
[----:B------:R-:W-:-:S08]  /*26570*/  VIADD R7, R4, 0x1a400 ;  /* 0x0001a40004077836 */ /* 0x000fd00000000000 */
.L_x_750:
[----:B------:R-:W2:Y:S01]  /*26580*/  LDL R10, [R1] ;  /* 0x00000000010a7983 */ /* 0x000ea20000100800 */
[----:B------:R-:W-:-:S13]  /*26590*/  @P0 ELECT P1, URZ, PT ;  /* 0x00000000003f082f */ /* 0x000fda0003820000 */
[----:B------:R-:W-:Y:S02]  /*265a0*/  @P1 R2UR UR12, R18 ;  /* 0x00000000120c12ca */ /* 0x000fe400000e0000 */
[----:B------:R-:W-:Y:S02]  /*265b0*/  @P1 R2UR UR11, R6 ;  /* 0x00000000060b12ca */ /* 0x000fe400000e0000 */
[----:B------:R-:W-:Y:S02]  /*265c0*/  @P1 R2UR UR9, R5 ;  /* 0x00000000050912ca */ /* 0x000fe400000e0000 */
[----:B------:R-:W-:Y:S02]  /*265d0*/  @P1 R2UR UR8, R7 ;  /* 0x00000000070812ca */ /* 0x000fe400000e0000 */
[----:B------:R-:W-:Y:S02]  /*265e0*/  @P1 PLOP3.LUT P0, PT, P1, PT, PT, 0x8, 0x0 ;  /* 0x000000000000181c */ /* 0x000fe40000f0e170 */
[----:B--2---:R-:W-:-:S02]  /*265f0*/  @P1 R2UR UR13, R10 ;  /* 0x000000000a0d12ca */ /* 0x004fc400000e0000 */
[----:B------:R-:W-:-:S11]  /*26600*/  PLOP3.LUT P1, PT, PT, PT, PT, 0x8, 0x0 ;  /* 0x000000000000781c */ /* 0x000fd60003f2e170 */
[----:B------:R1:W-:Y:S02]  /*26610*/  UTMALDG.4D [UR8], [UR4], desc[UR6] ;  /* 0x00000608040075b4 */ /* 0x0003e40008019000 */
[----:B-1----:R-:W-:Y:S05]  /*26620*/  @P0 BRA.U.ANY `(.L_x_750) ;  /* 0xfffffffd00d40947 */ /* 0x002fea000393ffff */
[----:B------:R-:W-:Y:S01]  /*26630*/  R2UR UR6, R8 ;  /* 0x00000000080672ca */ /* 0x000fe200000e0000 */
[----:B------:R-:W-:Y:S01]  /*26640*/  UMOV UR10, 0x40 ;  /* 0x00000040000a7882 */ /* 0x000fe20000000000 */
[----:B------:R-:W-:Y:S02]  /*26650*/  R2UR UR7, R9 ;  /* 0x00000000090772ca */ /* 0x000fe400000e0000 */
[----:B------:R-:W-:Y:S02]  /*26660*/  PLOP3.LUT P0, PT, PT, PT, PT, 0x80, 0x0 ;  /* 0x000000000000781c */ /* 0x000fe40003f0f070 */
[----:B------:R-:W-:-:S11]  /*26670*/  IADD3 R7, R4, 0x1cc00, RZ ;  /* 0x0001cc0004077810 */ /* 0x000fd60007ffe0ff */
.L_x_751:
        /* <DEDUP_REMOVED lines=12> */
[----:B------:R-:W-:Y:S01]  /*26740*/  VIADD R4, R4, 0x1f400 ;  /* 0x0001f40004047836 */ /* 0x000fe20000000000 */
[----:B------:R-:W-:Y:S01]  /*26750*/  R2UR UR7, R9 ;  /* 0x00000000090772ca */ /* 0x000fe200000e0000 */
[----:B------:R-:W-:Y:S01]  /*26760*/  UMOV UR10, 0x80 ;  /* 0x00000080000a7882 */ /* 0x000fe20000000000 */
[----:B------:R-:W-:-:S13]  /*26770*/  PLOP3.LUT P0, PT, PT, PT, PT, 0x80, 0x0 ;  /* 0x000000000000781c */ /* 0x000fda0003f0f070 */
.L_x_752:
        /* <DEDUP_REMOVED lines=10> */
[----:B--2---:R-:W-:Y:S05]  /*26820*/  @P0 BRA.U.ANY `(.L_x_752) ;  /* 0xfffffffd00d40947 */ /* 0x004fea000393ffff */
.L_x_739:
[----:B------:R-:W-:Y:S05]  /*26830*/  BSYNC B0 ;  /* 0x0000000000007941 */ /* 0x000fea0003800000 */
.L_x_738:
[----:B------:R-:W-:-:S06]  /*26840*/  UISETP.NE.AND UP0, UPT, UR37, 0x3, UPT ;  /* 0x000000032500788c */ /* 0x000fcc000bf05270 */
[----:B------:R-:W-:-:S13]  /*26850*/  PLOP3.LUT P0, PT, PT, PT, UP0, 0x80, 0x0 ;  /* 0x000000000000781c */ /* 0x000fda0003f0f008 */
[----:B------:R-:W-:Y:S05]  /*26860*/  @!P0 BRA `(.L_x_753) ;  /* 0x0000000000048947 */ /* 0x000fea0003800000 */
[----:B------:R-:W-:Y:S01]  /*26870*/  BPT.TRAP 0x1 ;  /* 0x000000040000795c */ /* 0x000fe20000300000 */
.L_x_753:
[----:B------:R-:W2:Y:S01]  /*26880*/  LDL R5, [R1+0x4] ;  /* 0x0000040001057983 */ /* 0x000ea20000100800 */
[----:B------:R-:W-:Y:S01]  /*26890*/  IMAD.U32 R4, RZ, RZ, UR39 ;  /* 0x00000027ff047e24 */ /* 0x000fe2000f8e00ff */
[----:B------:R-:W-:Y:S04]  /*268a0*/  BSSY B0, `(.L_x_754) ;  /* 0x0000007000007945 */ /* 0x000fe80003800000 */
[----:B------:R-:W-:Y:S02]  /*268b0*/  ISETP.NE.AND P1, PT, R4, 0x3, PT ;  /* 0x000000030400780c */ /* 0x000fe40003f25270 */
[----:B------:R-:W-:-:S04]  /*268c0*/  LOP3.LUT R4, R3, 0x1, RZ, 0x3c, !PT ;  /* 0x0000000103047812 */ /* 0x000fc800078e3cff */
[----:B------:R-:W-:Y:S02]  /*268d0*/  SHF.L.U32 R4, R4, 0x1f, RZ ;  /* 0x0000001f04047819 */ /* 0x000fe400000006ff */
[----:B--2---:R-:W-:-:S04]  /*268e0*/  LEA R17, R0, R5, 0x3 ;  /* 0x0000000500117211 */ /* 0x004fc800078e18ff */
[----:B------:R-:W2:Y:S02]  /*268f0*/  SYNCS.PHASECHK.TRANS64.TRYWAIT P0, [R17+URZ+0x29870], R4 ;  /* 0x02987004110075a7 */ /* 0x000ea4000800017f */
[----:B--2---:R-:W-:Y:S05]  /*26900*/  @!P0 BRA `(.L_x_755) ;  /* 0x0000004400088947 */ /* 0x004fea0003800000 */
.L_x_895:
[----:B------:R-:W-:Y:S05]  /*26910*/  BSYNC B0 ;  /* 0x0000000000007941 */ /* 0x000fea0003800000 */
.L_x_754:
[----:B------:R-:W-:Y:S05]  /*26920*/  @!P1 BRA `(.L_x_756) ;  /* 0x0000000000049947 */ /* 0x000fea0003800000 */
[----:B------:R-:W-:Y:S01]  /*26930*/  BPT.TRAP 0x1 ;  /* 0x000000040000795c */ /* 0x000fe20000300000 */
.L_x_756:
[----:B------:R-:W-:Y:S01]  /*26940*/  SHF.L.U32 R3, R3, 0x1f, RZ ;  /* 0x0000001f03037819 */ /* 0x000fe200000006ff */
[----:B------:R-:W-:-:S03]  /*26950*/  IMAD R12, R0, 0x5000, RZ ;  /* 0x00005000000c7824 */ /* 0x000fc600078e02ff */
[----:B------:R-:W3:Y:S02]  /*26960*/  SYNCS.PHASECHK.TRANS64.TRYWAIT P0, [R17+URZ+0x29860], R3 ;  /* 0x02986003110075a7 */ /* 0x000ee4000800017f */
[----:B---3--:R-:W-:Y:S05]  /*26970*/  @!P0 BRA `(.L_x_757) ;  /* 0x0000004400008947 */ /* 0x008fea0003800000 */
.L_x_896:
[----:B------:R-:W4:Y:S04]  /*26980*/  LDL R0, [R1+0x2c] ;  /* 0x00002c0001007983 */ /* 0x000f280000100800 */
[----:B------:R-:W5:Y:S04]  /*26990*/  LDL R13, [R1+0x4] ;  /* 0x00000400010d7983 */ /* 0x000f680000100800 */
[----:B------:R-:W3:Y:S01]  /*269a0*/  LDL R14, [R1+0x28] ;  /* 0x00002800010e7983 */ /* 0x000ee20000100800 */
[----:B------:R-:W-:Y:S05]  /*269b0*/  WARPSYNC.ALL ;  /* 0x0000000000007948 */ /* 0x000fea0003800000 */
[----:B-1----:R-:W1:Y:S01]  /*269c0*/  S2R R9, SR_TID.X ;  /* 0x0000000000097919 */ /* 0x002e620000002100 */
[----:B------:R-:W-:Y:S01]  /*269d0*/  IMAD.MOV.U32 R15, RZ, RZ, 0x40 ;  /* 0x00000040ff0f7424 */ /* 0x000fe200078e00ff */
[----:B-1----:R-:W-:-:S04]  /*269e0*/  LOP3.LUT P0, RZ, R9, 0x4, RZ, 0xc0, !PT ;  /* 0x0000000409ff7812 */ /* 0x002fc8000780c0ff */
[----:B------:R-:W-:Y:S02]  /*269f0*/  SEL R15, R15, 0xffffffc0, !P0 ;  /* 0xffffffc00f0f7807 */ /* 0x000fe40004000000 */
[----:B----4-:R-:W-:-:S05]  /*26a00*/  LOP3.LUT R0, R12, R0, RZ, 0xfc, !PT ;  /* 0x000000000c007212 */ /* 0x010fca00078efcff */
[----:B-----5:R-:W-:-:S05]  /*26a10*/  IMAD.IADD R0, R13, 0x1, R0 ;  /* 0x000000010d007824 */ /* 0x020fca00078e0200 */
[----:B--2---:R-:W1:Y:S01]  /*26a20*/  LDSM.16.MT88.4 R4, [R0+0xa400] ;  /* 0x00a400000004783b */ /* 0x004e620000004200 */
[----:B---3--:R-:W-:Y:S02]  /*26a30*/  IADD3 R3, R15, R0, RZ ;  /* 0x000000000f037210 */ /* 0x008fe40007ffe0ff */
[----:B------:R-:W-:Y:S02]  /*26a40*/  LOP3.LUT R20, R12, R14, RZ, 0xfc, !PT ;  /* 0x0000000e0c147212 */ /* 0x000fe400078efcff */
[C-C-:B-1----:R-:W-:Y:S02]  /*26a50*/  PRMT R8, R4.reuse, 0x6420, R5.reuse ;  /* 0x0000642004087816 */ /* 0x142fe40000000005 */
[----:B------:R-:W-:Y:S02]  /*26a60*/  PRMT R9, R4, 0x7531, R5 ;  /* 0x0000753104097816 */ /* 0x000fe40000000005 */
[C-C-:B------:R-:W-:Y:S02]  /*26a70*/  PRMT R10, R6.reuse, 0x6420, R7.reuse ;  /* 0x00006420060a7816 */ /* 0x140fe40000000007 */
[----:B------:R-:W-:-:S02]  /*26a80*/  PRMT R11, R6, 0x7531, R7 ;  /* 0x00007531060b7816 */ /* 0x000fc40000000007 */
[----:B------:R-:W1:Y:S01]  /*26a90*/  LDSM.16.MT88.4 R4, [R3+0xa400] ;  /* 0x00a400000304783b */ /* 0x000e620000004200 */
[----:B------:R-:W-:-:S05]  /*26aa0*/  IMAD.IADD R20, R13, 0x1, R20 ;  /* 0x000000010d147824 */ /* 0x000fca00078e0214 */
[----:B------:R1:W-:Y:S02]  /*26ab0*/  STSM.16.M88.4 [R20+0x400], R8 ;  /* 0x0004000814007844 */ /* 0x0003e40000000200 */
[C-C-:B-1----:R-:W-:Y:S02]  /*26ac0*/  PRMT R8, R4.reuse, 0x6420, R5.reuse ;  /* 0x0000642004087816 */ /* 0x142fe40000000005 */
        /* <DEDUP_REMOVED lines=60> */
.L_x_758:
[----:B------:R-:W3:Y:S01]  /*26e90*/  S2R R0, SR_TID.X ;  /* 0x0000000000007919 */ /* 0x000ee20000002100 */
[----:B-1----:R1:W-:Y:S01]  /*26ea0*/  SYNCS.ARRIVE.TRANS64.A1T0 RZ, [R17+URZ+0x29850], RZ ;  /* 0x029850ff11ff79a7 */ /* 0x0023e2000810003f */
[----:B------:R4:W5:Y:S01]  /*26eb0*/  LDL R3, [R1+0x14] ;  /* 0x0000140001037983 */ /* 0x0009620000100800 */
[----:B---3--:R-:W-:Y:S01]  /*26ec0*/  LOP3.LUT R0, R0, 0x7f, RZ, 0xc0, !PT ;  /* 0x0000007f00007812 */ /* 0x008fe200078ec0ff */
[----:B------:R-:W-:Y:S03]  /*26ed0*/  BAR.SYNC.DEFER_BLOCKING 0x2, 0x80 ;  /* 0x0082000000007b1d */ /* 0x000fe60000010000 */
[----:B------:R-:W-:-:S03]  /*26ee0*/  ISETP.NE.AND P0, PT, R0, RZ, PT ;  /* 0x000000ff0000720c */ /* 0x000fc60003f05270 */
[----:B------:R4:W5:Y:S10]  /*26ef0*/  LDL R0, [R1+0x8] ;  /* 0x0000080001007983 */ /* 0x0009740000100800 */
[----:B-1----:R-:W-:-:S05]  /*26f00*/  @!P0 VIADD R17, R17, 0x29880 ;  /* 0x0002988011118836 */ /* 0x002fca0000000000 */
[----:B------:R-:W-:-:S04]  /*26f10*/  @!P0 PRMT R17, RZ, 0x654, R17 ;  /* 0x00000654ff118816 */ /* 0x000fc80000000011 */
[----:B------:R4:W-:Y:S01]  /*26f20*/  @!P0 SYNCS.ARRIVE.TRANS64.RED.A1T0 RZ, [R17+URZ], RZ ;  /* 0x000000ff11ff89a7 */ /* 0x0009e2000810043f */
[C---:B------:R-:W-:Y:S02]  /*26f30*/  ISETP.GT.AND P0, PT, R2.reuse, RZ, PT ;  /* 0x000000ff0200720c */ /* 0x040fe40003f04270 */
[----:B------:R-:W-:-:S11]  /*26f40*/  IADD3 R2, R2, -0x1, RZ ;  /* 0xffffffff02027810 */ /* 0x000fd60007ffe0ff */
[----:B----4-:R-:W-:Y:S05]  /*26f50*/  @P0 BRA `(.L_x_759) ;  /* 0xffffffec00d40947 */ /* 0x010fea000383ffff */
.L_x_737:
[----:B------:R-:W3:Y:S01]  /*26f60*/  S2R R4, SR_TID.X ;  /* 0x0000000000047919 */ /* 0x000ee20000002100 */
[----:B------:R-:W-:Y:S01]  /*26f70*/  BSSY B0, `(.L_x_760) ;  /* 0x0000010000007945 */ /* 0x000fe20003800000 */
[----:B---3--:R-:W-:-:S04]  /*26f80*/  LOP3.LUT R4, R4, 0x7f, RZ, 0xc0, !PT ;  /* 0x0000007f04047812 */ /* 0x008fc800078ec0ff */
[----:B------:R-:W-:-:S13]  /*26f90*/  ISETP.NE.AND P0, PT, R4, RZ, PT ;  /* 0x000000ff0400720c */ /* 0x000fda0003f05270 */
[----:B------:R-:W-:Y:S05]  /*26fa0*/  @P0 BRA `(.L_x_761) ;  /* 0x0000000000300947 */ /* 0x000fea0003800000 */
[----:B------:R-:W3:Y:S01]  /*26fb0*/  S2R R2, SR_LANEID ;  /* 0x0000000000027919 */ /* 0x000ee20000000000 */
[----:B------:R-:W-:Y:S01]  /*26fc0*/  VOTEU.ANY UR4, UPT, PT ;  /* 0x0000000000047886 */ /* 0x000fe200038e0100 */
[----:B-1----:R-:W1:Y:S01]  /*26fd0*/  LDC.64 R4, c[0x0][0xc60] ;  /* 0x00031800ff047b82 */ /* 0x002e620000000a00 */
[----:B-----5:R-:W3:Y:S02]  /*26fe0*/  FLO.U32 R0, UR4 ;  /* 0x0000000400007d00 */ /* 0x020ee400080e0000 */
[----:B---3--:R-:W-:-:S06]  /*26ff0*/  ISETP.EQ.U32.AND P1, PT, R0, R2, PT ;  /* 0x000000020000720c */ /* 0x008fcc0003f22070 */
[----:B------:R-:W1:Y:S07]  /*27000*/  POPC R2, UR4 ;  /* 0x0000000400027d09 */ /* 0x000e6e0008000000 */
[----:B-1----:R-:W3:Y:S04]  /*27010*/  @P1 ATOMG.E.ADD.STRONG.GPU PT, R2, desc[UR54][R4.64], R2 ;  /* 0x00000002040219a8 */ /* 0x002ee800081ee1f6 */
[----:B---3--:R1:W3:Y:S02]  /*27020*/  SHFL.IDX PT, R2, R2, R0, 0x1f ;  /* 0x00001f0002027589 */ /* 0x0082e400000e0000 */
[----:B-1----:R-:W1:Y:S02]  /*27030*/  S2R R0, SR_LTMASK ;  /* 0x0000000000007919 */ /* 0x002e640000003900 */
[----:B-1----:R-:W-:-:S06]  /*27040*/  LOP3.LUT R0, R0, UR4, RZ, 0xc0, !PT ;  /* 0x0000000400007c12 */ /* 0x002fcc000f8ec0ff */
[----:B------:R-:W3:Y:S02]  /*27050*/  POPC R0, R0 ;  /* 0x0000000000007309 */ /* 0x000ee40000000000 */
[----:B---3--:R-:W-:-:S07]  /*27060*/  IADD3 R16, R2, UR38, R0 ;  /* 0x0000002602107c10 */ /* 0x008fce000fffe000 */
.L_x_761:
[----:B------:R-:W-:Y:S05]  /*27070*/  BSYNC B0 ;  /* 0x0000000000007941 */ /* 0x000fea0003800000 */
.L_x_760:
[----:B------:R-:W-:-:S06]  /*27080*/  UISETP.NE.AND UP0, UPT, UR37, 0x3, UPT ;  /* 0x000000032500788c */ /* 0x000fcc000bf05270 */
[----:B------:R-:W-:-:S13]  /*27090*/  PLOP3.LUT P1, PT, PT, PT, UP0, 0x80, 0x0 ;  /* 0x000000000000781c */ /* 0x000fda0003f2f008 */
[----:B------:R-:W-:Y:S05]  /*270a0*/  @!P1 BRA `(.L_x_762) ;  /* 0x0000000000049947 */ /* 0x000fea0003800000 */
[----:B------:R-:W-:Y:S01]  /*270b0*/  BPT.TRAP 0x1 ;  /* 0x000000040000795c */ /* 0x000fe20000300000 */
.L_x_762:
[----:B------:R-:W3:Y:S04]  /*270c0*/  LDL R4, [R1+0x14] ;  /* 0x0000140001047983 */ /* 0x000ee80000100800 */
[----:B-----5:R-:W4:Y:S04]  /*270d0*/  LDL R3, [R1+0x4] ;  /* 0x0000040001037983 */ /* 0x020f280000100800 */
[----:B------:R-:W4:Y:S01]  /*270e0*/  LDL R2, [R1+0x8] ;  /* 0x0000080001027983 */ /* 0x000f220000100800 */
[----:B------:R-:W-:Y:S01]  /*270f0*/  IMAD.U32 R0, RZ, RZ, UR39 ;  /* 0x00000027ff007e24 */ /* 0x000fe2000f8e00ff */
[----:B------:R-:W-:Y:S04]  /*27100*/  BSSY B0, `(.L_x_763) ;  /* 0x0000007000007945 */ /* 0x000fe80003800000 */
[----:B------:R-:W-:-:S02]  /*27110*/  ISETP.NE.AND P2, PT, R0, 0x3, PT ;  /* 0x000000030000780c */ /* 0x000fc40003f45270 */
[----:B---3--:R-:W-:-:S04]  /*27120*/  LOP3.LUT R0, R4, 0x1, RZ, 0x3c, !PT ;  /* 0x0000000104007812 */ /* 0x008fc800078e3cff */
[----:B------:R-:W-:Y:S01]  /*27130*/  SHF.L.U32 R0, R0, 0x1f, RZ ;  /* 0x0000001f00007819 */ /* 0x000fe200000006ff */
[----:B----4-:R-:W-:-:S04]  /*27140*/  IMAD R17, R2, 0x8, R3 ;  /* 0x0000000802117824 */ /* 0x010fc800078e0203 */
[----:B------:R-:W3:Y:S02]  /*27150*/  SYNCS.PHASECHK.TRANS64.TRYWAIT P1, [R17+URZ+0x29870], R0 ;  /* 0x02987000110075a7 */ /* 0x000ee4000802017f */
[----:B---3--:R-:W-:Y:S05]  /*27160*/  @!P1 BRA `(.L_x_764) ;  /* 0x0000003c00189947 */ /* 0x008fea0003800000 */
.L_x_897:
[----:B------:R-:W-:Y:S05]  /*27170*/  BSYNC B0 ;  /* 0x0000000000007941 */ /* 0x000fea0003800000 */
.L_x_763:
[----:B------:R-:W-:Y:S05]  /*27180*/  @!P2 BRA `(.L_x_765) ;  /* 0x000000000004a947 */ /* 0x000fea0003800000 */
[----:B------:R-:W-:Y:S01]  /*27190*/  BPT.TRAP 0x1 ;  /* 0x000000040000795c */ /* 0x000fe20000300000 */
.L_x_765:
[----:B---3--:R-:W3:Y:S02]  /*271a0*/  LDL R0, [R1+0x14] ;  /* 0x0000140001007983 */ /* 0x008ee40000100800 */
[----:B---3--:R-:W-:-:S04]  /*271b0*/  SHF.L.U32 R0, R0, 0x1f, RZ ;  /* 0x0000001f00007819 */ /* 0x008fc800000006ff */
[----:B------:R-:W3:Y:S02]  /*271c0*/  SYNCS.PHASECHK.TRANS64.TRYWAIT P1, [R17+URZ+0x29860], R0 ;  /* 0x02986000110075a7 */ /* 0x000ee4000802017f */
[----:B---3--:R-:W-:Y:S05]  /*271d0*/  @!P1 BRA `(.L_x_766) ;  /* 0x0000003c00109947 */ /* 0x008fea0003800000 */
.L_x_898:
[----:B------:R-:W3:Y:S04]  /*271e0*/  LDL R18, [R1+0x8] ;  /* 0x0000080001127983 */ /* 0x000ee80000100800 */
[----:B------:R-:W4:Y:S04]  /*271f0*/  LDL R2, [R1+0x2c] ;  /* 0x00002c0001027983 */ /* 0x000f280000100800 */
[----:B--2---:R-:W2:Y:S04]  /*27200*/  LDL R12, [R1+0x4] ;  /* 0x00000400010c7983 */ /* 0x004ea80000100800 */
[----:B------:R-:W5:Y:S01]  /*27210*/  LDL R13, [R1+0x28] ;  /* 0x00002800010d7983 */ /* 0x000f620000100800 */
[----:B------:R-:W0:Y:S01]  /*27220*/  S2R R3, SR_TID.X ;  /* 0x0000000000037919 */ /* 0x000e220000002100 */
[----:B------:R-:W-:Y:S05]  /*27230*/  WARPSYNC.ALL ;  /* 0x0000000000007948 */ /* 0x000fea0003800000 */
[----:B0-----:R-:W-:Y:S01]  /*27240*/  LOP3.LUT P1, RZ, R3, 0x4, RZ, 0xc0, !PT ;  /* 0x0000000403ff7812 */ /* 0x001fe2000782c0ff */
[----:B------:R-:W-:-:S05]  /*27250*/  IMAD.MOV.U32 R3, RZ, RZ, 0x40 ;  /* 0x00000040ff037424 */ /* 0x000fca00078e00ff */
[----:B------:R-:W-:Y:S01]  /*27260*/  SEL R3, R3, 0xffffffc0, !P1 ;  /* 0xffffffc003037807 */ /* 0x000fe20004800000 */
[----:B---3--:R-:W-:-:S05]  /*27270*/  IMAD R0, R18, 0x5000, RZ ;  /* 0x0000500012007824 */ /* 0x008fca00078e02ff */
[----:B----4-:R-:W-:-:S04]  /*27280*/  LOP3.LUT R2, R0, R2, RZ, 0xfc, !PT ;  /* 0x0000000200027212 */ /* 0x010fc800078efcff */
[----:B--2---:R-:W-:-:S05]  /*27290*/  IADD3 R2, R12, R2, RZ ;  /* 0x000000020c027210 */ /* 0x004fca0007ffe0ff */
[----:B-1----:R-:W0:Y:S01]  /*272a0*/  LDSM.16.MT88.4 R4, [R2+0xa400] ;  /* 0x00a400000204783b */ /* 0x002e220000004200 */
[----:B------:R-:W-:Y:S01]  /*272b0*/  IMAD.IADD R3, R3, 0x1, R2 ;  /* 0x0000000103037824 */ /* 0x000fe200078e0202 */
[----:B-----5:R-:W-:Y:S02]  /*272c0*/  LOP3.LUT R0, R0, R13, RZ, 0xfc, !PT ;  /* 0x0000000d00007212 */ /* 0x020fe400078efcff */
[C-C-:B0-----:R-:W-:Y:S02]  /*272d0*/  PRMT R8, R4.reuse, 0x6420, R5.reuse ;  /* 0x0000642004087816 */ /* 0x141fe40000000005 */
[----:B------:R-:W-:Y:S02]  /*272e0*/  PRMT R9, R4, 0x7531, R5 ;  /* 0x0000753104097816 */ /* 0x000fe40000000005 */
[C-C-:B------:R-:W-:Y:S02]  /*272f0*/  PRMT R10, R6.reuse, 0x6420, R7.reuse ;  /* 0x00006420060a7816 */ /* 0x140fe40000000007 */
[----:B------:R-:W-:-:S02]  /*27300*/  PRMT R11, R6, 0x7531, R7 ;  /* 0x00007531060b7816 */ /* 0x000fc40000000007 */
[----:B------:R-:W0:Y:S01]  /*27310*/  LDSM.16.MT88.4 R4, [R3+0xa400] ;  /* 0x00a400000304783b */ /* 0x000e220000004200 */
[----:B------:R-:W-:-:S05]  /*27320*/  IADD3 R0, R12, R0, RZ ;  /* 0x000000000c007210 */ /* 0x000fca0007ffe0ff */
[----:B------:R0:W-:Y:S02]  /*27330*/  STSM.16.M88.4 [R0+0x400], R8 ;  /* 0x0004000800007844 */ /* 0x0001e40000000200 */
[C-C-:B0-----:R-:W-:Y:S02]  /*27340*/  PRMT R8, R4.reuse, 0x6420, R5.reuse ;  /* 0x0000642004087816 */ /* 0x141fe40000000005 */
        /* <DEDUP_REMOVED lines=60> */
.L_x_767:
[----:B------:R-:W2:Y:S01]  /*27710*/  LDL.LU R3, [R1+0x14] ;  /* 0x0000140001037983 */ /* 0x000ea20000300800 */
[----:B0-----:R0:W-:Y:S01]  /*27720*/  SYNCS.ARRIVE.TRANS64.A1T0 RZ, [R17+URZ+0x29850], RZ ;  /* 0x029850ff11ff79a7 */ /* 0x0011e2000810003f */
[----:B-1----:R-:W-:Y:S02]  /*27730*/  VIADD R0, R18, 0x1 ;  /* 0x0000000112007836 */ /* 0x002fe40000000000 */
[----:B0-----:R-:W-:-:S05]  /*27740*/  @!P0 VIADD R17, R17, 0x29880 ;  /* 0x0002988011118836 */ /* 0x001fca0000000000 */
[----:B------:R-:W-:Y:S01]  /*27750*/  @!P0 PRMT R17, RZ, 0x654, R17 ;  /* 0x00000654ff118816 */ /* 0x000fe20000000011 */
[----:B------:R-:W-:Y:S06]  /*27760*/  BAR.SYNC.DEFER_BLOCKING 0x2, 0x80 ;  /* 0x0082000000007b1d */ /* 0x000fec0000010000 */
[----:B------:R0:W-:Y:S01]  /*27770*/  @!P0 SYNCS.ARRIVE.TRANS64.RED.A1T0 RZ, [R17+URZ], RZ ;  /* 0x000000ff11ff89a7 */ /* 0x0001e2000810043f */
[----:B------:R-:W-:-:S04]  /*27780*/  ISETP.NE.AND P0, PT, R0, 0x2, PT ;  /* 0x000000020000780c */ /* 0x000fc80003f05270 */
[----:B------:R-:W-:Y:S02]  /*27790*/  SEL R2, RZ, 0x1, P0 ;  /* 0x00000001ff027807 */ /* 0x000fe40000000000 */
[----:B------:R-:W-:-:S05]  /*277a0*/  SEL R0, R0, RZ, P0 ;  /* 0x000000ff00007207 */ /* 0x000fca0000000000 */
[----:B------:R0:W-:Y:S01]  /*277b0*/  STL [R1+0x8], R0 ;  /* 0x0000080001007387 */ /* 0x0001e20000100800 */
[----:B--2---:R-:W-:-:S05]  /*277c0*/  LOP3.LUT R3, R3, R2, RZ, 0x3c, !PT ;  /* 0x0000000203037212 */ /* 0x004fca00078e3cff */
[----:B------:R0:W-:Y:S02]  /*277d0*/  STL [R1+0x14], R3 ;  /* 0x0000140301007387 */ /* 0x0001e40000100800 */
.L_x_712:
[----:B0-----:R-:W2:Y:S02]  /*277e0*/  LDL R0, [R1+0x10] ;  /* 0x0000100001007983 */ /* 0x001ea40000100800 */
[----:B--2---:R-:W-:-:S13]  /*277f0*/  LOP3.LUT P0, RZ, R0, 0x2, RZ, 0xc0, !PT ;  /* 0x0000000200ff7812 */ /* 0x004fda000780c0ff */
[----:B------:R-:W-:Y:S05]  /*27800*/  @!P0 BRA `(.L_x_768) ;  /* 0x0000000000288947 */ /* 0x000fea0003800000 */
[----:B------:R-:W-:Y:S05]  /*27810*/  WARPSYNC.ALL ;  /* 0x0000000000007948 */ /* 0x000fea0003800000 */
[----:B------:R-:W0:Y:S08]  /*27820*/  S2UR UR5, SR_CgaCtaId ;  /* 0x00000000000579c3 */ /* 0x000e300000008800 */
[----:B------:R-:W-:Y:S06]  /*27830*/  BAR.SYNC.DEFER_BLOCKING 0x5, 0x180 ;  /* 0x0146000000007b1d */ /* 0x000fec0000010000 */
[----:B------:R-:W-:-:S02]  /*27840*/  UMOV UR4, 0x400 ;  /* 0x0000040000047882 */ /* 0x000fc40000000000 */
[----:B0-----:R-:W-:-:S06]  /*27850*/  ULEA UR4, UR5, UR4, 0x18 ;  /* 0x0000000405047291 */ /* 0x001fcc000f8ec03f */
[----:B------:R-:W-:-:S05]  /*27860*/  MOV R0, UR4 ;  /* 0x0000000400007c02 */ /* 0x000fca0008000f00 */
[----:B------:R0:W1:Y:S04]  /*27870*/  LDS.128 R16, [R0+0x298d0] ;  /* 0x0298d00000107984 */ /* 0x0000680000000c00 */
[----:B------:R0:W-:Y:S01]  /*27880*/  STL [R1+0x4], R0 ;  /* 0x0000040001007387 */ /* 0x0001e20000100800 */
[----:B------:R-:W-:Y:S06]  /*27890*/  BAR.ARV 0x4, 0x180 ;  /* 0x0106000000007b1d */ /* 0x000fec0000002000 */
[----:B------:R-:W-:Y:S05]  /*278a0*/  BRA `(.L_x_769) ;  /* 0x0000000800487947 */ /* 0x000fea0003800000 */
.L_x_768:
[----:B------:R-:W0:Y:S01]  /*278b0*/  S2R R0, SR_TID.X ;  /* 0x0000000000007919 */ /* 0x000e220000002100 */
[----:B------:R-:W-:Y:S01]  /*278c0*/  UMOV UR4, 0xffffffff ;  /* 0xffffffff00047882 */ /* 0x000fe20000000000 */
[----:B0-----:R-:W-:-:S04]  /*278d0*/  LOP3.LUT R7, R0, 0x1f, RZ, 0xc0, !PT ;  /* 0x0000001f00077812 */ /* 0x001fc800078ec0ff */
[----:B------:R-:W-:Y:S01]  /*278e0*/  ISETP.NE.AND P0, PT, R7, 0x1f, PT ;  /* 0x0000001f0700780c */ /* 0x000fe20003f05270 */
[----:B------:R-:W-:-:S12]  /*278f0*/  BRA.DIV UR4, `(.L_x_770) ;  /* 0x00000036045c7947 */ /* 0x000fd8000b800000 */
[----:B------:R-:W-:Y:S01]  /*27900*/  IMAD.IADD R0, R19, 0x1, R7 ;  /* 0x0000000113007824 */ /* 0x000fe200078e0207 */
[----:B------:R-:W-:-:S04]  /*27910*/  ULDC UR4, c[0x0][0xc3c] ;  /* 0x00030f0000047ab9 */ /* 0x000fc80000000800 */
[----:B------:R-:W-:-:S13]  /*27920*/  ISETP.GE.OR P1, PT, R0, UR4, !P0 ;  /* 0x0000000400007c0c */ /* 0x000fda000c726670 */
[----:B------:R-:W0:Y:S02]  /*27930*/  @!P1 LDC.64 R2, c[0x0][0xc80] ;  /* 0x00032000ff029b82 */ /* 0x000e240000000a00 */
[----:B0-----:R-:W-:-:S06]  /*27940*/  @!P1 IMAD.WIDE R2, R0, 0x4, R2 ;  /* 0x0000000400029825 */ /* 0x001fcc00078e0202 */
[----:B------:R0:W2:Y:S01]  /*27950*/  @!P1 LDG.E R3, desc[UR54][R2.64] ;  /* 0x0000003602039981 */ /* 0x0000a2000c1e1900 */
[C---:B------:R-:W-:Y:S02]  /*27960*/  ISETP.GE.U32.AND P2, PT, R7.reuse, 0x2, PT ;  /* 0x000000020700780c */ /* 0x040fe40003f46070 */
[C---:B------:R-:W-:Y:S01]  /*27970*/  ISETP.GE.U32.AND P3, PT, R7.reuse, 0x4, PT ;  /* 0x000000040700780c */ /* 0x040fe20003f66070 */
[----:B------:R-:W-:Y:S01]  /*27980*/  SHFL.IDX PT, R0, R16, RZ, 0x1f ;  /* 0x00001fff10007589 */ /* 0x000fe200000e0000 */
[C---:B------:R-:W-:Y:S02]  /*27990*/  ISETP.GE.U32.AND P4, PT, R7.reuse, 0x8, PT ;  /* 0x000000080700780c */ /* 0x040fe40003f86070 */
[----:B------:R-:W-:Y:S01]  /*279a0*/  ISETP.GE.U32.AND P5, PT, R7, 0x10, PT ;  /* 0x000000100700780c */ /* 0x000fe20003fa6070 */
[----:B------:R-:W-:Y:S01]  /*279b0*/  SHFL.IDX PT, R4, R16, 0x1, 0x1f ;  /* 0x00201f0010047f89 */ /* 0x000fe200000e0000 */
[----:B0-----:R-:W-:Y:S01]  /*279c0*/  IMAD.MOV.U32 R2, RZ, RZ, RZ ;  /* 0x000000ffff027224 */ /* 0x001fe200078e00ff */
[----:B--2---:R-:W-:-:S02]  /*279d0*/  @!P1 MOV R2, R3 ;  /* 0x0000000300029202 */ /* 0x004fc40000000f00 */
[----:B------:R-:W-:-:S03]  /*279e0*/  ISETP.NE.AND P1, PT, R7, RZ, PT ;  /* 0x000000ff0700720c */ /* 0x000fc60003f25270 */
        /* <DEDUP_REMOVED lines=15> */
[----:B------:R0:W1:Y:S02]  /*27ae0*/  SHFL.IDX PT, R6, R5, 0x1f, 0x1f ;  /* 0x03e01f0005067f89 */ /* 0x00006400000e0000 */
.L_x_908:
[----:B------:R-:W-:Y:S02]  /*27af0*/  ULDC UR4, c[0x0][0xc38] ;  /* 0x00030e0000047ab9 */ /* 0x000fe40000000800 */
[----:B------:R-:W-:-:S05]  /*27b00*/  MOV R16, UR4 ;  /* 0x0000000400107c02 */ /* 0x000fca0008000f00 */
[----:B-1----:R-:W-:-:S04]  /*27b10*/  IMAD R6, R6, R16, RZ ;  /* 0x0000001006067224 */ /* 0x002fc800078e02ff */
[----:B------:R-:W-:-:S05]  /*27b20*/  IMAD.IADD R4, R4, 0x1, R6 ;  /* 0x0000000104047824 */ /* 0x000fca00078e0206 */
[----:B------:R-:W-:-:S13]  /*27b30*/  ISETP.GT.AND P6, PT, R4, R0, PT ;  /* 0x000000000400720c */ /* 0x000fda0003fc4270 */
[----:B------:R-:W-:Y:S05]  /*27b40*/  @P6 BRA `(.L_x_771) ;  /* 0x00000000009c6947 */ /* 0x000fea0003800000 */
.L_x_776:
[----:B------:R-:W1:Y:S01]  /*27b50*/  LDC R2, c[0x0][0xc3c] ;  /* 0x00030f00ff027b82 */ /* 0x000e620000000800 */
[----:B------:R-:W-:-:S05]  /*27b60*/  VIADD R19, R19, 0x1f ;  /* 0x0000001f13137836 */ /* 0x000fca0000000000 */
[----:B-1----:R-:W-:-:S13]  /*27b70*/  ISETP.GE.AND P6, PT, R19, R2, PT ;  /* 0x000000021300720c */ /* 0x002fda0003fc6270 */
[----:B------:R-:W-:Y:S05]  /*27b80*/  @P6 BRA `(.L_x_772) ;  /* 0x0000000400446947 */ /* 0x000fea0003800000 */
[----:B------:R-:W1:Y:S01]  /*27b90*/  S2R R3, SR_TID.X ;  /* 0x0000000000037919 */ /* 0x000e620000002100 */
[----:B------:R-:W-:Y:S01]  /*27ba0*/  BSSY B0, `(.L_x_773) ;  /* 0x0000009000007945 */ /* 0x000fe20003800000 */
[----:B-1----:R-:W-:-:S04]  /*27bb0*/  LOP3.LUT R3, R3, 0x1f, RZ, 0xc0, !PT ;  /* 0x0000001f03037812 */ /* 0x002fc800078ec0ff */
[----:B0-----:R-:W-:-:S04]  /*27bc0*/  IADD3 R5, R19, R3, RZ ;  /* 0x0000000313057210 */ /* 0x001fc80007ffe0ff */
[----:B------:R-:W-:Y:S01]  /*27bd0*/  ISETP.GE.OR P6, PT, R5, R2, !P0 ;  /* 0x000000020500720c */ /* 0x000fe200047c6670 */
[----:B------:R-:W-:-:S12]  /*27be0*/  IMAD.MOV.U32 R2, RZ, RZ, RZ ;  /* 0x000000ffff027224 */ /* 0x000fd800078e00ff */
[----:B------:R-:W-:Y:S05]  /*27bf0*/  @P6 BRA `(.L_x_774) ;  /* 0x00000000000c6947 */ /* 0x000fea0003800000 */
[----:B------:R-:W0:Y:S02]  /*27c00*/  LDC.64 R2, c[0x0][0xc80] ;  /* 0x00032000ff027b82 */ /* 0x000e240000000a00 */
[----:B0-----:R-:W-:-:S06]  /*27c10*/  IMAD.WIDE R2, R5, 0x4, R2 ;  /* 0x0000000405027825 */ /* 0x001fcc00078e0202 */
[----:B------:R0:W5:Y:S02]  /*27c20*/  LDG.E R2, desc[UR54][R2.64] ;  /* 0x0000003602027981 */ /* 0x000164000c1e1900 */
.L_x_774:
[----:B------:R-:W-:Y:S05]  /*27c30*/  BSYNC B0 ;  /* 0x0000000000007941 */ /* 0x000fea0003800000 */
.L_x_773:
[----:B------:R-:W-:-:S03]  /*27c40*/  UMOV UR4, 0xffffffff ;  /* 0xffffffff00047882 */ /* 0x000fc60000000000 */
[----:B------:R-:W-:Y:S05]  /*27c50*/  BRA.DIV UR4, `(.L_x_775) ;  /* 0x0000003604c07947 */ /* 0x000fea000b800000 */
[----:B0----5:R-:W0:Y:S02]  /*27c60*/  SHFL.UP PT, R3, R2, 0x1, RZ ;  /* 0x0420000002037989 */ /* 0x021e2400000e00ff */
        /* <DEDUP_REMOVED lines=14> */
[----:B------:R0:W1:Y:S02]  /*27d50*/  SHFL.IDX PT, R6, R5, 0x1f, 0x1f ;  /* 0x03e01f0005067f89 */ /* 0x00006400000e0000 */
.L_x_916:
[----:B------:R-:W-:Y:S02]  /*27d60*/  ULDC UR4, c[0x0][0xc38] ;  /* 0x00030e0000047ab9 */ /* 0x000fe40000000800 */
[----:B------:R-:W-:-:S04]  /*27d70*/  IMAD.U32 R16, RZ, RZ, UR4 ;  /* 0x00000004ff107e24 */ /* 0x000fc8000f8e00ff */
[----:B-1----:R-:W-:-:S04]  /*27d80*/  IMAD R6, R6, R16, RZ ;  /* 0x0000001006067224 */ /* 0x002fc800078e02ff */
[----:B------:R-:W-:-:S05]  /*27d90*/  IMAD.IADD R4, R6, 0x1, R4 ;  /* 0x0000000106047824 */ /* 0x000fca00078e0204 */
[----:B------:R-:W-:-:S13]  /*27da0*/  ISETP.GT.AND P6, PT, R4, R0, PT ;  /* 0x000000000400720c */ /* 0x000fda0003fc4270 */
[----:B------:R-:W-:Y:S05]  /*27db0*/  @!P6 BRA `(.L_x_776) ;  /* 0xfffffffc0064e947 */ /* 0x000fea000383ffff */
.L_x_771:
[----:B------:R-:W-:Y:S01]  /*27dc0*/  IADD3 R6, -R6, R4, RZ ;  /* 0x0000000406067210 */ /* 0x000fe20007ffe1ff */
[----:B------:R-:W-:-:S04]  /*27dd0*/  UMOV UR4, 0xffffffff ;  /* 0xffffffff00047882 */ /* 0x000fc80000000000 */
[----:B------:R-:W-:-:S05]  /*27de0*/  IMAD R3, R5, R16, R6 ;  /* 0x0000001005037224 */ /* 0x000fca00078e0206 */
[----:B------:R-:W-:Y:S01]  /*27df0*/  ISETP.GT.AND P6, PT, R3, R0, PT ;  /* 0x000000000300720c */ /* 0x000fe20003fc4270 */
[----:B------:R-:W-:-:S12]  /*27e00*/  BRA.DIV UR4, `(.L_x_777) ;  /* 0x0000003a042c7947 */ /* 0x000fd8000b800000 */
[----:B------:R-:W-:-:S04]  /*27e10*/  VOTE.ANY R4, PT, !P6 ;  /* 0x0000000000047806 */ /* 0x000fc800070e0100 */
[----:B------:R-:W1:Y:S02]  /*27e20*/  POPC R3, R4 ;  /* 0x0000000400037309 */ /* 0x000e640000000000 */
[----:B-1----:R1:W2:Y:S02]  /*27e30*/  SHFL.IDX PT, R2, R2, R3, 0x1f ;  /* 0x00001f0302027589 */ /* 0x0022a400000e0000 */
.L_x_920:
[----:B------:R-:W-:Y:S01]  /*27e40*/  ISETP.NE.AND P0, PT, R4, RZ, PT ;  /* 0x000000ff0400720c */ /* 0x000fe20003f05270 */
[----:B------:R-:W-:-:S12]  /*27e50*/  IMAD.MOV.U32 R4, RZ, RZ, RZ ;  /* 0x000000ffff047224 */ /* 0x000fd800078e00ff */
[----:B------:R-:W-:Y:S05]  /*27e60*/  @!P0 BRA `(.L_x_778) ;  /* 0x0000000000108947 */ /* 0x000fea0003800000 */
[----:B------:R-:W-:Y:S01]  /*27e70*/  UMOV UR4, 0xffffffff ;  /* 0xffffffff00047882 */ /* 0x000fe20000000000 */
[----:B------:R-:W-:Y:S02]  /*27e80*/  VIADD R12, R3, 0xffffffff ;  /* 0xffffffff030c7836 */ /* 0x000fe40000000000 */
[----:B------:R-:W-:Y:S05]  /*27e90*/  BRA.DIV UR4, `(.L_x_779) ;  /* 0x0000003a04507947 */ /* 0x000fea000b800000 */
[----:B------:R3:W4:Y:S02]  /*27ea0*/  SHFL.IDX PT, R4, R5, R12, 0x1f ;  /* 0x00001f0c05047589 */ /* 0x00072400000e0000 */
.L_x_778:
[----:B----4-:R-:W-:Y:S01]  /*27eb0*/  IMAD R16, R4, R16, R6 ;  /* 0x0000001004107224 */ /* 0x010fe200078e0206 */
[----:B--2---:R-:W-:Y:S01]  /*27ec0*/  IABS R6, R2 ;  /* 0x0000000200067213 */ /* 0x004fe20000000000 */
[----:B------:R-:W-:-:S03]  /*27ed0*/  IMAD.IADD R19, R3, 0x1, R19 ;  /* 0x0000000103137824 */ /* 0x000fc600078e0213 */
[----:B------:R-:W2:Y:S01]  /*27ee0*/  I2F.RP R4, R6 ;  /* 0x0000000600047306 */ /* 0x000ea20000209400 */
[----:B------:R-:W-:-:S04]  /*27ef0*/  IADD3 R17, R0, -R16, RZ ;  /* 0x8000001000117210 */ /* 0x000fc80007ffe0ff */
[----:B------:R-:W-:-:S03]  /*27f00*/  IABS R0, R17 ;  /* 0x0000001100007213 */ /* 0x000fc60000000000 */
[----:B--2---:R-:W2:Y:S02]  /*27f10*/  MUFU.RCP R4, R4 ;  /* 0x0000000400047308 */ /* 0x004ea40000001000 */
[----:B--2---:R-:W-:-:S06]  /*27f20*/  IADD3 R4, R4, 0xffffffe, RZ ;  /* 0x0ffffffe04047810 */ /* 0x004fcc0007ffe0ff */
[----:B0--3--:R-:W0:Y:S02]  /*27f30*/  F2I.FTZ.U32.TRUNC.NTZ R5, R4 ;  /* 0x0000000400057305 */ /* 0x009e24000021f000 */
[----:B0-----:R-:W-:-:S04]  /*27f40*/  IMAD.MOV R4, RZ, RZ, -R5 ;  /* 0x000000ffff047224 */ /* 0x001fc800078e0a05 */
[----:B------:R-:W-:Y:S02]  /*27f50*/  IMAD R7, R4, R6, RZ ;  /* 0x0000000604077224 */ /* 0x000fe400078e02ff */
[----:B------:R-:W-:-:S04]  /*27f60*/  IMAD.MOV.U32 R4, RZ, RZ, RZ ;  /* 0x000000ffff047224 */ /* 0x000fc800078e00ff */
[----:B------:R-:W-:Y:S01]  /*27f70*/  IMAD.HI.U32 R4, R5, R7, R4 ;  /* 0x0000000705047227 */ /* 0x000fe200078e0004 */
[----:B------:R-:W-:-:S05]  /*27f80*/  IABS R5, R2 ;  /* 0x0000000200057213 */ /* 0x000fca0000000000 */
[----:B------:R-:W-:Y:S02]  /*27f90*/  IMAD.MOV R5, RZ, RZ, -R5 ;  /* 0x000000ffff057224 */ /* 0x000fe400078e0a05 */
[----:B------:R-:W-:-:S04]  /*27fa0*/  IMAD.HI.U32 R4, R4, R0, RZ ;  /* 0x0000000004047227 */ /* 0x000fc800078e00ff */
[----:B------:R-:W-:-:S05]  /*27fb0*/  IMAD R0, R4, R5, R0 ;  /* 0x0000000504007224 */ /* 0x000fca00078e0200 */
[----:B------:R-:W-:-:S13]  /*27fc0*/  ISETP.GT.U32.AND P1, PT, R6, R0, PT ;  /* 0x000000000600720c */ /* 0x000fda0003f24070 */
[----:B------:R-:W-:Y:S01]  /*27fd0*/  @!P1 IMAD.IADD R0, R0, 0x1, -R6 ;  /* 0x0000000100009824 */ /* 0x000fe200078e0a06 */
[----:B------:R-:W-:Y:S02]  /*27fe0*/  @!P1 IADD3 R4, R4, 0x1, RZ ;  /* 0x0000000104049810 */ /* 0x000fe40007ffe0ff */
[----:B------:R-:W-:Y:S02]  /*27ff0*/  ISETP.NE.AND P1, PT, R2, RZ, PT ;  /* 0x000000ff0200720c */ /* 0x000fe40003f25270 */
[----:B------:R-:W-:Y:S02]  /*28000*/  ISETP.GE.U32.AND P0, PT, R0, R6, PT ;  /* 0x000000060000720c */ /* 0x000fe40003f06070 */
[----:B------:R-:W-:-:S04]  /*28010*/  LOP3.LUT R0, R17, R2, RZ, 0x3c, !PT ;  /* 0x0000000211007212 */ /* 0x000fc800078e3cff */
[----:B------:R-:W-:-:S07]  /*28020*/  ISETP.GE.AND P2, PT, R0, RZ, PT ;  /* 0x000000ff0000720c */ /* 0x000fce0003f46270 */
[----:B------:R-:W-:-:S06]  /*28030*/  @P0 VIADD R4, R4, 0x1 ;  /* 0x0000000104040836 */ /* 0x000fcc0000000000 */
[----:B------:R-:W-:Y:S01]  /*28040*/  @!P2 IMAD.MOV R4, RZ, RZ, -R4 ;  /* 0x000000ffff04a224 */ /* 0x000fe200078e0a04 */
[----:B------:R-:W-:-:S04]  /*28050*/  @!P1 LOP3.LUT R4, RZ, R2, RZ, 0x33, !PT ;  /* 0x00000002ff049212 */ /* 0x000fc800078e33ff */
[----:B------:R-:W-:Y:S01]  /*28060*/  IADD3 R0, -R4, RZ, RZ ;  /* 0x000000ff04007210 */ /* 0x000fe20007ffe1ff */
[----:B------:R-:W-:-:S04]  /*28070*/  IMAD.MOV.U32 R18, RZ, RZ, R4 ;  /* 0x000000ffff127224 */ /* 0x000fc800078e0004 */
[----:B------:R-:W-:Y:S01]  /*28080*/  IMAD R17, R2, R0, R17 ;  /* 0x0000000002117224 */ /* 0x000fe200078e0211 */
[----:B------:R-:W-:Y:S06]  /*28090*/  BRA `(.L_x_780) ;  /* 0x00000000001c7947 */ /* 0x000fec0003800000 */
.L_x_772:
[----:B------:R-:W-:Y:S01]  /*280a0*/  UMOV UR4, URZ ;  /* 0x0000003f00047c82 */ /* 0x000fe20008000000 */
[----:B------:R-:W-:Y:S01]  /*280b0*/  UMOV UR5, URZ ;  /* 0x0000003f00057c82 */ /* 0x000fe20008000000 */
[----:B------:R-:W-:Y:S01]  /*280c0*/  ULDC UR6, c[0x0][0xc3c] ;  /* 0x00030f0000067ab9 */ /* 0x000fe20000000800 */
[----:B------:R-:W-:Y:S01]  /*280d0*/  MOV R16, R0 ;  /* 0x0000000000107202 */ /* 0x000fe20000000f00 */
[----:B------:R-:W-:Y:S01]  /*280e0*/  IMAD.U32 R17, RZ, RZ, UR4 ;  /* 0x00000004ff117e24 */ /* 0x000fe2000f8e00ff */
[----:B------:R-:W-:Y:S01]  /*280f0*/  MOV R19, UR6 ;  /* 0x0000000600137c02 */ /* 0x000fe20008000f00 */
[----:B------:R-:W-:-:S07]  /*28100*/  IMAD.U32 R18, RZ, RZ, UR5 ;  /* 0x00000005ff127e24 */ /* 0x000fce000f8e00ff */
.L_x_780:
[----:B-1----:R2:W3:Y:S01]  /*28110*/  LDL R3, [R1+0x4] ;  /* 0x0000040001037983 */ /* 0x0024e20000100800 */
[----:B------:R-:W1:Y:S01]  /*28120*/  S2R R0, SR_TID.X ;  /* 0x0000000000007919 */ /* 0x000e620000002100 */
[----:B------:R-:W-:Y:S05]  /*28130*/  WARPSYNC.ALL ;  /* 0x0000000000007948 */ /* 0x000fea0003800000 */
[----:B-1----:R-:W-:Y:S01]  /*28140*/  LOP3.LUT R0, R0, 0x1f, RZ, 0xc0, !PT ;  /* 0x0000001f00007812 */ /* 0x002fe200078ec0ff */
[----:B------:R-:W-:Y:S03]  /*28150*/  BAR.SYNC.DEFER_BLOCKING 0x4, 0x180 ;  /* 0x0106000000007b1d */ /* 0x000fe60000010000 */
[----:B------:R-:W-:-:S13]  /*28160*/  ISETP.NE.AND P0, PT, R0, RZ, PT ;  /* 0x000000ff0000720c */ /* 0x000fda0003f05270 */
[----:B------:R-:W3:Y:S01]  /*28170*/  @!P0 S2R R0, SR_CgaCtaId ;  /* 0x0000000000008919 */ /* 0x000ee20000008800 */
[----:B------:R-:W-:-:S04]  /*28180*/  @!P0 MOV R2, 0x400 ;  /* 0x0000040000028802 */ /* 0x000fc80000000f00 */
[----:B---3--:R-:W-:-:S05]  /*28190*/  @!P0 LEA R3, R0, R2, 0x18 ;  /* 0x0000000200038211 */ /* 0x008fca00078ec0ff */
[----:B------:R2:W-:Y:S04]  /*281a0*/  @!P0 STS.128 [R3+0x298d0], R16 ;  /* 0x0298d01003008388 */ /* 0x0005e80000000c00 */
[----:B------:R2:W-:Y:S01]  /*281b0*/  @!P0 STL [R1+0x4], R3 ;  /* 0x0000040301008387 */ /* 0x0005e20000100800 */
[----:B------:R-:W-:Y:S06]  /*281c0*/  BAR.ARV 0x5, 0x180 ;  /* 0x0146000000007b1d */ /* 0x000fec0000002000 */
.L_x_769:
[----:B------:R-:W-:Y:S02]  /*281d0*/  ULDC UR4, c[0x0][0xc3c] ;  /* 0x00030f0000047ab9 */ /* 0x000fe40000000800 */
[----:B-1----:R-:W-:-:S13]  /*281e0*/  ISETP.GE.AND P0, PT, R19, UR4, PT ;  /* 0x0000000413007c0c */ /* 0x002fda000bf06270 */
[----:B------:R-:W-:Y:S05]  /*281f0*/  @!P0 BRA `(.L_x_781) ;  /* 0xffffffa800348947 */ /* 0x000fea000383ffff */
[----:B------:R-:W-:Y:S05]  /*28200*/  BSYNC B7 ;  /* 0x0000000000077941 */ /* 0x000fea0003800000 */
.L_x_671:
[----:B0-----:R-:W3:Y:S01]  /*28210*/  LDL.LU R0, [R1+0x58] ;  /* 0x0000580001007983 */ /* 0x001ee20000300800 */
[----:B------:R-:W-:Y:S01]  /*28220*/  BSSY B0, `(.L_x_782) ;  /* 0x000000b000007945 */ /* 0x000fe20003800000 */
[----:B------:R-:W0:Y:S01]  /*28230*/  S2R R5, SR_CgaCtaId ;  /* 0x0000000000057919 */ /* 0x000e220000008800 */
[----:B---3--:R-:W-:-:S05]  /*28240*/  VIADD R0, R0, 0x1 ;  /* 0x0000000100007836 */ /* 0x008fca0000000000 */
[----:B------:R-:W-:-:S04]  /*28250*/  LEA.HI R2, R0, R0, RZ, 0x1 ;  /* 0x0000000000027211 */ /* 0x000fc800078f08ff */
[----:B--2---:R-:W-:-:S05]  /*28260*/  LOP3.LUT R3, R2, 0xfffffffe, RZ, 0xc0, !PT ;  /* 0xfffffffe02037812 */ /* 0x004fca00078ec0ff */
[----:B------:R-:W-:Y:S01]  /*28270*/  IMAD.IADD R3, R0, 0x1, -R3 ;  /* 0x0000000100037824 */ /* 0x000fe200078e0a03 */
[----:B------:R-:W-:-:S04]  /*28280*/  MOV R0, 0x400 ;  /* 0x0000040000007802 */ /* 0x000fc80000000f00 */
[----:B0-----:R-:W-:Y:S02]  /*28290*/  LEA R0, R5, R0, 0x18 ;  /* 0x0000000005007211 */ /* 0x001fe400078ec0ff */
[----:B------:R-:W-:-:S04]  /*282a0*/  SHF.L.U32 R3, R3, 0x1f, RZ ;  /* 0x0000001f03037819 */ /* 0x000fc800000006ff */
[----:B------:R-:W0:Y:S02]  /*282b0*/  SYNCS.PHASECHK.TRANS64.TRYWAIT P0, [R0+URZ+0x29820], R3 ;  /* 0x02982003000075a7 */ /* 0x000e24000800017f */
[----:B0-----:R-:W-:Y:S05]  /*282c0*/  @!P0 BRA `(.L_x_783) ;  /* 0x00000034006c8947 */ /* 0x001fea0003800000 */
.L_x_923:
[----:B------:R-:W-:Y:S05]  /*282d0*/  BSYNC B0 ;  /* 0x0000000000007941 */ /* 0x000fea0003800000 */
.L_x_782:
[----:B------:R-:W-:-:S03]  /*282e0*/  UMOV UR4, 0xffffffff ;  /* 0xffffffff00047882 */ /* 0x000fc60000000000 */
[----:B------:R-:W-:Y:S05]  /*282f0*/  BRA.DIV UR4, `(.L_x_784) ;  /* 0x0000003604747947 */ /* 0x000fea000b800000 */
[----:B------:R-:W1:Y:S02]  /*28300*/  S2R R2, SR_TID.X ;  /* 0x0000000000027919 */ /* 0x000e640000002100 */
[----:B-1----:R-:W-:-:S04]  /*28310*/  SHF.R.U32.HI R2, RZ, 0x5, R2 ;  /* 0x00000005ff027819 */ /* 0x002fc80000011602 */
[----:B------:R-:W-:-:S05]  /*28320*/  LOP3.LUT R2, R2, 0x3, RZ, 0xc0, !PT ;  /* 0x0000000302027812 */ /* 0x000fca00078ec0ff */
[----:B------:R1:W2:Y:S02]  /*28330*/  SHFL.IDX PT, R14, R2, RZ, 0x1f ;  /* 0x00001fff020e7589 */ /* 0x0002a400000e0000 */
.L_x_926:
[----:B--2---:R-:W-:-:S13]  /*28340*/  ISETP.NE.AND P0, PT, R14, RZ, PT ;  /* 0x000000ff0e00720c */ /* 0x004fda0003f05270 */
[----:B------:R-:W-:Y:S05]  /*28350*/  @P0 BRA `(.L_x_470) ;  /* 0x0000000000b00947 */ /* 0x000fea0003800000 */
[----:B------:R-:W-:-:S03]  /*28360*/  UMOV UR4, 0xffffffff ;  /* 0xffffffff00047882 */ /* 0x000fc60000000000 */
[----:B------:R-:W-:Y:S05]  /*28370*/  BRA.DIV UR4, `(.L_x_785) ;  /* 0x0000003604887947 */ /* 0x000fea000b800000 */
[----:B------:R-:W-:-:S13]  /*28380*/  ELECT P6, URZ, PT ;  /* 0x00000000003f782f */ /* 0x000fda00038c0000 */
.L_x_929:
[----:B------:R-:W-:Y:S05]  /*28390*/  @!P6 BRA `(.L_x_470) ;  /* 0x0000000000a0e947 */ /* 0x000fea0003800000 */
[----:B------:R-:W-:-:S06]  /*283a0*/  ULOP3.LUT UR4, UR36, 0x2, URZ, 0xfc, !UPT ;  /* 0x0000000224047892 */ /* 0x000fcc000f8efc3f */
[----:B-1----:R-:W-:-:S04]  /*283b0*/  MOV R2, UR4 ;  /* 0x0000000400027c02 */ /* 0x002fc80008000f00 */
[----:B------:R-:W-:-:S13]  /*283c0*/  ISETP.NE.AND P0, PT, R2, 0x3, PT ;  /* 0x000000030200780c */ /* 0x000fda0003f05270 */
[----:B------:R-:W-:Y:S05]  /*283d0*/  @!P0 BRA `(.L_x_786) ;  /* 0x0000000000048947 */ /* 0x000fea0003800000 */
[----:B------:R-:W-:Y:S01]  /*283e0*/  BPT.TRAP 0x1 ;  /* 0x000000040000795c */ /* 0x000fe20000300000 */
.L_x_786:
[----:B0-----:R-:W2:Y:S04]  /*283f0*/  LDL R3, [R1+0x8] ;  /* 0x0000080001037983 */ /* 0x001ea80000100800 */
[----:B------:R-:W3:Y:S01]  /*28400*/  LDL.LU R7, [R1+0x14] ;  /* 0x0000140001077983 */ /* 0x000ee20000300800 */
[----:B------:R-:W-:-:S04]  /*28410*/  VIADD R2, R0, 0x29840 ;  /* 0x0002984000027836 */ /* 0x000fc80000000000 */
[C---:B--2---:R-:W-:Y:S01]  /*28420*/  IMAD R6, R3.reuse, 0x8, R2 ;  /* 0x0000000803067824 */ /* 0x044fe200078e0202 */
[----:B------:R-:W-:Y:S02]  /*28430*/  IADD3 R3, R3, 0x1, RZ ;  /* 0x0000000103037810 */ /* 0x000fe40007ffe0ff */
[----:B---3--:R-:W-:Y:S02]  /*28440*/  SHF.L.U32 R5, R7, 0x1f, RZ ;  /* 0x0000001f07057819 */ /* 0x008fe400000006ff */
[C---:B------:R-:W-:Y:S02]  /*28450*/  ISETP.NE.AND P2, PT, R3.reuse, 0x2, PT ;  /* 0x000000020300780c */ /* 0x040fe40003f45270 */
[----:B------:R-:W0:Y:S02]  /*28460*/  SYNCS.PHASECHK.TRANS64.TRYWAIT P1, [R6+URZ], R5 ;  /* 0x00000005060075a7 */ /* 0x000e24000802017f */
[----:B------:R-:W-:Y:S02]  /*28470*/  SEL R4, RZ, 0x1, P2 ;  /* 0x00000001ff047807 */ /* 0x000fe40001000000 */
[----:B------:R-:W-:-:S02]  /*28480*/  SEL R3, R3, RZ, P2 ;  /* 0x000000ff03037207 */ /* 0x000fc40001000000 */
[----:B------:R-:W-:-:S03]  /*28490*/  LOP3.LUT R4, R7, R4, RZ, 0x3c, !PT ;  /* 0x0000000407047212 */ /* 0x000fc600078e3cff */
[----:B------:R-:W-:Y:S01]  /*284a0*/  IMAD R7, R3, 0x8, R2 ;  /* 0x0000000803077824 */ /* 0x000fe200078e0202 */
[----:B------:R-:W-:Y:S01]  /*284b0*/  SHF.L.U32 R2, R4, 0x1f, RZ ;  /* 0x0000001f04027819 */ /* 0x000fe200000006ff */
[----:B0-----:R-:W-:Y:S06]  /*284c0*/  @!P1 BRA `(.L_x_787) ;  /* 0x0000003400549947 */ /* 0x001fec0003800000 */
.L_x_930:
[----:B------:R-:W1:Y:S02]  /*284d0*/  SYNCS.PHASECHK.TRANS64.TRYWAIT P1, [R7+URZ], R2 ;  /* 0x00000002070075a7 */ /* 0x000e64000802017f */
[----:B-1----:R-:W-:Y:S05]  /*284e0*/  @!P1 BRA `(.L_x_788) ;  /* 0x0000003400609947 */ /* 0x002fea0003800000 */
.L_x_931:
[----:B------:R-:W-:Y:S05]  /*284f0*/  @!P0 BRA `(.L_x_789) ;  /* 0x0000000000048947 */ /* 0x000fea0003800000 */
[----:B------:R-:W-:Y:S01]  /*28500*/  BPT.TRAP 0x1 ;  /* 0x000000040000795c */ /* 0x000fe20000300000 */
.L_x_789:
[----:B------:R-:W2:Y:S02]  /*28510*/  LDL.LU R4, [R1+0x8] ;  /* 0x0000080001047983 */ /* 0x000ea40000300800 */
[----:B--2---:R-:W-:-:S04]  /*28520*/  IMAD R4, R4, 0x8, R0 ;  /* 0x0000000804047824 */ /* 0x004fc800078e0200 */
[----:B------:R-:W2:Y:S02]  /*28530*/  SYNCS.PHASECHK.TRANS64.TRYWAIT P1, [R4+URZ+0x29860], R5 ;  /* 0x02986005040075a7 */ /* 0x000ea4000802017f */
[----:B--2---:R-:W-:Y:S05]  /*28540*/  @!P1 BRA `(.L_x_790) ;  /* 0x00000034005c9947 */ /* 0x004fea0003800000 */
.L_x_932:
[----:B------:R-:W-:Y:S05]  /*28550*/  @!P0 BRA `(.L_x_791) ;  /* 0x0000000000048947 */ /* 0x000fea0003800000 */
[----:B------:R-:W-:Y:S01]  /*28560*/  BPT.TRAP 0x1 ;  /* 0x000000040000795c */ /* 0x000fe20000300000 */
.L_x_791:
[----:B------:R-:W-:-:S04]  /*28570*/  LEA R3, R3, R0, 0x3 ;  /* 0x0000000003037211 */ /* 0x000fc800078e18ff */
[----:B------:R-:W3:Y:S02]  /*28580*/  SYNCS.PHASECHK.TRANS64.TRYWAIT P1, [R3+URZ+0x29860], R2 ;  /* 0x02986002030075a7 */ /* 0x000ee4000802017f */
[----:B---3--:R-:W-:Y:S05]  /*28590*/  @!P1 BRA `(.L_x_792) ;  /* 0x00000034005c9947 */ /* 0x008fea0003800000 */
.L_x_933:
[----:B------:R-:W-:Y:S05]  /*285a0*/  @!P0 BRA `(.L_x_793) ;  /* 0x0000000000048947 */ /* 0x000fea0003800000 */
[----:B------:R-:W-:Y:S01]  /*285b0*/  BPT.TRAP 0x1 ;  /* 0x000000040000795c */ /* 0x000fe20000300000 */
.L_x_793:
[----:B------:R-:W4:Y:S02]  /*285c0*/  SYNCS.PHASECHK.TRANS64.TRYWAIT P0, [R4+URZ+0x29880], R5 ;  /* 0x02988005040075a7 */ /* 0x000f24000800017f */
[----:B----4-:R-:W-:Y:S05]  /*285d0*/  @!P0 BRA `(.L_x_794) ;  /* 0x0000003400608947 */ /* 0x010fea0003800000 */
.L_x_795:
[----:B------:R0:W0:Y:S02]  /*285e0*/  SYNCS.PHASECHK.TRANS64.TRYWAIT P0, [R3+URZ+0x29880], R2 ;  /* 0x02988002030075a7 */ /* 0x000024000800017f */
[----:B0-----:R-:W-:Y:S05]  /*285f0*/  @!P0 NANOSLEEP.SYNCS 0x989680 ;  /* 0x009896800000895d */ /* 0x001fea0003900000 */
[----:B------:R-:W0:Y:S02]  /*28600*/  @!P0 SYNCS.PHASECHK.TRANS64 P0, [R3+URZ+0x29880], R2 ;  /* 0x02988002030085a7 */ /* 0x000e24000800007f */
[----:B0-----:R-:W-:Y:S05]  /*28610*/  @!P0 BRA `(.L_x_795) ;  /* 0xfffffffc00f08947 */ /* 0x001fea000383ffff */
.L_x_470:
[----:B------:R-:W-:Y:S05]  /*28620*/  BSYNC B8 ;  /* 0x0000000000087941 */ /* 0x000fea0003800000 */
.L_x_467:
[----:B------:R-:W-:Y:S05]  /*28630*/  EXIT ;  /* 0x000000000000794d */ /* 0x000fea0003800000 */
.L_x_488:
[----:B---3--:R3:W4:Y:S02]  /*28640*/  SYNCS.PHASECHK.TRANS64.TRYWAIT P5, [R97+URZ+0x29890], R98 ;  /* 0x02989062610075a7 */ /* 0x00872400080a017f */
[----:B----4-:R-:W-:Y:S05]  /*28650*/  @!P5 NANOSLEEP.SYNCS 0x989680 ;  /* 0x009896800000d95d */ /* 0x010fea0003900000 */
[----:B------:R-:W4:Y:S02]  /*28660*/  @!P5 SYNCS.PHASECHK.TRANS64 P5, [R97+URZ+0x29890], R98 ;  /* 0x029890626100d5a7 */ /* 0x000f2400080a007f */
[----:B----4-:R-:W-:Y:S05]  /*28670*/  @!P5 BRA `(.L_x_488) ;  /* 0xfffffffc00f0d947 */ /* 0x010fea000383ffff */
[----:B------:R-:W-:Y:S05]  /*28680*/  BRA `(.L_x_796) ;  /* 0xfffffdac00987947 */ /* 0x000fea000383ffff */
.L_x_542:
[----:B--2---:R2:W4:Y:S02]  /*28690*/  SYNCS.PHASECHK.TRANS64.TRYWAIT P5, [R97+URZ+0x29890], R98 ;  /* 0x02989062610075a7 */ /* 0x00452400080a017f */
[----:B----4-:R-:W-:Y:S05]  /*286a0*/  @!P5 NANOSLEEP.SYNCS 0x989680 ;  /* 0x009896800000d95d */ /* 0x010fea0003900000 */
[----:B------:R-:W4:Y:S02]  /*286b0*/  @!P5 SYNCS.PHASECHK.TRANS64 P5, [R97+URZ+0x29890], R98 ;  /* 0x029890626100d5a7 */ /* 0x000f2400080a007f */
[----:B----4-:R-:W-:Y:S05]  /*286c0*/  @!P5 BRA `(.L_x_542) ;  /* 0xfffffffc00f0d947 */ /* 0x010fea000383ffff */
[----:B------:R-:W-:Y:S05]  /*286d0*/  BRA `(.L_x_797) ;  /* 0xfffffe0800dc7947 */ /* 0x000fea000383ffff */
.L_x_567:
[----:B-1----:R1:W2:Y:S02]  /*286e0*/  SYNCS.PHASECHK.TRANS64.TRYWAIT P2, [R97+URZ+0x29890], R98 ;  /* 0x02989062610075a7 */ /* 0x0022a4000804017f */
[----:B--2---:R-:W-:Y:S05]  /*286f0*/  @!P2 NANOSLEEP.SYNCS 0x989680 ;  /* 0x009896800000a95d */ /* 0x004fea0003900000 */
[----:B------:R-:W2:Y:S02]  /*28700*/  @!P2 SYNCS.PHASECHK.TRANS64 P2, [R97+URZ+0x29890], R98 ;  /* 0x029890626100a5a7 */ /* 0x000ea4000804007f */
[----:B--2---:R-:W-:Y:S05]  /*28710*/  @!P2 BRA `(.L_x_567) ;  /* 0xfffffffc00f0a947 */ /* 0x004fea000383ffff */
[----:B------:R-:W-:Y:S05]  /*28720*/  BRA `(.L_x_798) ;  /* 0xfffffe68008c7947 */ /* 0x000fea000383ffff */
.L_x_573:
[----:B-1----:R1:W2:Y:S02]  /*28730*/  SYNCS.PHASECHK.TRANS64.TRYWAIT P1, [R97+URZ+0x298b0], R98 ;  /* 0x0298b062610075a7 */ /* 0x0022a4000802017f */
[----:B--2---:R-:W-:Y:S05]  /*28740*/  @!P1 NANOSLEEP.SYNCS 0x989680 ;  /* 0x009896800000995d */ /* 0x004fea0003900000 */
[----:B------:R-:W2:Y:S02]  /*28750*/  @!P1 SYNCS.PHASECHK.TRANS64 P1, [R97+URZ+0x298b0], R98 ;  /* 0x0298b062610095a7 */ /* 0x000ea4000802007f */
[----:B--2---:R-:W-:Y:S05]  /*28760*/  @!P1 BRA `(.L_x_573) ;  /* 0xfffffffc00f09947 */ /* 0x004fea000383ffff */
[----:B------:R-:W-:Y:S05]  /*28770*/  BRA `(.L_x_799) ;  /* 0xfffffe6c008c7947 */ /* 0x000fea000383ffff */
.L_x_581:
[----:B------:R-:W-:Y:S01]  /*28780*/  BSSY B0, `(.L_x_800) ;  /* 0x0000008000007945 */ /* 0x000fe20003800000 */
[----:B------:R-:W-:Y:S01]  /*28790*/  IMAD.MOV.U32 R13, RZ, RZ, R234 ;  /* 0x000000ffff0d7224 */ /* 0x000fe200078e00ea */
[----:B------:R-:W-:Y:S01]  /*287a0*/  MOV R11, 0x1f ;  /* 0x0000001f000b7802 */ /* 0x000fe20000000f00 */
[----:B------:R-:W-:Y:S02]  /*287b0*/  IMAD.MOV.U32 R12, RZ, RZ, RZ ;  /* 0x000000ffff0c7224 */ /* 0x000fe400078e00ff */
[----:B------:R-:W-:-:S07]  /*287c0*/  IMAD.MOV.U32 R15, RZ, RZ, -0x1 ;  /* 0xffffffffff0f7424 */ /* 0x000fce00078e00ff */
[----:B-----5:R-:W-:Y:S05]  /*287d0*/  WARPSYNC.COLLECTIVE R15, `(.L_x_801) ;  /* 0x000000000f087348 */ /* 0x020fea0003c00000 */
[----:B------:R0:W1:Y:S02]  /*287e0*/  SHFL.IDX P6, R14, R13, R12, R11 ;  /* 0x0000000c0d0e7389 */ /* 0x00006400000c000b */
[----:B01---5:R-:W-:Y:S01]  /*287f0*/  ENDCOLLECTIVE ;  /* 0x000000000000791b */ /* 0x023fe20003800000 */
.L_x_801:
[----:B------:R-:W-:Y:S05]  /*28800*/  BSYNC B0 ;  /* 0x0000000000007941 */ /* 0x000fea0003800000 */
.L_x_800:
[----:B------:R-:W-:Y:S01]  /*28810*/  IMAD.MOV.U32 R201, RZ, RZ, R14 ;  /* 0x000000ffffc97224 */ /* 0x000fe200078e000e */
[----:B------:R-:W-:Y:S06]  /*28820*/  BRA `(.L_x_802) ;  /* 0xfffffe74004c7947 */ /* 0x000fec000383ffff */
.L_x_591:
[----:B------:R-:W-:Y:S01]  /*28830*/  BSSY B1, `(.L_x_803) ;  /* 0x0000008000017945 */ /* 0x000fe20003800000 */
[----:B------:R-:W-:Y:S01]  /*28840*/  MOV R13, R26 ;  /* 0x0000001a000d7202 */ /* 0x000fe20000000f00 */
[----:B------:R-:W-:Y:S01]  /*28850*/  IMAD.MOV.U32 R12, RZ, RZ, RZ ;  /* 0x000000ffff0c7224 */ /* 0x000fe200078e00ff */
[----:B------:R-:W-:Y:S01]  /*28860*/  MOV R15, 0xffffffff ;  /* 0xffffffff000f7802 */ /* 0x000fe20000000f00 */
[----:B------:R-:W-:-:S07]  /*28870*/  IMAD.MOV.U32 R11, RZ, RZ, 0x1e1f ;  /* 0x00001e1fff0b7424 */ /* 0x000fce00078e00ff */
[----:B0-----:R-:W-:Y:S05]  /*28880*/  WARPSYNC.COLLECTIVE R15, `(.L_x_804) ;  /* 0x000000000f087348 */ /* 0x001fea0003c00000 */
[----:B------:R1:W2:Y:S02]  /*28890*/  SHFL.IDX P6, R14, R13, R12, R11 ;  /* 0x0000000c0d0e7389 */ /* 0x0002a400000c000b */
[----:B012---:R-:W-:Y:S01]  /*288a0*/  ENDCOLLECTIVE ;  /* 0x000000000000791b */ /* 0x007fe20003800000 */
.L_x_804:
[----:B------:R-:W-:Y:S05]  /*288b0*/  BSYNC B1 ;  /* 0x0000000000017941 */ /* 0x000fea0003800000 */
.L_x_803:
[----:B------:R-:W-:Y:S01]  /*288c0*/  IMAD.MOV.U32 R13, RZ, RZ, R24 ;  /* 0x000000ffff0d7224 */ /* 0x000fe200078e0018 */
[----:B------:R-:W-:Y:S01]  /*288d0*/  MOV R12, RZ ;  /* 0x000000ff000c7202 */ /* 0x000fe20000000f00 */
[----:B------:R-:W-:Y:S02]  /*288e0*/  IMAD.MOV.U32 R11, RZ, RZ, 0x1e1f ;  /* 0x00001e1fff0b7424 */ /* 0x000fe400078e00ff */
[----:B------:R-:W-:Y:S02]  /*288f0*/  IMAD.MOV.U32 R15, RZ, RZ, -0x1 ;  /* 0xffffffffff0f7424 */ /* 0x000fe400078e00ff */
[----:B------:R-:W-:-:S07]  /*28900*/  IMAD.MOV.U32 R3, RZ, RZ, R14 ;  /* 0x000000ffff037224 */ /* 0x000fce00078e000e */
[----:B------:R-:W-:Y:S05]  /*28910*/  WARPSYNC.COLLECTIVE R15, `(.L_x_805) ;  /* 0x000000000f087348 */ /* 0x000fea0003c00000 */
[----:B------:R0:W1:Y:S02]  /*28920*/  SHFL.IDX P6, R14, R13, R12, R11 ;  /* 0x0000000c0d0e7389 */ /* 0x00006400000c000b */
[----:B01----:R-:W-:Y:S01]  /*28930*/  ENDCOLLECTIVE ;  /* 0x000000000000791b */ /* 0x003fe20003800000 */
.L_x_805:
[----:B------:R-:W-:Y:S01]  /*28940*/  IMAD.MOV.U32 R13, RZ, RZ, R27 ;  /* 0x000000ffff0d7224 */ /* 0x000fe200078e001b */
[----:B------:R-:W-:-:S07]  /*28950*/  MOV R5, R14 ;  /* 0x0000000e00057202 */ /* 0x000fce0000000f00 */
[----:B------:R-:W-:Y:S05]  /*28960*/  WARPSYNC.COLLECTIVE R15, `(.L_x_806) ;  /* 0x000000000f087348 */ /* 0x000fea0003c00000 */
[----:B------:R0:W1:Y:S02]  /*28970*/  SHFL.IDX P6, R14, R13, R12, R11 ;  /* 0x0000000c0d0e7389 */ /* 0x00006400000c000b */
[----:B01----:R-:W-:Y:S01]  /*28980*/  ENDCOLLECTIVE ;  /* 0x000000000000791b */ /* 0x003fe20003800000 */
.L_x_806:
[----:B------:R-:W-:Y:S01]  /*28990*/  MOV R13, R144 ;  /* 0x00000090000d7202 */ /* 0x000fe20000000f00 */
[----:B------:R-:W-:-:S07]  /*289a0*/  IMAD.MOV.U32 R7, RZ, RZ, R14 ;  /* 0x000000ffff077224 */ /* 0x000fce00078e000e */
[----:B------:R-:W-:Y:S05]  /*289b0*/  WARPSYNC.COLLECTIVE R15, `(.L_x_807) ;  /* 0x000000000f087348 */ /* 0x000fea0003c00000 */
[----:B------:R0:W1:Y:S02]  /*289c0*/  SHFL.IDX P6, R14, R13, R12, R11 ;  /* 0x0000000c0d0e7389 */ /* 0x00006400000c000b */
[----:B01----:R-:W-:Y:S01]  /*289d0*/  ENDCOLLECTIVE ;  /* 0x000000000000791b */ /* 0x003fe20003800000 */
.L_x_807:
[----:B------:R-:W-:Y:S05]  /*289e0*/  BRA `(.L_x_808) ;  /* 0xfffffe7800d47947 */ /* 0x000fea000383ffff */
.L_x_595:
[----:B-1----:R1:W2:Y:S02]  /*289f0*/  SYNCS.PHASECHK.TRANS64.TRYWAIT P0, [R16+URZ+0x29800], R5 ;  /* 0x02980005100075a7 */ /* 0x0022a4000800017f */
[----:B--2---:R-:W-:Y:S05]  /*28a00*/  @!P0 NANOSLEEP.SYNCS 0x989680 ;  /* 0x009896800000895d */ /* 0x004fea0003900000 */
[----:B------:R-:W2:Y:S02]  /*28a10*/  @!P0 SYNCS.PHASECHK.TRANS64 P0, [R16+URZ+0x29800], R5 ;  /* 0x02980005100085a7 */ /* 0x000ea4000800007f */
[----:B--2---:R-:W-:Y:S05]  /*28a20*/  @!P0 BRA `(.L_x_595) ;  /* 0xfffffffc00f08947 */ /* 0x004fea000383ffff */
[----:B------:R-:W-:Y:S05]  /*28a30*/  BRA `(.L_x_809) ;  /* 0xfffffe8000147947 */ /* 0x000fea000383ffff */
.L_x_607:
[----:B------:R-:W-:Y:S01]  /*28a40*/  BSSY B1, `(.L_x_810) ;  /* 0x0000008000017945 */ /* 0x000fe20003800000 */
[----:B------:R-:W-:Y:S01]  /*28a50*/  IMAD.MOV.U32 R13, RZ, RZ, R26 ;  /* 0x000000ffff0d7224 */ /* 0x000fe200078e001a */
[----:B------:R-:W-:Y:S01]  /*28a60*/  MOV R11, 0x1e1f ;  /* 0x00001e1f000b7802 */ /* 0x000fe20000000f00 */
[----:B------:R-:W-:Y:S02]  /*28a70*/  IMAD.MOV.U32 R12, RZ, RZ, RZ ;  /* 0x000000ffff0c7224 */ /* 0x000fe400078e00ff */
[----:B------:R-:W-:-:S07]  /*28a80*/  IMAD.MOV.U32 R15, RZ, RZ, -0x1 ;  /* 0xffffffffff0f7424 */ /* 0x000fce00078e00ff */
[----:B0-----:R-:W-:Y:S05]  /*28a90*/  WARPSYNC.COLLECTIVE R15, `(.L_x_811) ;  /* 0x000000000f087348 */ /* 0x001fea0003c00000 */
[----:B------:R1:W2:Y:S02]  /*28aa0*/  SHFL.IDX P6, R14, R13, R12, R11 ;  /* 0x0000000c0d0e7389 */ /* 0x0002a400000c000b */
[----:B012---:R-:W-:Y:S01]  /*28ab0*/  ENDCOLLECTIVE ;  /* 0x000000000000791b */ /* 0x007fe20003800000 */
.L_x_811:
[----:B------:R-:W-:Y:S05]  /*28ac0*/  BSYNC B1 ;  /* 0x0000000000017941 */ /* 0x000fea0003800000 */
.L_x_810:
[----:B------:R-:W-:Y:S01]  /*28ad0*/  MOV R13, R24 ;  /* 0x00000018000d7202 */ /* 0x000fe20000000f00 */
[----:B------:R-:W-:Y:S01]  /*28ae0*/  IMAD.MOV.U32 R12, RZ, RZ, RZ ;  /* 0x000000ffff0c7224 */ /* 0x000fe200078e00ff */
[----:B------:R-:W-:Y:S01]  /*28af0*/  MOV R15, 0xffffffff ;  /* 0xffffffff000f7802 */ /* 0x000fe20000000f00 */
[----:B------:R-:W-:Y:S02]  /*28b00*/  IMAD.MOV.U32 R11, RZ, RZ, 0x1e1f ;  /* 0x00001e1fff0b7424 */ /* 0x000fe400078e00ff */
[----:B------:R-:W-:-:S07]  /*28b10*/  IMAD.MOV.U32 R0, RZ, RZ, R14 ;  /* 0x000000ffff007224 */ /* 0x000fce00078e000e */
[----:B------:R-:W-:Y:S05]  /*28b20*/  WARPSYNC.COLLECTIVE R15, `(.L_x_812) ;  /* 0x000000000f087348 */ /* 0x000fea0003c00000 */
[----:B------:R0:W1:Y:S02]  /*28b30*/  SHFL.IDX P6, R14, R13, R12, R11 ;  /* 0x0000000c0d0e7389 */ /* 0x00006400000c000b */
[----:B01----:R-:W-:Y:S01]  /*28b40*/  ENDCOLLECTIVE ;  /* 0x000000000000791b */ /* 0x003fe20003800000 */
.L_x_812:
[----:B------:R-:W-:Y:S02]  /*28b50*/  IMAD.MOV.U32 R13, RZ, RZ, R27 ;  /* 0x000000ffff0d7224 */ /* 0x000fe400078e001b */
[----:B------:R-:W-:-:S07]  /*28b60*/  IMAD.MOV.U32 R3, RZ, RZ, R14 ;  /* 0x000000ffff037224 */ /* 0x000fce00078e000e */
[----:B------:R-:W-:Y:S05]  /*28b70*/  WARPSYNC.COLLECTIVE R15, `(.L_x_813) ;  /* 0x000000000f087348 */ /* 0x000fea0003c00000 */
[----:B------:R0:W1:Y:S02]  /*28b80*/  SHFL.IDX P6, R14, R13, R12, R11 ;  /* 0x0000000c0d0e7389 */ /* 0x00006400000c000b */
[----:B01----:R-:W-:Y:S01]  /*28b90*/  ENDCOLLECTIVE ;  /* 0x000000000000791b */ /* 0x003fe20003800000 */
.L_x_813:
[----:B------:R-:W-:Y:S01]  /*28ba0*/  IMAD.MOV.U32 R13, RZ, RZ, R144 ;  /* 0x000000ffff0d7224 */ /* 0x000fe200078e0090 */
[----:B------:R-:W-:-:S07]  /*28bb0*/  MOV R20, R14 ;  /* 0x0000000e00147202 */ /* 0x000fce0000000f00 */
[----:B------:R-:W-:Y:S05]  /*28bc0*/  WARPSYNC.COLLECTIVE R15, `(.L_x_814) ;  /* 0x000000000f087348 */ /* 0x000fea0003c00000 */
[----:B------:R0:W1:Y:S02]  /*28bd0*/  SHFL.IDX P6, R14, R13, R12, R11 ;  /* 0x0000000c0d0e7389 */ /* 0x00006400000c000b */
[----:B01----:R-:W-:Y:S01]  /*28be0*/  ENDCOLLECTIVE ;  /* 0x000000000000791b */ /* 0x003fe20003800000 */
.L_x_814:
[----:B------:R-:W-:Y:S01]  /*28bf0*/  IMAD.MOV.U32 R21, RZ, RZ, R14 ;  /* 0x000000ffff157224 */ /* 0x000fe200078e000e */
[----:B------:R-:W-:Y:S06]  /*28c00*/  BRA `(.L_x_815) ;  /* 0xfffffeac00647947 */ /* 0x000fec000383ffff */
.L_x_611:
[----:B--2---:R2:W3:Y:S02]  /*28c10*/  SYNCS.PHASECHK.TRANS64.TRYWAIT P0, [R16+URZ+0x29800], R21 ;  /* 0x02980015100075a7 */ /* 0x0044e4000800017f */
[----:B---3--:R-:W-:Y:S05]  /*28c20*/  @!P0 NANOSLEEP.SYNCS 0x989680 ;  /* 0x009896800000895d */ /* 0x008fea0003900000 */
[----:B------:R-:W3:Y:S02]  /*28c30*/  @!P0 SYNCS.PHASECHK.TRANS64 P0, [R16+URZ+0x29800], R21 ;  /* 0x02980015100085a7 */ /* 0x000ee4000800007f */
[----:B---3--:R-:W-:Y:S05]  /*28c40*/  @!P0 BRA `(.L_x_611) ;  /* 0xfffffffc00f08947 */ /* 0x008fea000383ffff */
[----:B------:R-:W-:Y:S05]  /*28c50*/  BRA `(.L_x_816) ;  /* 0xfffffeb000687947 */ /* 0x000fea000383ffff */
.L_x_619:
[----:B-1----:R1:W2:Y:S02]  /*28c60*/  SYNCS.PHASECHK.TRANS64.TRYWAIT P2, [R3+URZ+0x29830], R0 ;  /* 0x02983000030075a7 */ /* 0x0022a4000804017f */
[----:B--2---:R-:W-:Y:S05]  /*28c70*/  @!P2 NANOSLEEP.SYNCS 0x989680 ;  /* 0x009896800000a95d */ /* 0x004fea0003900000 */
[----:B------:R-:W2:Y:S02]  /*28c80*/  @!P2 SYNCS.PHASECHK.TRANS64 P2, [R3+URZ+0x29830], R0 ;  /* 0x029830000300a5a7 */ /* 0x000ea4000804007f */
[----:B--2---:R-:W-:Y:S05]  /*28c90*/  @!P2 BRA `(.L_x_619) ;  /* 0xfffffffc00f0a947 */ /* 0x004fea000383ffff */
[----:B------:R-:W-:Y:S05]  /*28ca0*/  BRA `(.L_x_618) ;  /* 0xfffffee0009c7947 */ /* 0x000fea000383ffff */
.L_x_625:
[----:B-1----:R1:W2:Y:S02]  /*28cb0*/  SYNCS.PHASECHK.TRANS64.TRYWAIT P2, [R11+URZ+0x29830], R10 ;  /* 0x0298300a0b0075a7 */ /* 0x0022a4000804017f */
[----:B--2---:R-:W-:Y:S05]  /*28cc0*/  @!P2 NANOSLEEP.SYNCS 0x989680 ;  /* 0x009896800000a95d */ /* 0x004fea0003900000 */
[----:B------:R-:W2:Y:S02]  /*28cd0*/  @!P2 SYNCS.PHASECHK.TRANS64 P2, [R11+URZ+0x29830], R10 ;  /* 0x0298300a0b00a5a7 */ /* 0x000ea4000804007f */
[----:B--2---:R-:W-:Y:S05]  /*28ce0*/  @!P2 BRA `(.L_x_625) ;  /* 0xfffffffc00f0a947 */ /* 0x004fea000383ffff */
[----:B------:R-:W-:Y:S05]  /*28cf0*/  BRA `(.L_x_624) ;  /* 0xffffff2000c47947 */ /* 0x000fea000383ffff */
.L_x_629:
[----:B-1----:R1:W2:Y:S02]  /*28d00*/  SYNCS.PHASECHK.TRANS64.TRYWAIT P1, [R11+URZ+0x29850], R8 ;  /* 0x029850080b0075a7 */ /* 0x0022a4000802017f */
[----:B--2---:R-:W-:Y:S05]  /*28d10*/  @!P1 NANOSLEEP.SYNCS 0x989680 ;  /* 0x009896800000995d */ /* 0x004fea0003900000 */
[----:B------:R-:W2:Y:S02]  /*28d20*/  @!P1 SYNCS.PHASECHK.TRANS64 P1, [R11+URZ+0x29850], R8 ;  /* 0x029850080b0095a7 */ /* 0x000ea4000802007f */
[----:B--2---:R-:W-:Y:S05]  /*28d30*/  @!P1 BRA `(.L_x_629) ;  /* 0xfffffffc00f09947 */ /* 0x004fea000383ffff */
[----:B------:R-:W-:Y:S05]  /*28d40*/  BRA `(.L_x_626) ;  /* 0xffffff3400007947 */ /* 0x000fea000383ffff */
.L_x_635:
[----:B-1----:R1:W2:Y:S02]  /*28d50*/  SYNCS.PHASECHK.TRANS64.TRYWAIT P1, [R13+URZ+0x29850], R0 ;  /* 0x029850000d0075a7 */ /* 0x0022a4000802017f */
[----:B--2---:R-:W-:Y:S05]  /*28d60*/  @!P1 NANOSLEEP.SYNCS 0x989680 ;  /* 0x009896800000995d */ /* 0x004fea0003900000 */
[----:B------:R-:W2:Y:S02]  /*28d70*/  @!P1 SYNCS.PHASECHK.TRANS64 P1, [R13+URZ+0x29850], R0 ;  /* 0x029850000d0095a7 */ /* 0x000ea4000802007f */
[----:B--2---:R-:W-:Y:S05]  /*28d80*/  @!P1 BRA `(.L_x_635) ;  /* 0xfffffffc00f09947 */ /* 0x004fea000383ffff */
[----:B------:R-:W-:Y:S05]  /*28d90*/  BRA `(.L_x_634) ;  /* 0xffffff5c009c7947 */ /* 0x000fea000383ffff */
.L_x_639:
[----:B------:R-:W-:Y:S01]  /*28da0*/  MOV R12, R0 ;  /* 0x00000000000c7202 */ /* 0x000fe20000000f00 */
[----:B------:R-:W-:Y:S01]  /*28db0*/  IMAD.MOV.U32 R11, RZ, RZ, 0x1c1f ;  /* 0x00001c1fff0b7424 */ /* 0x000fe200078e00ff */
[----:B------:R-:W-:Y:S01]  /*28dc0*/  SEL R5, R96, R97, P0 ;  /* 0x0000006160057207 */ /* 0x000fe20000000000 */
[----:B------:R-:W-:Y:S01]  /*28dd0*/  IMAD.MOV.U32 R15, RZ, RZ, -0x1 ;  /* 0xffffffffff0f7424 */ /* 0x000fe200078e00ff */
[----:B------:R-:W-:Y:S02]  /*28de0*/  SEL R7, R97, R96, P0 ;  /* 0x0000006061077207 */ /* 0x000fe40000000000 */
[----:B------:R-:W-:-:S07]  /*28df0*/  SEL R9, R92, R93, P0 ;  /* 0x0000005d5c097207 */ /* 0x000fce0000000000 */
[----:B-1---5:R-:W-:Y:S05]  /*28e00*/  WARPSYNC.COLLECTIVE R15, `(.L_x_817) ;  /* 0x000000000f087348 */ /* 0x022fea0003c00000 */
[----:B------:R0:W2:Y:S02]  /*28e10*/  SHFL.IDX P6, R14, R13, R12, R11 ;  /* 0x0000000c0d0e7389 */ /* 0x0000a400000c000b */
[----:B012--5:R-:W-:Y:S01]  /*28e20*/  ENDCOLLECTIVE ;  /* 0x000000000000791b */ /* 0x027fe20003800000 */
.L_x_817:
[----:B------:R-:W-:Y:S02]  /*28e30*/  SEL R21, R93, R92, P0 ;  /* 0x0000005c5d157207 */ /* 0x000fe40000000000 */
[----:B------:R-:W-:Y:S02]  /*28e40*/  SEL R25, R48, R45, P0 ;  /* 0x0000002d30197207 */ /* 0x000fe40000000000 */
[----:B------:R-:W-:Y:S02]  /*28e50*/  SEL R27, R45, R48, P0 ;  /* 0x000000302d1b7207 */ /* 0x000fe40000000000 */
[----:B------:R-:W-:Y:S02]  /*28e60*/  SEL R29, R40, R37, P0 ;  /* 0x00000025281d7207 */ /* 0x000fe40000000000 */
[----:B------:R-:W-:Y:S02]  /*28e70*/  SEL R31, R37, R40, P0 ;  /* 0x00000028251f7207 */ /* 0x000fe40000000000 */
[----:B------:R-:W-:-:S02]  /*28e80*/  SEL R45, R65, R68, P0 ;  /* 0x00000044412d7207 */ /* 0x000fc40000000000 */
[----:B------:R-:W-:Y:S01]  /*28e90*/  SEL R49, R68, R65, P0 ;  /* 0x0000004144317207 */ /* 0x000fe20000000000 */
[----:B------:R-:W-:Y:S01]  /*28ea0*/  IMAD.MOV.U32 R13, RZ, RZ, R3 ;  /* 0x000000ffff0d7224 */ /* 0x000fe200078e0003 */
[----:B------:R-:W-:Y:S01]  /*28eb0*/  SEL R63, R38, R67, P0 ;  /* 0x00000043263f7207 */ /* 0x000fe20000000000 */
[----:B------:R-:W-:Y:S01]  /*28ec0*/  IMAD.MOV.U32 R12, RZ, RZ, R2 ;  /* 0x000000ffff0c7224 */ /* 0x000fe200078e0002 */
[----:B------:R-:W-:Y:S02]  /*28ed0*/  SEL R65, R67, R38, P0 ;  /* 0x0000002643417207 */ /* 0x000fe40000000000 */
[----:B------:R-:W-:Y:S02]  /*28ee0*/  SEL R67, R30, R69, P0 ;  /* 0x000000451e437207 */ /* 0x000fe40000000000 */
[----:B------:R-:W-:Y:S02]  /*28ef0*/  SEL R69, R69, R30, P0 ;  /* 0x0000001e45457207 */ /* 0x000fe40000000000 */
[----:B------:R-:W-:-:S02]  /*28f00*/  SEL R33, R32, R35, P0 ;  /* 0x0000002320217207 */ /* 0x000fc40000000000 */
[----:B------:R-:W-:-:S07]  /*28f10*/  MOV R6, R14 ;  /* 0x0000000e00067202 */ /* 0x000fce0000000f00 */
[----:B------:R-:W-:Y:S05]  /*28f20*/  WARPSYNC.COLLECTIVE R15, `(.L_x_818) ;  /* 0x000000000f087348 */ /* 0x000fea0003c00000 */
[----:B------:R0:W1:Y:S02]  /*28f30*/  SHFL.IDX P6, R14, R13, R12, R11 ;  /* 0x0000000c0d0e7389 */ /* 0x00006400000c000b */
[----:B01----:R-:W-:Y:S01]  /*28f40*/  ENDCOLLECTIVE ;  /* 0x000000000000791b */ /* 0x003fe20003800000 */
.L_x_818:
        /* <DEDUP_REMOVED lines=18> */
.L_x_819:
[----:B------:R-:W-:Y:S02]  /*29070*/  SEL R61, R42, R61, P0 ;  /* 0x0000003d2a3d7207 */ /* 0x000fe40000000000 */
[----:B------:R-:W-:Y:S02]  /*29080*/  SEL R75, R77, R44, P0 ;  /* 0x0000002c4d4b7207 */ /* 0x000fe40000000000 */
[----:B------:R-:W-:Y:S02]  /*29090*/  SEL R77, R44, R77, P0 ;  /* 0x0000004d2c4d7207 */ /* 0x000fe40000000000 */
[----:B------:R-:W-:Y:S02]  /*290a0*/  SEL R4, R6, R3, P0 ;  /* 0x0000000306047207 */ /* 0x000fe40000000000 */
[----:B------:R-:W-:Y:S01]  /*290b0*/  SEL R6, R3, R6, P0 ;  /* 0x0000000603067207 */ /* 0x000fe20000000000 */
[----:B------:R-:W-:Y:S02]  /*290c0*/  IMAD.MOV.U32 R13, RZ, RZ, R7 ;  /* 0x000000ffff0d7224 */ /* 0x000fe400078e0007 */
[----:B------:R-:W-:Y:S01]  /*290d0*/  IMAD.MOV.U32 R12, RZ, RZ, R2 ;  /* 0x000000ffff0c7224 */ /* 0x000fe200078e0002 */
[----:B------:R-:W-:-:S07]  /*290e0*/  MOV R10, R14 ;  /* 0x0000000e000a7202 */ /* 0x000fce0000000f00 */
[----:B------:R-:W-:Y:S05]  /*290f0*/  WARPSYNC.COLLECTIVE R15, `(.L_x_820) ;  /* 0x000000000f087348 */ /* 0x000fea0003c00000 */
[----:B------:R0:W1:Y:S02]  /*29100*/  SHFL.IDX P6, R14, R13, R12, R11 ;  /* 0x0000000c0d0e7389 */ /* 0x00006400000c000b */
[----:B01----:R-:W-:Y:S01]  /*29110*/  ENDCOLLECTIVE ;  /* 0x000000000000791b */ /* 0x003fe20003800000 */
.L_x_820:
[----:B------:R-:W-:Y:S02]  /*29120*/  IMAD.MOV.U32 R13, RZ, RZ, R9 ;  /* 0x000000ffff0d7224 */ /* 0x000fe400078e0009 */
[----:B------:R-:W-:Y:S01]  /*29130*/  IMAD.MOV.U32 R12, RZ, RZ, R0 ;  /* 0x000000ffff0c7224 */ /* 0x000fe200078e0000 */
[----:B------:R-:W-:-:S07]  /*29140*/  MOV R7, R14 ;  /* 0x0000000e00077202 */ /* 0x000fce0000000f00 */
[----:B------:R-:W-:Y:S05]  /*29150*/  WARPSYNC.COLLECTIVE R15, `(.L_x_821) ;  /* 0x000000000f087348 */ /* 0x000fea0003c00000 */
[----:B------:R0:W1:Y:S02]  /*29160*/  SHFL.IDX P6, R14, R13, R12, R11 ;  /* 0x0000000c0d0e7389 */ /* 0x00006400000c000b */
[----:B01----:R-:W-:Y:S01]  /*29170*/  ENDCOLLECTIVE ;  /* 0x000000000000791b */ /* 0x003fe20003800000 */
.L_x_821:
        /* <DEDUP_REMOVED lines=8> */
.L_x_822:
[----:B------:R-:W-:Y:S02]  /*29200*/  IMAD.MOV.U32 R13, RZ, RZ, R25 ;  /* 0x000000ffff0d7224 */ /* 0x000fe400078e0019 */
[----:B------:R-:W-:Y:S01]  /*29210*/  IMAD.MOV.U32 R12, RZ, RZ, R0 ;  /* 0x000000ffff0c7224 */ /* 0x000fe200078e0000 */
[----:B------:R-:W-:-:S07]  /*29220*/  MOV R20, R14 ;  /* 0x0000000e00147202 */ /* 0x000fce0000000f00 */
[----:B------:R-:W-:Y:S05]  /*29230*/  WARPSYNC.COLLECTIVE R15, `(.L_x_823) ;  /* 0x000000000f087348 */ /* 0x000fea0003c00000 */
[----:B------:R0:W1:Y:S02]  /*29240*/  SHFL.IDX P6, R14, R13, R12, R11 ;  /* 0x0000000c0d0e7389 */ /* 0x00006400000c000b */
[----:B01----:R-:W-:Y:S01]  /*29250*/  ENDCOLLECTIVE ;  /* 0x000000000000791b */ /* 0x003fe20003800000 */
.L_x_823:
[----:B------:R-:W-:Y:S02]  /*29260*/  IMAD.MOV.U32 R13, RZ, RZ, R27 ;  /* 0x000000ffff0d7224 */ /* 0x000fe400078e001b */
[----:B------:R-:W-:Y:S01]  /*29270*/  IMAD.MOV.U32 R12, RZ, RZ, R2 ;  /* 0x000000ffff0c7224 */ /* 0x000fe200078e0002 */
[----:B------:R-:W-:-:S07]  /*29280*/  MOV R26, R14 ;  /* 0x0000000e001a7202 */ /* 0x000fce0000000f00 */
[----:B------:R-:W-:Y:S05]  /*29290*/  WARPSYNC.COLLECTIVE R15, `(.L_x_824) ;  /* 0x000000000f087348 */ /* 0x000fea0003c00000 */
[----:B------:R0:W1:Y:S02]  /*292a0*/  SHFL.IDX P6, R14, R13, R12, R11 ;  /* 0x0000000c0d0e7389 */ /* 0x00006400000c000b */
[----:B01----:R-:W-:Y:S01]  /*292b0*/  ENDCOLLECTIVE ;  /* 0x000000000000791b */ /* 0x003fe20003800000 */
.L_x_824:
[----:B------:R-:W-:Y:S02]  /*292c0*/  IMAD.MOV.U32 R13, RZ, RZ, R29 ;  /* 0x000000ffff0d7224 */ /* 0x000fe400078e001d */
[----:B------:R-:W-:Y:S01]  /*292d0*/  IMAD.MOV.U32 R12, RZ, RZ, R0 ;  /* 0x000000ffff0c7224 */ /* 0x000fe200078e0000 */
[----:B------:R-:W-:-:S07]  /*292e0*/  MOV R27, R14 ;  /* 0x0000000e001b7202 */ /* 0x000fce0000000f00 */
[----:B------:R-:W-:Y:S05]  /*292f0*/  WARPSYNC.COLLECTIVE R15, `(.L_x_825) ;  /* 0x000000000f087348 */ /* 0x000fea0003c00000 */
[----:B------:R0:W1:Y:S02]  /*29300*/  SHFL.IDX P6, R14, R13, R12, R11 ;  /* 0x0000000c0d0e7389 */ /* 0x00006400000c000b */
[----:B01----:R-:W-:Y:S01]  /*29310*/  ENDCOLLECTIVE ;  /* 0x000000000000791b */ /* 0x003fe20003800000 */
.L_x_825:
        /* <DEDUP_REMOVED lines=8> */
.L_x_826:
[----:B------:R-:W-:Y:S02]  /*293a0*/  IMAD.MOV.U32 R13, RZ, RZ, R33 ;  /* 0x000000ffff0d7224 */ /* 0x000fe400078e0021 */
[----:B------:R-:W-:Y:S01]  /*293b0*/  IMAD.MOV.U32 R12, RZ, RZ, R0 ;  /* 0x000000ffff0c7224 */ /* 0x000fe200078e0000 */
[----:B------:R-:W-:-:S07]  /*293c0*/  MOV R31, R14 ;  /* 0x0000000e001f7202 */ /* 0x000fce0000000f00 */
[----:B------:R-:W-:Y:S05]  /*293d0*/  WARPSYNC.COLLECTIVE R15, `(.L_x_827) ;  /* 0x000000000f087348 */ /* 0x000fea0003c00000 */
[----:B------:R0:W1:Y:S02]  /*293e0*/  SHFL.IDX P6, R14, R13, R12, R11 ;  /* 0x0000000c0d0e7389 */ /* 0x00006400000c000b */
[----:B01----:R-:W-:Y:S01]  /*293f0*/  ENDCOLLECTIVE ;  /* 0x000000000000791b */ /* 0x003fe20003800000 */
.L_x_827:
        /* <DEDUP_REMOVED lines=8> */
.L_x_828:
[----:B------:R-:W-:Y:S02]  /*29480*/  IMAD.MOV.U32 R13, RZ, RZ, R37 ;  /* 0x000000ffff0d7224 */ /* 0x000fe400078e0025 */
[----:B------:R-:W-:Y:S01]  /*29490*/  IMAD.MOV.U32 R12, RZ, RZ, R0 ;  /* 0x000000ffff0c7224 */ /* 0x000fe200078e0000 */
[----:B------:R-:W-:-:S07]  /*294a0*/  MOV R35, R14 ;  /* 0x0000000e00237202 */ /* 0x000fce0000000f00 */
[----:B------:R-:W-:Y:S05]  /*294b0*/  WARPSYNC.COLLECTIVE R15, `(.L_x_829) ;  /* 0x000000000f087348 */ /* 0x000fea0003c00000 */
[----:B------:R0:W1:Y:S02]  /*294c0*/  SHFL.IDX P6, R14, R13, R12, R11 ;  /* 0x0000000c0d0e7389 */ /* 0x00006400000c000b */
[----:B01----:R-:W-:Y:S01]  /*294d0*/  ENDCOLLECTIVE ;  /* 0x000000000000791b */ /* 0x003fe20003800000 */
.L_x_829:
        /* <DEDUP_REMOVED lines=8> */
.L_x_830:
[----:B------:R-:W-:Y:S02]  /*29560*/  IMAD.MOV.U32 R13, RZ, RZ, R41 ;  /* 0x000000ffff0d7224 */ /* 0x000fe400078e0029 */
[----:B------:R-:W-:Y:S01]  /*29570*/  IMAD.MOV.U32 R12, RZ, RZ, R0 ;  /* 0x000000ffff0c7224 */ /* 0x000fe200078e0000 */
[----:B------:R-:W-:-:S07]  /*29580*/  MOV R39, R14 ;  /* 0x0000000e00277202 */ /* 0x000fce0000000f00 */
[----:B------:R-:W-:Y:S05]  /*29590*/  WARPSYNC.COLLECTIVE R15, `(.L_x_831) ;  /* 0x000000000f087348 */ /* 0x000fea0003c00000 */
[----:B------:R0:W1:Y:S02]  /*295a0*/  SHFL.IDX P6, R14, R13, R12, R11 ;  /* 0x0000000c0d0e7389 */ /* 0x00006400000c000b */
[----:B01----:R-:W-:Y:S01]  /*295b0*/  ENDCOLLECTIVE ;  /* 0x000000000000791b */ /* 0x003fe20003800000 */
.L_x_831:
        /* <DEDUP_REMOVED lines=8> */
.L_x_832:
[----:B------:R-:W-:Y:S02]  /*29640*/  IMAD.MOV.U32 R13, RZ, RZ, R45 ;  /* 0x000000ffff0d7224 */ /* 0x000fe400078e002d */
[----:B------:R-:W-:Y:S01]  /*29650*/  IMAD.MOV.U32 R12, RZ, RZ, R0 ;  /* 0x000000ffff0c7224 */ /* 0x000fe200078e0000 */
[----:B------:R-:W-:-:S07]  /*29660*/  MOV R43, R14 ;  /* 0x0000000e002b7202 */ /* 0x000fce0000000f00 */
[----:B------:R-:W-:Y:S05]  /*29670*/  WARPSYNC.COLLECTIVE R15, `(.L_x_833) ;  /* 0x000000000f087348 */ /* 0x000fea0003c00000 */
[----:B------:R0:W1:Y:S02]  /*29680*/  SHFL.IDX P6, R14, R13, R12, R11 ;  /* 0x0000000c0d0e7389 */ /* 0x00006400000c000b */
[----:B01----:R-:W-:Y:S01]  /*29690*/  ENDCOLLECTIVE ;  /* 0x000000000000791b */ /* 0x003fe20003800000 */
.L_x_833:
[----:B------:R-:W-:Y:S02]  /*296a0*/  SEL R40, R42, R43, P0 ;  /* 0x0000002b2a287207 */ /* 0x000fe40000000000 */
[----:B------:R-:W-:Y:S01]  /*296b0*/  SEL R42, R43, R42, P0 ;  /* 0x0000002a2b2a7207 */ /* 0x000fe20000000000 */
[----:B------:R-:W-:Y:S02]  /*296c0*/  IMAD.MOV.U32 R13, RZ, RZ, R49 ;  /* 0x000000ffff0d7224 */ /* 0x000fe400078e0031 */
[----:B------:R-:W-:Y:S02]  /*296d0*/  IMAD.MOV.U32 R12, RZ, RZ, R2 ;  /* 0x000000ffff0c7224 */ /* 0x000fe400078e0002 */
[----:B------:R-:W-:Y:S01]  /*296e0*/  IMAD.MOV.U32 R49, RZ, RZ, RZ ;  /* 0x000000ffff317224 */ /* 0x000fe200078e00ff */
[----:B------:R-:W-:-:S07]  /*296f0*/  MOV R45, R14 ;  /* 0x0000000e002d7202 */ /* 0x000fce0000000f00 */
[----:B------:R-:W-:Y:S05]  /*29700*/  WARPSYNC.COLLECTIVE R15, `(.L_x_834) ;  /* 0x000000000f087348 */ /* 0x000fea0003c00000 */
[----:B------:R0:W1:Y:S02]  /*29710*/  SHFL.IDX P6, R14, R13, R12, R11 ;  /* 0x0000000c0d0e7389 */ /* 0x00006400000c000b */
[----:B01----:R-:W-:Y:S01]  /*29720*/  ENDCOLLECTIVE ;  /* 0x000000000000791b */ /* 0x003fe20003800000 */
.L_x_834:
[----:B------:R-:W-:Y:S02]  /*29730*/  IMAD.MOV.U32 R13, RZ, RZ, R51 ;  /* 0x000000ffff0d7224 */ /* 0x000fe400078e0033 */
[----:B------:R-:W-:Y:S01]  /*29740*/  IMAD.MOV.U32 R12, RZ, RZ, R0 ;  /* 0x000000ffff0c7224 */ /* 0x000fe200078e0000 */
[----:B------:R-:W-:-:S07]  /*29750*/  MOV R44, R14 ;  /* 0x0000000e002c7202 */ /* 0x000fce0000000f00 */
[----:B------:R-:W-:Y:S05]  /*29760*/  WARPSYNC.COLLECTIVE R15, `(.L_x_835) ;  /* 0x000000000f087348 */ /* 0x000fea0003c00000 */
[----:B------:R0:W1:Y:S02]  /*29770*/  SHFL.IDX P6, R14, R13, R12, R11 ;  /* 0x0000000c0d0e7389 */ /* 0x00006400000c000b */
[----:B01----:R-:W-:Y:S01]  /*29780*/  ENDCOLLECTIVE ;  /* 0x000000000000791b */ /* 0x003fe20003800000 */
.L_x_835:
        /* <DEDUP_REMOVED lines=8> */
.L_x_836:
[----:B------:R-:W-:Y:S02]  /*29810*/  IMAD.MOV.U32 R13, RZ, RZ, R55 ;  /* 0x000000ffff0d7224 */ /* 0x000fe400078e0037 */
[----:B------:R-:W-:Y:S01]  /*29820*/  IMAD.MOV.U32 R12, RZ, RZ, R0 ;  /* 0x000000ffff0c7224 */ /* 0x000fe200078e0000 */
[----:B------:R-:W-:-:S07]  /*29830*/  MOV R48, R14 ;  /* 0x0000000e00307202 */ /* 0x000fce0000000f00 */
[----:B------:R-:W-:Y:S05]  /*29840*/  WARPSYNC.COLLECTIVE R15, `(.L_x_837) ;  /* 0x000000000f087348 */ /* 0x000fea0003c00000 */
[----:B------:R0:W1:Y:S02]  /*29850*/  SHFL.IDX P6, R14, R13, R12, R11 ;  /* 0x0000000c0d0e7389 */ /* 0x00006400000c000b */
[----:B01----:R-:W-:Y:S01]  /*29860*/  ENDCOLLECTIVE ;  /* 0x000000000000791b */ /* 0x003fe20003800000 */
.L_x_837:
[----:B------:R-:W-:Y:S02]  /*29870*/  IMAD.MOV.U32 R13, RZ, RZ, R57 ;  /* 0x000000ffff0d7224 */ /* 0x000fe400078e0039 */
[----:B------:R-:W-:Y:S01]  /*29880*/  IMAD.MOV.U32 R12, RZ, RZ, R2 ;  /* 0x000000ffff0c7224 */ /* 0x000fe200078e0002 */
[----:B------:R-:W-:-:S07]  /*29890*/  MOV R55, R14 ;  /* 0x0000000e00377202 */ /* 0x000fce0000000f00 */
[----:B------:R-:W-:Y:S05]  /*298a0*/  WARPSYNC.COLLECTIVE R15, `(.L_x_838) ;  /* 0x000000000f087348 */ /* 0x000fea0003c00000 */
[----:B------:R0:W1:Y:S02]  /*298b0*/  SHFL.IDX P6, R14, R13, R12, R11 ;  /* 0x0000000c0d0e7389 */ /* 0x00006400000c000b */
[----:B01----:R-:W-:Y:S01]  /*298c0*/  ENDCOLLECTIVE ;  /* 0x000000000000791b */ /* 0x003fe20003800000 */
.L_x_838:
[----:B------:R-:W-:Y:S02]  /*298d0*/  IMAD.MOV.U32 R13, RZ, RZ, R59 ;  /* 0x000000ffff0d7224 */ /* 0x000fe400078e003b */
[----:B------:R-:W-:Y:S01]  /*298e0*/  IMAD.MOV.U32 R12, RZ, RZ, R0 ;  /* 0x000000ffff0c7224 */ /* 0x000fe200078e0000 */
[----:B------:R-:W-:-:S07]  /*298f0*/  MOV R50, R14 ;  /* 0x0000000e00327202 */ /* 0x000fce0000000f00 */
[----:B------:R-:W-:Y:S05]  /*29900*/  WARPSYNC.COLLECTIVE R15, `(.L_x_839) ;  /* 0x000000000f087348 */ /* 0x000fea0003c00000 */
[----:B------:R0:W1:Y:S02]  /*29910*/  SHFL.IDX P6, R14, R13, R12, R11 ;  /* 0x0000000c0d0e7389 */ /* 0x00006400000c000b */
[----:B01----:R-:W-:Y:S01]  /*29920*/  ENDCOLLECTIVE ;  /* 0x000000000000791b */ /* 0x003fe20003800000 */
.L_x_839:
[----:B------:R-:W-:Y:S02]  /*29930*/  IMAD.MOV.U32 R13, RZ, RZ, R61 ;  /* 0x000000ffff0d7224 */ /* 0x000fe400078e003d */
[----:B------:R-:W-:Y:S01]  /*29940*/  IMAD.MOV.U32 R12, RZ, RZ, R2 ;  /* 0x000000ffff0c7224 */ /* 0x000fe200078e0002 */
[----:B------:R-:W-:-:S07]  /*29950*/  MOV R59, R14 ;  /* 0x0000000e003b7202 */ /* 0x000fce0000000f00 */
[----:B------:R-:W-:Y:S05]  /*29960*/  WARPSYNC.COLLECTIVE R15, `(.L_x_840) ;  /* 0x000000000f087348 */ /* 0x000fea0003c00000 */
[----:B------:R0:W1:Y:S02]  /*29970*/  SHFL.IDX P6, R14, R13, R12, R11 ;  /* 0x0000000c0d0e7389 */ /* 0x00006400000c000b */
[----:B01----:R-:W-:Y:S01]  /*29980*/  ENDCOLLECTIVE ;  /* 0x000000000000791b */ /* 0x003fe20003800000 */
.L_x_840:
[----:B------:R-:W-:Y:S02]  /*29990*/  IMAD.MOV.U32 R13, RZ, RZ, R63 ;  /* 0x000000ffff0d7224 */ /* 0x000fe400078e003f */
[----:B------:R-:W-:Y:S01]  /*299a0*/  IMAD.MOV.U32 R12, RZ, RZ, R0 ;  /* 0x000000ffff0c7224 */ /* 0x000fe200078e0000 */
[----:B------:R-:W-:-:S07]  /*299b0*/  MOV R52, R14 ;  /* 0x0000000e00347202 */ /* 0x000fce0000000f00 */
[----:B------:R-:W-:Y:S05]  /*299c0*/  WARPSYNC.COLLECTIVE R15, `(.L_x_841) ;  /* 0x000000000f087348 */ /* 0x000fea0003c00000 */
[----:B------:R0:W1:Y:S02]  /*299d0*/  SHFL.IDX P6, R14, R13, R12, R11 ;  /* 0x0000000c0d0e7389 */ /* 0x00006400000c000b */
[----:B01----:R-:W-:Y:S01]  /*299e0*/  ENDCOLLECTIVE ;  /* 0x000000000000791b */ /* 0x003fe20003800000 */
.L_x_841:
        /* <DEDUP_REMOVED lines=8> */
.L_x_842:
[----:B------:R-:W-:Y:S02]  /*29a70*/  IMAD.MOV.U32 R13, RZ, RZ, R67 ;  /* 0x000000ffff0d7224 */ /* 0x000fe400078e0043 */
[----:B------:R-:W-:Y:S01]  /*29a80*/  IMAD.MOV.U32 R12, RZ, RZ, R0 ;  /* 0x000000ffff0c7224 */ /* 0x000fe200078e0000 */
[----:B------:R-:W-:-:S07]  /*29a90*/  MOV R54, R14 ;  /* 0x0000000e00367202 */ /* 0x000fce0000000f00 */
[----:B------:R-:W-:Y:S05]  /*29aa0*/  WARPSYNC.COLLECTIVE R15, `(.L_x_843) ;  /* 0x000000000f087348 */ /* 0x000fea0003c00000 */
[----:B------:R0:W1:Y:S02]  /*29ab0*/  SHFL.IDX P6, R14, R13, R12, R11 ;  /* 0x0000000c0d0e7389 */ /* 0x00006400000c000b */
[----:B01----:R-:W-:Y:S01]  /*29ac0*/  ENDCOLLECTIVE ;  /* 0x000000000000791b */ /* 0x003fe20003800000 */
.L_x_843:
        /* <DEDUP_REMOVED lines=8> */
.L_x_844:
[----:B------:R-:W-:Y:S02]  /*29b50*/  IMAD.MOV.U32 R13, RZ, RZ, R71 ;  /* 0x000000ffff0d7224 */ /* 0x000fe400078e0047 */
[----:B------:R-:W-:Y:S01]  /*29b60*/  IMAD.MOV.U32 R12, RZ, RZ, R0 ;  /* 0x000000ffff0c7224 */ /* 0x000fe200078e0000 */
[----:B------:R-:W-:-:S07]  /*29b70*/  MOV R56, R14 ;  /* 0x0000000e00387202 */ /* 0x000fce0000000f00 */
[----:B------:R-:W-:Y:S05]  /*29b80*/  WARPSYNC.COLLECTIVE R15, `(.L_x_845) ;  /* 0x000000000f087348 */ /* 0x000fea0003c00000 */
[----:B------:R0:W1:Y:S02]  /*29b90*/  SHFL.IDX P6, R14, R13, R12, R11 ;  /* 0x0000000c0d0e7389 */ /* 0x00006400000c000b */
[----:B01----:R-:W-:Y:S01]  /*29ba0*/  ENDCOLLECTIVE ;  /* 0x000000000000791b */ /* 0x003fe20003800000 */
.L_x_845:
        /* <DEDUP_REMOVED lines=8> */
.L_x_846:
[----:B------:R-:W-:Y:S02]  /*29c30*/  IMAD.MOV.U32 R13, RZ, RZ, R75 ;  /* 0x000000ffff0d7224 */ /* 0x000fe400078e004b */
[----:B------:R-:W-:Y:S01]  /*29c40*/  IMAD.MOV.U32 R12, RZ, RZ, R0 ;  /* 0x000000ffff0c7224 */ /* 0x000fe200078e0000 */
[----:B------:R-:W-:-:S07]  /*29c50*/  MOV R58, R14 ;  /* 0x0000000e003a7202 */ /* 0x000fce0000000f00 */
[----:B------:R-:W-:Y:S05]  /*29c60*/  WARPSYNC.COLLECTIVE R15, `(.L_x_847) ;  /* 0x000000000f087348 */ /* 0x000fea0003c00000 */
[----:B------:R0:W1:Y:S02]  /*29c70*/  SHFL.IDX P6, R14, R13, R12, R11 ;  /* 0x0000000c0d0e7389 */ /* 0x00006400000c000b */
[----:B01----:R-:W-:Y:S01]  /*29c80*/  ENDCOLLECTIVE ;  /* 0x000000000000791b */ /* 0x003fe20003800000 */
.L_x_847:
        /* <DEDUP_REMOVED lines=8> */
.L_x_848:
[----:B------:R-:W-:Y:S02]  /*29d10*/  SEL R12, R9, R20, P0 ;  /* 0x00000014090c7207 */ /* 0x000fe40000000000 */
[----:B------:R-:W-:Y:S02]  /*29d20*/  SEL R11, R48, R51, P0 ;  /* 0x00000033300b7207 */ /* 0x000fe40000000000 */
[----:B------:R-:W-:Y:S02]  /*29d30*/  SEL R13, R55, R50, P0 ;  /* 0x00000032370d7207 */ /* 0x000fe40000000000 */
[----:B------:R-:W-:Y:S02]  /*29d40*/  SEL R15, R50, R55, P0 ;  /* 0x00000037320f7207 */ /* 0x000fe40000000000 */
[----:B------:R-:W-:Y:S02]  /*29d50*/  MOV R60, R14 ;  /* 0x0000000e003c7202 */ /* 0x000fe40000000f00 */
[----:B------:R-:W-:-:S02]  /*29d60*/  SEL R14, R20, R9, P0 ;  /* 0x00000009140e7207 */ /* 0x000fc40000000000 */
[----:B------:R-:W-:Y:S01]  /*29d70*/  SEL R9, R51, R48, P0 ;  /* 0x0000003033097207 */ /* 0x000fe20000000000 */
[----:B------:R-:W-:Y:S06]  /*29d80*/  BRA `(.L_x_849) ;  /* 0xffffff6400447947 */ /* 0x000fec000383ffff */
.L_x_651:
[----:B------:R-:W-:Y:S01]  /*29d90*/  IMAD.MOV.U32 R13, RZ, RZ, R3 ;  /* 0x000000ffff0d7224 */ /* 0x000fe200078e0003 */
[----:B------:R-:W-:Y:S01]  /*29da0*/  MOV R12, RZ ;  /* 0x000000ff000c7202 */ /* 0x000fe20000000f00 */
[----:B------:R-:W-:Y:S02]  /*29db0*/  IMAD.MOV.U32 R11, RZ, RZ, 0x181f ;  /* 0x0000181fff0b7424 */ /* 0x000fe400078e00ff */
[----:B------:R-:W-:-:S07]  /*29dc0*/  IMAD.MOV.U32 R15, RZ, RZ, -0x1 ;  /* 0xffffffffff0f7424 */ /* 0x000fce00078e00ff */
[----:B01----:R-:W-:Y:S05]  /*29dd0*/  WARPSYNC.COLLECTIVE R15, `(.L_x_850) ;  /* 0x000000000f087348 */ /* 0x003fea0003c00000 */
[----:B------:R2:W3:Y:S02]  /*29de0*/  SHFL.IDX P6, R14, R13, R12, R11 ;  /* 0x0000000c0d0e7389 */ /* 0x0004e400000c000b */
[----:B0123--:R-:W-:Y:S01]  /*29df0*/  ENDCOLLECTIVE ;  /* 0x000000000000791b */ /* 0x00ffe20003800000 */
.L_x_850:
[----:B------:R-:W-:Y:S01]  /*29e00*/  IMAD.MOV.U32 R13, RZ, RZ, R2 ;  /* 0x000000ffff0d7224 */ /* 0x000fe200078e0002 */
[----:B------:R-:W-:-:S07]  /*29e10*/  MOV R0, R14 ;  /* 0x0000000e00007202 */ /* 0x000fce0000000f00 */
[----:B------:R-:W-:Y:S05]  /*29e20*/  WARPSYNC.COLLECTIVE R15, `(.L_x_851) ;  /* 0x000000000f087348 */ /* 0x000fea0003c00000 */
[----:B------:R0:W1:Y:S02]  /*29e30*/  SHFL.IDX P6, R14, R13, R12, R11 ;  /* 0x0000000c0d0e7389 */ /* 0x00006400000c000b */
[----:B01----:R-:W-:Y:S01]  /*29e40*/  ENDCOLLECTIVE ;  /* 0x000000000000791b */ /* 0x003fe20003800000 */
.L_x_851:
[----:B------:R-:W-:Y:S05]  /*29e50*/  BRA `(.L_x_852) ;  /* 0xffffff7800a87947 */ /* 0x000fea000383ffff */
.L_x_654:
[----:B------:R-:W-:Y:S01]  /*29e60*/  BSSY B1, `(.L_x_853) ;  /* 0x0000008000017945 */ /* 0x000fe20003800000 */
[----:B------:R-:W-:Y:S01]  /*29e70*/  IMAD.MOV.U32 R13, RZ, RZ, R3 ;  /* 0x000000ffff0d7224 */ /* 0x000fe200078e0003 */
[----:B------:R-:W-:Y:S01]  /*29e80*/  MOV R12, 0x1 ;  /* 0x00000001000c7802 */ /* 0x000fe20000000f00 */
[----:B------:R-:W-:Y:S02]  /*29e90*/  IMAD.MOV.U32 R11, RZ, RZ, 0x181f ;  /* 0x0000181fff0b7424 */ /* 0x000fe400078e00ff */
[----:B---3--:R-:W-:-:S07]  /*29ea0*/  IMAD.MOV.U32 R15, RZ, RZ, -0x1 ;  /* 0xffffffffff0f7424 */ /* 0x008fce00078e00ff */
[----:B012-4-:R-:W-:Y:S05]  /*29eb0*/  WARPSYNC.COLLECTIVE R15, `(.L_x_854) ;  /* 0x000000000f087348 */ /* 0x017fea0003c00000 */
[----:B----4-:R3:W4:Y:S02]  /*29ec0*/  SHFL.IDX P6, R14, R13, R12, R11 ;  /* 0x0000000c0d0e7389 */ /* 0x01072400000c000b */
[----:B01234-:R-:W-:Y:S01]  /*29ed0*/  ENDCOLLECTIVE ;  /* 0x000000000000791b */ /* 0x01ffe20003800000 */
.L_x_854:
[----:B------:R-:W-:Y:S05]  /*29ee0*/  BSYNC B1 ;  /* 0x0000000000017941 */ /* 0x000fea0003800000 */
.L_x_853:
[----:B------:R-:W-:Y:S01]  /*29ef0*/  IMAD.MOV.U32 R13, RZ, RZ, R2 ;  /* 0x000000ffff0d7224 */ /* 0x000fe200078e0002 */
[----:B------:R-:W-:Y:S01]  /*29f00*/  MOV R11, 0x181f ;  /* 0x0000181f000b7802 */ /* 0x000fe20000000f00 */
[----:B------:R-:W-:Y:S01]  /*29f10*/  IMAD.MOV.U32 R12, RZ, RZ, 0x1 ;  /* 0x00000001ff0c7424 */ /* 0x000fe200078e00ff */
[----:B------:R-:W-:Y:S01]  /*29f20*/  MOV R0, R14 ;  /* 0x0000000e00007202 */ /* 0x000fe20000000f00 */
[----:B------:R-:W-:-:S07]  /*29f30*/  IMAD.MOV.U32 R15, RZ, RZ, -0x1 ;  /* 0xffffffffff0f7424 */ /* 0x000fce00078e00ff */
[----:B------:R-:W-:Y:S05]  /*29f40*/  WARPSYNC.COLLECTIVE R15, `(.L_x_855) ;  /* 0x000000000f087348 */ /* 0x000fea0003c00000 */
[----:B------:R0:W1:Y:S02]  /*29f50*/  SHFL.IDX P6, R14, R13, R12, R11 ;  /* 0x0000000c0d0e7389 */ /* 0x00006400000c000b */
[----:B01----:R-:W-:Y:S01]  /*29f60*/  ENDCOLLECTIVE ;  /* 0x000000000000791b */ /* 0x003fe20003800000 */
.L_x_855:
[----:B------:R-:W-:Y:S05]  /*29f70*/  BRA `(.L_x_856) ;  /* 0xffffff7800b47947 */ /* 0x000fea000383ffff */
.L_x_657:
[----:B------:R-:W-:Y:S01]  /*29f80*/  BSSY B1, `(.L_x_857) ;  /* 0x0000008000017945 */ /* 0x000fe20003800000 */
[----:B------:R-:W-:Y:S01]  /*29f90*/  IMAD.MOV.U32 R13, RZ, RZ, R3 ;  /* 0x000000ffff0d7224 */ /* 0x000fe200078e0003 */
[----:B------:R-:W-:Y:S01]  /*29fa0*/  MOV R12, 0x2 ;  /* 0x00000002000c7802 */ /* 0x000fe20000000f00 */
[----:B------:R-:W-:Y:S02]  /*29fb0*/  IMAD.MOV.U32 R11, RZ, RZ, 0x181f ;  /* 0x0000181fff0b7424 */ /* 0x000fe400078e00ff */
[----:B0-----:R-:W-:-:S07]  /*29fc0*/  IMAD.MOV.U32 R15, RZ, RZ, -0x1 ;  /* 0xffffffffff0f7424 */ /* 0x001fce00078e00ff */
[----:B-1234-:R-:W-:Y:S05]  /*29fd0*/  WARPSYNC.COLLECTIVE R15, `(.L_x_858) ;  /* 0x000000000f087348 */ /* 0x01efea0003c00000 */
[----:B----4-:R0:W4:Y:S02]  /*29fe0*/  SHFL.IDX P6, R14, R13, R12, R11 ;  /* 0x0000000c0d0e7389 */ /* 0x01012400000c000b */
[----:B01234-:R-:W-:Y:S01]  /*29ff0*/  ENDCOLLECTIVE ;  /* 0x000000000000791b */ /* 0x01ffe20003800000 */
.L_x_858:
[----:B------:R-:W-:Y:S05]  /*2a000*/  BSYNC B1 ;  /* 0x0000000000017941 */ /* 0x000fea0003800000 */
.L_x_857:
        /* <DEDUP_REMOVED lines=8> */
.L_x_859:
[----:B------:R-:W-:Y:S05]  /*2a090*/  BRA `(.L_x_860) ;  /* 0xffffff7800bc7947 */ /* 0x000fea000383ffff */
.L_x_660:
[----:B------:R-:W-:Y:S01]  /*2a0a0*/  BSSY B1, `(.L_x_861) ;  /* 0x0000008000017945 */ /* 0x000fe20003800000 */
[----:B------:R-:W-:Y:S01]  /*2a0b0*/  IMAD.MOV.U32 R13, RZ, RZ, R3 ;  /* 0x000000ffff0d7224 */ /* 0x000fe200078e0003 */
[----:B------:R-:W-:Y:S01]  /*2a0c0*/  MOV R12, 0x3 ;  /* 0x00000003000c7802 */ /* 0x000fe20000000f00 */
[----:B------:R-:W-:Y:S02]  /*2a0d0*/  IMAD.MOV.U32 R11, RZ, RZ, 0x181f ;  /* 0x0000181fff0b7424 */ /* 0x000fe400078e00ff */
[----:B0-----:R-:W-:-:S07]  /*2a0e0*/  IMAD.MOV.U32 R15, RZ, RZ, -0x1 ;  /* 0xffffffffff0f7424 */ /* 0x001fce00078e00ff */
[----:B-1234-:R-:W-:Y:S05]  /*2a0f0*/  WARPSYNC.COLLECTIVE R15, `(.L_x_862) ;  /* 0x000000000f087348 */ /* 0x01efea0003c00000 */
[----:B------:R0:W0:Y:S02]  /*2a100*/  SHFL.IDX P6, R14, R13, R12, R11 ;  /* 0x0000000c0d0e7389 */ /* 0x00002400000c000b */
[----:B01234-:R-:W-:Y:S01]  /*2a110*/  ENDCOLLECTIVE ;  /* 0x000000000000791b */ /* 0x01ffe20003800000 */
.L_x_862:
[----:B------:R-:W-:Y:S05]  /*2a120*/  BSYNC B1 ;  /* 0x0000000000017941 */ /* 0x000fea0003800000 */
.L_x_861:
        /* <DEDUP_REMOVED lines=8> */
.L_x_863:
[----:B------:R-:W-:Y:S05]  /*2a1b0*/  BRA `(.L_x_864) ;  /* 0xffffff7800c47947 */ /* 0x000fea000383ffff */
.L_x_677:
[----:B------:R-:W0:Y:S01]  /*2a1c0*/  S2R R9, SR_TID.X ;  /* 0x0000000000097919 */ /* 0x000e220000002100 */
[----:B------:R-:W-:Y:S01]  /*2a1d0*/  BSSY B1, `(.L_x_865) ;  /* 0x000000a000017945 */ /* 0x000fe20003800000 */
[----:B------:R-:W-:Y:S01]  /*2a1e0*/  MOV R12, RZ ;  /* 0x000000ff000c7202 */ /* 0x000fe20000000f00 */
[----:B------:R-:W-:Y:S02]  /*2a1f0*/  IMAD.MOV.U32 R11, RZ, RZ, 0x1f ;  /* 0x0000001fff0b7424 */ /* 0x000fe400078e00ff */
[----:B------:R-:W-:Y:S01]  /*2a200*/  IMAD.MOV.U32 R15, RZ, RZ, -0x1 ;  /* 0xffffffffff0f7424 */ /* 0x000fe200078e00ff */
[----:B0-----:R-:W-:-:S04]  /*2a210*/  SHF.R.U32.HI R9, RZ, 0x5, R9 ;  /* 0x00000005ff097819 */ /* 0x001fc80000011609 */
[----:B------:R-:W-:-:S05]  /*2a220*/  LOP3.LUT R9, R9, 0x3, RZ, 0xc0, !PT ;  /* 0x0000000309097812 */ /* 0x000fca00078ec0ff */
[----:B------:R-:W-:-:S07]  /*2a230*/  IMAD.MOV.U32 R13, RZ, RZ, R9 ;  /* 0x000000ffff0d7224 */ /* 0x000fce00078e0009 */
[----:B------:R-:W-:Y:S05]  /*2a240*/  WARPSYNC.COLLECTIVE R15, `(.L_x_866) ;  /* 0x000000000f087348 */ /* 0x000fea0003c00000 */
[----:B------:R0:W1:Y:S02]  /*2a250*/  SHFL.IDX P6, R14, R13, R12, R11 ;  /* 0x0000000c0d0e7389 */ /* 0x00006400000c000b */
[----:B01----:R-:W-:Y:S01]  /*2a260*/  ENDCOLLECTIVE ;  /* 0x000000000000791b */ /* 0x003fe20003800000 */
.L_x_866:
[----:B------:R-:W-:Y:S05]  /*2a270*/  BSYNC B1 ;  /* 0x0000000000017941 */ /* 0x000fea0003800000 */
.L_x_865:
[----:B------:R-:W-:Y:S05]  /*2a280*/  BRA `(.L_x_867) ;  /* 0xffffff8c00d87947 */ /* 0x000fea000383ffff */
.L_x_679:
[----:B------:R-:W-:Y:S01]  /*2a290*/  BSSY B1, `(.L_x_868) ;  /* 0x0000006000017945 */ /* 0x000fe20003800000 */
[----:B------:R-:W-:-:S07]  /*2a2a0*/  MOV R15, 0xffffffff ;  /* 0xffffffff000f7802 */ /* 0x000fce0000000f00 */
[----:B0-----:R-:W-:Y:S05]  /*2a2b0*/  WARPSYNC.COLLECTIVE R15, `(.L_x_869) ;  /* 0x000000000f0c7348 */ /* 0x001fea0003c00000 */
[----:B------:R-:W-:Y:S02]  /*2a2c0*/  ELECT P6, UR62, PT ;  /* 0x00000000003e782f */ /* 0x000fe400038c0000 */
[----:B------:R-:W-:Y:S01]  /*2a2d0*/  MOV R14, UR62 ;  /* 0x0000003e000e7c02 */ /* 0x000fe20008000f00 */
[----:B0-----:R-:W-:Y:S10]  /*2a2e0*/  ENDCOLLECTIVE ;  /* 0x000000000000791b */ /* 0x001ff40003800000 */
.L_x_869:
[----:B------:R-:W-:Y:S05]  /*2a2f0*/  BSYNC B1 ;  /* 0x0000000000017941 */ /* 0x000fea0003800000 */
.L_x_868:
[----:B------:R-:W-:Y:S05]  /*2a300*/  BRA `(.L_x_678) ;  /* 0xffffff8c00d07947 */ /* 0x000fea000383ffff */
.L_x_681:
[----:B0-----:R-:W2:Y:S02]  /*2a310*/  LDL R5, [R1+0x4] ;  /* 0x0000040001057983 */ /* 0x001ea40000100800 */
[----:B--2---:R0:W1:Y:S02]  /*2a320*/  SYNCS.PHASECHK.TRANS64.TRYWAIT P0, [R5+URZ+0x29820], R4 ;  /* 0x02982004050075a7 */ /* 0x004064000800017f */
[----:B-1----:R-:W-:Y:S05]  /*2a330*/  @!P0 NANOSLEEP.SYNCS 0x989680 ;  /* 0x009896800000895d */ /* 0x002fea0003900000 */
[----:B------:R-:W1:Y:S02]  /*2a340*/  @!P0 SYNCS.PHASECHK.TRANS64 P0, [R5+URZ+0x29820], R4 ;  /* 0x02982004050085a7 */ /* 0x000e64000800007f */
[----:B-1----:R-:W-:Y:S05]  /*2a350*/  @!P0 BRA `(.L_x_681) ;  /* 0xfffffffc00ec8947 */ /* 0x002fea000383ffff */
[----:B------:R-:W-:Y:S05]  /*2a360*/  BRA `(.L_x_870) ;  /* 0xffffff8c00e07947 */ /* 0x000fea000383ffff */
.L_x_685:
[----:B0-----:R0:W1:Y:S02]  /*2a370*/  SYNCS.PHASECHK.TRANS64.TRYWAIT P0, [R7+URZ+0x298a0], R10 ;  /* 0x0298a00a070075a7 */ /* 0x001064000800017f */
[----:B-1----:R-:W-:Y:S05]  /*2a380*/  @!P0 NANOSLEEP.SYNCS 0x989680 ;  /* 0x009896800000895d */ /* 0x002fea0003900000 */
[----:B------:R-:W1:Y:S02]  /*2a390*/  @!P0 SYNCS.PHASECHK.TRANS64 P0, [R7+URZ+0x298a0], R10 ;  /* 0x0298a00a070085a7 */ /* 0x000e64000800007f */
[----:B-1----:R-:W-:Y:S05]  /*2a3a0*/  @!P0 BRA `(.L_x_685) ;  /* 0xfffffffc00f08947 */ /* 0x002fea000383ffff */
[----:B------:R-:W-:Y:S05]  /*2a3b0*/  BRA `(.L_x_871) ;  /* 0xffffff9000087947 */ /* 0x000fea000383ffff */
.L_x_692:
[----:B-1----:R1:W2:Y:S02]  /*2a3c0*/  SYNCS.PHASECHK.TRANS64.TRYWAIT P0, [R7+URZ+0x298c0], R10 ;  /* 0x0298c00a070075a7 */ /* 0x0022a4000800017f */
[----:B--2---:R-:W-:Y:S05]  /*2a3d0*/  @!P0 NANOSLEEP.SYNCS 0x989680 ;  /* 0x009896800000895d */ /* 0x004fea0003900000 */
[----:B------:R-:W2:Y:S02]  /*2a3e0*/  @!P0 SYNCS.PHASECHK.TRANS64 P0, [R7+URZ+0x298c0], R10 ;  /* 0x0298c00a070085a7 */ /* 0x000ea4000800007f */
[----:B--2---:R-:W-:Y:S05]  /*2a3f0*/  @!P0 BRA `(.L_x_692) ;  /* 0xfffffffc00f08947 */ /* 0x004fea000383ffff */
[----:B------:R-:W-:Y:S05]  /*2a400*/  BRA `(.L_x_872) ;  /* 0xffffff9400047947 */ /* 0x000fea000383ffff */
.L_x_699:
[----:B0-----:R0:W1:Y:S02]  /*2a410*/  SYNCS.PHASECHK.TRANS64.TRYWAIT P1, [R8+URZ+0x298a0], R7 ;  /* 0x0298a007080075a7 */ /* 0x001064000802017f */
[----:B-1----:R-:W-:Y:S05]  /*2a420*/  @!P1 NANOSLEEP.SYNCS 0x989680 ;  /* 0x009896800000995d */ /* 0x002fea0003900000 */
[----:B------:R-:W1:Y:S02]  /*2a430*/  @!P1 SYNCS.PHASECHK.TRANS64 P1, [R8+URZ+0x298a0], R7 ;  /* 0x0298a007080095a7 */ /* 0x000e64000802007f */
[----:B-1----:R-:W-:Y:S05]  /*2a440*/  @!P1 BRA `(.L_x_699) ;  /* 0xfffffffc00f09947 */ /* 0x002fea000383ffff */
[----:B------:R-:W-:Y:S05]  /*2a450*/  BRA `(.L_x_873) ;  /* 0xffffff9400e87947 */ /* 0x000fea000383ffff */
.L_x_706:
[----:B-1----:R1:W2:Y:S02]  /*2a460*/  SYNCS.PHASECHK.TRANS64.TRYWAIT P1, [R8+URZ+0x298c0], R7 ;  /* 0x0298c007080075a7 */ /* 0x0022a4000802017f */
[----:B--2---:R-:W-:Y:S05]  /*2a470*/  @!P1 NANOSLEEP.SYNCS 0x989680 ;  /* 0x009896800000995d */ /* 0x004fea0003900000 */
[----:B------:R-:W2:Y:S02]  /*2a480*/  @!P1 SYNCS.PHASECHK.TRANS64 P1, [R8+URZ+0x298c0], R7 ;  /* 0x0298c007080095a7 */ /* 0x000ea4000802007f */
[----:B--2---:R-:W-:Y:S05]  /*2a490*/  @!P1 BRA `(.L_x_706) ;  /* 0xfffffffc00f09947 */ /* 0x004fea000383ffff */
[----:B------:R-:W-:Y:S05]  /*2a4a0*/  BRA `(.L_x_874) ;  /* 0xffffff9800e07947 */ /* 0x000fea000383ffff */
.L_x_721:
[----:B------:R-:W0:Y:S01]  /*2a4b0*/  S2R R4, SR_TID.X ;  /* 0x0000000000047919 */ /* 0x000e220000002100 */
[----:B------:R-:W-:Y:S01]  /*2a4c0*/  BSSY B0, `(.L_x_875) ;  /* 0x000000a000007945 */ /* 0x000fe20003800000 */
[----:B------:R-:W-:Y:S01]  /*2a4d0*/  IMAD.MOV.U32 R12, RZ, RZ, RZ ;  /* 0x000000ffff0c7224 */ /* 0x000fe200078e00ff */
[----:B------:R-:W-:Y:S01]  /*2a4e0*/  MOV R11, 0x1f ;  /* 0x0000001f000b7802 */ /* 0x000fe20000000f00 */
[----:B------:R-:W-:Y:S01]  /*2a4f0*/  IMAD.MOV.U32 R15, RZ, RZ, -0x1 ;  /* 0xffffffffff0f7424 */ /* 0x000fe200078e00ff */
[----:B0-----:R-:W-:-:S04]  /*2a500*/  SHF.R.U32.HI R4, RZ, 0x5, R4 ;  /* 0x00000005ff047819 */ /* 0x001fc80000011604 */
[----:B------:R-:W-:-:S05]  /*2a510*/  LOP3.LUT R4, R4, 0x3, RZ, 0xc0, !PT ;  /* 0x0000000304047812 */ /* 0x000fca00078ec0ff */
[----:B------:R-:W-:-:S07]  /*2a520*/  IMAD.MOV.U32 R13, RZ, RZ, R4 ;  /* 0x000000ffff0d7224 */ /* 0x000fce00078e0004 */
[----:B-1----:R-:W-:Y:S05]  /*2a530*/  WARPSYNC.COLLECTIVE R15, `(.L_x_876) ;  /* 0x000000000f087348 */ /* 0x002fea0003c00000 */
[----:B------:R0:W2:Y:S02]  /*2a540*/  SHFL.IDX P6, R14, R13, R12, R11 ;  /* 0x0000000c0d0e7389 */ /* 0x0000a400000c000b */
[----:B012---:R-:W-:Y:S01]  /*2a550*/  ENDCOLLECTIVE ;  /* 0x000000000000791b */ /* 0x007fe20003800000 */
.L_x_876:
[----:B------:R-:W-:Y:S05]  /*2a560*/  BSYNC B0 ;  /* 0x0000000000007941 */ /* 0x000fea0003800000 */
.L_x_875:
[----:B------:R-:W-:Y:S05]  /*2a570*/  BRA `(.L_x_877) ;  /* 0xffffffa4008c7947 */ /* 0x000fea000383ffff */
.L_x_723:
[----:B------:R-:W-:Y:S01]  /*2a580*/  BSSY B0, `(.L_x_878) ;  /* 0x0000006000007945 */ /* 0x000fe20003800000 */
[----:B------:R-:W-:-:S07]  /*2a590*/  IMAD.MOV.U32 R15, RZ, RZ, -0x1 ;  /* 0xffffffffff0f7424 */ /* 0x000fce00078e00ff */
[----:B01----:R-:W-:Y:S05]  /*2a5a0*/  WARPSYNC.COLLECTIVE R15, `(.L_x_879) ;  /* 0x000000000f0c7348 */ /* 0x003fea0003c00000 */
[----:B------:R-:W-:Y:S02]  /*2a5b0*/  ELECT P6, UR62, PT ;  /* 0x00000000003e782f */ /* 0x000fe400038c0000 */
[----:B------:R-:W-:Y:S01]  /*2a5c0*/  MOV R14, UR62 ;  /* 0x0000003e000e7c02 */ /* 0x000fe20008000f00 */
[----:B01----:R-:W-:Y:S10]  /*2a5d0*/  ENDCOLLECTIVE ;  /* 0x000000000000791b */ /* 0x003ff40003800000 */
.L_x_879:
[----:B------:R-:W-:Y:S05]  /*2a5e0*/  BSYNC B0 ;  /* 0x0000000000007941 */ /* 0x000fea0003800000 */
.L_x_878:
[----:B------:R-:W-:Y:S05]  /*2a5f0*/  BRA `(.L_x_880) ;  /* 0xffffffa400987947 */ /* 0x000fea000383ffff */
.L_x_725:
[----:B0-----:R0:W1:Y:S02]  /*2a600*/  SYNCS.PHASECHK.TRANS64.TRYWAIT P0, [R2+URZ+0x29880], R3 ;  /* 0x02988003020075a7 */ /* 0x001064000800017f */
[----:B-1----:R-:W-:Y:S05]  /*2a610*/  @!P0 NANOSLEEP.SYNCS 0x989680 ;  /* 0x009896800000895d */ /* 0x002fea0003900000 */
[----:B------:R-:W1:Y:S02]  /*2a620*/  @!P0 SYNCS.PHASECHK.TRANS64 P0, [R2+URZ+0x29880], R3 ;  /* 0x02988003020085a7 */ /* 0x000e64000800007f */
[----:B-1----:R-:W-:Y:S05]  /*2a630*/  @!P0 BRA `(.L_x_725) ;  /* 0xfffffffc00f08947 */ /* 0x002fea000383ffff */
[----:B------:R-:W-:Y:S05]  /*2a640*/  BRA `(.L_x_881) ;  /* 0xffffffa8000c7947 */ /* 0x000fea000383ffff */
.L_x_727:
[----:B-1----:R1:W2:Y:S02]  /*2a650*/  SYNCS.PHASECHK.TRANS64.TRYWAIT P0, [R2+URZ+0x29840], R3 ;  /* 0x02984003020075a7 */ /* 0x0022a4000800017f */
[----:B--2---:R-:W-:Y:S05]  /*2a660*/  @!P0 NANOSLEEP.SYNCS 0x989680 ;  /* 0x009896800000895d */ /* 0x004fea0003900000 */
[----:B------:R-:W2:Y:S02]  /*2a670*/  @!P0 SYNCS.PHASECHK.TRANS64 P0, [R2+URZ+0x29840], R3 ;  /* 0x02984003020085a7 */ /* 0x000ea4000800007f */
[----:B--2---:R-:W-:Y:S05]  /*2a680*/  @!P0 BRA `(.L_x_727) ;  /* 0xfffffffc00f08947 */ /* 0x004fea000383ffff */
[----:B------:R-:W-:Y:S05]  /*2a690*/  BRA `(.L_x_882) ;  /* 0xffffffa8006c7947 */ /* 0x000fea000383ffff */
.L_x_731:
[----:B------:R-:W2:Y:S01]  /*2a6a0*/  LDL.LU R11, [R1+0x54] ;  /* 0x00005400010b7983 */ /* 0x000ea20000300800 */
[----:B------:R-:W-:Y:S01]  /*2a6b0*/  MOV R13, R3 ;  /* 0x00000003000d7202 */ /* 0x000fe20000000f00 */
[----:B------:R-:W-:Y:S01]  /*2a6c0*/  IMAD.MOV.U32 R12, RZ, RZ, RZ ;  /* 0x000000ffff0c7224 */ /* 0x000fe200078e00ff */
[----:B------:R-:W-:Y:S01]  /*2a6d0*/  MOV R15, 0xffffffff ;  /* 0xffffffff000f7802 */ /* 0x000fe20000000f00 */
[----:B------:R-:W-:-:S05]  /*2a6e0*/  IMAD.IADD R0, R10, 0x1, R17 ;  /* 0x000000010a007824 */ /* 0x000fca00078e0211 */
[----:B------:R-:W-:Y:S01]  /*2a6f0*/  IADD3 R5, R0, 0x20, RZ ;  /* 0x0000002000057810 */ /* 0x000fe20007ffe0ff */
[----:B--2---:R-:W-:Y:S02]  /*2a700*/  IMAD R2, R11, R7, RZ ;  /* 0x000000070b027224 */ /* 0x004fe400078e02ff */
[----:B------:R-:W-:-:S03]  /*2a710*/  IMAD.MOV.U32 R11, RZ, RZ, 0x1c1f ;  /* 0x00001c1fff0b7424 */ /* 0x000fc600078e00ff */
[----:B------:R-:W-:-:S13]  /*2a720*/  ISETP.GE.AND P4, PT, R0, R2, PT ;  /* 0x000000020000720c */ /* 0x000fda0003f86270 */
[----:B-----5:R-:W-:Y:S05]  /*2a730*/  WARPSYNC.COLLECTIVE R15, `(.L_x_883) ;  /* 0x000000000f087348 */ /* 0x020fea0003c00000 */
[----:B------:R0:W1:Y:S02]  /*2a740*/  SHFL.IDX P6, R14, R13, R12, R11 ;  /* 0x0000000c0d0e7389 */ /* 0x00006400000c000b */
[----:B01---5:R-:W-:Y:S01]  /*2a750*/  ENDCOLLECTIVE ;  /* 0x000000000000791b */ /* 0x023fe20003800000 */
.L_x_883:
[----:B------:R-:W-:Y:S02]  /*2a760*/  IMAD.MOV.U32 R13, RZ, RZ, R4 ;  /* 0x000000ffff0d7224 */ /* 0x000fe400078e0004 */
[----:B------:R-:W-:-:S07]  /*2a770*/  IMAD.MOV.U32 R6, RZ, RZ, R14 ;  /* 0x000000ffff067224 */ /* 0x000fce00078e000e */
[----:B------:R-:W-:Y:S05]  /*2a780*/  WARPSYNC.COLLECTIVE R15, `(.L_x_884) ;  /* 0x000000000f087348 */ /* 0x000fea0003c00000 */
[----:B------:R0:W1:Y:S02]  /*2a790*/  SHFL.IDX P6, R14, R13, R12, R11 ;  /* 0x0000000c0d0e7389 */ /* 0x00006400000c000b */
[----:B01----:R-:W-:Y:S01]  /*2a7a0*/  ENDCOLLECTIVE ;  /* 0x000000000000791b */ /* 0x003fe20003800000 */
.L_x_884:
[----:B------:R-:W-:Y:S02]  /*2a7b0*/  IMAD.MOV.U32 R13, RZ, RZ, R3 ;  /* 0x000000ffff0d7224 */ /* 0x000fe400078e0003 */
[----:B------:R-:W-:Y:S01]  /*2a7c0*/  IMAD.MOV.U32 R12, RZ, RZ, 0x1 ;  /* 0x00000001ff0c7424 */ /* 0x000fe200078e00ff */
[----:B------:R-:W-:-:S07]  /*2a7d0*/  MOV R7, R14 ;  /* 0x0000000e00077202 */ /* 0x000fce0000000f00 */
[----:B------:R-:W-:Y:S05]  /*2a7e0*/  WARPSYNC.COLLECTIVE R15, `(.L_x_885) ;  /* 0x000000000f087348 */ /* 0x000fea0003c00000 */
[----:B------:R0:W1:Y:S02]  /*2a7f0*/  SHFL.IDX P6, R14, R13, R12, R11 ;  /* 0x0000000c0d0e7389 */ /* 0x00006400000c000b */
[----:B01----:R-:W-:Y:S01]  /*2a800*/  ENDCOLLECTIVE ;  /* 0x000000000000791b */ /* 0x003fe20003800000 */
.L_x_885:
        /* <DEDUP_REMOVED lines=13> */
[----:B0-----:R-:W-:-:S07]  /*2a8e0*/  MOV R6, R14 ;  /* 0x0000000e00067202 */ /* 0x001fce0000000f00 */
[----:B------:R-:W-:Y:S05]  /*2a8f0*/  WARPSYNC.COLLECTIVE R15, `(.L_x_886) ;  /* 0x000000000f087348 */ /* 0x000fea0003c00000 */
[----:B------:R0:W1:Y:S02]  /*2a900*/  SHFL.IDX P6, R14, R13, R12, R11 ;  /* 0x0000000c0d0e7389 */ /* 0x00006400000c000b */
[----:B01----:R-:W-:Y:S01]  /*2a910*/  ENDCOLLECTIVE ;  /* 0x000000000000791b */ /* 0x003fe20003800000 */
.L_x_886:
[----:B------:R-:W-:Y:S02]  /*2a920*/  IMAD.MOV.U32 R13, RZ, RZ, R3 ;  /* 0x000000ffff0d7224 */ /* 0x000fe400078e0003 */
[----:B------:R-:W-:Y:S02]  /*2a930*/  IMAD.MOV.U32 R12, RZ, RZ, 0x2 ;  /* 0x00000002ff0c7424 */ /* 0x000fe400078e00ff */
[----:B------:R-:W-:-:S07]  /*2a940*/  IMAD.MOV.U32 R5, RZ, RZ, R14 ;  /* 0x000000ffff057224 */ /* 0x000fce00078e000e */
[----:B------:R-:W-:Y:S05]  /*2a950*/  WARPSYNC.COLLECTIVE R15, `(.L_x_887) ;  /* 0x000000000f087348 */ /* 0x000fea0003c00000 */
[----:B------:R0:W1:Y:S02]  /*2a960*/  SHFL.IDX P6, R14, R13, R12, R11 ;  /* 0x0000000c0d0e7389 */ /* 0x00006400000c000b */
[----:B01----:R-:W-:Y:S01]  /*2a970*/  ENDCOLLECTIVE ;  /* 0x000000000000791b */ /* 0x003fe20003800000 */
.L_x_887:
[----:B------:R-:W-:-:S04]  /*2a980*/  @!P3 IADD3 R5, P4, R9, R5, RZ ;  /* 0x000000050905b210 */ /* 0x000fc80007f9e0ff */
[----:B------:R-:W-:-:S05]  /*2a990*/  @!P3 IADD3.X R6, RZ, R6, RZ, P4, !PT ;  /* 0x00000006ff06b210 */ /* 0x000fca00027fe4ff */
[----:B------:R-:W-:Y:S02]  /*2a9a0*/  @!P3 IMAD.MOV.U32 R7, RZ, RZ, R6 ;  /* 0x000000ffff07b224 */ /* 0x000fe400078e0006 */
[----:B------:R-:W-:Y:S01]  /*2a9b0*/  @!P3 IMAD.MOV.U32 R6, RZ, RZ, R5 ;  /* 0x000000ffff06b224 */ /* 0x000fe200078e0005 */
[----:B------:R-:W-:Y:S01]  /*2a9c0*/  IADD3 R5, R0, 0x40, RZ ;  /* 0x0000004000057810 */ /* 0x000fe20007ffe0ff */
[----:B------:R-:W-:-:S03]  /*2a9d0*/  IMAD.MOV.U32 R13, RZ, RZ, R4 ;  /* 0x000000ffff0d7224 */ /* 0x000fc600078e0004 */
[----:B------:R-:W-:Y:S01]  /*2a9e0*/  @!PT LDS RZ, [RZ] ;  /* 0x00000000fffff984 */ /* 0x000fe20000000800 */
[----:B------:R-:W-:Y:S01]  /*2a9f0*/  @!PT LDS RZ, [RZ] ;  /* 0x00000000fffff984 */ /* 0x000fe20000000800 */
[----:B------:R-:W-:Y:S01]  /*2aa00*/  @!PT LDS RZ, [RZ] ;  /* 0x00000000fffff984 */ /* 0x000fe20000000800 */
[----:B------:R-:W-:Y:S04]  /*2aa10*/  @!P3 LDGSTS.E.BYPASS.LTC128B.128 [R8+0x14c00], desc[UR54][R6.64], !P0 ;  /* 0x14c000000608bfae */ /* 0x000fe8000c101d76 */
[----:B------:R-:W-:Y:S04]  /*2aa20*/  @!P3 LDGSTS.E.BYPASS.LTC128B.128 [R8+0x16c00], desc[UR54][R6.64+0x40], !P1 ;  /* 0x16c000400608bfae */ /* 0x000fe8000c901d76 */
[----:B------:R0:W-:Y:S01]  /*2aa30*/  @!P3 LDGSTS.E.BYPASS.LTC128B.128 [R8+0x18c00], desc[UR54][R6.64+0x80], !P2 ;  /* 0x18c000800608bfae */ /* 0x0001e2000d101d76 */
[----:B------:R-:W-:Y:S02]  /*2aa40*/  ISETP.GE.AND P3, PT, R5, R2, PT ;  /* 0x000000020500720c */ /* 0x000fe40003f66270 */
[----:B0-----:R-:W-:-:S11]  /*2aa50*/  MOV R6, R14 ;  /* 0x0000000e00067202 */ /* 0x001fd60000000f00 */
[----:B------:R-:W-:Y:S05]  /*2aa60*/  WARPSYNC.COLLECTIVE R15, `(.L_x_888) ;  /* 0x000000000f087348 */ /* 0x000fea0003c00000 */
[----:B------:R0:W1:Y:S02]  /*2aa70*/  SHFL.IDX P6, R14, R13, R12, R11 ;  /* 0x0000000c0d0e7389 */ /* 0x00006400000c000b */
[----:B01----:R-:W-:Y:S01]  /*2aa80*/  ENDCOLLECTIVE ;  /* 0x000000000000791b */ /* 0x003fe20003800000 */
.L_x_888:
[----:B------:R-:W-:Y:S01]  /*2aa90*/  MOV R13, R3 ;  /* 0x00000003000d7202 */ /* 0x000fe20000000f00 */
[----:B------:R-:W-:Y:S02]  /*2aaa0*/  IMAD.MOV.U32 R12, RZ, RZ, 0x3 ;  /* 0x00000003ff0c7424 */ /* 0x000fe400078e00ff */
[----:B------:R-:W-:-:S07]  /*2aab0*/  IMAD.MOV.U32 R5, RZ, RZ, R14 ;  /* 0x000000ffff057224 */ /* 0x000fce00078e000e */
[----:B------:R-:W-:Y:S05]  /*2aac0*/  WARPSYNC.COLLECTIVE R15, `(.L_x_889) ;  /* 0x000000000f087348 */ /* 0x000fea0003c00000 */
[----:B------:R0:W1:Y:S02]  /*2aad0*/  SHFL.IDX P6, R14, R13, R12, R11 ;  /* 0x0000000c0d0e7389 */ /* 0x00006400000c000b */
[----:B01----:R-:W-:Y:S01]  /*2aae0*/  ENDCOLLECTIVE ;  /* 0x000000000000791b */ /* 0x003fe20003800000 */
.L_x_889:
[----:B------:R-:W-:-:S04]  /*2aaf0*/  @!P3 IADD3 R5, P4, R9, R5, RZ ;  /* 0x000000050905b210 */ /* 0x000fc80007f9e0ff */
[----:B------:R-:W-:-:S05]  /*2ab00*/  @!P3 IADD3.X R6, RZ, R6, RZ, P4, !PT ;  /* 0x00000006ff06b210 */ /* 0x000fca00027fe4ff */
[----:B------:R-:W-:Y:S01]  /*2ab10*/  @!P3 IMAD.MOV.U32 R7, RZ, RZ, R6 ;  /* 0x000000ffff07b224 */ /* 0x000fe200078e0006 */
[----:B------:R-:W-:Y:S01]  /*2ab20*/  MOV R13, R4 ;  /* 0x00000004000d7202 */ /* 0x000fe20000000f00 */
[----:B------:R-:W-:-:S05]  /*2ab30*/  @!P3 IMAD.MOV.U32 R6, RZ, RZ, R5 ;  /* 0x000000ffff06b224 */ /* 0x000fca00078e0005 */
[----:B------:R-:W-:Y:S01]  /*2ab40*/  @!PT LDS RZ, [RZ] ;  /* 0x00000000fffff984 */ /* 0x000fe20000000800 */
[----:B------:R-:W-:Y:S01]  /*2ab50*/  @!PT LDS RZ, [RZ] ;  /* 0x00000000fffff984 */ /* 0x000fe20000000800 */
[----:B------:R-:W-:Y:S01]  /*2ab60*/  @!PT LDS RZ, [RZ] ;  /* 0x00000000fffff984 */ /* 0x000fe20000000800 */
[----:B------:R0:W-:Y:S01]  /*2ab70*/  @!P3 LDGSTS.E.BYPASS.LTC128B.128 [R8+0x15400], desc[UR54][R6.64], !P0 ;  /* 0x154000000608bfae */ /* 0x0001e2000c101d76 */
[----:B------:R-:W-:-:S03]  /*2ab80*/  IMAD.MOV.U32 R5, RZ, RZ, R14 ;  /* 0x000000ffff057224 */ /* 0x000fc600078e000e */
[----:B------:R0:W-:Y:S04]  /*2ab90*/  @!P3 LDGSTS.E.BYPASS.LTC128B.128 [R8+0x17400], desc[UR54][R6.64+0x40], !P1 ;  /* 0x174000400608bfae */ /* 0x0001e8000c901d76 */
[----:B0-----:R-:W-:Y:S05]  /*2aba0*/  WARPSYNC.COLLECTIVE R15, `(.L_x_890) ;  /* 0x000000000f087348 */ /* 0x001fea0003c00000 */
[----:B------:R1:W2:Y:S02]  /*2abb0*/  SHFL.IDX P6, R14, R13, R12, R11 ;  /* 0x0000000c0d0e7389 */ /* 0x0002a400000c000b */
[----:B012---:R-:W-:Y:S01]  /*2abc0*/  ENDCOLLECTIVE ;  /* 0x000000000000791b */ /* 0x007fe20003800000 */
.L_x_890:
[----:B------:R-:W-:Y:S01]  /*2abd0*/  @!PT LDS RZ, [RZ] ;  /* 0x00000000fffff984 */ /* 0x000fe20000000800 */
[----:B------:R-:W-:Y:S01]  /*2abe0*/  @!PT LDS RZ, [RZ] ;  /* 0x00000000fffff984 */ /* 0x000fe20000000800 */
[----:B------:R-:W-:Y:S01]  /*2abf0*/  @!PT LDS RZ, [RZ] ;  /* 0x00000000fffff984 */ /* 0x000fe20000000800 */
[----:B------:R3:W-:Y:S01]  /*2ac00*/  @!P3 LDGSTS.E.BYPASS.LTC128B.128 [R8+0x19400], desc[UR54][R6.64+0x80], !P2 ;  /* 0x194000800608bfae */ /* 0x0007e2000d101d76 */
[----:B------:R-:W-:Y:S01]  /*2ac10*/  IMAD.MOV.U32 R3, RZ, RZ, R14 ;  /* 0x000000ffff037224 */ /* 0x000fe200078e000e */
[----:B------:R-:W-:Y:S06]  /*2ac20*/  BRA `(.L_x_891) ;  /* 0xffffffac00f47947 */ /* 0x000fec000383ffff */
.L_x_736:
[----:B--2---:R-:W2:Y:S02]  /*2ac30*/  LDL R2, [R1+0x4] ;  /* 0x0000040001027983 */ /* 0x004ea40000100800 */
[----:B--2---:R2:W3:Y:S02]  /*2ac40*/  SYNCS.PHASECHK.TRANS64.TRYWAIT P0, [R2+URZ+0x29820], R0 ;  /* 0x02982000020075a7 */ /* 0x0044e4000800017f */
[----:B---3--:R-:W-:Y:S05]  /*2ac50*/  @!P0 NANOSLEEP.SYNCS 0x989680 ;  /* 0x009896800000895d */ /* 0x008fea0003900000 */
[----:B------:R-:W3:Y:S02]  /*2ac60*/  @!P0 SYNCS.PHASECHK.TRANS64 P0, [R2+URZ+0x29820], R0 ;  /* 0x02982000020085a7 */ /* 0x000ee4000800007f */
[----:B---3--:R-:W-:Y:S05]  /*2ac70*/  @!P0 BRA `(.L_x_736) ;  /* 0xfffffffc00ec8947 */ /* 0x008fea000383ffff */
[----:B------:R-:W-:Y:S05]  /*2ac80*/  BRA `(.L_x_892) ;  /* 0xffffffb000687947 */ /* 0x000fea000383ffff */
.L_x_742:
[----:B--2---:R2:W3:Y:S02]  /*2ac90*/  SYNCS.PHASECHK.TRANS64.TRYWAIT P0, [R5+URZ+0x29880], R4 ;  /* 0x02988004050075a7 */ /* 0x0044e4000800017f */
[----:B---3--:R-:W-:Y:S05]  /*2aca0*/  @!P0 NANOSLEEP.SYNCS 0x989680 ;  /* 0x009896800000895d */ /* 0x008fea0003900000 */
[----:B------:R-:W3:Y:S02]  /*2acb0*/  @!P0 SYNCS.PHASECHK.TRANS64 P0, [R5+URZ+0x29880], R4 ;  /* 0x02988004050085a7 */ /* 0x000ee4000800007f */
[----:B---3--:R-:W-:Y:S05]  /*2acc0*/  @!P0 BRA `(.L_x_742) ;  /* 0xfffffffc00f08947 */ /* 0x008fea000383ffff */
[----:B------:R-:W-:Y:S05]  /*2acd0*/  BRA `(.L_x_893) ;  /* 0xffffffb4002c7947 */ /* 0x000fea000383ffff */
.L_x_747:
[----:B-1----:R1:W3:Y:S02]  /*2ace0*/  SYNCS.PHASECHK.TRANS64.TRYWAIT P0, [R5+URZ+0x29840], R4 ;  /* 0x02984004050075a7 */ /* 0x0022e4000800017f */
[----:B---3--:R-:W-:Y:S05]  /*2acf0*/  @!P0 NANOSLEEP.SYNCS 0x989680 ;  /* 0x009896800000895d */ /* 0x008fea0003900000 */
[----:B------:R-:W3:Y:S02]  /*2ad00*/  @!P0 SYNCS.PHASECHK.TRANS64 P0, [R5+URZ+0x29840], R4 ;  /* 0x02984004050085a7 */ /* 0x000ee4000800007f */
[----:B---3--:R-:W-:Y:S05]  /*2ad10*/  @!P0 BRA `(.L_x_747) ;  /* 0xfffffffc00f08947 */ /* 0x008fea000383ffff */
[----:B------:R-:W-:Y:S05]  /*2ad20*/  BRA `(.L_x_894) ;  /* 0xffffffb400b47947 */ /* 0x000fea000383ffff */
.L_x_755:
[----:B--2---:R2:W3:Y:S02]  /*2ad30*/  SYNCS.PHASECHK.TRANS64.TRYWAIT P0, [R17+URZ+0x29870], R4 ;  /* 0x02987004110075a7 */ /* 0x0044e4000800017f */
[----:B---3--:R-:W-:Y:S05]  /*2ad40*/  @!P0 NANOSLEEP.SYNCS 0x989680 ;  /* 0x009896800000895d */ /* 0x008fea0003900000 */
[----:B------:R-:W3:Y:S02]  /*2ad50*/  @!P0 SYNCS.PHASECHK.TRANS64 P0, [R17+URZ+0x29870], R4 ;  /* 0x02987004110085a7 */ /* 0x000ee4000800007f */
[----:B---3--:R-:W-:Y:S05]  /*2ad60*/  @!P0 BRA `(.L_x_755) ;  /* 0xfffffffc00f08947 */ /* 0x008fea000383ffff */
[----:B------:R-:W-:Y:S05]  /*2ad70*/  BRA `(.L_x_895) ;  /* 0xffffffb800e47947 */ /* 0x000fea000383ffff */
.L_x_757:
[----:B---3--:R3:W4:Y:S02]  /*2ad80*/  SYNCS.PHASECHK.TRANS64.TRYWAIT P0, [R17+URZ+0x29860], R3 ;  /* 0x02986003110075a7 */ /* 0x008724000800017f */
[----:B----4-:R-:W-:Y:S05]  /*2ad90*/  @!P0 NANOSLEEP.SYNCS 0x989680 ;  /* 0x009896800000895d */ /* 0x010fea0003900000 */
[----:B------:R-:W4:Y:S02]  /*2ada0*/  @!P0 SYNCS.PHASECHK.TRANS64 P0, [R17+URZ+0x29860], R3 ;  /* 0x02986003110085a7 */ /* 0x000f24000800007f */
[----:B----4-:R-:W-:Y:S05]  /*2adb0*/  @!P0 BRA `(.L_x_757) ;  /* 0xfffffffc00f08947 */ /* 0x010fea000383ffff */
[----:B------:R-:W-:Y:S05]  /*2adc0*/  BRA `(.L_x_896) ;  /* 0xffffffb800ec7947 */ /* 0x000fea000383ffff */
.L_x_764:
[----:B---3--:R3:W4:Y:S02]  /*2add0*/  SYNCS.PHASECHK.TRANS64.TRYWAIT P1, [R17+URZ+0x29870], R0 ;  /* 0x02987000110075a7 */ /* 0x008724000802017f */
[----:B----4-:R-:W-:Y:S05]  /*2ade0*/  @!P1 NANOSLEEP.SYNCS 0x989680 ;  /* 0x009896800000995d */ /* 0x010fea0003900000 */
[----:B------:R-:W4:Y:S02]  /*2adf0*/  @!P1 SYNCS.PHASECHK.TRANS64 P1, [R17+URZ+0x29870], R0 ;  /* 0x02987000110095a7 */ /* 0x000f24000802007f */
[----:B----4-:R-:W-:Y:S05]  /*2ae00*/  @!P1 BRA `(.L_x_764) ;  /* 0xfffffffc00f09947 */ /* 0x010fea000383ffff */
[----:B------:R-:W-:Y:S05]  /*2ae10*/  BRA `(.L_x_897) ;  /* 0xffffffc000d47947 */ /* 0x000fea000383ffff */
.L_x_766:
[----:B---3--:R3:W4:Y:S02]  /*2ae20*/  SYNCS.PHASECHK.TRANS64.TRYWAIT P1, [R17+URZ+0x29860], R0 ;  /* 0x02986000110075a7 */ /* 0x008724000802017f */
[----:B----4-:R-:W-:Y:S05]  /*2ae30*/  @!P1 NANOSLEEP.SYNCS 0x989680 ;  /* 0x009896800000995d */ /* 0x010fea0003900000 */
[----:B------:R-:W4:Y:S02]  /*2ae40*/  @!P1 SYNCS.PHASECHK.TRANS64 P1, [R17+URZ+0x29860], R0 ;  /* 0x02986000110095a7 */ /* 0x000f24000802007f */
[----:B----4-:R-:W-:Y:S05]  /*2ae50*/  @!P1 BRA `(.L_x_766) ;  /* 0xfffffffc00f09947 */ /* 0x010fea000383ffff */
[----:B------:R-:W-:Y:S05]  /*2ae60*/  BRA `(.L_x_898) ;  /* 0xffffffc000dc7947 */ /* 0x000fea000383ffff */
.L_x_770:
[----:B------:R-:W-:Y:S01]  /*2ae70*/  BSSY B0, `(.L_x_899) ;  /* 0x0000008000007945 */ /* 0x000fe20003800000 */
[----:B------:R-:W-:Y:S01]  /*2ae80*/  IMAD.MOV.U32 R13, RZ, RZ, R16 ;  /* 0x000000ffff0d7224 */ /* 0x000fe200078e0010 */
[----:B------:R-:W-:Y:S01]  /*2ae90*/  MOV R12, RZ ;  /* 0x000000ff000c7202 */ /* 0x000fe20000000f00 */
[----:B------:R-:W-:Y:S02]  /*2aea0*/  IMAD.MOV.U32 R11, RZ, RZ, 0x1f ;  /* 0x0000001fff0b7424 */ /* 0x000fe400078e00ff */
[----:B------:R-:W-:-:S07]  /*2aeb0*/  IMAD.MOV.U32 R15, RZ, RZ, -0x1 ;  /* 0xffffffffff0f7424 */ /* 0x000fce00078e00ff */
[----:B------:R-:W-:Y:S05]  /*2aec0*/  WARPSYNC.COLLECTIVE R15, `(.L_x_900) ;  /* 0x000000000f087348 */ /* 0x000fea0003c00000 */
[----:B------:R0:W1:Y:S02]  /*2aed0*/  SHFL.IDX P6, R14, R13, R12, R11 ;  /* 0x0000000c0d0e7389 */ /* 0x00006400000c000b */
[----:B01----:R-:W-:Y:S01]  /*2aee0*/  ENDCOLLECTIVE ;  /* 0x000000000000791b */ /* 0x003fe20003800000 */
.L_x_900:
[----:B------:R-:W-:Y:S05]  /*2aef0*/  BSYNC B0 ;  /* 0x0000000000007941 */ /* 0x000fea0003800000 */
.L_x_899:
[----:B------:R-:W-:Y:S01]  /*2af00*/  IMAD.MOV.U32 R13, RZ, RZ, R16 ;  /* 0x000000ffff0d7224 */ /* 0x000fe200078e0010 */
[----:B------:R-:W-:Y:S01]  /*2af10*/  MOV R11, 0x1f ;  /* 0x0000001f000b7802 */ /* 0x000fe20000000f00 */
[----:B------:R-:W-:Y:S01]  /*2af20*/  IMAD.MOV.U32 R12, RZ, RZ, 0x1 ;  /* 0x00000001ff0c7424 */ /* 0x000fe200078e00ff */
[----:B------:R-:W-:Y:S01]  /*2af30*/  MOV R0, R14 ;  /* 0x0000000e00007202 */ /* 0x000fe20000000f00 */
[----:B------:R-:W-:Y:S01]  /*2af40*/  IMAD.MOV.U32 R15, RZ, RZ, -0x1 ;  /* 0xffffffffff0f7424 */ /* 0x000fe200078e00ff */
[----:B------:R-:W-:-:S07]  /*2af50*/  IADD3 R5, R19, R7, RZ ;  /* 0x0000000713057210 */ /* 0x000fce0007ffe0ff */
[----:B------:R-:W-:Y:S05]  /*2af60*/  WARPSYNC.COLLECTIVE R15, `(.L_x_901) ;  /* 0x000000000f087348 */ /* 0x000fea0003c00000 */
[----:B------:R0:W1:Y:S02]  /*2af70*/  SHFL.IDX P6, R14, R13, R12, R11 ;  /* 0x0000000c0d0e7389 */ /* 0x00006400000c000b */
[----:B01----:R-:W-:Y:S01]  /*2af80*/  ENDCOLLECTIVE ;  /* 0x000000000000791b */ /* 0x003fe20003800000 */
.L_x_901:
[----:B------:R-:W-:Y:S02]  /*2af90*/  ULDC UR4, c[0x0][0xc3c] ;  /* 0x00030f0000047ab9 */ /* 0x000fe40000000800 */
[----:B------:R-:W-:-:S13]  /*2afa0*/  ISETP.GE.OR P1, PT, R5, UR4, !P0 ;  /* 0x0000000405007c0c */ /* 0x000fda000c726670 */
[----:B------:R-:W0:Y:S01]  /*2afb0*/  @!P1 LDC.64 R2, c[0x0][0xc80] ;  /* 0x00032000ff029b82 */ /* 0x000e220000000a00 */
[----:B------:R-:W-:Y:S02]  /*2afc0*/  IMAD.MOV.U32 R11, RZ, RZ, RZ ;  /* 0x000000ffff0b7224 */ /* 0x000fe400078e00ff */
[----:B------:R-:W-:Y:S02]  /*2afd0*/  IMAD.MOV.U32 R4, RZ, RZ, R14 ;  /* 0x000000ffff047224 */ /* 0x000fe400078e000e */
[----:B0-----:R-:W-:-:S06]  /*2afe0*/  @!P1 IMAD.WIDE R2, R5, 0x4, R2 ;  /* 0x0000000405029825 */ /* 0x001fcc00078e0202 */
[----:B------:R0:W2:Y:S01]  /*2aff0*/  @!P1 LDG.E R3, desc[UR54][R2.64] ;  /* 0x0000003602039981 */ /* 0x0000a2000c1e1900 */
[C---:B------:R-:W-:Y:S02]  /*2b000*/  ISETP.GE.U32.AND P2, PT, R7.reuse, 0x2, PT ;  /* 0x000000020700780c */ /* 0x040fe40003f46070 */
[C---:B------:R-:W-:Y:S02]  /*2b010*/  ISETP.GE.U32.AND P3, PT, R7.reuse, 0x4, PT ;  /* 0x000000040700780c */ /* 0x040fe40003f66070 */
[C---:B------:R-:W-:Y:S02]  /*2b020*/  ISETP.GE.U32.AND P4, PT, R7.reuse, 0x8, PT ;  /* 0x000000080700780c */ /* 0x040fe40003f86070 */
[C---:B------:R-:W-:Y:S01]  /*2b030*/  ISETP.GE.U32.AND P5, PT, R7.reuse, 0x10, PT ;  /* 0x000000100700780c */ /* 0x040fe20003fa6070 */
[----:B0-----:R-:W-:Y:S02]  /*2b040*/  IMAD.MOV.U32 R2, RZ, RZ, RZ ;  /* 0x000000ffff027224 */ /* 0x001fe400078e00ff */
[----:B--2---:R-:W-:Y:S01]  /*2b050*/  @!P1 IMAD.MOV.U32 R2, RZ, RZ, R3 ;  /* 0x000000ffff029224 */ /* 0x004fe200078e0003 */
[----:B------:R-:W-:-:S04]  /*2b060*/  ISETP.NE.AND P1, PT, R7, RZ, PT ;  /* 0x000000ff0700720c */ /* 0x000fc80003f25270 */
[----:B------:R-:W-:-:S09]  /*2b070*/  MOV R13, R2 ;  /* 0x00000002000d7202 */ /* 0x000fd20000000f00 */
[----:B------:R-:W-:Y:S05]  /*2b080*/  WARPSYNC.COLLECTIVE R15, `(.L_x_902) ;  /* 0x000000000f087348 */ /* 0x000fea0003c00000 */
[----:B------:R0:W1:Y:S02]  /*2b090*/  SHFL.UP P6, R14, R13, R12, R11 ;  /* 0x0400000c0d0e7389 */ /* 0x00006400000c000b */
[----:B01----:R-:W-:Y:S01]  /*2b0a0*/  ENDCOLLECTIVE ;  /* 0x000000000000791b */ /* 0x003fe20003800000 */
.L_x_902:
[----:B------:R-:W-:Y:S02]  /*2b0b0*/  IMAD.MOV.U32 R12, RZ, RZ, 0x2 ;  /* 0x00000002ff0c7424 */ /* 0x000fe400078e00ff */
[----:B------:R-:W-:-:S05]  /*2b0c0*/  IMAD.MOV.U32 R3, RZ, RZ, R14 ;  /* 0x000000ffff037224 */ /* 0x000fca00078e000e */
[----:B------:R-:W-:-:S04]  /*2b0d0*/  SEL R3, R3, RZ, P1 ;  /* 0x000000ff03037207 */ /* 0x000fc80000800000 */
[----:B------:R-:W-:-:S05]  /*2b0e0*/  IADD3 R3, R2, R3, RZ ;  /* 0x0000000302037210 */ /* 0x000fca0007ffe0ff */
[----:B------:R-:W-:-:S07]  /*2b0f0*/  IMAD.MOV.U32 R13, RZ, RZ, R3 ;  /* 0x000000ffff0d7224 */ /* 0x000fce00078e0003 */
[----:B------:R-:W-:Y:S05]  /*2b100*/  WARPSYNC.COLLECTIVE R15, `(.L_x_903) ;  /* 0x000000000f087348 */ /* 0x000fea0003c00000 */
[----:B------:R0:W1:Y:S02]  /*2b110*/  SHFL.UP P6, R14, R13, R12, R11 ;  /* 0x0400000c0d0e7389 */ /* 0x00006400000c000b */
[----:B01----:R-:W-:Y:S01]  /*2b120*/  ENDCOLLECTIVE ;  /* 0x000000000000791b */ /* 0x003fe20003800000 */
.L_x_903:
[----:B------:R-:W-:Y:S02]  /*2b130*/  MOV R12, 0x4 ;  /* 0x00000004000c7802 */ /* 0x000fe40000000f00 */
[----:B------:R-:W-:-:S04]  /*2b140*/  MOV R5, R14 ;  /* 0x0000000e00057202 */ /* 0x000fc80000000f00 */
[----:B------:R-:W-:-:S05]  /*2b150*/  SEL R5, R5, RZ, P2 ;  /* 0x000000ff05057207 */ /* 0x000fca0001000000 */
[----:B------:R-:W-:-:S04]  /*2b160*/  IMAD.IADD R3, R3, 0x1, R5 ;  /* 0x0000000103037824 */ /* 0x000fc800078e0205 */
[----:B------:R-:W-:-:S07]  /*2b170*/  IMAD.MOV.U32 R13, RZ, RZ, R3 ;  /* 0x000000ffff0d7224 */ /* 0x000fce00078e0003 */
[----:B------:R-:W-:Y:S05]  /*2b180*/  WARPSYNC.COLLECTIVE R15, `(.L_x_904) ;  /* 0x000000000f087348 */ /* 0x000fea0003c00000 */
[----:B------:R0:W1:Y:S02]  /*2b190*/  SHFL.UP P6, R14, R13, R12, R11 ;  /* 0x0400000c0d0e7389 */ /* 0x00006400000c000b */
[----:B01----:R-:W-:Y:S01]  /*2b1a0*/  ENDCOLLECTIVE ;  /* 0x000000000000791b */ /* 0x003fe20003800000 */
.L_x_904:
[----:B------:R-:W-:Y:S02]  /*2b1b0*/  IMAD.MOV.U32 R12, RZ, RZ, 0x8 ;  /* 0x00000008ff0c7424 */ /* 0x000fe400078e00ff */
[----:B------:R-:W-:-:S05]  /*2b1c0*/  IMAD.MOV.U32 R5, RZ, RZ, R14 ;  /* 0x000000ffff057224 */ /* 0x000fca00078e000e */
[----:B------:R-:W-:-:S05]  /*2b1d0*/  SEL R5, R5, RZ, P3 ;  /* 0x000000ff05057207 */ /* 0x000fca0001800000 */
[----:B------:R-:W-:-:S05]  /*2b1e0*/  IMAD.IADD R3, R3, 0x1, R5 ;  /* 0x0000000103037824 */ /* 0x000fca00078e0205 */
[----:B------:R-:W-:-:S07]  /*2b1f0*/  MOV R13, R3 ;  /* 0x00000003000d7202 */ /* 0x000fce0000000f00 */
[----:B------:R-:W-:Y:S05]  /*2b200*/  WARPSYNC.COLLECTIVE R15, `(.L_x_905) ;  /* 0x000000000f087348 */ /* 0x000fea0003c00000 */
[----:B------:R0:W1:Y:S02]  /*2b210*/  SHFL.UP P6, R14, R13, R12, R11 ;  /* 0x0400000c0d0e7389 */ /* 0x00006400000c000b */
[----:B01----:R-:W-:Y:S01]  /*2b220*/  ENDCOLLECTIVE ;  /* 0x000000000000791b */ /* 0x003fe20003800000 */
.L_x_905:
        /* <DEDUP_REMOVED lines=8> */
.L_x_906:
[----:B------:R-:W-:Y:S01]  /*2b2b0*/  MOV R12, 0x1f ;  /* 0x0000001f000c7802 */ /* 0x000fe20000000f00 */
[----:B------:R-:W-:Y:S01]  /*2b2c0*/  IMAD.MOV.U32 R11, RZ, RZ, 0x1f ;  /* 0x0000001fff0b7424 */ /* 0x000fe200078e00ff */
[----:B------:R-:W-:-:S04]  /*2b2d0*/  MOV R5, R14 ;  /* 0x0000000e00057202 */ /* 0x000fc80000000f00 */
[----:B------:R-:W-:-:S05]  /*2b2e0*/  SEL R5, R5, RZ, P5 ;  /* 0x000000ff05057207 */ /* 0x000fca0002800000 */
[----:B------:R-:W-:-:S04]  /*2b2f0*/  IMAD.IADD R5, R3, 0x1, R5 ;  /* 0x0000000103057824 */ /* 0x000fc800078e0205 */
[----:B------:R-:W-:-:S07]  /*2b300*/  IMAD.MOV.U32 R13, RZ, RZ, R5 ;  /* 0x000000ffff0d7224 */ /* 0x000fce00078e0005 */
[----:B------:R-:W-:Y:S05]  /*2b310*/  WARPSYNC.COLLECTIVE R15, `(.L_x_907) ;  /* 0x000000000f087348 */ /* 0x000fea0003c00000 */
[----:B------:R0:W1:Y:S02]  /*2b320*/  SHFL.IDX P6, R14, R13, R12, R11 ;  /* 0x0000000c0d0e7389 */ /* 0x00006400000c000b */
[----:B01----:R-:W-:Y:S01]  /*2b330*/  ENDCOLLECTIVE ;  /* 0x000000000000791b */ /* 0x003fe20003800000 */
.L_x_907:
[----:B------:R-:W-:Y:S01]  /*2b340*/  IMAD.MOV.U32 R6, RZ, RZ, R14 ;  /* 0x000000ffff067224 */ /* 0x000fe200078e000e */
[----:B------:R-:W-:Y:S06]  /*2b350*/  BRA `(.L_x_908) ;  /* 0xffffffc400e47947 */ /* 0x000fec000383ffff */
.L_x_775:
[----:B------:R-:W-:Y:S01]  /*2b360*/  BSSY B0, `(.L_x_909) ;  /* 0x0000008000007945 */ /* 0x000fe20003800000 */
[----:B-----5:R-:W-:Y:S01]  /*2b370*/  MOV R13, R2 ;  /* 0x00000002000d7202 */ /* 0x020fe20000000f00 */
[----:B------:R-:W-:Y:S01]  /*2b380*/  IMAD.MOV.U32 R12, RZ, RZ, 0x1 ;  /* 0x00000001ff0c7424 */ /* 0x000fe200078e00ff */
[----:B------:R-:W-:Y:S01]  /*2b390*/  MOV R15, 0xffffffff ;  /* 0xffffffff000f7802 */ /* 0x000fe20000000f00 */
[----:B------:R-:W-:-:S07]  /*2b3a0*/  IMAD.MOV.U32 R11, RZ, RZ, RZ ;  /* 0x000000ffff0b7224 */ /* 0x000fce00078e00ff */
[----:B0-----:R-:W-:Y:S05]  /*2b3b0*/  WARPSYNC.COLLECTIVE R15, `(.L_x_910) ;  /* 0x000000000f087348 */ /* 0x001fea0003c00000 */
[----:B------:R1:W2:Y:S02]  /*2b3c0*/  SHFL.UP P6, R14, R13, R12, R11 ;  /* 0x0400000c0d0e7389 */ /* 0x0002a400000c000b */
[----:B012---:R-:W-:Y:S01]  /*2b3d0*/  ENDCOLLECTIVE ;  /* 0x000000000000791b */ /* 0x007fe20003800000 */
.L_x_910:
[----:B------:R-:W-:Y:S05]  /*2b3e0*/  BSYNC B0 ;  /* 0x0000000000007941 */ /* 0x000fea0003800000 */
.L_x_909:
[----:B------:R-:W-:Y:S01]  /*2b3f0*/  IMAD.MOV.U32 R3, RZ, RZ, R14 ;  /* 0x000000ffff037224 */ /* 0x000fe200078e000e */
[----:B------:R-:W-:Y:S01]  /*2b400*/  MOV R15, 0xffffffff ;  /* 0xffffffff000f7802 */ /* 0x000fe20000000f00 */
[----:B------:R-:W-:Y:S02]  /*2b410*/  IMAD.MOV.U32 R12, RZ, RZ, 0x2 ;  /* 0x00000002ff0c7424 */ /* 0x000fe400078e00ff */
[----:B------:R-:W-:Y:S01]  /*2b420*/  IMAD.MOV.U32 R11, RZ, RZ, RZ ;  /* 0x000000ffff0b7224 */ /* 0x000fe200078e00ff */
[----:B------:R-:W-:-:S05]  /*2b430*/  SEL R3, R3, RZ, P1 ;  /* 0x000000ff03037207 */ /* 0x000fca0000800000 */
[----:B------:R-:W-:-:S05]  /*2b440*/  IMAD.IADD R3, R2, 0x1, R3 ;  /* 0x0000000102037824 */ /* 0x000fca00078e0203 */
[----:B------:R-:W-:-:S07]  /*2b450*/  MOV R13, R3 ;  /* 0x00000003000d7202 */ /* 0x000fce0000000f00 */
[----:B------:R-:W-:Y:S05]  /*2b460*/  WARPSYNC.COLLECTIVE R15, `(.L_x_911) ;  /* 0x000000000f087348 */ /* 0x000fea0003c00000 */
[----:B------:R0:W1:Y:S02]  /*2b470*/  SHFL.UP P6, R14, R13, R12, R11 ;  /* 0x0400000c0d0e7389 */ /* 0x00006400000c000b */
[----:B01----:R-:W-:Y:S01]  /*2b480*/  ENDCOLLECTIVE ;  /* 0x000000000000791b */ /* 0x003fe20003800000 */
.L_x_911:
        /* <DEDUP_REMOVED lines=8> */
.L_x_912:
        /* <DEDUP_REMOVED lines=8> */
.L_x_913:
        /* <DEDUP_REMOVED lines=8> */
.L_x_914:
[----:B------:R-:W-:Y:S02]  /*2b610*/  IMAD.MOV.U32 R12, RZ, RZ, 0x1f ;  /* 0x0000001fff0c7424 */ /* 0x000fe400078e00ff */
[----:B------:R-:W-:Y:S02]  /*2b620*/  IMAD.MOV.U32 R11, RZ, RZ, 0x1f ;  /* 0x0000001fff0b7424 */ /* 0x000fe400078e00ff */
[----:B------:R-:W-:-:S05]  /*2b630*/  IMAD.MOV.U32 R5, RZ, RZ, R14 ;  /* 0x000000ffff057224 */ /* 0x000fca00078e000e */
[----:B------:R-:W-:-:S05]  /*2b640*/  SEL R5, R5, RZ, P5 ;  /* 0x000000ff05057207 */ /* 0x000fca0002800000 */
[----:B------:R-:W-:-:S05]  /*2b650*/  IMAD.IADD R5, R3, 0x1, R5 ;  /* 0x0000000103057824 */ /* 0x000fca00078e0205 */
[----:B------:R-:W-:-:S07]  /*2b660*/  MOV R13, R5 ;  /* 0x00000005000d7202 */ /* 0x000fce0000000f00 */
[----:B------:R-:W-:Y:S05]  /*2b670*/  WARPSYNC.COLLECTIVE R15, `(.L_x_915) ;  /* 0x000000000f087348 */ /* 0x000fea0003c00000 */
[----:B------:R0:W1:Y:S02]  /*2b680*/  SHFL.IDX P6, R14, R13, R12, R11 ;  /* 0x0000000c0d0e7389 */ /* 0x00006400000c000b */
[----:B01----:R-:W-:Y:S01]  /*2b690*/  ENDCOLLECTIVE ;  /* 0x000000000000791b */ /* 0x003fe20003800000 */
.L_x_915:
[----:B------:R-:W-:Y:S01]  /*2b6a0*/  MOV R6, R14 ;  /* 0x0000000e00067202 */ /* 0x000fe20000000f00 */
[----:B------:R-:W-:Y:S06]  /*2b6b0*/  BRA `(.L_x_916) ;  /* 0xffffffc400a87947 */ /* 0x000fec000383ffff */
.L_x_777:
[----:B------:R-:W-:Y:S01]  /*2b6c0*/  BSSY B0, `(.L_x_917) ;  /* 0x0000006000007945 */ /* 0x000fe20003800000 */
[----:B------:R-:W-:Y:S01]  /*2b6d0*/  PLOP3.LUT P6, PT, P6, PT, PT, 0x8, 0x0 ;  /* 0x000000000000781c */ /* 0x000fe200037ce170 */
[----:B------:R-:W-:-:S12]  /*2b6e0*/  IMAD.MOV.U32 R15, RZ, RZ, -0x1 ;  /* 0xffffffffff0f7424 */ /* 0x000fd800078e00ff */
[----:B0-----:R-:W-:Y:S05]  /*2b6f0*/  WARPSYNC.COLLECTIVE R15, `(.L_x_918) ;  /* 0x000000000f087348 */ /* 0x001fea0003c00000 */
[----:B------:R-:W-:Y:S01]  /*2b700*/  VOTE.ANY R14, PT, P6 ;  /* 0x00000000000e7806 */ /* 0x000fe200030e0100 */
[----:B0-----:R-:W-:Y:S06]  /*2b710*/  ENDCOLLECTIVE ;  /* 0x000000000000791b */ /* 0x001fec0003800000 */
.L_x_918:
[----:B------:R-:W-:Y:S05]  /*2b720*/  BSYNC B0 ;  /* 0x0000000000007941 */ /* 0x000fea0003800000 */
.L_x_917:
[----:B------:R-:W-:Y:S01]  /*2b730*/  IMAD.MOV.U32 R4, RZ, RZ, R14 ;  /* 0x000000ffff047224 */ /* 0x000fe200078e000e */
[----:B------:R-:W-:Y:S01]  /*2b740*/  MOV R13, R2 ;  /* 0x00000002000d7202 */ /* 0x000fe20000000f00 */
[----:B------:R-:W-:Y:S01]  /*2b750*/  IMAD.MOV.U32 R11, RZ, RZ, 0x1f ;  /* 0x0000001fff0b7424 */ /* 0x000fe200078e00ff */
[----:B------:R-:W-:Y:S01]  /*2b760*/  MOV R15, 0xffffffff ;  /* 0xffffffff000f7802 */ /* 0x000fe20000000f00 */
[----:B------:R-:W0:Y:S02]  /*2b770*/  POPC R3, R4 ;  /* 0x0000000400037309 */ /* 0x000e240000000000 */
[----:B0-----:R-:W-:-:S07]  /*2b780*/  IMAD.MOV.U32 R12, RZ, RZ, R3 ;  /* 0x000000ffff0c7224 */ /* 0x001fce00078e0003 */
[----:B------:R-:W-:Y:S05]  /*2b790*/  WARPSYNC.COLLECTIVE R15, `(.L_x_919) ;  /* 0x000000000f087348 */ /* 0x000fea0003c00000 */
[----:B------:R0:W1:Y:S02]  /*2b7a0*/  SHFL.IDX P6, R14, R13, R12, R11 ;  /* 0x0000000c0d0e7389 */ /* 0x00006400000c000b */
[----:B01----:R-:W-:Y:S01]  /*2b7b0*/  ENDCOLLECTIVE ;  /* 0x000000000000791b */ /* 0x003fe20003800000 */
.L_x_919:
[----:B------:R-:W-:Y:S01]  /*2b7c0*/  IMAD.MOV.U32 R2, RZ, RZ, R14 ;  /* 0x000000ffff027224 */ /* 0x000fe200078e000e */
[----:B------:R-:W-:Y:S06]  /*2b7d0*/  BRA `(.L_x_920) ;  /* 0xffffffc400987947 */ /* 0x000fec000383ffff */
.L_x_779:
[----:B------:R-:W-:Y:S01]  /*2b7e0*/  BSSY B0, `(.L_x_921) ;  /* 0x0000007000007945 */ /* 0x000fe20003800000 */
[----:B------:R-:W-:Y:S01]  /*2b7f0*/  IMAD.MOV.U32 R13, RZ, RZ, R5 ;  /* 0x000000ffff0d7224 */ /* 0x000fe200078e0005 */
[----:B------:R-:W-:Y:S01]  /*2b800*/  MOV R11, 0x1f ;  /* 0x0000001f000b7802 */ /* 0x000fe20000000f00 */
[----:B------:R-:W-:-:S07]  /*2b810*/  IMAD.MOV.U32 R15, RZ, RZ, -0x1 ;  /* 0xffffffffff0f7424 */ /* 0x000fce00078e00ff */
[----:B012---:R-:W-:Y:S05]  /*2b820*/  WARPSYNC.COLLECTIVE R15, `(.L_x_922) ;  /* 0x000000000f087348 */ /* 0x007fea0003c00000 */
[----:B------:R3:W4:Y:S02]  /*2b830*/  SHFL.IDX P6, R14, R13, R12, R11 ;  /* 0x0000000c0d0e7389 */ /* 0x00072400000c000b */
[----:B01234-:R-:W-:Y:S01]  /*2b840*/  ENDCOLLECTIVE ;  /* 0x000000000000791b */ /* 0x01ffe20003800000 */
.L_x_922:
[----:B------:R-:W-:Y:S05]  /*2b850*/  BSYNC B0 ;  /* 0x0000000000007941 */ /* 0x000fea0003800000 */
.L_x_921:
[----:B------:R-:W-:Y:S01]  /*2b860*/  IMAD.MOV.U32 R4, RZ, RZ, R14 ;  /* 0x000000ffff047224 */ /* 0x000fe200078e000e */
[----:B------:R-:W-:Y:S06]  /*2b870*/  BRA `(.L_x_778) ;  /* 0xffffffc4008c7947 */ /* 0x000fec000383ffff */
.L_x_783:
[----:B0-----:R0:W1:Y:S02]  /*2b880*/  SYNCS.PHASECHK.TRANS64.TRYWAIT P0, [R0+URZ+0x29820], R3 ;  /* 0x02982003000075a7 */ /* 0x001064000800017f */
[----:B-1----:R-:W-:Y:S05]  /*2b890*/  @!P0 NANOSLEEP.SYNCS 0x989680 ;  /* 0x009896800000895d */ /* 0x002fea0003900000 */
[----:B------:R-:W1:Y:S02]  /*2b8a0*/  @!P0 SYNCS.PHASECHK.TRANS64 P0, [R0+URZ+0x29820], R3 ;  /* 0x02982003000085a7 */ /* 0x000e64000800007f */
[----:B-1----:R-:W-:Y:S05]  /*2b8b0*/  @!P0 BRA `(.L_x_783) ;  /* 0xfffffffc00f08947 */ /* 0x002fea000383ffff */
[----:B------:R-:W-:Y:S05]  /*2b8c0*/  BRA `(.L_x_923) ;  /* 0xffffffc800807947 */ /* 0x000fea000383ffff */
.L_x_784:
[----:B------:R-:W1:Y:S01]  /*2b8d0*/  S2R R2, SR_TID.X ;  /* 0x0000000000027919 */ /* 0x000e620000002100 */
[----:B------:R-:W-:Y:S01]  /*2b8e0*/  BSSY B0, `(.L_x_924) ;  /* 0x000000a000007945 */ /* 0x000fe20003800000 */
[----:B------:R-:W-:Y:S01]  /*2b8f0*/  IMAD.MOV.U32 R12, RZ, RZ, RZ ;  /* 0x000000ffff0c7224 */ /* 0x000fe200078e00ff */
[----:B------:R-:W-:Y:S01]  /*2b900*/  MOV R15, 0xffffffff ;  /* 0xffffffff000f7802 */ /* 0x000fe20000000f00 */
[----:B------:R-:W-:Y:S01]  /*2b910*/  IMAD.MOV.U32 R11, RZ, RZ, 0x1f ;  /* 0x0000001fff0b7424 */ /* 0x000fe200078e00ff */
[----:B-1----:R-:W-:-:S04]  /*2b920*/  SHF.R.U32.HI R2, RZ, 0x5, R2 ;  /* 0x00000005ff027819 */ /* 0x002fc80000011602 */
[----:B------:R-:W-:-:S04]  /*2b930*/  LOP3.LUT R2, R2, 0x3, RZ, 0xc0, !PT ;  /* 0x0000000302027812 */ /* 0x000fc800078ec0ff */
[----:B------:R-:W-:-:S07]  /*2b940*/  MOV R13, R2 ;  /* 0x00000002000d7202 */ /* 0x000fce0000000f00 */
[----:B0-----:R-:W-:Y:S05]  /*2b950*/  WARPSYNC.COLLECTIVE R15, `(.L_x_925) ;  /* 0x000000000f087348 */ /* 0x001fea0003c00000 */
[----:B------:R1:W2:Y:S02]  /*2b960*/  SHFL.IDX P6, R14, R13, R12, R11 ;  /* 0x0000000c0d0e7389 */ /* 0x0002a400000c000b */
[----:B012---:R-:W-:Y:S01]  /*2b970*/  ENDCOLLECTIVE ;  /* 0x000000000000791b */ /* 0x007fe20003800000 */
.L_x_925:
[----:B------:R-:W-:Y:S05]  /*2b980*/  BSYNC B0 ;  /* 0x0000000000007941 */ /* 0x000fea0003800000 */
.L_x_924:
[----:B------:R-:W-:Y:S05]  /*2b990*/  BRA `(.L_x_926) ;  /* 0xffffffc800687947 */ /* 0x000fea000383ffff */
.L_x_785:
[----:B------:R-:W-:Y:S01]  /*2b9a0*/  BSSY B0, `(.L_x_927) ;  /* 0x0000006000007945 */ /* 0x000fe20003800000 */
[----:B------:R-:W-:-:S07]  /*2b9b0*/  IMAD.MOV.U32 R15, RZ, RZ, -0x1 ;  /* 0xffffffffff0f7424 */ /* 0x000fce00078e00ff */
[----:B01----:R-:W-:Y:S05]  /*2b9c0*/  WARPSYNC.COLLECTIVE R15, `(.L_x_928) ;  /* 0x000000000f0c7348 */ /* 0x003fea0003c00000 */
[----:B------:R-:W-:Y:S02]  /*2b9d0*/  ELECT P6, UR62, PT ;  /* 0x00000000003e782f */ /* 0x000fe400038c0000 */
[----:B------:R-:W-:Y:S01]  /*2b9e0*/  MOV R14, UR62 ;  /* 0x0000003e000e7c02 */ /* 0x000fe20008000f00 */
[----:B01----:R-:W-:Y:S10]  /*2b9f0*/  ENDCOLLECTIVE ;  /* 0x000000000000791b */ /* 0x003ff40003800000 */
.L_x_928:
[----:B------:R-:W-:Y:S05]  /*2ba00*/  BSYNC B0 ;  /* 0x0000000000007941 */ /* 0x000fea0003800000 */
.L_x_927:
[----:B------:R-:W-:Y:S05]  /*2ba10*/  BRA `(.L_x_929) ;  /* 0xffffffc8005c7947 */ /* 0x000fea000383ffff */
.L_x_787:
[----:B0-----:R0:W1:Y:S02]  /*2ba20*/  SYNCS.PHASECHK.TRANS64.TRYWAIT P1, [R6+URZ], R5 ;  /* 0x00000005060075a7 */ /* 0x001064000802017f */
[----:B-1----:R-:W-:Y:S05]  /*2ba30*/  @!P1 NANOSLEEP.SYNCS 0x989680 ;  /* 0x009896800000995d */ /* 0x002fea0003900000 */
[----:B------:R-:W1:Y:S02]  /*2ba40*/  @!P1 SYNCS.PHASECHK.TRANS64 P1, [R6+URZ], R5 ;  /* 0x00000005060095a7 */ /* 0x000e64000802007f */
[----:B-1----:R-:W-:Y:S05]  /*2ba50*/  @!P1 BRA `(.L_x_787) ;  /* 0xfffffffc00f09947 */ /* 0x002fea000383ffff */
[----:B------:R-:W-:Y:S05]  /*2ba60*/  BRA `(.L_x_930) ;  /* 0xffffffc800987947 */ /* 0x000fea000383ffff */
.L_x_788:
[----:B-1----:R1:W2:Y:S02]  /*2ba70*/  SYNCS.PHASECHK.TRANS64.TRYWAIT P1, [R7+URZ], R2 ;  /* 0x00000002070075a7 */ /* 0x0022a4000802017f */
[----:B--2---:R-:W-:Y:S05]  /*2ba80*/  @!P1 NANOSLEEP.SYNCS 0x989680 ;  /* 0x009896800000995d */ /* 0x004fea0003900000 */
[----:B------:R-:W2:Y:S02]  /*2ba90*/  @!P1 SYNCS.PHASECHK.TRANS64 P1, [R7+URZ], R2 ;  /* 0x00000002070095a7 */ /* 0x000ea4000802007f */
[----:B--2---:R-:W-:Y:S05]  /*2baa0*/  @!P1 BRA `(.L_x_788) ;  /* 0xfffffffc00f09947 */ /* 0x004fea000383ffff */
[----:B------:R-:W-:Y:S05]  /*2bab0*/  BRA `(.L_x_931) ;  /* 0xffffffc8008c7947 */ /* 0x000fea000383ffff */
.L_x_790:
[----:B--2---:R2:W3:Y:S02]  /*2bac0*/  SYNCS.PHASECHK.TRANS64.TRYWAIT P1, [R4+URZ+0x29860], R5 ;  /* 0x02986005040075a7 */ /* 0x0044e4000802017f */
[----:B---3--:R-:W-:Y:S05]  /*2bad0*/  @!P1 NANOSLEEP.SYNCS 0x989680 ;  /* 0x009896800000995d */ /* 0x008fea0003900000 */
[----:B------:R-:W3:Y:S02]  /*2bae0*/  @!P1 SYNCS.PHASECHK.TRANS64 P1, [R4+URZ+0x29860], R5 ;  /* 0x02986005040095a7 */ /* 0x000ee4000802007f */
[----:B---3--:R-:W-:Y:S05]  /*2baf0*/  @!P1 BRA `(.L_x_790) ;  /* 0xfffffffc00f09947 */ /* 0x008fea000383ffff */
[----:B------:R-:W-:Y:S05]  /*2bb00*/  BRA `(.L_x_932) ;  /* 0xffffffc800907947 */ /* 0x000fea000383ffff */
.L_x_792:
[----:B---3--:R3:W4:Y:S02]  /*2bb10*/  SYNCS.PHASECHK.TRANS64.TRYWAIT P1, [R3+URZ+0x29860], R2 ;  /* 0x02986002030075a7 */ /* 0x008724000802017f */
[----:B----4-:R-:W-:Y:S05]  /*2bb20*/  @!P1 NANOSLEEP.SYNCS 0x989680 ;  /* 0x009896800000995d */ /* 0x010fea0003900000 */
[----:B------:R-:W4:Y:S02]  /*2bb30*/  @!P1 SYNCS.PHASECHK.TRANS64 P1, [R3+URZ+0x29860], R2 ;  /* 0x02986002030095a7 */ /* 0x000f24000802007f */
[----:B----4-:R-:W-:Y:S05]  /*2bb40*/  @!P1 BRA `(.L_x_792) ;  /* 0xfffffffc00f09947 */ /* 0x010fea000383ffff */
[----:B------:R-:W-:Y:S05]  /*2bb50*/  BRA `(.L_x_933) ;  /* 0xffffffc800907947 */ /* 0x000fea000383ffff */
.L_x_794:
[----:B----4-:R4:W0:Y:S02]  /*2bb60*/  SYNCS.PHASECHK.TRANS64.TRYWAIT P0, [R4+URZ+0x29880], R5 ;  /* 0x02988005040075a7 */ /* 0x010824000800017f */
[----:B0-----:R-:W-:Y:S05]  /*2bb70*/  @!P0 NANOSLEEP.SYNCS 0x989680 ;  /* 0x009896800000895d */ /* 0x001fea0003900000 */
[----:B------:R-:W0:Y:S02]  /*2bb80*/  @!P0 SYNCS.PHASECHK.TRANS64 P0, [R4+URZ+0x29880], R5 ;  /* 0x02988005040085a7 */ /* 0x000e24000800007f */
[----:B0-----:R-:W-:Y:S05]  /*2bb90*/  @!P0 BRA `(.L_x_794) ;  /* 0xfffffffc00f08947 */ /* 0x001fea000383ffff */
[----:B------:R-:W-:Y:S05]  /*2bba0*/  BRA `(.L_x_795) ;  /* 0xffffffc8008c7947 */ /* 0x000fea000383ffff */
.L_x_934:
        /* <DEDUP_REMOVED lines=13> */
.L_x_2808:


//--------------------- .text._ZN7cutlass13device_kernelIN5flash11enable_sm90INS1_16FlashAttnFwdSm90INS1_25CollectiveMainloopFwdSm90ILi2EN4cute5tupleIJNS5_1CILi1EEES8_S8_EEENS6_IJNS7_ILi128EEESA_NS7_ILi192EEEEEELi128ENS_12float_e4m3_tEfNS_4arch4Sm90ELb0ELb1ELb1ELb0ELb0ELb0ELb0ELb1ELb1ELb1ELb0ELb0EEENS1_21CollectiveEpilogueFwdINS6_IJSA_SA_SA_EEES9_NS_10bfloat16_tESF_Li256ELb0ELb1ELb0ELb1EEENS1_30DynamicPersistentTileSchedulerILi256ELi128ELb0ELb1ELb1EEEEEEEEEvNT_6ParamsE --------------------------
	.section	.text._ZN7cutlass13device_kernelIN5flash11enable_sm90INS1_16FlashAttnFwdSm90INS1_25CollectiveMainloopFwdSm90ILi2EN4cute5tupleIJNS5_1CILi1EEES8_S8_EEENS6_IJNS7_ILi128EEESA_NS7_ILi192EEEEEELi128ENS_12float_e4m3_tEfNS_4arch4Sm90ELb0ELb1ELb1ELb0ELb0ELb0ELb0ELb1ELb1ELb1ELb0ELb0EEENS1_21CollectiveEpilogueFwdINS6_IJSA_SA_SA_EEES9_NS_10bfloat16_tESF_Li256ELb0ELb1ELb0ELb1EEENS1_30DynamicPersistentTileSchedulerILi256ELi128ELb0ELb1ELb1EEEEEEEEEvNT_6ParamsE,"ax",@progbits
	.align	128
.text._ZN7cutlass13device_kernelIN5flash11enable_sm90INS1_16FlashAttnFwdSm90INS1_25CollectiveMainloopFwdSm90ILi2EN4cute5tupleIJNS5_1CILi1EEES8_S8_EEENS6_IJNS7_ILi128EEESA_NS7_ILi192EEEEEELi128ENS_12float_e4m3_tEfNS_4arch4Sm90ELb0ELb1ELb1ELb0ELb0ELb0ELb0ELb1ELb1ELb1ELb0ELb0EEENS1_21CollectiveEpilogueFwdINS6_IJSA_SA_SA_EEES9_NS_10bfloat16_tESF_Li256ELb0ELb1ELb0ELb1EEENS1_30DynamicPersistentTileSchedulerILi256ELi128ELb0ELb1ELb1EEEEEEEEEvNT_6ParamsE:
        .type           _ZN7cutlass13device_kernelIN5flash11enable_sm90INS1_16FlashAttnFwdSm90INS1_25CollectiveMainloopFwdSm90ILi2EN4cute5tupleIJNS5_1CILi1EEES8_S8_EEENS6_IJNS7_ILi128EEESA_NS7_ILi192EEEEEELi128ENS_12float_e4m3_tEfNS_4arch4Sm90ELb0ELb1ELb1ELb0ELb0ELb0ELb0ELb1ELb1ELb1ELb0ELb0EEENS1_21CollectiveEpilogueFwdINS6_IJSA_SA_SA_EEES9_NS_10bfloat16_tESF_Li256ELb0ELb1ELb0ELb1EEENS1_30DynamicPersistentTileSchedulerILi256ELi128ELb0ELb1ELb1EEEEEEEEEvNT_6ParamsE,@function
        .size           _ZN7cutlass13device_kernelIN5flash11enable_sm90INS1_16FlashAttnFwdSm90INS1_25CollectiveMainloopFwdSm90ILi2EN4cute5tupleIJNS5_1CILi1EEES8_S8_EEENS6_IJNS7_ILi128EEESA_NS7_ILi192EEEEEELi128ENS_12float_e4m3_tEfNS_4arch4Sm90ELb0ELb1ELb1ELb0ELb0ELb0ELb0ELb1ELb1ELb1ELb0ELb0EEENS1_21CollectiveEpilogueFwdINS6_IJSA_SA_SA_EEES9_NS_10bfloat16_tESF_Li256ELb0ELb1ELb0ELb1EEENS1_30DynamicPersistentTileSchedulerILi256ELi128ELb0ELb1ELb1EEEEEEEEEvNT_6ParamsE,(.L_x_2809 - _ZN7cutlass13device_kernelIN5flash11enable_sm90INS1_16FlashAttnFwdSm90INS1_25CollectiveMainloopFwdSm90ILi2EN4cute5tupleIJNS5_1CILi1EEES8_S8_EEENS6_IJNS7_ILi128EEESA_NS7_ILi192EEEEEELi128ENS_12float_e4m3_tEfNS_4arch4Sm90ELb0ELb1ELb1ELb0ELb0ELb0ELb0ELb1ELb1ELb1ELb0ELb0EEENS1_21CollectiveEpilogueFwdINS6_IJSA_SA_SA_EEES9_NS_10bfloat16_tESF_Li256ELb0ELb1ELb0ELb1EEENS1_30DynamicPersistentTileSchedulerILi256ELi128ELb0ELb1ELb1EEEEEEEEEvNT_6ParamsE)
        .other          _ZN7cutlass13device_kernelIN5flash11enable_sm90INS1_16FlashAttnFwdSm90INS1_25CollectiveMainloopFwdSm90ILi2EN4cute5tupleIJNS5_1CILi1EEES8_S8_EEENS6_IJNS7_ILi128EEESA_NS7_ILi192EEEEEELi128ENS_12float_e4m3_tEfNS_4arch4Sm90ELb0ELb1ELb1ELb0ELb0ELb0ELb0ELb1ELb1ELb1ELb0ELb0EEENS1_21CollectiveEpilogueFwdINS6_IJSA_SA_SA_EEES9_NS_10bfloat16_tESF_Li256ELb0ELb1ELb0ELb1EEENS1_30DynamicPersistentTileSchedulerILi256ELi128ELb0ELb1ELb1EEEEEEEEEvNT_6ParamsE,@"STO_CUDA_ENTRY STV_DEFAULT"
_ZN7cutlass13device_kernelIN5flash11enable_sm90INS1_16FlashAttnFwdSm90INS1_25CollectiveMainloopFwdSm90ILi2EN4cute5tupleIJNS5_1CILi1EEES8_S8_EEENS6_IJNS7_ILi128EEESA_NS7_ILi192EEEEEELi128ENS_12float_e4m3_tEfNS_4arch4Sm90ELb0ELb1ELb1ELb0ELb0ELb0ELb0ELb1ELb1ELb1ELb0ELb0EEENS1_21CollectiveEpilogueFwdINS6_IJSA_SA_SA_EEES9_NS_10bfloat16_tESF_Li256ELb0ELb1ELb0ELb1EEENS1_30DynamicPersistentTileSchedulerILi256ELi128ELb0ELb1ELb1EEEEEEEEEvNT_6ParamsE:
        /* <DEDUP_REMOVED lines=18> */
.L_x_936:
[----:B------:R-:W-:Y:S05]  /*0120*/  BSYNC B0 ;  /* 0x0000000000007941 */ /* 0x000fea0003800000 */
.L_x_935:
        /* <DEDUP_REMOVED lines=41> */
.L_x_937:
        /* <DEDUP_REMOVED lines=22> */
.L_x_938:
        /* <DEDUP_REMOVED lines=18> */
.L_x_939:
        /* <DEDUP_REMOVED lines=22> */
.L_x_940:
        /* <DEDUP_REMOVED lines=22> */
.L_x_941:
[----:B------:R-:W-:Y:S01]  /*0900*/  PLOP3.LUT P0, PT, PT, PT, UP0, 0x80, 0x0 ;  /* 0x000000000000781c */ /* 0x000fe20003f0f008 */
[----:B------:R-:W-:Y:S01]  /*0910*/  UMOV UR38, 0x1 ;  /* 0x0000000100267882 */ /* 0x000fe20000000000 */
[----:B------:R-:W-:Y:S01]  /*0920*/  NOP ;  /* 0x0000000000007918 */ /* 0x000fe20000000000 */
[----:B------:R-:W-:Y:S01]  /*0930*/  USEL UR38, UR38, 0x2, !UP0 ;  /* 0x0000000226267887 */ /* 0x000fe2000c000000 */
[----:B------:R-:W-:Y:S01]  /*0940*/  ULDC.64 UR44, c[0x0][0x208] ;  /* 0x00008200002c7ab9 */ /* 0x000fe20000000a00 */
[----:B012-4-:R-:W-:Y:S08]  /*0950*/  BAR.SYNC.DEFER_BLOCKING 0x0 ;  /* 0x0000000000007b1d */ /* 0x017ff00000010000 */
[----:B------:R-:W-:Y:S05]  /*0960*/  @!P0 BRA `(.L_x_942) ;  /* 0x00000110006c8947 */ /* 0x000fea0003800000 */
.L_x_943:
[----:B------:R-:W-:-:S08]  /*0970*/  NOP ;  /* 0x0000000000007918 */ /* 0x000fd00000000000 */
[----:B------:R-:W0:Y:S02]  /*0980*/  USETMAXREG.TRY_ALLOC.CTAPOOL UP0, 0xf0 ;  /* 0x000000f0000079c8 */ /* 0x000e240008000600 */
[----:B0-----:R-:W-:-:S13]  /*0990*/  PLOP3.LUT P0, PT, PT, PT, UP0, 0x80, 0x0 ;  /* 0x000000000000781c */ /* 0x001fda0003f0f008 */
[----:B------:R-:W-:Y:S05]  /*09a0*/  @!P0 BRA `(.L_x_943) ;  /* 0xfffffffc00f08947 */ /* 0x000fea000383ffff */
[----:B------:R-:W0:Y:S01]  /*09b0*/  S2R R2, SR_TID.X ;  /* 0x0000000000027919 */ /* 0x000e220000002100 */
[----:B------:R-:W1:Y:S08]  /*09c0*/  S2UR UR4, SR_CTAID.X ;  /* 0x00000000000479c3 */ /* 0x000e700000002500 */
[----:B------:R-:W-:Y:S08]  /*09d0*/  BAR.ARV 0x4, 0x180 ;  /* 0x0106000000007b1d */ /* 0x000ff00000002000 */
        /* <DEDUP_REMOVED lines=9> */
[----:B------:R-:W-:Y:S01]  /*0a70*/  IMAD.MOV.U32 R171, RZ, RZ, RZ ;  /* 0x000000ffffab7224 */ /* 0x000fe200078e00ff */
[----:B------:R-:W-:Y:S01]  /*0a80*/  UMOV UR36, URZ ;  /* 0x0000003f00247c82 */ /* 0x000fe20008000000 */
[----:B------:R-:W-:Y:S01]  /*0a90*/  UMOV UR46, URZ ;  /* 0x0000003f002e7c82 */ /* 0x000fe20008000000 */
[----:B------:R-:W-:-:S04]  /*0aa0*/  SHF.R.S32.HI R3, RZ, 0x1f, R178 ;  /* 0x0000001fff037819 */ /* 0x000fc800000114b2 */
[CC--:B------:R-:W-:Y:S02]  /*0ab0*/  LEA.HI R0, R3.reuse, R178.reuse, RZ, 0x7 ;  /* 0x000000b203007211 */ /* 0x0c0fe400078f38ff */
[CC--:B------:R-:W-:Y:S02]  /*0ac0*/  LEA.HI R4, R3.reuse, R178.reuse, RZ, 0x5 ;  /* 0x000000b203047211 */ /* 0x0c0fe400078f28ff */
[----:B------:R-:W-:Y:S02]  /*0ad0*/  LOP3.LUT R5, R0, 0xffffff80, RZ, 0xc0, !PT ;  /* 0xffffff8000057812 */ /* 0x000fe400078ec0ff */
[----:B------:R-:W-:Y:S01]  /*0ae0*/  LEA.HI R2, R3, R178, RZ, 0x4 ;  /* 0x000000b203027211 */ /* 0x000fe200078f20ff */
[----:B------:R-:W-:Y:S01]  /*0af0*/  IMAD.SHL.U32 R4, R4, 0x20, RZ ;  /* 0x0000002004047824 */ /* 0x000fe200078e00ff */
[----:B------:R-:W-:Y:S01]  /*0b00*/  SHF.R.S32.HI R173, RZ, 0x7, R0 ;  /* 0x00000007ffad7819 */ /* 0x000fe20000011400 */
[----:B------:R-:W-:Y:S01]  /*0b10*/  IMAD.IADD R172, R178, 0x1, -R5 ;  /* 0x00000001b2ac7824 */ /* 0x000fe200078e0a05 */
[----:B------:R-:W-:-:S02]  /*0b20*/  SHF.R.S32.HI R7, RZ, 0x4, R2 ;  /* 0x00000004ff077819 */ /* 0x000fc40000011402 */
[----:B------:R-:W-:Y:S02]  /*0b30*/  LOP3.LUT R5, R2, 0x3fffff0, RZ, 0xc0, !PT ;  /* 0x03fffff002057812 */ /* 0x000fe400078ec0ff */
[----:B------:R-:W-:Y:S02]  /*0b40*/  SHF.R.S32.HI R9, RZ, 0x1f, R172 ;  /* 0x0000001fff097819 */ /* 0x000fe400000114ac */
[----:B------:R-:W-:Y:S01]  /*0b50*/  LOP3.LUT R4, R4, 0xfffffc00, RZ, 0xc0, !PT ;  /* 0xfffffc0004047812 */ /* 0x000fe200078ec0ff */
[----:B------:R-:W-:Y:S01]  /*0b60*/  IMAD.IADD R5, R178, 0x1, -R5 ;  /* 0x00000001b2057824 */ /* 0x000fe200078e0a05 */
[----:B------:R-:W-:Y:S02]  /*0b70*/  LEA.HI R2, R2, R7, RZ, 0x1 ;  /* 0x0000000702027211 */ /* 0x000fe400078f08ff */
[----:B------:R-:W-:Y:S01]  /*0b80*/  LEA.HI R6, R9, R172, RZ, 0x2 ;  /* 0x000000ac09067211 */ /* 0x000fe200078f10ff */
[----:B------:R-:W-:Y:S01]  /*0b90*/  IMAD R5, R5, 0x40, R4 ;  /* 0x0000004005057824 */ /* 0x000fe200078e0204 */
[----:B------:R-:W-:-:S02]  /*0ba0*/  LOP3.LUT R2, R2, 0x1ffffffe, RZ, 0xc0, !PT ;  /* 0x1ffffffe02027812 */ /* 0x000fc400078ec0ff */
[-C--:B------:R-:W-:Y:S02]  /*0bb0*/  LEA.HI R4, R3, R178.reuse, RZ, 0x2 ;  /* 0x000000b203047211 */ /* 0x080fe400078f10ff */
[----:B------:R-:W-:Y:S01]  /*0bc0*/  SHF.R.S32.HI R8, RZ, 0x2, R6 ;  /* 0x00000002ff087819 */ /* 0x000fe20000011406 */
[----:B------:R-:W-:Y:S01]  /*0bd0*/  IMAD.IADD R2, R7, 0x1, -R2 ;  /* 0x0000000107027824 */ /* 0x000fe200078e0a02 */
[----:B------:R-:W-:Y:S02]  /*0be0*/  SHF.R.S32.HI R11, RZ, 0x1f, R6 ;  /* 0x0000001fff0b7819 */ /* 0x000fe40000011406 */
[----:B------:R-:W-:Y:S01]  /*0bf0*/  LOP3.LUT R7, R4, 0xfffffffc, RZ, 0xc0, !PT ;  /* 0xfffffffc04077812 */ /* 0x000fe200078ec0ff */
[----:B------:R-:W-:Y:S01]  /*0c00*/  IMAD R175, R2, 0x8, R5 ;  /* 0x0000000802af7824 */ /* 0x000fe200078e0205 */
[----:B------:R-:W-:Y:S02]  /*0c10*/  LEA.HI R3, R3, R178, RZ, 0x3 ;  /* 0x000000b203037211 */ /* 0x000fe400078f18ff */
[----:B------:R-:W-:Y:S01]  /*0c20*/  LEA.HI R11, R11, R8, RZ, 0x3 ;  /* 0x000000080b0b7211 */ /* 0x000fe200078f18ff */
[----:B------:R-:W-:Y:S01]  /*0c30*/  IMAD.IADD R7, R178, 0x1, -R7 ;  /* 0x00000001b2077824 */ /* 0x000fe200078e0a07 */
[----:B------:R-:W-:-:S02]  /*0c40*/  LOP3.LUT R169, R3, 0xfffffff8, RZ, 0xc0, !PT ;  /* 0xfffffff803a97812 */ /* 0x000fc400078ec0ff */
[----:B------:R-:W-:Y:S02]  /*0c50*/  LOP3.LUT R11, R11, 0xfffffff8, RZ, 0xc0, !PT ;  /* 0xfffffff80b0b7812 */ /* 0x000fe400078ec0ff */
        /* <DEDUP_REMOVED lines=16> */
[----:B------:R-:W-:Y:S01]  /*0d60*/  IMAD R174, R0, 0x40, R9 ;  /* 0x0000004000ae7824 */ /* 0x000fe200078e0209 */
[----:B------:R-:W-:Y:S01]  /*0d70*/  SHF.R.S32.HI R176, RZ, 0x1f, R168 ;  /* 0x0000001fffb07819 */ /* 0x000fe200000114a8 */
[----:B------:R-:W-:-:S02]  /*0d80*/  IMAD.IADD R16, R172, 0x1, -R5 ;  /* 0x00000001ac107824 */ /* 0x000fc400078e0a05 */
[----:B------:R-:W-:-:S07]  /*0d90*/  IMAD R17, R17, 0x8, R174 ;  /* 0x0000000811117824 */ /* 0x000fce00078e02ae */
.L_x_1044:
[----:B------:R-:W-:Y:S01]  /*0da0*/  ULDC UR5, c[0x0][0xc60] ;  /* 0x0003180000057ab9 */ /* 0x000fe20000000800 */
[----:B------:R-:W-:Y:S01]  /*0db0*/  UMOV UR8, UR4 ;  /* 0x0000000400087c82 */ /* 0x000fe20008000000 */
[----:B------:R-:W-:-:S11]  /*0dc0*/  UISETP.NE.AND UP0, UPT, UR5, 0x1, UPT ;  /* 0x000000010500788c */ /* 0x000fd6000bf05270 */
[----:B------:R-:W-:Y:S01]  /*0dd0*/  @UP0 ULDC UR6, c[0x0][0xc64] ;  /* 0x0003190000060ab9 */ /* 0x000fe20000000800 */
[----:B------:R-:W-:Y:S01]  /*0de0*/  @UP0 ULDC UR9, c[0x0][0xc68] ;  /* 0x00031a0000090ab9 */ /* 0x000fe20000000800 */
[----:B------:R-:W-:-:S04]  /*0df0*/  UIMAD.WIDE.U32 UR6, UR4, UR6, URZ ;  /* 0x00000006040672a5 */ /* 0x000fc8000f8e003f */
[----:B------:R-:W-:-:S03]  /*0e00*/  @UP0 USHF.R.U32.HI UR8, URZ, UR9, UR7 ;  /* 0x000000093f080299 */ /* 0x000fc60008011607 */
[----:B------:R-:W-:Y:S02]  /*0e10*/  ULDC UR6, c[0x0][0xc78] ;  /* 0x00031e0000067ab9 */ /* 0x000fe40000000800 */
[----:B------:R-:W-:Y:S02]  /*0e20*/  UISETP.GE.AND UP0, UPT, UR8, UR6, UPT ;  /* 0x000000060800728c */ /* 0x000fe4000bf06270 */
[----:B------:R-:W-:-:S04]  /*0e30*/  UIADD3 UR6, -UR8, URZ, URZ ;  /* 0x0000003f08067290 */ /* 0x000fc8000fffe13f */
[----:B------:R-:W-:Y:S01]  /*0e40*/  PLOP3.LUT P0, PT, PT, PT, UP0, 0x80, 0x0 ;  /* 0x000000000000781c */ /* 0x000fe20003f0f008 */
[----:B------:R-:W-:-:S12]  /*0e50*/  UIMAD UR9, UR5, UR6, UR4 ;  /* 0x00000006050972a4 */ /* 0x000fd8000f8e0204 */
[----:B012345:R-:W-:Y:S05]  /*0e60*/  @!P0 BRA `(.L_x_944) ;  /* 0x0000000000208947 */ /* 0x03ffea0003800000 */
[----:B------:R-:W-:Y:S01]  /*0e70*/  ULDC UR7, c[0x0][0xc6c] ;  /* 0x00031b0000077ab9 */ /* 0x000fe20000000800 */
[----:B------:R-:W-:Y:S01]  /*0e80*/  UMOV UR6, UR9 ;  /* 0x0000000900067c82 */ /* 0x000fe20008000000 */
[----:B------:R-:W-:-:S11]  /*0e90*/  UISETP.NE.AND UP0, UPT, UR7, 0x1, UPT ;  /* 0x000000010700788c */ /* 0x000fd6000bf05270 */
[----:B------:R-:W-:Y:S02]  /*0ea0*/  @UP0 ULDC.64 UR10, c[0x0][0xc70] ;  /* 0x00031c00000a0ab9 */ /* 0x000fe40000000a00 */
[----:B------:R-:W-:-:S04]  /*0eb0*/  UIMAD.WIDE.U32 UR4, UR9, UR10, URZ ;  /* 0x0000000a090472a5 */ /* 0x000fc8000f8e003f */
[----:B------:R-:W-:-:S04]  /*0ec0*/  @UP0 USHF.R.U32.HI UR6, URZ, UR11, UR5 ;  /* 0x0000000b3f060299 */ /* 0x000fc80008011605 */
[----:B------:R-:W-:Y:S01]  /*0ed0*/  UIMAD UR4, UR6, UR7, URZ ;  /* 0x00000007060472a4 */ /* 0x000fe2000f8e023f */
[----:B------:R-:W-:Y:S11]  /*0ee0*/  BRA `(.L_x_945) ;  /* 0x00000000001c7947 */ /* 0x000ff60003800000 */
.L_x_944:
[----:B------:R-:W-:Y:S01]  /*0ef0*/  ULDC UR7, c[0x0][0xc54] ;  /* 0x0003150000077ab9 */ /* 0x000fe20000000800 */
[----:B------:R-:W-:Y:S01]  /*0f00*/  UMOV UR6, UR9 ;  /* 0x0000000900067c82 */ /* 0x000fe20008000000 */
[----:B------:R-:W-:-:S11]  /*0f10*/  UISETP.NE.AND UP0, UPT, UR7, 0x1, UPT ;  /* 0x000000010700788c */ /* 0x000fd6000bf05270 */
[----:B------:R-:W-:Y:S02]  /*0f20*/  @UP0 ULDC.64 UR10, c[0x0][0xc58] ;  /* 0x00031600000a0ab9 */ /* 0x000fe40000000a00 */
[----:B------:R-:W-:-:S04]  /*0f30*/  UIMAD.WIDE.U32 UR4, UR9, UR10, URZ ;  /* 0x0000000a090472a5 */ /* 0x000fc8000f8e003f */
[----:B------:R-:W-:-:S04]  /*0f40*/  @UP0 USHF.R.U32.HI UR6, URZ, UR11, UR5 ;  /* 0x0000000b3f060299 */ /* 0x000fc80008011605 */
[----:B------:R-:W-:-:S12]  /*0f50*/  UIMAD UR4, UR6, UR7, URZ ;  /* 0x00000007060472a4 */ /* 0x000fd8000f8e023f */
.L_x_945:
[----:B------:R-:W0:Y:S01]  /*0f60*/  LDC R23, c[0x0][0xc48] ;  /* 0x00031200ff177b82 */ /* 0x000e220000000800 */
[----:B------:R-:W-:Y:S02]  /*0f70*/  ULOP3.LUT UR5, URZ, UR6, URZ, 0x33, !UPT ;  /* 0x000000063f057292 */ /* 0x000fe4000f8e333f */
[----:B------:R-:W-:Y:S01]  /*0f80*/  UIADD3 UR4, UR9, -UR4, URZ ;  /* 0x8000000409047290 */ /* 0x000fe2000fffe03f */
[----:B------:R-:W-:Y:S01]  /*0f90*/  ULDC UR6, c[0x0][0xc3c] ;  /* 0x00030f0000067ab9 */ /* 0x000fe20000000800 */
[----:B------:R-:W-:Y:S01]  /*0fa0*/  ULDC.64 UR10, c[0x0][0x418] ;  /* 0x00010600000a7ab9 */ /* 0x000fe20000000a00 */
[----:B------:R-:W-:Y:S02]  /*0fb0*/  UIADD3 UR5, UR5, UR6, URZ ;  /* 0x0000000605057290 */ /* 0x000fe4000fffe03f */
[----:B------:R-:W1:Y:S01]  /*0fc0*/  LDC R0, c[0x0][0x448] ;  /* 0x00011200ff007b82 */ /* 0x000e620000000800 */
[----:B------:R-:W-:Y:S01]  /*0fd0*/  UISETP.NE.U32.AND UP0, UPT, UR10, URZ, UPT ;  /* 0x0000003f0a00728c */ /* 0x000fe2000bf05070 */
[----:B------:R-:W-:Y:S01]  /*0fe0*/  ULDC UR6, c[0x0][0xc54] ;  /* 0x0003150000067ab9 */ /* 0x000fe20000000800 */
[----:B------:R-:W-:-:S02]  /*0ff0*/  USHF.L.U32 UR42, UR5, 0x7, URZ ;  /* 0x00000007052a7899 */ /* 0x000fc4000800063f */
[----:B------:R-:W-:-:S03]  /*1000*/  UIMAD UR8, UR8, UR6, UR4 ;  /* 0x00000006080872a4 */ /* 0x000fc6000f8e0204 */
[----:B------:R-:W2:Y:S01]  /*1010*/  LDC.64 R6, c[0x0][0x9e0] ;  /* 0x00027800ff067b82 */ /* 0x000ea20000000a00 */
[----:B------:R-:W-:Y:S02]  /*1020*/  UIADD3 UR5, UR42, 0x7f, URZ ;  /* 0x0000007f2a057890 */ /* 0x000fe4000fffe03f */
[----:B------:R-:W-:Y:S01]  /*1030*/  UISETP.NE.AND.EX UP0, UPT, UR11, URZ, UPT, UP0 ;  /* 0x0000003f0b00728c */ /* 0x000fe2000bf05300 */
[----:B------:R-:W-:Y:S01]  /*1040*/  IMAD.U32 R19, RZ, RZ, UR8 ;  /* 0x00000008ff137e24 */ /* 0x000fe2000f8e00ff */
[----:B------:R-:W-:Y:S01]  /*1050*/  ULDC UR41, c[0x0][0x424] ;  /* 0x0001090000297ab9 */ /* 0x000fe20000000800 */
[----:B------:R-:W-:Y:S01]  /*1060*/  ULDC UR47, c[0x0][0x288] ;  /* 0x0000a200002f7ab9 */ /* 0x000fe20000000800 */
[----:B------:R-:W-:Y:S01]  /*1070*/  USEL UR41, UR41, 0x1, UP0 ;  /* 0x0000000129297887 */ /* 0x000fe20008000000 */
[----:B0-----:R-:W-:Y:S01]  /*1080*/  ISETP.NE.AND P0, PT, R23, 0x1, PT ;  /* 0x000000011700780c */ /* 0x001fe20003f05270 */
[----:B------:R-:W-:Y:S01]  /*1090*/  UIADD3 UR4, -UR47, 0x1, URZ ;  /* 0x000000012f047890 */ /* 0x000fe2000fffe13f */
[----:B------:R-:W-:Y:S01]  /*10a0*/  IMAD.U32 R2, RZ, RZ, UR5 ;  /* 0x00000005ff027e24 */ /* 0x000fe2000f8e00ff */
[----:B------:R-:W-:-:S02]  /*10b0*/  ULDC UR6, c[0x0][0x2f0] ;  /* 0x0000bc0000067ab9 */ /* 0x000fc40000000800 */
[----:B------:R-:W-:Y:S01]  /*10c0*/  UIMAD UR4, UR41, UR6, UR4 ;  /* 0x00000006290472a4 */ /* 0x000fe2000f8e0204 */
[----:B-1----:R-:W-:-:S07]  /*10d0*/  ISETP.NE.AND P1, PT, R0, 0x1, PT ;  /* 0x000000010000780c */ /* 0x002fce0003f25270 */
[----:B------:R-:W0:Y:S01]  /*10e0*/  @P0 LDC R0, c[0x0][0xc4c] ;  /* 0x00031300ff000b82 */ /* 0x000e220000000800 */
[----:B--2---:R-:W-:-:S07]  /*10f0*/  ISETP.GE.AND P2, PT, R7, 0x1, PT ;  /* 0x000000010700780c */ /* 0x004fce0003f46270 */
[----:B------:R-:W1:Y:S08]  /*1100*/  @P1 LDC R3, c[0x0][0x44c] ;  /* 0x00011300ff031b82 */ /* 0x000e700000000800 */
[----:B------:R-:W2:Y:S08]  /*1110*/  @P0 LDC R5, c[0x0][0xc50] ;  /* 0x00031400ff050b82 */ /* 0x000eb00000000800 */
[----:B------:R-:W3:Y:S01]  /*1120*/  @P1 LDC R4, c[0x0][0x450] ;  /* 0x00011400ff041b82 */ /* 0x000ee20000000800 */
[----:B0-----:R-:W-:-:S04]  /*1130*/  @P0 IMAD.HI.U32 R0, R0, UR8, RZ ;  /* 0x0000000800000c27 */ /* 0x001fc8000f8e00ff */
[----:B-1----:R-:W-:Y:S01]  /*1140*/  @P1 IMAD.HI.U32 R3, R3, UR5, RZ ;  /* 0x0000000503031c27 */ /* 0x002fe2000f8e00ff */
[----:B--2---:R-:W-:-:S05]  /*1150*/  @P0 SHF.R.U32.HI R19, RZ, R5, R0 ;  /* 0x00000005ff130219 */ /* 0x004fca0000011600 */
[----:B------:R-:W-:Y:S01]  /*1160*/  IMAD.MOV R0, RZ, RZ, -R19 ;  /* 0x000000ffff007224 */ /* 0x000fe200078e0a13 */
[----:B---3--:R-:W-:-:S03]  /*1170*/  @P1 SHF.R.U32.HI R2, RZ, R4, R3 ;  /* 0x00000004ff021219 */ /* 0x008fc60000011603 */
[----:B------:R-:W-:Y:S02]  /*1180*/  IMAD R23, R23, R0, UR8 ;  /* 0x0000000817177e24 */ /* 0x000fe4000f8e0200 */
[----:B------:R-:W-:-:S04]  /*1190*/  VIADD R3, R2, UR4 ;  /* 0x0000000402037c36 */ /* 0x000fc80008000000 */
[----:B------:R-:W-:Y:S01]  /*11a0*/  IMAD.IADD R0, R3, 0x1, R6 ;  /* 0x0000000103007824 */ /* 0x000fe200078e0206 */
[----:B------:R-:W-:Y:S06]  /*11b0*/  @!P2 BRA `(.L_x_946) ;  /* 0x000000000040a947 */ /* 0x000fec0003800000 */
[C---:B------:R-:W-:Y:S01]  /*11c0*/  ISETP.GT.AND P0, PT, R3.reuse, RZ, PT ;  /* 0x000000ff0300720c */ /* 0x040fe20003f04270 */
[----:B------:R-:W-:-:S12]  /*11d0*/  VIADD R2, R3, 0xffffffff ;  /* 0xffffffff03027836 */ /* 0x000fd80000000000 */
[----:B------:R-:W-:Y:S05]  /*11e0*/  @P0 BRA `(.L_x_947) ;  /* 0x00000000001c0947 */ /* 0x000fea0003800000 */
[----:B------:R-:W-:Y:S01]  /*11f0*/  ISETP.NE.AND P0, PT, R7, 0x1, PT ;  /* 0x000000010700780c */ /* 0x000fe20003f05270 */
[----:B------:R-:W-:-:S12]  /*1200*/  IMAD.MOV R3, RZ, RZ, -R3 ;  /* 0x000000ffff037224 */ /* 0x000fd800078e0a03 */
[----:B------:R-:W0:Y:S02]  /*1210*/  @P0 LDC.64 R4, c[0x0][0x9e8] ;  /* 0x00027a00ff040b82 */ /* 0x000e240000000a00 */
[----:B0-----:R-:W-:-:S05]  /*1220*/  @P0 IMAD.HI.U32 R2, R3, R4, RZ ;  /* 0x0000000403020227 */ /* 0x001fca00078e00ff */
[----:B------:R-:W-:-:S04]  /*1230*/  @P0 SHF.R.U32.HI R3, RZ, R5, R2 ;  /* 0x00000005ff030219 */ /* 0x000fc80000011602 */
[----:B------:R-:W-:Y:S01]  /*1240*/  LOP3.LUT R2, RZ, R3, RZ, 0x33, !PT ;  /* 0x00000003ff027212 */ /* 0x000fe200078e33ff */
[----:B------:R-:W-:Y:S06]  /*1250*/  BRA `(.L_x_948) ;  /* 0x0000000000107947 */ /* 0x000fec0003800000 */
.L_x_947:
[----:B------:R-:W-:-:S13]  /*1260*/  ISETP.NE.AND P0, PT, R7, 0x1, PT ;  /* 0x000000010700780c */ /* 0x000fda0003f05270 */
[----:B------:R-:W0:Y:S02]  /*1270*/  @P0 LDC.64 R4, c[0x0][0x9e8] ;  /* 0x00027a00ff040b82 */ /* 0x000e240000000a00 */
[----:B0-----:R-:W-:-:S05]  /*1280*/  @P0 IMAD.HI.U32 R4, R2, R4, RZ ;  /* 0x0000000402040227 */ /* 0x001fca00078e00ff */
[----:B------:R-:W-:-:S07]  /*1290*/  @P0 SHF.R.U32.HI R2, RZ, R5, R4 ;  /* 0x00000005ff020219 */ /* 0x000fce0000011604 */
.L_x_948:
[----:B------:R-:W-:-:S05]  /*12a0*/  IMAD R3, R2, R7, R7 ;  /* 0x0000000702037224 */ /* 0x000fca00078e0207 */
[----:B------:R-:W-:-:S07]  /*12b0*/  VIMNMX R0, R0, R3, PT ;  /* 0x0000000300007248 */ /* 0x000fce0003fe0100 */
.L_x_946:
[----:B------:R-:W0:Y:S01]  /*12c0*/  @P1 LDC R4, c[0x0][0x44c] ;  /* 0x00011300ff041b82 */ /* 0x000e220000000800 */
[----:B------:R-:W-:Y:S01]  /*12d0*/  UIMAD UR4, UR41, UR6, 0x7f ;  /* 0x0000007f290474a4 */ /* 0x000fe2000f8e0206 */
[----:B------:R-:W-:Y:S01]  /*12e0*/  VIADD R0, R0, 0x7f ;  /* 0x0000007f00007836 */ /* 0x000fe20000000000 */
[----:B------:R-:W-:Y:S01]  /*12f0*/  UIMAD UR47, UR41, UR6, -UR47 ;  /* 0x00000006292f72a4 */ /* 0x000fe2000f8e0a2f */
[----:B------:R-:W-:Y:S01]  /*1300*/  IMAD.U32 R2, RZ, RZ, UR42 ;  /* 0x0000002aff027e24 */ /* 0x000fe2000f8e00ff */
[----:B------:R-:W-:Y:S02]  /*1310*/  USHF.R.S32.HI UR5, URZ, 0x1f, UR4 ;  /* 0x0000001f3f057899 */ /* 0x000fe40008011404 */
[----:B------:R-:W-:Y:S01]  /*1320*/  SHF.R.S32.HI R3, RZ, 0x1f, R0 ;  /* 0x0000001fff037819 */ /* 0x000fe20000011400 */
[----:B------:R-:W1:Y:S01]  /*1330*/  @P1 LDC R5, c[0x0][0x450] ;  /* 0x00011400ff051b82 */ /* 0x000e620000000800 */
[----:B------:R-:W-:Y:S02]  /*1340*/  ULEA.HI UR5, UR5, UR4, URZ, 0x7 ;  /* 0x0000000405057291 */ /* 0x000fe4000f8f383f */
[----:B------:R-:W-:Y:S01]  /*1350*/  LEA.HI R3, R3, R0, RZ, 0x7 ;  /* 0x0000000003037211 */ /* 0x000fe200078f38ff */
[----:B------:R-:W-:Y:S01]  /*1360*/  ULDC UR4, c[0x0][0x9dc] ;  /* 0x0002770000047ab9 */ /* 0x000fe20000000800 */
[----:B------:R-:W-:-:S02]  /*1370*/  USHF.R.S32.HI UR5, URZ, 0x7, UR5 ;  /* 0x000000073f057899 */ /* 0x000fc40008011405 */
[----:B------:R-:W-:-:S04]  /*1380*/  SHF.R.S32.HI R3, RZ, 0x7, R3 ;  /* 0x00000007ff037819 */ /* 0x000fc80000011403 */
[----:B------:R-:W-:Y:S01]  /*1390*/  VIMNMX R89, R3, UR5, PT ;  /* 0x0000000503597c48 */ /* 0x000fe2000bfe0100 */
[----:B0-----:R-:W-:-:S05]  /*13a0*/  @P1 IMAD.HI.U32 R4, R4, UR42, RZ ;  /* 0x0000002a04041c27 */ /* 0x001fca000f8e00ff */
[----:B-1----:R-:W-:-:S05]  /*13b0*/  @P1 SHF.R.U32.HI R2, RZ, R5, R4 ;  /* 0x00000005ff021219 */ /* 0x002fca0000011604 */
[----:B------:R-:W-:-:S04]  /*13c0*/  VIADD R2, R2, UR47 ;  /* 0x0000002f02027c36 */ /* 0x000fc80008000000 */
[----:B------:R-:W-:Y:S01]  /*13d0*/  VIADD R3, R2, -UR4 ;  /* 0x8000000402037c36 */ /* 0x000fe20008000000 */
[----:B------:R-:W-:Y:S06]  /*13e0*/  @!P2 BRA `(.L_x_949) ;  /* 0x00000000003ca947 */ /* 0x000fec0003800000 */
[----:B------:R-:W-:-:S13]  /*13f0*/  ISETP.GT.AND P0, PT, R2, -0x1, PT ;  /* 0xffffffff0200780c */ /* 0x000fda0003f04270 */
[----:B------:R-:W-:Y:S05]  /*1400*/  @P0 BRA `(.L_x_950) ;  /* 0x00000000001c0947 */ /* 0x000fea0003800000 */
[----:B------:R-:W-:Y:S02]  /*1410*/  ISETP.NE.AND P0, PT, R7, 0x1, PT ;  /* 0x000000010700780c */ /* 0x000fe40003f05270 */
[----:B------:R-:W-:-:S11]  /*1420*/  LOP3.LUT R5, RZ, R2, RZ, 0x33, !PT ;  /* 0x00000002ff057212 */ /* 0x000fd600078e33ff */
[----:B------:R-:W0:Y:S02]  /*1430*/  @P0 LDC.64 R8, c[0x0][0x9e8] ;  /* 0x00027a00ff080b82 */ /* 0x000e240000000a00 */
[----:B0-----:R-:W-:-:S05]  /*1440*/  @P0 IMAD.HI.U32 R0, R5, R8, RZ ;  /* 0x0000000805000227 */ /* 0x001fca00078e00ff */
[----:B------:R-:W-:-:S04]  /*1450*/  @P0 SHF.R.U32.HI R5, RZ, R9, R0 ;  /* 0x00000009ff050219 */ /* 0x000fc80000011600 */
[----:B------:R-:W-:Y:S01]  /*1460*/  LOP3.LUT R2, RZ, R5, RZ, 0x33, !PT ;  /* 0x00000005ff027212 */ /* 0x000fe200078e33ff */
[----:B------:R-:W-:Y:S06]  /*1470*/  BRA `(.L_x_951) ;  /* 0x0000000000107947 */ /* 0x000fec0003800000 */
.L_x_950:
[----:B------:R-:W-:-:S13]  /*1480*/  ISETP.NE.AND P0, PT, R7, 0x1, PT ;  /* 0x000000010700780c */ /* 0x000fda0003f05270 */
[----:B------:R-:W0:Y:S02]  /*1490*/  @P0 LDC.64 R4, c[0x0][0x9e8] ;  /* 0x00027a00ff040b82 */ /* 0x000e240000000a00 */
[----:B0-----:R-:W-:-:S05]  /*14a0*/  @P0 IMAD.HI.U32 R0, R2, R4, RZ ;  /* 0x0000000402000227 */ /* 0x001fca00078e00ff */
[----:B------:R-:W-:-:S07]  /*14b0*/  @P0 SHF.R.U32.HI R2, RZ, R5, R0 ;  /* 0x00000005ff020219 */ /* 0x000fce0000011600 */
.L_x_951:
[----:B------:R-:W-:-:S05]  /*14c0*/  IMAD R2, R2, R7, RZ ;  /* 0x0000000702027224 */ /* 0x000fca00078e02ff */
[----:B------:R-:W-:-:S07]  /*14d0*/  VIMNMX R3, R3, R2, !PT ;  /* 0x0000000203037248 */ /* 0x000fce0007fe0100 */
.L_x_949:
[----:B------:R-:W-:Y:S01]  /*14e0*/  SHF.R.S32.HI R2, RZ, 0x1f, R3 ;  /* 0x0000001fff027819 */ /* 0x000fe20000011403 */
[----:B------:R-:W-:Y:S01]  /*14f0*/  IMAD.MOV.U32 R0, RZ, RZ, RZ ;  /* 0x000000ffff007224 */ /* 0x000fe200078e00ff */
[----:B------:R-:W-:Y:S02]  /*1500*/  PLOP3.LUT P0, PT, PT, PT, PT, 0x80, 0x0 ;  /* 0x000000000000781c */ /* 0x000fe40003f0f070 */
[----:B------:R-:W-:Y:S02]  /*1510*/  CS2R R150, SRZ ;  /* 0x0000000000967805 */ /* 0x000fe4000001ff00 */
[----:B------:R-:W-:Y:S01]  /*1520*/  LEA.HI R3, R2, R3, RZ, 0x7 ;  /* 0x0000000302037211 */ /* 0x000fe200078f38ff */
[----:B------:R-:W-:Y:S01]  /*1530*/  IMAD.MOV.U32 R2, RZ, RZ, RZ ;  /* 0x000000ffff027224 */ /* 0x000fe200078e00ff */
[----:B------:R-:W-:Y:S02]  /*1540*/  CS2R R4, SRZ ;  /* 0x0000000000047805 */ /* 0x000fe4000001ff00 */
[----:B------:R-:W-:-:S02]  /*1550*/  CS2R R148, SRZ ;  /* 0x0000000000947805 */ /* 0x000fc4000001ff00 */
[----:B------:R-:W-:Y:S02]  /*1560*/  SHF.R.S32.HI R3, RZ, 0x7, R3 ;  /* 0x00000007ff037819 */ /* 0x000fe40000011403 */
[----:B------:R-:W-:Y:S02]  /*1570*/  CS2R R6, SRZ ;  /* 0x0000000000067805 */ /* 0x000fe4000001ff00 */
[----:B------:R-:W-:Y:S02]  /*1580*/  CS2R R142, SRZ ;  /* 0x00000000008e7805 */ /* 0x000fe4000001ff00 */
[----:B------:R-:W-:Y:S02]  /*1590*/  CS2R R8, SRZ ;  /* 0x0000000000087805 */ /* 0x000fe4000001ff00 */
[----:B------:R-:W-:Y:S02]  /*15a0*/  VIMNMX R22, RZ, R3, !PT ;  /* 0x00000003ff167248 */ /* 0x000fe40007fe0100 */
[----:B------:R-:W-:-:S02]  /*15b0*/  CS2R R140, SRZ ;  /* 0x00000000008c7805 */ /* 0x000fc4000001ff00 */
[----:B------:R-:W-:Y:S02]  /*15c0*/  CS2R R10, SRZ ;  /* 0x00000000000a7805 */ /* 0x000fe4000001ff00 */
[----:B------:R-:W-:Y:S02]  /*15d0*/  CS2R R134, SRZ ;  /* 0x0000000000867805 */ /* 0x000fe4000001ff00 */
[----:B------:R-:W-:Y:S02]  /*15e0*/  ISETP.GT.AND P1, PT, R89, R22, PT ;  /* 0x000000165900720c */ /* 0x000fe40003f24270 */
        /* <DEDUP_REMOVED lines=23> */
[----:B------:R-:W-:Y:S06]  /*1760*/  @!P1 BRA `(.L_x_952) ;  /* 0x000000e000289947 */ /* 0x000fec0003800000 */
        /* <DEDUP_REMOVED lines=31> */
.L_x_953:
[----:B------:R-:W0:Y:S01]  /*1960*/  LDC.64 R12, c[0x0][0x990] ;  /* 0x00026400ff0c7b82 */ /* 0x000e220000000a00 */
[----:B------:R-:W-:-:S07]  /*1970*/  ULDC UR4, c[0x0][0x9d8] ;  /* 0x0002760000047ab9 */ /* 0x000fce0000000800 */
[----:B------:R-:W1:Y:S01]  /*1980*/  LDC.64 R20, c[0x0][0x998] ;  /* 0x00026600ff147b82 */ /* 0x000e620000000a00 */
[----:B0-----:R-:W-:-:S04]  /*1990*/  ISETP.NE.U32.AND P0, PT, R12, RZ, PT ;  /* 0x000000ff0c00720c */ /* 0x001fc80003f05070 */
[----:B------:R-:W-:Y:S02]  /*19a0*/  ISETP.NE.AND.EX P0, PT, R13, RZ, PT, P0 ;  /* 0x000000ff0d00720c */ /* 0x000fe40003f05300 */
[----:B-1----:R-:W-:-:S04]  /*19b0*/  ISETP.NE.U32.AND P1, PT, R20, RZ, PT ;  /* 0x000000ff1400720c */ /* 0x002fc80003f25070 */
[----:B------:R-:W-:-:S07]  /*19c0*/  ISETP.NE.AND.EX P1, PT, R21, RZ, PT, P1 ;  /* 0x000000ff1500720c */ /* 0x000fce0003f25310 */
[----:B------:R-:W0:Y:S01]  /*19d0*/  @P0 LDC.64 R8, c[0x0][0x9a8] ;  /* 0x00026a00ff080b82 */ /* 0x000e220000000a00 */
[----:B------:R-:W-:Y:S02]  /*19e0*/  @P0 SHF.R.S32.HI R3, RZ, 0x1f, R19 ;  /* 0x0000001fff030819 */ /* 0x000fe40000011413 */
[----:B------:R-:W-:-:S05]  /*19f0*/  @P0 SHF.R.S32.HI R7, RZ, 0x1f, R23 ;  /* 0x0000001fff070819 */ /* 0x000fca0000011417 */
[----:B------:R-:W1:Y:S01]  /*1a00*/  @P1 LDC.64 R10, c[0x0][0x9b8] ;  /* 0x00026e00ff0a1b82 */ /* 0x000e620000000a00 */
[----:B------:R-:W-:-:S07]  /*1a10*/  @P1 SHF.R.S32.HI R5, RZ, 0x1f, R19 ;  /* 0x0000001fff051819 */ /* 0x000fce0000011413 */
[----:B------:R-:W2:Y:S08]  /*1a20*/  @P1 LDC.64 R24, c[0x0][0x9c0] ;  /* 0x00027000ff181b82 */ /* 0x000eb00000000a00 */
[----:B------:R-:W3:Y:S01]  /*1a30*/  @P0 LDC.64 R14, c[0x0][0x9b0] ;  /* 0x00026c00ff0e0b82 */ /* 0x000ee20000000a00 */
[-C--:B0-----:R-:W-:Y:S02]  /*1a40*/  @P0 IMAD R0, R3, R8.reuse, RZ ;  /* 0x0000000803000224 */ /* 0x081fe400078e02ff */
[----:B------:R-:W-:-:S04]  /*1a50*/  @P0 IMAD.WIDE.U32 R2, R19, R8, RZ ;  /* 0x0000000813020225 */ /* 0x000fc800078e00ff */
[----:B------:R-:W-:Y:S02]  /*1a60*/  @P0 IMAD R9, R19, R9, R0 ;  /* 0x0000000913090224 */ /* 0x000fe400078e0200 */
[-C--:B-1----:R-:W-:Y:S02]  /*1a70*/  @P1 IMAD R4, R5, R10.reuse, RZ ;  /* 0x0000000a05041224 */ /* 0x082fe400078e02ff */
[----:B------:R-:W-:Y:S01]  /*1a80*/  @P0 IMAD.IADD R3, R3, 0x1, R9 ;  /* 0x0000000103030824 */ /* 0x000fe200078e0209 */
[----:B------:R-:W-:Y:S01]  /*1a90*/  @P1 SHF.R.S32.HI R9, RZ, 0x1f, R23 ;  /* 0x0000001fff091819 */ /* 0x000fe20000011417 */
[C---:B------:R-:W-:Y:S02]  /*1aa0*/  @P1 IMAD R11, R19.reuse, R11, R4 ;  /* 0x0000000b130b1224 */ /* 0x040fe400078e0204 */
[----:B------:R-:W-:-:S04]  /*1ab0*/  @P1 IMAD.WIDE.U32 R4, R19, R10, RZ ;  /* 0x0000000a13041225 */ /* 0x000fc800078e00ff */
[----:B--2---:R-:W-:Y:S02]  /*1ac0*/  @P1 IMAD R6, R9, R24, RZ ;  /* 0x0000001809061224 */ /* 0x004fe400078e02ff */
[----:B------:R-:W-:Y:S02]  /*1ad0*/  @P1 IMAD.IADD R5, R5, 0x1, R11 ;  /* 0x0000000105051824 */ /* 0x000fe400078e020b */
[----:B------:R-:W-:Y:S02]  /*1ae0*/  @P1 IMAD R11, R23, R25, R6 ;  /* 0x00000019170b1224 */ /* 0x000fe400078e0206 */
[-C--:B---3--:R-:W-:Y:S02]  /*1af0*/  @P0 IMAD R0, R7, R14.reuse, RZ ;  /* 0x0000000e07000224 */ /* 0x088fe400078e02ff */
[----:B------:R-:W-:-:S04]  /*1b00*/  @P0 IMAD.WIDE.U32 R2, R23, R14, R2 ;  /* 0x0000000e17020225 */ /* 0x000fc800078e0002 */
[C---:B------:R-:W-:Y:S02]  /*1b10*/  @P0 IMAD R9, R23.reuse, R15, R0 ;  /* 0x0000000f17090224 */ /* 0x040fe400078e0200 */
[----:B------:R-:W-:Y:S01]  /*1b20*/  @P1 IMAD.WIDE.U32 R6, R23, R24, R4 ;  /* 0x0000001817061225 */ /* 0x000fe200078e0004 */
[----:B------:R-:W-:-:S03]  /*1b30*/  @P0 LEA R4, P2, R2, R12, 0x2 ;  /* 0x0000000c02040211 */ /* 0x000fc600078410ff */
[----:B------:R-:W-:Y:S01]  /*1b40*/  @P0 IMAD.IADD R3, R3, 0x1, R9 ;  /* 0x0000000103030824 */ /* 0x000fe200078e0209 */
[----:B------:R-:W-:Y:S01]  /*1b50*/  @P1 LEA R8, P3, R6, R20, 0x2 ;  /* 0x0000001406081211 */ /* 0x000fe200078610ff */
[----:B------:R-:W-:-:S03]  /*1b60*/  @P1 IMAD.IADD R0, R7, 0x1, R11 ;  /* 0x0000000107001824 */ /* 0x000fc600078e020b */
[----:B------:R-:W-:Y:S01]  /*1b70*/  @P0 LEA.HI.X R5, R2, R13, R3, 0x2, P2 ;  /* 0x0000000d02050211 */ /* 0x000fe200010f1403 */
[----:B------:R-:W-:Y:S01]  /*1b80*/  IMAD.MOV.U32 R3, RZ, RZ, 0x3f800000 ;  /* 0x3f800000ff037424 */ /* 0x000fe200078e00ff */
[----:B------:R-:W-:Y:S01]  /*1b90*/  @P1 LEA.HI.X R9, R6, R21, R0, 0x2, P3 ;  /* 0x0000001506091211 */ /* 0x000fe200018f1400 */
[----:B------:R-:W-:-:S04]  /*1ba0*/  IMAD.MOV.U32 R0, RZ, RZ, 0x3f800000 ;  /* 0x3f800000ff007424 */ /* 0x000fc800078e00ff */
[----:B------:R-:W2:Y:S04]  /*1bb0*/  @P0 LDG.E R3, desc[UR44][R4.64] ;  /* 0x0000002c04030981 */ /* 0x000ea8000c1e1900 */
[----:B------:R-:W2:Y:S01]  /*1bc0*/  @P1 LDG.E R0, desc[UR44][R8.64] ;  /* 0x0000002c08001981 */ /* 0x000ea2000c1e1900 */
[----:B------:R-:W-:Y:S01]  /*1bd0*/  LEA.HI R2, R171, R171, RZ, 0x1 ;  /* 0x000000abab027211 */ /* 0x000fe200078f08ff */
[----:B------:R-:W-:-:S03]  /*1be0*/  IMAD.U32 R6, RZ, RZ, UR43 ;  /* 0x0000002bff067e24 */ /* 0x000fc6000f8e00ff */
[----:B------:R-:W-:Y:S02]  /*1bf0*/  LOP3.LUT R2, R2, 0xfffffffe, RZ, 0xc0, !PT ;  /* 0xfffffffe02027812 */ /* 0x000fe400078ec0ff */
[----:B------:R-:W-:-:S03]  /*1c00*/  ISETP.NE.AND P0, PT, R6, 0x3, PT ;  /* 0x000000030600780c */ /* 0x000fc60003f05270 */
[----:B------:R-:W-:-:S05]  /*1c10*/  IMAD.IADD R2, R171, 0x1, -R2 ;  /* 0x00000001ab027824 */ /* 0x000fca00078e0a02 */
[----:B------:R-:W-:-:S04]  /*1c20*/  SHF.L.U32 R2, R2, 0x1f, RZ ;  /* 0x0000001f02027819 */ /* 0x000fc800000006ff */
[----:B------:R-:W0:Y:S01]  /*1c30*/  SYNCS.PHASECHK.TRANS64.TRYWAIT P1, [UR37+0x22800], R2 ;  /* 0x02280002ff0075a7 */ /* 0x000e220008020165 */
[----:B--2---:R-:W-:-:S04]  /*1c40*/  FMUL.FTZ R0, R3, R0 ;  /* 0x0000000003007220 */ /* 0x004fc80000410000 */
[----:B------:R-:W-:Y:S01]  /*1c50*/  FMUL.FTZ R0, R0, UR4 ;  /* 0x0000000400007c20 */ /* 0x000fe20008410000 */
[----:B0-----:R-:W-:Y:S06]  /*1c60*/  @!P1 BRA `(.L_x_954) ;  /* 0x0000014000489947 */ /* 0x001fec0003800000 */
.L_x_1131:
[----:B------:R-:W-:Y:S05]  /*1c70*/  @!P0 BRA `(.L_x_955) ;  /* 0x0000000000048947 */ /* 0x000fea0003800000 */
[----:B------:R-:W-:Y:S01]  /*1c80*/  BPT.TRAP 0x1 ;  /* 0x000000040000795c */ /* 0x000fe20000300000 */
.L_x_955:
[----:B------:R-:W-:Y:S02]  /*1c90*/  IMAD.U32 R91, RZ, RZ, UR46 ;  /* 0x0000002eff5b7e24 */ /* 0x000fe4000f8e00ff */
[----:B0-----:R-:W-:-:S03]  /*1ca0*/  IMAD.U32 R2, RZ, RZ, UR36 ;  /* 0x00000024ff027e24 */ /* 0x001fc6000f8e00ff */
[----:B------:R-:W-:Y:S02]  /*1cb0*/  LEA R91, R91, UR37, 0x3 ;  /* 0x000000255b5b7c11 */ /* 0x000fe4000f8e18ff */
[----:B------:R-:W-:-:S04]  /*1cc0*/  SHF.L.U32 R2, R2, 0x1f, RZ ;  /* 0x0000001f02027819 */ /* 0x000fc800000006ff */
[----:B------:R0:W1:Y:S01]  /*1cd0*/  SYNCS.PHASECHK.TRANS64.TRYWAIT P2, [R91+URZ+0x22830], R2 ;  /* 0x022830025b0075a7 */ /* 0x000062000804017f */
[----:B------:R-:W-:Y:S05]  /*1ce0*/  @!P0 BRA `(.L_x_956) ;  /* 0x0000000000048947 */ /* 0x000fea0003800000 */
[----:B------:R-:W-:Y:S01]  /*1cf0*/  BPT.TRAP 0x1 ;  /* 0x000000040000795c */ /* 0x000fe20000300000 */
.L_x_956:
[----:B------:R-:W2:Y:S02]  /*1d00*/  S2R R3, SR_TID.X ;  /* 0x0000000000037919 */ /* 0x000ea40000002100 */
[----:B--2---:R-:W-:Y:S01]  /*1d10*/  LOP3.LUT P1, RZ, R3, 0x7f, RZ, 0xc0, !PT ;  /* 0x0000007f03ff7812 */ /* 0x004fe2000782c0ff */
[----:B-1----:R-:W-:-:S12]  /*1d20*/  @P2 BRA `(.L_x_957) ;  /* 0x0000000000082947 */ /* 0x002fd80003800000 */
[----:B------:R-:W1:Y:S02]  /*1d30*/  SYNCS.PHASECHK.TRANS64.TRYWAIT P2, [R91+URZ+0x22830], R2 ;  /* 0x022830025b0075a7 */ /* 0x000e64000804017f */
[----:B-1----:R-:W-:Y:S05]  /*1d40*/  @!P2 BRA `(.L_x_958) ;  /* 0x000001400028a947 */ /* 0x002fea0003800000 */
.L_x_957:
[----:B------:R-:W-:Y:S05]  /*1d50*/  WARPSYNC.ALL ;  /* 0x0000000000007948 */ /* 0x000fea0003800000 */
[----:B------:R-:W-:Y:S01]  /*1d60*/  UIADD3 UR4, UR37, 0x16400, URZ ;  /* 0x0001640025047890 */ /* 0x000fe2000fffe03f */
[----:B------:R-:W-:Y:S01]  /*1d70*/  WARPGROUP.ARRIVE ;  /* 0x00000000000079c5 */ /* 0x000fe20000000000 */
[----:B------:R-:W-:Y:S01]  /*1d80*/  ULOP3.LUT UR24, UR48, 0x10000, URZ, 0xfc, !UPT ;  /* 0x0001000030187892 */ /* 0x000fe2000f8efc3f */
[----:B------:R-:W-:Y:S01]  /*1d90*/  VIADD R10, R17, UR42 ;  /* 0x0000002a110a7c36 */ /* 0x000fe20008000000 */
[----:B------:R-:W-:Y:S01]  /*1da0*/  USHF.R.U32.HI UR4, URZ, 0x4, UR4 ;  /* 0x000000043f047899 */ /* 0x000fe20008011604 */
[----:B------:R-:W2:Y:S01]  /*1db0*/  LDC R9, c[0x0][0x2f0] ;  /* 0x0000bc00ff097b82 */ /* 0x000ea20000000800 */
[----:B------:R-:W-:Y:S01]  /*1dc0*/  UMOV UR25, 0x80000020 ;  /* 0x8000002000197882 */ /* 0x000fe20000000000 */
[----:B------:R-:W-:Y:S01]  /*1dd0*/  UMOV UR27, 0x80000020 ;  /* 0x80000020001b7882 */ /* 0x000fe20000000000 */
[----:B------:R-:W-:Y:S01]  /*1de0*/  ULOP3.LUT UR4, UR4, 0x3fff, URZ, 0xc0, !UPT ;  /* 0x00003fff04047892 */ /* 0x000fe2000f8ec03f */
[----:B------:R-:W-:Y:S01]  /*1df0*/  IMAD.MOV.U32 R14, RZ, RZ, -0x80 ;  /* 0xffffff80ff0e7424 */ /* 0x000fe200078e00ff */
[----:B------:R-:W-:Y:S01]  /*1e00*/  UMOV UR5, 0x80000020 ;  /* 0x8000002000057882 */ /* 0x000fe20000000000 */
[----:B------:R-:W-:Y:S01]  /*1e10*/  UMOV UR7, 0x80000020 ;  /* 0x8000002000077882 */ /* 0x000fe20000000000 */
[----:B------:R-:W-:Y:S01]  /*1e20*/  ULOP3.LUT UR28, UR4, 0x10000, URZ, 0xfc, !UPT ;  /* 0x00010000041c7892 */ /* 0x000fe2000f8efc3f */
[----:B------:R-:W3:Y:S01]  /*1e30*/  LDC R11, c[0x0][0x288] ;  /* 0x0000a200ff0b7b82 */ /* 0x000ee20000000800 */
[----:B------:R-:W-:-:S02]  /*1e40*/  UIADD3 UR4, UR24, 0x2, URZ ;  /* 0x0000000218047890 */ /* 0x000fc4000fffe03f */
[----:B------:R-:W-:Y:S02]  /*1e50*/  UIMAD UR26, UR46, 0x600, UR28 ;  /* 0x000006002e1a78a4 */ /* 0x000fe4000f8e021c */
[----:B------:R-:W-:Y:S02]  /*1e60*/  UIADD3 UR8, UR24, 0x200, URZ ;  /* 0x0000020018087890 */ /* 0x000fe4000fffe03f */
[----:B------:R-:W-:Y:S02]  /*1e70*/  UIADD3 UR6, UR26, 0x2, URZ ;  /* 0x000000021a067890 */ /* 0x000fe4000fffe03f */
[----:B------:R-:W-:Y:S01]  /*1e80*/  UIADD3 UR10, UR26, 0x200, URZ ;  /* 0x000002001a0a7890 */ /* 0x000fe2000fffe03f */
[----:B------:R-:W-:Y:S02]  /*1e90*/  UMOV UR9, 0x80000020 ;  /* 0x8000002000097882 */ /* 0x000fe40000000000 */
[----:B------:R-:W-:Y:S01]  /*1ea0*/  QGMMA.64x128x32.F32.E4M3.E4M3 R24, gdesc[UR24], RZ, !UPT, gsb0 ;  /* 0x01e00000181879f3 */ /* 0x000fe2000c0008ff */
[----:B------:R-:W-:Y:S01]  /*1eb0*/  UMOV UR11, 0x80000020 ;  /* 0x80000020000b7882 */ /* 0x000fe20000000000 */
[----:B------:R-:W-:-:S02]  /*1ec0*/  UIADD3 UR12, UR24, 0x202, URZ ;  /* 0x00000202180c7890 */ /* 0x000fc4000fffe03f */
[----:B------:R-:W-:Y:S01]  /*1ed0*/  UIADD3 UR14, UR26, 0x202, URZ ;  /* 0x000002021a0e7890 */ /* 0x000fe2000fffe03f */
[----:B------:R-:W-:Y:S01]  /*1ee0*/  UMOV UR13, 0x80000020 ;  /* 0x80000020000d7882 */ /* 0x000fe20000000000 */
[----:B------:R-:W-:Y:S01]  /*1ef0*/  UMOV UR15, 0x80000020 ;  /* 0x80000020000f7882 */ /* 0x000fe20000000000 */
[----:B------:R-:W-:Y:S02]  /*1f00*/  UIADD3 UR16, UR24, 0x400, URZ ;  /* 0x0000040018107890 */ /* 0x000fe4000fffe03f */
[----:B------:R-:W-:Y:S01]  /*1f10*/  UIADD3 UR18, UR26, 0x400, URZ ;  /* 0x000004001a127890 */ /* 0x000fe2000fffe03f */
[----:B------:R-:W-:Y:S01]  /*1f20*/  UMOV UR17, 0x80000020 ;  /* 0x8000002000117882 */ /* 0x000fe20000000000 */
[----:B------:R-:W-:Y:S01]  /*1f30*/  UMOV UR19, 0x80000020 ;  /* 0x8000002000137882 */ /* 0x000fe20000000000 */
[----:B------:R-:W-:Y:S02]  /*1f40*/  UIADD3 UR20, UR24, 0x402, URZ ;  /* 0x0000040218147890 */ /* 0x000fe4000fffe03f */
[----:B------:R-:W-:Y:S01]  /*1f50*/  UIADD3 UR22, UR26, 0x402, URZ ;  /* 0x000004021a167890 */ /* 0x000fe2000fffe03f */
[----:B------:R-:W-:Y:S01]  /*1f60*/  UMOV UR21, 0x80000020 ;  /* 0x8000002000157882 */ /* 0x000fe20000000000 */
[----:B------:R-:W-:Y:S01]  /*1f70*/  UMOV UR23, 0x80000020 ;  /* 0x8000002000177882 */ /* 0x000fe20000000000 */
[----:B------:R-:W-:-:S02]  /*1f80*/  ULDC UR29, c[0x0][0x9dc] ;  /* 0x00027700001d7ab9 */ /* 0x000fc40000000800 */
[----:B------:R-:W-:Y:S01]  /*1f90*/  ULOP3.LUT UR29, URZ, UR29, URZ, 0x33, !UPT ;  /* 0x0000001d3f1d7292 */ /* 0x000fe2000f8e333f */
[----:B------:R-:W-:Y:S02]  /*1fa0*/  WARPGROUP.DEPBAR.LE gsb0, 0x0 ;  /* 0x00008000000079c5 */ /* 0x000fe40000010000 */
[----:B------:R-:W-:-:S06]  /*1fb0*/  WARPGROUP.ARRIVE ;  /* 0x00000000000079c5 */ /* 0x000fcc0000000000 */
[----:B------:R-:W-:Y:S01]  /*1fc0*/  QGMMA.64x128x32.F32.E4M3.E4M3 R24, gdesc[UR4], R24, gsb0 ;  /* 0x01e00000041879f3 */ /* 0x000fe20008000818 */
[----:B------:R-:W-:Y:S02]  /*1fd0*/  ULDC UR6, c[0x0][0x448] ;  /* 0x0001120000067ab9 */ /* 0x000fe40000000800 */
[----:B------:R-:W-:-:S06]  /*1fe0*/  UISETP.NE.AND UP0, UPT, UR6, 0x1, UPT ;  /* 0x000000010600788c */ /* 0x000fcc000bf05270 */
[----:B------:R-:W-:Y:S02]  /*1ff0*/  PLOP3.LUT P2, PT, PT, PT, UP0, 0x80, 0x0 ;  /* 0x000000000000781c */ /* 0x000fe40003f4f008 */
[----:B------:R-:W-:-:S03]  /*2000*/  PLOP3.LUT P3, PT, PT, PT, UP0, 0x80, 0x0 ;  /* 0x000000000000781c */ /* 0x000fc60003f6f008 */
[----:B------:R-:W-:-:S08]  /*2010*/  @UP0 ULDC UR6, c[0x0][0x44c] ;  /* 0x0001130000060ab9 */ /* 0x000fd00000000800 */
[----:B------:R-:W-:Y:S01]  /*2020*/  @P2 IMAD.HI.U32 R12, R10, UR6, RZ ;  /* 0x000000060a0c2c27 */ /* 0x000fe2000f8e00ff */
[----:B------:R-:W-:Y:S01]  /*2030*/  @UP0 ULDC UR6, c[0x0][0x450] ;  /* 0x0001140000060ab9 */ /* 0x000fe20000000800 */
[----:B------:R-:W-:Y:S02]  /*2040*/  WARPGROUP.DEPBAR.LE gsb0, 0x0 ;  /* 0x00008000000079c5 */ /* 0x000fe40000010000 */
[----:B------:R-:W-:-:S06]  /*2050*/  WARPGROUP.ARRIVE ;  /* 0x00000000000079c5 */ /* 0x000fcc0000000000 */
[----:B------:R-:W-:Y:S03]  /*2060*/  QGMMA.64x128x32.F32.E4M3.E4M3 R24, gdesc[UR8], R24, gsb0 ;  /* 0x01e00000081879f3 */ /* 0x000fe60008000818 */
[----:B------:R-:W-:Y:S02]  /*2070*/  WARPGROUP.DEPBAR.LE gsb0, 0x0 ;  /* 0x00008000000079c5 */ /* 0x000fe40000010000 */
[----:B------:R-:W-:-:S07]  /*2080*/  WARPGROUP.ARRIVE ;  /* 0x00000000000079c5 */ /* 0x000fce0000000000 */
        /* <DEDUP_REMOVED lines=8> */
[C---:B------:R-:W-:Y:S01]  /*2110*/  FMUL.FTZ R29, R0.reuse, R29 ;  /* 0x0000001d001d7220 */ /* 0x040fe20000410000 */
[----:B------:R-:W-:Y:S01]  /*2120*/  FMUL.FTZ R13, R0, R30 ;  /* 0x0000001e000d7220 */ /* 0x000fe20000410000 */
[----:B------:R-:W-:Y:S01]  /*2130*/  IMAD.MOV.U32 R30, RZ, RZ, R10 ;  /* 0x000000ffff1e7224 */ /* 0x000fe200078e000a */
[----:B------:R-:W-:Y:S01]  /*2140*/  @P3 SHF.R.U32.HI R30, RZ, UR6, R12 ;  /* 0x00000006ff1e3c19 */ /* 0x000fe2000801160c */
[----:B------:R4:W0:Y:S01]  /*2150*/  MUFU.TANH R20, R29 ;  /* 0x0000001d00147308 */ /* 0x0008220000002400 */
[----:B------:R-:W-:-:S02]  /*2160*/  @!P1 VIADD R10, R91, 0x22840 ;  /* 0x000228405b0a9836 */ /* 0x000fc40000000000 */
[C---:B------:R-:W-:Y:S01]  /*2170*/  FMUL.FTZ R3, R0.reuse, R53 ;  /* 0x0000003500037220 */ /* 0x040fe20000410000 */
[C---:B------:R-:W-:Y:S01]  /*2180*/  FMUL.FTZ R4, R0.reuse, R57 ;  /* 0x0000003900047220 */ /* 0x040fe20000410000 */
[C---:B------:R-:W-:Y:S01]  /*2190*/  FMUL.FTZ R49, R0.reuse, R49 ;  /* 0x0000003100317220 */ /* 0x040fe20000410000 */
[C---:B------:R-:W-:Y:S01]  /*21a0*/  FMUL.FTZ R6, R0.reuse, R27 ;  /* 0x0000001b00067220 */ /* 0x040fe20000410000 */
[C---:B------:R-:W-:Y:S01]  /*21b0*/  FMUL.FTZ R33, R0.reuse, R33 ;  /* 0x0000002100217220 */ /* 0x040fe20000410000 */
[C---:B------:R-:W-:Y:S01]  /*21c0*/  FMUL.FTZ R37, R0.reuse, R37 ;  /* 0x0000002500257220 */ /* 0x040fe20000410000 */
[C---:B------:R-:W-:Y:S01]  /*21d0*/  FMUL.FTZ R41, R0.reuse, R41 ;  /* 0x0000002900297220 */ /* 0x040fe20000410000 */
[C---:B----4-:R-:W-:Y:S01]  /*21e0*/  FMUL.FTZ R29, R0.reuse, R35 ;  /* 0x00000023001d7220 */ /* 0x050fe20000410000 */
[C---:B------:R-:W-:Y:S01]  /*21f0*/  FMUL.FTZ R35, R0.reuse, R42 ;  /* 0x0000002a00237220 */ /* 0x040fe20000410000 */
[----:B------:R-:W-:Y:S01]  /*2200*/  IMAD R42, R89, R14, 0x80 ;  /* 0x00000080592a7424 */ /* 0x000fe200078e020e */
[----:B------:R4:W2:Y:S01]  /*2210*/  MUFU.TANH R100, R3 ;  /* 0x0000000300647308 */ /* 0x0008a20000002400 */
[----:B------:R-:W-:Y:S01]  /*2220*/  @!P1 PRMT R10, RZ, 0x654, R10 ;  /* 0x00000654ff0a9816 */ /* 0x000fe2000000000a */
[----:B------:R-:W5:Y:S01]  /*2230*/  SHFL.IDX PT, R12, R30, RZ, 0x1c1f ;  /* 0x001c1fff1e0c7589 */ /* 0x000f6200000e0000 */
[----:B------:R-:W-:Y:S01]  /*2240*/  FMUL.FTZ R45, R0, R45 ;  /* 0x0000002d002d7220 */ /* 0x000fe20000410000 */
[----:B------:R-:W-:Y:S01]  /*2250*/  VIADD R27, R42, 0x1 ;  /* 0x000000012a1b7836 */ /* 0x000fe20000000000 */
[----:B------:R-:W-:Y:S01]  /*2260*/  ULDC.64 UR6, c[0x0][0x9e0] ;  /* 0x0002780000067ab9 */ /* 0x000fe20000000a00 */
[C---:B------:R-:W-:Y:S01]  /*2270*/  FMUL.FTZ R7, R0.reuse, R24 ;  /* 0x0000001800077220 */ /* 0x040fe20000410000 */
[----:B------:R-:W-:Y:S01]  /*2280*/  UISETP.GE.AND UP1, UPT, UR7, 0x1, UPT ;  /* 0x000000010700788c */ /* 0x000fe2000bf26270 */
[----:B------:R3:W2:Y:S01]  /*2290*/  MUFU.TANH R96, R4 ;  /* 0x0000000400607308 */ /* 0x0006a20000002400 */
[C---:B----4-:R-:W-:Y:S01]  /*22a0*/  FMUL.FTZ R3, R0.reuse, R65 ;  /* 0x0000004100037220 */ /* 0x050fe20000410000 */
[C---:B01----:R-:W-:Y:S01]  /*22b0*/  FMUL.FTZ R2, R0.reuse, R26 ;  /* 0x0000001a00027220 */ /* 0x043fe20000410000 */
[----:B------:R0:W-:Y:S01]  /*22c0*/  @!P1 SYNCS.ARRIVE.TRANS64.RED.A1T0 RZ, [R10+URZ], RZ ;  /* 0x000000ff0aff99a7 */ /* 0x0001e2000810043f */
[C---:B------:R-:W-:Y:S01]  /*22d0*/  FMUL.FTZ R8, R0.reuse, R25 ;  /* 0x0000001900087220 */ /* 0x040fe20000410000 */
[C---:B------:R-:W-:Y:S01]  /*22e0*/  FMUL.FTZ R15, R0.reuse, R31 ;  /* 0x0000001f000f7220 */ /* 0x040fe20000410000 */
[C---:B------:R-:W-:Y:S01]  /*22f0*/  FMUL.FTZ R65, R0.reuse, R67 ;  /* 0x0000004300417220 */ /* 0x040fe20000410000 */
[C---:B------:R-:W-:Y:S01]  /*2300*/  FMUL.FTZ R28, R0.reuse, R28 ;  /* 0x0000001c001c7220 */ /* 0x040fe20000410000 */
[----:B------:R1:W4:Y:S01]  /*2310*/  MUFU.TANH R104, R49 ;  /* 0x0000003100687308 */ /* 0x0003220000002400 */
[C---:B---3--:R-:W-:Y:S01]  /*2320*/  FMUL.FTZ R4, R0.reuse, R69 ;  /* 0x0000004500047220 */ /* 0x048fe20000410000 */
[----:B------:R-:W-:Y:S01]  /*2330*/  FMUL.FTZ R32, R0, R32 ;  /* 0x0000002000207220 */ /* 0x000fe20000410000 */
[----:B0-----:R-:W-:-:S02]  /*2340*/  IMAD R10, R16, -0x2, R27 ;  /* 0xfffffffe100a7824 */ /* 0x001fc400078e021b */
[C---:B------:R-:W-:Y:S01]  /*2350*/  FMUL.FTZ R21, R0.reuse, R34 ;  /* 0x0000002200157220 */ /* 0x040fe20000410000 */
[C---:B------:R-:W-:Y:S01]  /*2360*/  FMUL.FTZ R36, R0.reuse, R36 ;  /* 0x0000002400247220 */ /* 0x040fe20000410000 */
[C---:B------:R-:W-:Y:S01]  /*2370*/  FMUL.FTZ R31, R0.reuse, R38 ;  /* 0x00000026001f7220 */ /* 0x040fe20000410000 */
[C---:B------:R-:W-:Y:S01]  /*2380*/  FMUL.FTZ R40, R0.reuse, R40 ;  /* 0x0000002800287220 */ /* 0x040fe20000410000 */
[----:B------:R0:W3:Y:S01]  /*2390*/  MUFU.TANH R24, R33 ;  /* 0x0000002100187308 */ /* 0x0000e20000002400 */
[C---:B-1----:R-:W-:Y:S01]  /*23a0*/  FMUL.FTZ R49, R0.reuse, R55 ;  /* 0x0000003700317220 */ /* 0x042fe20000410000 */
[C---:B------:R-:W-:Y:S01]  /*23b0*/  FMUL.FTZ R55, R0.reuse, R59 ;  /* 0x0000003b00377220 */ /* 0x040fe20000410000 */
[C---:B------:R-:W-:Y:S01]  /*23c0*/  FMUL.FTZ R59, R0.reuse, R63 ;  /* 0x0000003f003b7220 */ /* 0x040fe20000410000 */
[C---:B------:R-:W-:Y:S01]  /*23d0*/  FMUL.FTZ R44, R0.reuse, R44 ;  /* 0x0000002c002c7220 */ /* 0x040fe20000410000 */
[C---:B------:R-:W-:Y:S01]  /*23e0*/  FMUL.FTZ R48, R0.reuse, R48 ;  /* 0x0000003000307220 */ /* 0x040fe20000410000 */
[C---:B------:R-:W-:Y:S01]  /*23f0*/  FMUL.FTZ R52, R0.reuse, R52 ;  /* 0x0000003400347220 */ /* 0x040fe20000410000 */
[C---:B------:R-:W-:Y:S01]  /*2400*/  FMUL.FTZ R56, R0.reuse, R56 ;  /* 0x0000003800387220 */ /* 0x040fe20000410000 */
[----:B------:R1:W2:Y:S01]  /*2410*/  MUFU.TANH R116, R37 ;  /* 0x0000002500747308 */ /* 0x0002a20000002400 */
[C---:B0-----:R-:W-:Y:S01]  /*2420*/  FMUL.FTZ R33, R0.reuse, R39 ;  /* 0x0000002700217220 */ /* 0x041fe20000410000 */
[C---:B------:R-:W-:Y:S01]  /*2430*/  FMUL.FTZ R39, R0.reuse, R46 ;  /* 0x0000002e00277220 */ /* 0x040fe20000410000 */
[C---:B------:R-:W-:Y:S01]  /*2440*/  FMUL.FTZ R53, R0.reuse, R58 ;  /* 0x0000003a00357220 */ /* 0x040fe20000410000 */
[C---:B------:R-:W-:Y:S01]  /*2450*/  FMUL.FTZ R60, R0.reuse, R60 ;  /* 0x0000003c003c7220 */ /* 0x040fe20000410000 */
[C---:B------:R-:W-:Y:S01]  /*2460*/  FMUL.FTZ R61, R0.reuse, R61 ;  /* 0x0000003d003d7220 */ /* 0x040fe20000410000 */
[C---:B------:R-:W-:Y:S01]  /*2470*/  FMUL.FTZ R57, R0.reuse, R62 ;  /* 0x0000003e00397220 */ /* 0x040fe20000410000 */
[C---:B------:R-:W-:Y:S01]  /*2480*/  FMUL.FTZ R64, R0.reuse, R64 ;  /* 0x0000004000407220 */ /* 0x040fe20000410000 */
[----:B------:R0:W2:Y:S01]  /*2490*/  MUFU.TANH R112, R41 ;  /* 0x0000002900707308 */ /* 0x0000a20000002400 */
        /* <DEDUP_REMOVED lines=23> */
[----:B------:R1:W3:Y:S01]  /*2610*/  MUFU.TANH R26, R4 ;  /* 0x00000004001a7308 */ /* 0x0002e20000002400 */
[C---:B0-----:R-:W-:Y:S01]  /*2620*/  FMUL.FTZ R3, R0.reuse, R79 ;  /* 0x0000004f00037220 */ /* 0x041fe20000410000 */
[C---:B------:R-:W-:Y:S01]  /*2630*/  FMUL.FTZ R78, R0.reuse, R78 ;  /* 0x0000004e004e7220 */ /* 0x040fe20000410000 */
[C---:B------:R-:W-:Y:S01]  /*2640*/  FMUL.FTZ R84, R0.reuse, R84 ;  /* 0x0000005400547220 */ /* 0x040fe20000410000 */
[----:B------:R-:W-:Y:S01]  /*2650*/  PLOP3.LUT P2, PT, PT, PT, UP1, 0x40, 0x0 ;  /* 0x000000000000781c */ /* 0x000fe20003f4e818 */
[----:B--2---:R-:W-:Y:S01]  /*2660*/  IMAD R10, R9, UR41, R10 ;  /* 0x00000029090a7c24 */ /* 0x004fe2000f8e020a */
[----:B------:R-:W-:Y:S01]  /*2670*/  LEA R79, R89, 0xffffff80, 0x7 ;  /* 0xffffff80594f7811 */ /* 0x000fe200078e38ff */
[----:B------:R-:W-:Y:S01]  /*2680*/  IMAD R51, R9, UR41, R42 ;  /* 0x0000002909337c24 */ /* 0x000fe2000f8e022a */
[----:B------:R-:W0:Y:S01]  /*2690*/  MUFU.TANH R7, R7 ;  /* 0x0000000700077308 */ /* 0x000e220000002400 */
[----:B-1----:R-:W-:Y:S01]  /*26a0*/  FMUL.FTZ R4, R0, R83 ;  /* 0x0000005300047220 */ /* 0x002fe20000410000 */
[----:B------:R-:W-:-:S02]  /*26b0*/  IMAD.IADD R10, R10, 0x1, -R11 ;  /* 0x000000010a0a7824 */ /* 0x000fc400078e0a0b */
[----:B------:R-:W-:Y:S02]  /*26c0*/  IMAD R46, R16, -0x2, R51 ;  /* 0xfffffffe102e7824 */ /* 0x000fe400078e0233 */
[C---:B------:R-:W-:Y:S02]  /*26d0*/  VIADD R83, R10.reuse, UR6 ;  /* 0x000000060a537c36 */ /* 0x040fe40008000000 */
[----:B------:R-:W1:Y:S01]  /*26e0*/  MUFU.TANH R8, R8 ;  /* 0x0000000800087308 */ /* 0x000e620000002400 */
[----:B------:R-:W-:Y:S02]  /*26f0*/  VIADD R50, R10, UR29 ;  /* 0x0000001d0a327c36 */ /* 0x000fe40008000000 */
[----:B-----5:R-:W-:Y:S02]  /*2700*/  VIADDMNMX R10, R12, R83, R46, PT ;  /* 0x000000530c0a7246 */ /* 0x020fe4000380012e */
[----:B------:R-:W-:-:S03]  /*2710*/  IMAD.IADD R34, R50, 0x1, R12 ;  /* 0x0000000132227824 */ /* 0x000fc600078e020c */
[----:B------:R-:W2:Y:S08]  /*2720*/  MUFU.TANH R2, R2 ;  /* 0x0000000200027308 */ /* 0x000eb00000002400 */
        /* <DEDUP_REMOVED lines=37> */
[----:B------:R0:W0:Y:S08]  /*2980*/  MUFU.TANH R71, R74 ;  /* 0x0000004a00477308 */ /* 0x0000300000002400 */
[----:B------:R-:W0:Y:S08]  /*2990*/  MUFU.TANH R75, R75 ;  /* 0x0000004b004b7308 */ /* 0x000e300000002400 */
[----:B------:R-:W0:Y:S08]  /*29a0*/  MUFU.TANH R76, R76 ;  /* 0x0000004c004c7308 */ /* 0x000e300000002400 */
[----:B------:R-:W0:Y:S08]  /*29b0*/  MUFU.TANH R77, R77 ;  /* 0x0000004d004d7308 */ /* 0x000e300000002400 */
[----:B------:R0:W0:Y:S08]  /*29c0*/  MUFU.TANH R93, R78 ;  /* 0x0000004e005d7308 */ /* 0x0000300000002400 */
        /* <DEDUP_REMOVED lines=8> */
[----:B------:R-:W0:Y:S01]  /*2a50*/  MUFU.TANH R27, R27 ;  /* 0x0000001b001b7308 */ /* 0x000e220000002400 */
[----:B-1234-:R-:W-:Y:S05]  /*2a60*/  @P2 BRA `(.L_x_959) ;  /* 0x00000000005c2947 */ /* 0x01efea0003800000 */
[----:B------:R-:W-:Y:S01]  /*2a70*/  IMAD R12, R9, UR41, R12 ;  /* 0x00000029090c7c24 */ /* 0x000fe2000f8e020c */
[----:B------:R-:W-:Y:S03]  /*2a80*/  BSSY B0, `(.L_x_960) ;  /* 0x0000011000007945 */ /* 0x000fe60003800000 */
[----:B------:R-:W-:-:S05]  /*2a90*/  IMAD.IADD R12, R12, 0x1, -R11 ;  /* 0x000000010c0c7824 */ /* 0x000fca00078e0a0b */
[----:B------:R-:W-:-:S13]  /*2aa0*/  ISETP.GT.AND P2, PT, R12, -0x1, PT ;  /* 0xffffffff0c00780c */ /* 0x000fda0003f44270 */
[----:B------:R-:W-:Y:S05]  /*2ab0*/  @P2 BRA `(.L_x_961) ;  /* 0x0000000000202947 */ /* 0x000fea0003800000 */
[----:B------:R-:W-:Y:S01]  /*2ac0*/  UISETP.NE.AND UP2, UPT, UR7, 0x1, UPT ;  /* 0x000000010700788c */ /* 0x000fe2000bf45270 */
[----:B------:R-:W-:-:S05]  /*2ad0*/  LOP3.LUT R12, RZ, R12, RZ, 0x33, !PT ;  /* 0x0000000cff0c7212 */ /* 0x000fca00078e33ff */
[----:B------:R-:W-:-:S05]  /*2ae0*/  PLOP3.LUT P2, PT, PT, PT, UP2, 0x80, 0x0 ;  /* 0x000000000000781c */ /* 0x000fca0003f4f028 */
[----:B------:R-:W-:-:S08]  /*2af0*/  @UP2 ULDC.64 UR10, c[0x0][0x9e8] ;  /* 0x00027a00000a2ab9 */ /* 0x000fd00000000a00 */
[----:B------:R-:W-:-:S05]  /*2b00*/  @P2 IMAD.HI.U32 R14, R12, UR10, RZ ;  /* 0x0000000a0c0e2c27 */ /* 0x000fca000f8e00ff */
[----:B------:R-:W-:-:S04]  /*2b10*/  @P2 SHF.R.U32.HI R12, RZ, UR11, R14 ;  /* 0x0000000bff0c2c19 */ /* 0x000fc8000801160e */
[----:B------:R-:W-:Y:S01]  /*2b20*/  LOP3.LUT R12, RZ, R12, RZ, 0x33, !PT ;  /* 0x0000000cff0c7212 */ /* 0x000fe200078e33ff */
[----:B------:R-:W-:Y:S06]  /*2b30*/  BRA `(.L_x_962) ;  /* 0x0000000000147947 */ /* 0x000fec0003800000 */
.L_x_961:
[----:B------:R-:W-:-:S06]  /*2b40*/  UISETP.NE.AND UP2, UPT, UR7, 0x1, UPT ;  /* 0x000000010700788c */ /* 0x000fcc000bf45270 */
[----:B------:R-:W-:-:S05]  /*2b50*/  PLOP3.LUT P2, PT, PT, PT, UP2, 0x80, 0x0 ;  /* 0x000000000000781c */ /* 0x000fca0003f4f028 */
[----:B------:R-:W-:-:S08]  /*2b60*/  @UP2 ULDC.64 UR10, c[0x0][0x9e8] ;  /* 0x00027a00000a2ab9 */ /* 0x000fd00000000a00 */
[----:B------:R-:W-:-:S05]  /*2b70*/  @P2 IMAD.HI.U32 R14, R12, UR10, RZ ;  /* 0x0000000a0c0e2c27 */ /* 0x000fca000f8e00ff */
[----:B------:R-:W-:-:S07]  /*2b80*/  @P2 SHF.R.U32.HI R12, RZ, UR11, R14 ;  /* 0x0000000bff0c2c19 */ /* 0x000fce000801160e */
.L_x_962:
[----:B------:R-:W-:Y:S05]  /*2b90*/  BSYNC B0 ;  /* 0x0000000000007941 */ /* 0x000fea0003800000 */
.L_x_960:
[----:B------:R-:W-:-:S04]  /*2ba0*/  IMAD R51, R12, UR7, -R79 ;  /* 0x000000070c337c24 */ /* 0x000fc8000f8e0a4f */
[----:B------:R-:W-:-:S05]  /*2bb0*/  IMAD R51, R16, -0x2, R51 ;  /* 0xfffffffe10337824 */ /* 0x000fca00078e0233 */
[----:B------:R-:W-:Y:S02]  /*2bc0*/  VIMNMX R34, R34, R51, !PT ;  /* 0x0000003322227248 */ /* 0x000fe40007fe0100 */
[----:B------:R-:W-:-:S07]  /*2bd0*/  VIADDMNMX R10, R51, UR7, R10, PT ;  /* 0x00000007330a7c46 */ /* 0x000fce000b80010a */
.L_x_959:
[C---:B------:R-:W-:Y:S01]  /*2be0*/  ISETP.GE.AND P2, PT, R42.reuse, 0x2, PT ;  /* 0x000000022a00780c */ /* 0x040fe20003f46270 */
[----:B------:R-:W1:Y:S01]  /*2bf0*/  SHFL.IDX PT, R30, R30, 0x1, 0x1c1f ;  /* 0x003c1f001e1e7f89 */ /* 0x000e6200000e0000 */
[----:B------:R-:W-:Y:S02]  /*2c00*/  ISETP.GE.AND P5, PT, R42, 0xa, PT ;  /* 0x0000000a2a00780c */ /* 0x000fe40003fa6270 */
[----:B------:R-:W-:Y:S02]  /*2c10*/  ISETP.GT.AND P3, PT, R34, 0x1, !P2 ;  /* 0x000000012200780c */ /* 0x000fe40005764270 */
[----:B------:R-:W-:Y:S02]  /*2c20*/  ISETP.GE.AND P4, PT, R42, 0x9, PT ;  /* 0x000000092a00780c */ /* 0x000fe40003f86270 */
[----:B------:R-:W-:Y:S02]  /*2c30*/  ISETP.LT.OR P3, PT, R10, 0x2, P3 ;  /* 0x000000020a00780c */ /* 0x000fe40001f61670 */
[----:B------:R-:W-:-:S02]  /*2c40*/  P2R R54, PR, RZ, 0x10 ;  /* 0x00000010ff367803 */ /* 0x000fc40000000000 */
[----:B------:R-:W-:Y:S02]  /*2c50*/  FSEL R122, R8, -INF , !P3 ;  /* 0xff800000087a7808 */ /* 0x000fe40005800000 */
[----:B------:R-:W-:Y:S02]  /*2c60*/  ISETP.GT.AND P3, PT, R34, 0x9, !P5 ;  /* 0x000000092200780c */ /* 0x000fe40006f64270 */
[----:B------:R-:W-:Y:S02]  /*2c70*/  P2R R58, PR, RZ, 0x20 ;  /* 0x00000020ff3a7803 */ /* 0x000fe40000000000 */
[----:B------:R-:W-:Y:S02]  /*2c80*/  ISETP.LT.OR P3, PT, R10, 0xa, P3 ;  /* 0x0000000a0a00780c */ /* 0x000fe40001f61670 */
[----:B------:R-:W-:Y:S02]  /*2c90*/  ISETP.GT.AND P4, PT, R34, 0x8, !P4 ;  /* 0x000000082200780c */ /* 0x000fe40006784270 */
[----:B------:R-:W-:-:S02]  /*2ca0*/  ISETP.GE.AND P5, PT, R42, 0x11, PT ;  /* 0x000000112a00780c */ /* 0x000fc40003fa6270 */
[----:B------:R-:W-:Y:S02]  /*2cb0*/  FSEL R126, R20, -INF , !P3 ;  /* 0xff800000147e7808 */ /* 0x000fe40005800000 */
[----:B------:R-:W-:Y:S02]  /*2cc0*/  ISETP.LT.OR P4, PT, R10, 0x9, P4 ;  /* 0x000000090a00780c */ /* 0x000fe40002781670 */
[----:B------:R-:W-:Y:S02]  /*2cd0*/  ISETP.GT.AND P3, PT, R34, 0x10, !P5 ;  /* 0x000000102200780c */ /* 0x000fe40006f64270 */
[----:B0-----:R-:W-:Y:S02]  /*2ce0*/  FSEL R124, R28, -INF , !P4 ;  /* 0xff8000001c7c7808 */ /* 0x001fe40006000000 */
[----:B------:R-:W-:Y:S02]  /*2cf0*/  ISETP.LT.OR P3, PT, R10, 0x11, P3 ;  /* 0x000000110a00780c */ /* 0x000fe40001f61670 */
[----:B------:R-:W-:-:S02]  /*2d00*/  ISETP.GE.AND P4, PT, R42, 0x12, PT ;  /* 0x000000122a00780c */ /* 0x000fc40003f86270 */
[----:B------:R-:W-:Y:S02]  /*2d10*/  FSEL R128, R32, -INF , !P3 ;  /* 0xff80000020807808 */ /* 0x000fe40005800000 */
[----:B------:R-:W-:Y:S02]  /*2d20*/  ISETP.GT.AND P3, PT, R34, 0x11, !P4 ;  /* 0x000000112200780c */ /* 0x000fe40006764270 */
[----:B------:R-:W-:Y:S02]  /*2d30*/  P2R R66, PR, RZ, 0x10 ;  /* 0x00000010ff427803 */ /* 0x000fe40000000000 */
[----:B------:R-:W-:Y:S02]  /*2d40*/  ISETP.LT.OR P3, PT, R10, 0x12, P3 ;  /* 0x000000120a00780c */ /* 0x000fe40001f61670 */
[----:B------:R-:W-:Y:S02]  /*2d50*/  ISETP.GE.AND P4, PT, R42, 0x19, PT ;  /* 0x000000192a00780c */ /* 0x000fe40003f86270 */
[----:B------:R-:W-:-:S02]  /*2d60*/  FSEL R84, R24, -INF , !P3 ;  /* 0xff80000018547808 */ /* 0x000fc40005800000 */
[----:B------:R-:W-:Y:S02]  /*2d70*/  ISETP.GT.AND P3, PT, R34, 0x18, !P4 ;  /* 0x000000182200780c */ /* 0x000fe40006764270 */
[----:B------:R-:W-:Y:S02]  /*2d80*/  P2R R70, PR, RZ, 0x10 ;  /* 0x00000010ff467803 */ /* 0x000fe40000000000 */
[----:B------:R-:W-:Y:S02]  /*2d90*/  ISETP.LT.OR P3, PT, R10, 0x19, P3 ;  /* 0x000000190a00780c */ /* 0x000fe40001f61670 */
[----:B------:R-:W-:Y:S02]  /*2da0*/  ISETP.GE.AND P4, PT, R42, 0x1a, PT ;  /* 0x0000001a2a00780c */ /* 0x000fe40003f86270 */
[----:B------:R-:W-:Y:S02]  /*2db0*/  FSEL R118, R36, -INF , !P3 ;  /* 0xff80000024767808 */ /* 0x000fe40005800000 */
[----:B------:R-:W-:-:S02]  /*2dc0*/  ISETP.GT.AND P3, PT, R34, 0x19, !P4 ;  /* 0x000000192200780c */ /* 0x000fc40006764270 */
[----:B------:R-:W-:Y:S02]  /*2dd0*/  P2R R74, PR, RZ, 0x10 ;  /* 0x00000010ff4a7803 */ /* 0x000fe40000000000 */
[----:B------:R-:W-:Y:S02]  /*2de0*/  ISETP.LT.OR P3, PT, R10, 0x1a, P3 ;  /* 0x0000001a0a00780c */ /* 0x000fe40001f61670 */
[----:B------:R-:W-:Y:S02]  /*2df0*/  ISETP.GE.AND P4, PT, R42, 0x21, PT ;  /* 0x000000212a00780c */ /* 0x000fe40003f86270 */
[----:B------:R-:W-:Y:S02]  /*2e00*/  FSEL R116, R116, -INF , !P3 ;  /* 0xff80000074747808 */ /* 0x000fe40005800000 */
[----:B------:R-:W-:Y:S02]  /*2e10*/  ISETP.GT.AND P3, PT, R34, 0x20, !P4 ;  /* 0x000000202200780c */ /* 0x000fe40006764270 */
[----:B------:R-:W-:-:S02]  /*2e20*/  P2R R78, PR, RZ, 0x10 ;  /* 0x00000010ff4e7803 */ /* 0x000fc40000000000 */
[----:B------:R-:W-:Y:S02]  /*2e30*/  ISETP.LT.OR P3, PT, R10, 0x21, P3 ;  /* 0x000000210a00780c */ /* 0x000fe40001f61670 */
[----:B------:R-:W-:Y:S02]  /*2e40*/  ISETP.GE.AND P4, PT, R42, 0x22, PT ;  /* 0x000000222a00780c */ /* 0x000fe40003f86270 */
[----:B------:R-:W-:Y:S02]  /*2e50*/  FSEL R114, R40, -INF , !P3 ;  /* 0xff80000028727808 */ /* 0x000fe40005800000 */
[----:B------:R-:W-:Y:S02]  /*2e60*/  ISETP.GT.AND P3, PT, R34, 0x21, !P4 ;  /* 0x000000212200780c */ /* 0x000fe40006764270 */
[----:B------:R-:W-:Y:S02]  /*2e70*/  P2R R82, PR, RZ, 0x10 ;  /* 0x00000010ff527803 */ /* 0x000fe40000000000 */
[----:B------:R-:W-:-:S02]  /*2e80*/  ISETP.LT.OR P3, PT, R10, 0x22, P3 ;  /* 0x000000220a00780c */ /* 0x000fc40001f61670 */
[----:B------:R-:W-:Y:S02]  /*2e90*/  ISETP.GE.AND P4, PT, R42, 0x29, PT ;  /* 0x000000292a00780c */ /* 0x000fe40003f86270 */
[----:B------:R-:W-:Y:S02]  /*2ea0*/  FSEL R112, R112, -INF , !P3 ;  /* 0xff80000070707808 */ /* 0x000fe40005800000 */
[----:B------:R-:W-:Y:S02]  /*2eb0*/  ISETP.GT.AND P3, PT, R34, 0x28, !P4 ;  /* 0x000000282200780c */ /* 0x000fe40006764270 */
[----:B------:R-:W-:Y:S02]  /*2ec0*/  P2R R87, PR, RZ, 0x10 ;  /* 0x00000010ff577803 */ /* 0x000fe40000000000 */
        /* <DEDUP_REMOVED lines=47> */
[----:B------:R-:W-:Y:S01]  /*31c0*/  FSEL R92, R61, -INF , !P3 ;  /* 0xff8000003d5c7808 */ /* 0x000fe20005800000 */
[----:B-1----:R-:W-:Y:S01]  /*31d0*/  IMAD.IADD R61, R50, 0x1, R30 ;  /* 0x00000001323d7824 */ /* 0x002fe200078e021e */
        /* <DEDUP_REMOVED lines=38> */
[----:B------:R-:W-:Y:S02]  /*3440*/  P2R R62, PR, RZ, 0x20 ;  /* 0x00000020ff3e7803 */ /* 0x000fe40000000000 */
[----:B------:R-:W-:Y:S02]  /*3450*/  FSEL R20, R77, -INF , !P3 ;  /* 0xff8000004d147808 */ /* 0x000fe40005800000 */
[----:B------:R-:W-:Y:S02]  /*3460*/  ISETP.GE.AND P3, PT, R42, 0x71, PT ;  /* 0x000000712a00780c */ /* 0x000fe40003f66270 */
[----:B------:R-:W-:Y:S02]  /*3470*/  VIADDMNMX R51, R30, R83, R46, PT ;  /* 0x000000531e337246 */ /* 0x000fe4000380012e */
[----:B------:R-:W-:-:S04]  /*3480*/  ISETP.GT.AND P4, PT, R34, 0x70, !P3 ;  /* 0x000000702200780c */ /* 0x000fc80005f84270 */
[----:B------:R-:W-:-:S04]  /*3490*/  ISETP.LT.OR P4, PT, R10, 0x71, P4 ;  /* 0x000000710a00780c */ /* 0x000fc80002781670 */
[----:B------:R-:W-:Y:S02]  /*34a0*/  FSEL R14, R80, -INF , !P4 ;  /* 0xff800000500e7808 */ /* 0x000fe40006000000 */
[----:B------:R-:W-:-:S04]  /*34b0*/  ISETP.GE.AND P4, PT, R42, 0x72, PT ;  /* 0x000000722a00780c */ /* 0x000fc80003f86270 */
        /* <DEDUP_REMOVED lines=8> */
[----:B------:R-:W-:Y:S02]  /*3540*/  P2R R73, PR, RZ, 0x40 ;  /* 0x00000040ff497803 */ /* 0x000fe40000000000 */
[----:B------:R-:W-:-:S04]  /*3550*/  ISETP.GT.AND P6, PT, R34, RZ, !P6 ;  /* 0x000000ff2200720c */ /* 0x000fc800077c4270 */
[----:B------:R-:W-:-:S04]  /*3560*/  ISETP.LT.OR P6, PT, R10, 0x1, P6 ;  /* 0x000000010a00780c */ /* 0x000fc800037c1670 */
[----:B------:R-:W-:Y:S02]  /*3570*/  FSEL R120, R7, -INF , !P6 ;  /* 0xff80000007787808 */ /* 0x000fe40007000000 */
[----:B------:R-:W-:-:S04]  /*3580*/  ISETP.GE.AND P6, PT, R42, 0x7a, PT ;  /* 0x0000007a2a00780c */ /* 0x000fc80003fc6270 */
[----:B------:R-:W-:Y:S02]  /*3590*/  P2R R77, PR, RZ, 0x40 ;  /* 0x00000040ff4d7803 */ /* 0x000fe40000000000 */
[----:B------:R-:W-:-:S04]  /*35a0*/  ISETP.GT.AND P6, PT, R34, 0x79, !P6 ;  /* 0x000000792200780c */ /* 0x000fc800077c4270 */
[----:B------:R-:W-:-:S04]  /*35b0*/  ISETP.LT.OR P6, PT, R10, 0x7a, P6 ;  /* 0x0000007a0a00780c */ /* 0x000fc800037c1670 */
[----:B------:R-:W-:Y:S02]  /*35c0*/  FSEL R10, R85, -INF , !P6 ;  /* 0xff800000550a7808 */ /* 0x000fe40007000000 */
[----:B------:R-:W-:-:S13]  /*35d0*/  PLOP3.LUT P6, PT, PT, PT, UP1, 0x40, 0x0 ;  /* 0x000000000000781c */ /* 0x000fda0003fce818 */
[----:B------:R-:W-:Y:S05]  /*35e0*/  @P6 BRA `(.L_x_963) ;  /* 0x0000000000646947 */ /* 0x000fea0003800000 */
        /* <DEDUP_REMOVED lines=9> */
[----:B------:R-:W-:Y:S01]  /*3680*/  @P6 IMAD.HI.U32 R7, R30, UR10, RZ ;  /* 0x0000000a1e076c27 */ /* 0x000fe2000f8e00ff */
[----:B------:R-:W-:-:S13]  /*3690*/  PLOP3.LUT P6, PT, PT, PT, UP2, 0x80, 0x0 ;  /* 0x000000000000781c */ /* 0x000fda0003fcf028 */
[----:B------:R-:W-:-:S04]  /*36a0*/  @P6 SHF.R.U32.HI R30, RZ, UR11, R7 ;  /* 0x0000000bff1e6c19 */ /* 0x000fc80008011607 */
[----:B------:R-:W-:Y:S01]  /*36b0*/  LOP3.LUT R30, RZ, R30, RZ, 0x33, !PT ;  /* 0x0000001eff1e7212 */ /* 0x000fe200078e33ff */
[----:B------:R-:W-:Y:S06]  /*36c0*/  BRA `(.L_x_966) ;  /* 0x0000000000187947 */ /* 0x000fec0003800000 */
.L_x_965:
[----:B------:R-:W-:-:S06]  /*36d0*/  UISETP.NE.AND UP2, UPT, UR7, 0x1, UPT ;  /* 0x000000010700788c */ /* 0x000fcc000bf45270 */
[----:B------:R-:W-:-:S05]  /*36e0*/  PLOP3.LUT P6, PT, PT, PT, UP2, 0x80, 0x0 ;  /* 0x000000000000781c */ /* 0x000fca0003fcf028 */
[----:B------:R-:W-:-:S08]  /*36f0*/  @UP2 ULDC.64 UR10, c[0x0][0x9e8] ;  /* 0x00027a00000a2ab9 */ /* 0x000fd00000000a00 */
[----:B------:R-:W-:Y:S01]  /*3700*/  @P6 IMAD.HI.U32 R7, R30, UR10, RZ ;  /* 0x0000000a1e076c27 */ /* 0x000fe2000f8e00ff */
[----:B------:R-:W-:-:S13]  /*3710*/  PLOP3.LUT P6, PT, PT, PT, UP2, 0x80, 0x0 ;  /* 0x000000000000781c */ /* 0x000fda0003fcf028 */
[----:B------:R-:W-:-:S07]  /*3720*/  @P6 SHF.R.U32.HI R30, RZ, UR11, R7 ;  /* 0x0000000bff1e6c19 */ /* 0x000fce0008011607 */
.L_x_966:
[----:B------:R-:W-:Y:S05]  /*3730*/  BSYNC B0 ;  /* 0x0000000000007941 */ /* 0x000fea0003800000 */
.L_x_964:
[----:B------:R-:W-:-:S04]  /*3740*/  IMAD R7, R30, UR7, -R79 ;  /* 0x000000071e077c24 */ /* 0x000fc8000f8e0a4f */
[----:B------:R-:W-:-:S05]  /*3750*/  IMAD R30, R16, -0x2, R7 ;  /* 0xfffffffe101e7824 */ /* 0x000fca00078e0207 */
[----:B------:R-:W-:Y:S02]  /*3760*/  VIMNMX R61, R61, R30, !PT ;  /* 0x0000001e3d3d7248 */ /* 0x000fe40007fe0100 */
[----:B------:R-:W-:-:S07]  /*3770*/  VIADDMNMX R51, R30, UR7, R51, PT ;  /* 0x000000071e337c46 */ /* 0x000fce000b800133 */
.L_x_963:
[----:B------:R-:W-:Y:S01]  /*3780*/  ISETP.GT.AND P2, PT, R61, 0x1, !P2 ;  /* 0x000000013d00780c */ /* 0x000fe20005744270 */
[----:B------:R-:W-:Y:S01]  /*3790*/  ULDC UR10, c[0x0][0x988] ;  /* 0x00026200000a7ab9 */ /* 0x000fe20000000800 */
[----:B------:R-:W-:Y:S01]  /*37a0*/  ISETP.NE.AND P6, PT, R62, RZ, PT ;  /* 0x000000ff3e00720c */ /* 0x000fe20003fc5270 */
[----:B------:R-:W-:Y:S01]  /*37b0*/  @UP0 ULDC UR15, c[0x0][0x450] ;  /* 0x00011400000f0ab9 */ /* 0x000fe20000000800 */
[----:B------:R-:W-:Y:S01]  /*37c0*/  ISETP.LT.OR P2, PT, R51, 0x2, P2 ;  /* 0x000000023300780c */ /* 0x000fe20001741670 */
[----:B------:R-:W-:Y:S01]  /*37d0*/  UMOV UR14, UR42 ;  /* 0x0000002a000e7c82 */ /* 0x000fe20008000000 */
[----:B------:R-:W-:Y:S02]  /*37e0*/  ISETP.GT.AND P3, PT, R61, 0x70, !P3 ;  /* 0x000000703d00780c */ /* 0x000fe40005f64270 */
[----:B------:R-:W-:Y:S02]  /*37f0*/  FSEL R30, R6, -INF , !P2 ;  /* 0xff800000061e7808 */ /* 0x000fe40005000000 */
[----:B------:R-:W-:-:S02]  /*3800*/  ISETP.NE.AND P2, PT, R54, RZ, PT ;  /* 0x000000ff3600720c */ /* 0x000fc40003f45270 */
[----:B------:R-:W-:Y:S02]  /*3810*/  FMNMX.FTZ R6, R120, R122, !PT ;  /* 0x0000007a78067209 */ /* 0x000fe40007810000 */
[----:B------:R-:W-:Y:S02]  /*3820*/  ISETP.GT.AND P2, PT, R61, 0x8, !P2 ;  /* 0x000000083d00780c */ /* 0x000fe40005744270 */
[----:B------:R-:W-:Y:S02]  /*3830*/  FMNMX.FTZ R6, R124, R6, !PT ;  /* 0x000000067c067209 */ /* 0x000fe40007810000 */
[----:B------:R-:W-:Y:S02]  /*3840*/  ISETP.LT.OR P2, PT, R51, 0x9, P2 ;  /* 0x000000093300780c */ /* 0x000fe40001741670 */
[----:B------:R-:W-:Y:S02]  /*3850*/  FMNMX.FTZ R6, R126, R6, !PT ;  /* 0x000000067e067209 */ /* 0x000fe40007810000 */
[----:B------:R-:W-:-:S02]  /*3860*/  FSEL R34, R13, -INF , !P2 ;  /* 0xff8000000d227808 */ /* 0x000fc40005000000 */
[----:B------:R-:W-:Y:S02]  /*3870*/  ISETP.NE.AND P2, PT, R58, RZ, PT ;  /* 0x000000ff3a00720c */ /* 0x000fe40003f45270 */
[----:B------:R-:W-:Y:S02]  /*3880*/  FMNMX.FTZ R7, R128, R6, !PT ;  /* 0x0000000680077209 */ /* 0x000fe40007810000 */
[----:B------:R-:W-:Y:S02]  /*3890*/  ISETP.GT.AND P2, PT, R61, 0x9, !P2 ;  /* 0x000000093d00780c */ /* 0x000fe40005744270 */
[----:B------:R-:W-:Y:S02]  /*38a0*/  FMNMX.FTZ R7, R84, R7, !PT ;  /* 0x0000000754077209 */ /* 0x000fe40007810000 */
[----:B------:R-:W-:Y:S02]  /*38b0*/  ISETP.LT.OR P2, PT, R51, 0xa, P2 ;  /* 0x0000000a3300780c */ /* 0x000fe40001741670 */
[----:B------:R-:W-:-:S02]  /*38c0*/  FMNMX.FTZ R7, R118, R7, !PT ;  /* 0x0000000776077209 */ /* 0x000fc40007810000 */
[----:B------:R-:W-:Y:S02]  /*38d0*/  FSEL R36, R15, -INF , !P2 ;  /* 0xff8000000f247808 */ /* 0x000fe40005000000 */
[----:B------:R-:W-:Y:S02]  /*38e0*/  ISETP.GT.AND P2, PT, R61, 0x10, !P6 ;  /* 0x000000103d00780c */ /* 0x000fe40007744270 */
[----:B------:R-:W-:Y:S02]  /*38f0*/  ISETP.NE.AND P6, PT, R40, RZ, PT ;  /* 0x000000ff2800720c */ /* 0x000fe40003fc5270 */
        /* <DEDUP_REMOVED lines=10> */
[----:B------:R-:W-:Y:S02]  /*39a0*/  ISETP.NE.AND P2, PT, R70, RZ, PT ;  /* 0x000000ff4600720c */ /* 0x000fe40003f45270 */
[----:B------:R-:W-:Y:S02]  /*39b0*/  FMNMX.FTZ R7, R108, R7, !PT ;  /* 0x000000076c077209 */ /* 0x000fe40007810000 */
[----:B------:R-:W-:Y:S02]  /*39c0*/  ISETP.GT.AND P2, PT, R61, 0x18, !P2 ;  /* 0x000000183d00780c */ /* 0x000fe40005744270 */
[----:B------:R-:W-:Y:S02]  /*39d0*/  FMNMX.FTZ R7, R106, R7, !PT ;  /* 0x000000076a077209 */ /* 0x000fe40007810000 */
[----:B------:R-:W-:-:S02]  /*39e0*/  ISETP.LT.OR P2, PT, R51, 0x19, P2 ;  /* 0x000000193300780c */ /* 0x000fc40001741670 */
[----:B------:R-:W-:Y:S02]  /*39f0*/  FMNMX.FTZ R7, R104, R7, !PT ;  /* 0x0000000768077209 */ /* 0x000fe40007810000 */
[----:B------:R-:W-:Y:S02]  /*3a00*/  FSEL R42, R31, -INF , !P2 ;  /* 0xff8000001f2a7808 */ /* 0x000fe40005000000 */
[----:B------:R-:W-:Y:S02]  /*3a10*/  ISETP.NE.AND P2, PT, R74, RZ, PT ;  /* 0x000000ff4a00720c */ /* 0x000fe40003f45270 */
[----:B------:R-:W-:Y:S02]  /*3a20*/  FMNMX.FTZ R7, R102, R7, !PT ;  /* 0x0000000766077209 */ /* 0x000fe40007810000 */
[----:B------:R-:W-:Y:S02]  /*3a30*/  ISETP.GT.AND P2, PT, R61, 0x19, !P2 ;  /* 0x000000193d00780c */ /* 0x000fe40005744270 */
[----:B------:R-:W-:-:S02]  /*3a40*/  FMNMX.FTZ R7, R100, R7, !PT ;  /* 0x0000000764077209 */ /* 0x000fc40007810000 */
[----:B------:R-:W-:Y:S02]  /*3a50*/  ISETP.LT.OR P2, PT, R51, 0x1a, P2 ;  /* 0x0000001a3300780c */ /* 0x000fe40001741670 */
[----:B------:R-:W-:Y:S02]  /*3a60*/  FMNMX.FTZ R7, R98, R7, !PT ;  /* 0x0000000762077209 */ /* 0x000fe40007810000 */
[----:B------:R-:W-:Y:S02]  /*3a70*/  FSEL R44, R33, -INF , !P2 ;  /* 0xff800000212c7808 */ /* 0x000fe40005000000 */
[----:B------:R-:W-:Y:S02]  /*3a80*/  ISETP.NE.AND P2, PT, R78, RZ, PT ;  /* 0x000000ff4e00720c */ /* 0x000fe40003f45270 */
[----:B------:R-:W-:Y:S02]  /*3a90*/  FMNMX.FTZ R7, R96, R7, !PT ;  /* 0x0000000760077209 */ /* 0x000fe40007810000 */
[----:B------:R-:W-:-:S02]  /*3aa0*/  ISETP.GT.AND P2, PT, R61, 0x20, !P2 ;  /* 0x000000203d00780c */ /* 0x000fc40005744270 */
[----:B------:R-:W-:Y:S02]  /*3ab0*/  FMNMX.FTZ R7, R94, R7, !PT ;  /* 0x000000075e077209 */ /* 0x000fe40007810000 */
[----:B------:R-:W-:Y:S02]  /*3ac0*/  ISETP.LT.OR P2, PT, R51, 0x21, P2 ;  /* 0x000000213300780c */ /* 0x000fe40001741670 */
[----:B------:R-:W-:Y:S02]  /*3ad0*/  FMNMX.FTZ R7, R92, R7, !PT ;  /* 0x000000075c077209 */ /* 0x000fe40007810000 */
[----:B------:R-:W-:Y:S02]  /*3ae0*/  FSEL R46, R35, -INF , !P2 ;  /* 0xff800000232e7808 */ /* 0x000fe40005000000 */
[----:B------:R-:W-:Y:S02]  /*3af0*/  ISETP.NE.AND P2, PT, R82, RZ, PT ;  /* 0x000000ff5200720c */ /* 0x000fe40003f45270 */
[----:B------:R-:W-:-:S02]  /*3b00*/  FMNMX.FTZ R7, R90, R7, !PT ;  /* 0x000000075a077209 */ /* 0x000fc40007810000 */
[----:B------:R-:W-:Y:S02]  /*3b10*/  ISETP.GT.AND P2, PT, R61, 0x21, !P2 ;  /* 0x000000213d00780c */ /* 0x000fe40005744270 */
[----:B------:R-:W-:Y:S02]  /*3b20*/  FMNMX.FTZ R7, R88, R7, !PT ;  /* 0x0000000758077209 */ /* 0x000fe40007810000 */
[----:B------:R-:W-:Y:S02]  /*3b30*/  ISETP.LT.OR P2, PT, R51, 0x22, P2 ;  /* 0x000000223300780c */ /* 0x000fe40001741670 */
[----:B------:R-:W-:Y:S02]  /*3b40*/  FMNMX.FTZ R7, R86, R7, !PT ;  /* 0x0000000756077209 */ /* 0x000fe40007810000 */
        /* <DEDUP_REMOVED lines=20> */
[----:B------:R-:W-:Y:S01]  /*3c90*/  FMNMX.FTZ R13, R10, R7, !PT ;  /* 0x000000070a0d7209 */ /* 0x000fe20007810000 */
[----:B------:R-:W-:Y:S01]  /*3ca0*/  IMAD.U32 R7, RZ, RZ, UR10 ;  /* 0x0000000aff077e24 */ /* 0x000fe2000f8e00ff */
[----:B------:R-:W-:Y:S01]  /*3cb0*/  FSEL R54, R43, -INF , !P2 ;  /* 0xff8000002b367808 */ /* 0x000fe20005000000 */
[----:B------:R-:W-:Y:S01]  /*3cc0*/  @UP0 ULDC UR10, c[0x0][0x44c] ;  /* 0x00011300000a0ab9 */ /* 0x000fe20000000800 */
[----:B------:R-:W-:Y:S01]  /*3cd0*/  ISETP.NE.AND P2, PT, R97, RZ, PT ;  /* 0x000000ff6100720c */ /* 0x000fe20003f45270 */
[----:B------:R-:W0:Y:S01]  /*3ce0*/  SHFL.BFLY PT, R6, R13, 0x2, 0x1f ;  /* 0x0c401f000d067f89 */ /* 0x000e2200000e0000 */
[C---:B------:R-:W-:Y:S01]  /*3cf0*/  ISETP.GT.AND P4, PT, R61.reuse, 0x71, !P4 ;  /* 0x000000713d00780c */ /* 0x040fe20006784270 */
[----:B------:R-:W-:Y:S01]  /*3d00*/  UIMAD.WIDE.U32 UR10, UR42, UR10, URZ ;  /* 0x0000000a2a0a72a5 */ /* 0x000fe2000f8e003f */
[----:B------:R-:W-:Y:S02]  /*3d10*/  ISETP.GT.AND P2, PT, R61, 0x31, !P2 ;  /* 0x000000313d00780c */ /* 0x000fe40005744270 */
[C---:B------:R-:W-:Y:S01]  /*3d20*/  ISETP.LT.OR P3, PT, R51.reuse, 0x71, P3 ;  /* 0x000000713300780c */ /* 0x040fe20001f61670 */
[----:B------:R-:W-:Y:S01]  /*3d30*/  @UP0 USHF.R.U32.HI UR14, URZ, UR15, UR11 ;  /* 0x0000000f3f0e0299 */ /* 0x000fe2000801160b */
[----:B------:R-:W-:-:S02]  /*3d40*/  ISETP.LT.OR P2, PT, R51, 0x32, P2 ;  /* 0x000000323300780c */ /* 0x000fc40001741670 */
[----:B------:R-:W-:Y:S01]  /*3d50*/  ISETP.GT.AND P5, PT, R61, 0x78, !P5 ;  /* 0x000000783d00780c */ /* 0x000fe20006fa4270 */
[----:B------:R-:W-:Y:S01]  /*3d60*/  UIADD3 UR47, UR47, UR14, URZ ;  /* 0x0000000e2f2f7290 */ /* 0x000fe2000fffe03f */
[----:B------:R-:W-:Y:S02]  /*3d70*/  FSEL R56, R45, -INF , !P2 ;  /* 0xff8000002d387808 */ /* 0x000fe40005000000 */
[----:B------:R-:W-:Y:S01]  /*3d80*/  ISETP.NE.AND P2, PT, R99, RZ, PT ;  /* 0x000000ff6300720c */ /* 0x000fe20003f45270 */
[----:B------:R-:W-:Y:S01]  /*3d90*/  UIADD3 UR6, UR47, UR6, URZ ;  /* 0x000000062f067290 */ /* 0x000fe2000fffe03f */
[----:B------:R-:W-:Y:S02]  /*3da0*/  ISETP.LT.OR P4, PT, R51, 0x72, P4 ;  /* 0x000000723300780c */ /* 0x000fe40002781670 */
[----:B------:R-:W-:Y:S02]  /*3db0*/  ISETP.GT.AND P2, PT, R61, 0x38, !P2 ;  /* 0x000000383d00780c */ /* 0x000fe40005744270 */
[----:B------:R-:W-:-:S02]  /*3dc0*/  ISETP.LT.OR P5, PT, R51, 0x79, P5 ;  /* 0x000000793300780c */ /* 0x000fc40002fa1670 */
[----:B------:R-:W-:Y:S02]  /*3dd0*/  ISETP.LT.OR P2, PT, R51, 0x39, P2 ;  /* 0x000000393300780c */ /* 0x000fe40001741670 */
[----:B0-----:R-:W-:Y:S02]  /*3de0*/  FMNMX.FTZ R15, R13, R6, !PT ;  /* 0x000000060d0f7209 */ /* 0x001fe40007810000 */
[----:B------:R-:W-:Y:S02]  /*3df0*/  FSEL R58, R47, -INF , !P2 ;  /* 0xff8000002f3a7808 */ /* 0x000fe40005000000 */
[----:B------:R-:W-:Y:S01]  /*3e00*/  ISETP.GT.AND P2, PT, R61, 0x39, !P6 ;  /* 0x000000393d00780c */ /* 0x000fe20007744270 */
[----:B------:R-:W0:Y:S01]  /*3e10*/  SHFL.BFLY PT, R6, R15, 0x1, 0x1f ;  /* 0x0c201f000f067f89 */ /* 0x000e2200000e0000 */
[----:B------:R-:W-:Y:S02]  /*3e20*/  ISETP.NE.AND P6, PT, R60, RZ, PT ;  /* 0x000000ff3c00720c */ /* 0x000fe40003fc5270 */
[----:B------:R-:W-:-:S04]  /*3e30*/  ISETP.LT.OR P2, PT, R51, 0x3a, P2 ;  /* 0x0000003a3300780c */ /* 0x000fc80001741670 */
[----:B------:R-:W-:Y:S02]  /*3e40*/  FSEL R60, R49, -INF , !P2 ;  /* 0xff800000313c7808 */ /* 0x000fe40005000000 */
[----:B------:R-:W-:-:S04]  /*3e50*/  ISETP.NE.AND P2, PT, R101, RZ, PT ;  /* 0x000000ff6500720c */ /* 0x000fc80003f45270 */
[----:B------:R-:W-:-:S04]  /*3e60*/  ISETP.GT.AND P2, PT, R61, 0x40, !P2 ;  /* 0x000000403d00780c */ /* 0x000fc80005744270 */
[----:B------:R-:W-:-:S04]  /*3e70*/  ISETP.LT.OR P2, PT, R51, 0x41, P2 ;  /* 0x000000413300780c */ /* 0x000fc80001741670 */
[----:B------:R-:W-:Y:S02]  /*3e80*/  FSEL R62, R53, -INF , !P2 ;  /* 0xff800000353e7808 */ /* 0x000fe40005000000 */
[----:B------:R-:W-:Y:S02]  /*3e90*/  ISETP.NE.AND P2, PT, R103, RZ, PT ;  /* 0x000000ff6700720c */ /* 0x000fe40003f45270 */
[----:B0-----:R-:W-:Y:S02]  /*3ea0*/  FMNMX.FTZ R6, R15, R6, !PT ;  /* 0x000000060f067209 */ /* 0x001fe40007810000 */
[----:B------:R-:W-:-:S03]  /*3eb0*/  ISETP.GT.AND P2, PT, R61, 0x41, !P2 ;  /* 0x000000413d00780c */ /* 0x000fc60005744270 */
[----:B------:R-:W-:Y:S01]  /*3ec0*/  FFMA.FTZ R21, R6, R7, -8 ;  /* 0xc100000006157423 */ /* 0x000fe20000010007 */
[----:B------:R-:W-:-:S04]  /*3ed0*/  ISETP.LT.OR P2, PT, R51, 0x42, P2 ;  /* 0x000000423300780c */ /* 0x000fc80001741670 */
[----:B------:R-:W-:Y:S02]  /*3ee0*/  FSEL R64, R55, -INF , !P2 ;  /* 0xff80000037407808 */ /* 0x000fe40005000000 */
[----:B------:R-:W-:-:S04]  /*3ef0*/  ISETP.NE.AND P2, PT, R105, RZ, PT ;  /* 0x000000ff6900720c */ /* 0x000fc80003f45270 */
[----:B------:R-:W-:-:S04]  /*3f00*/  ISETP.GT.AND P2, PT, R61, 0x48, !P2 ;  /* 0x000000483d00780c */ /* 0x000fc80005744270 */
        /* <DEDUP_REMOVED lines=30> */
[----:B------:R-:W-:Y:S02]  /*40f0*/  ISETP.GT.AND P2, PT, R61, 0x68, !P6 ;  /* 0x000000683d00780c */ /* 0x000fe40007744270 */
[----:B------:R-:W-:Y:S02]  /*4100*/  ISETP.NE.AND P6, PT, R73, RZ, PT ;  /* 0x000000ff4900720c */ /* 0x000fe40003fc5270 */
[----:B------:R-:W-:-:S04]  /*4110*/  ISETP.LT.OR P2, PT, R51, 0x69, P2 ;  /* 0x000000693300780c */ /* 0x000fc80001741670 */
[----:B------:R-:W-:Y:S02]  /*4120*/  FSEL R76, R93, -INF , !P2 ;  /* 0xff8000005d4c7808 */ /* 0x000fe40005000000 */
[----:B------:R-:W-:-:S04]  /*4130*/  FSETP.NEU.FTZ.AND P2, PT, R6, -INF , PT ;  /* 0xff8000000600780b */ /* 0x000fc80003f5d000 */
[----:B------:R-:W-:Y:S02]  /*4140*/  FSEL R35, R21, RZ, P2 ;  /* 0x000000ff15237208 */ /* 0x000fe40001000000 */
[----:B------:R-:W-:Y:S02]  /*4150*/  ISETP.GT.AND P2, PT, R61, RZ, !P6 ;  /* 0x000000ff3d00720c */ /* 0x000fe40007744270 */
[----:B------:R-:W-:Y:S01]  /*4160*/  ISETP.NE.AND P6, PT, R77, RZ, PT ;  /* 0x000000ff4d00720c */ /* 0x000fe20003fc5270 */
[----:B------:R-:W-:-:S01]  /*4170*/  FFMA.FTZ R33, R126, R7, -R35 ;  /* 0x000000077e217223 */ /* 0x000fc20000010823 */
[----:B------:R-:W-:Y:S01]  /*4180*/  ISETP.LT.OR P2, PT, R51, 0x1, P2 ;  /* 0x000000013300780c */ /* 0x000fe20001741670 */
[----:B------:R-:W-:-:S01]  /*4190*/  FFMA.FTZ R45, R100, R7, -R35 ;  /* 0x00000007642d7223 */ /* 0x000fc20000010823 */
[-CC-:B------:R-:W-:Y:S01]  /*41a0*/  FFMA.FTZ R102, R102, R7.reuse, -R35.reuse ;  /* 0x0000000766667223 */ /* 0x180fe20000010823 */
[----:B------:R-:W-:Y:S01]  /*41b0*/  ISETP.GT.AND P6, PT, R61, 0x79, !P6 ;  /* 0x000000793d00780c */ /* 0x000fe200077c4270 */
[-CC-:B------:R-:W-:Y:S01]  /*41c0*/  FFMA.FTZ R104, R104, R7.reuse, -R35.reuse ;  /* 0x0000000768687223 */ /* 0x180fe20000010823 */
[----:B------:R-:W-:Y:S01]  /*41d0*/  FSEL R31, R2, -INF , !P2 ;  /* 0xff800000021f7808 */ /* 0x000fe20005000000 */
[-CC-:B------:R-:W-:Y:S01]  /*41e0*/  FFMA.FTZ R2, R120, R7.reuse, -R35.reuse ;  /* 0x0000000778027223 */ /* 0x180fe20000010823 */
[----:B------:R-:W-:Y:S01]  /*41f0*/  ISETP.NE.AND P2, PT, R121, RZ, PT ;  /* 0x000000ff7900720c */ /* 0x000fe20003f45270 */
[----:B------:R-:W-:Y:S01]  /*4200*/  MUFU.EX2 R120, R33 ;  /* 0x0000002100787308 */ /* 0x000fe20000000800 */
[----:B------:R-:W-:Y:S01]  /*4210*/  FMNMX.FTZ R15, R31, R30, !PT ;  /* 0x0000001e1f0f7209 */ /* 0x000fe20007810000 */
[-CC-:B------:R-:W-:Y:S01]  /*4220*/  FFMA.FTZ R13, R122, R7.reuse, -R35.reuse ;  /* 0x000000077a0d7223 */ /* 0x180fe20000010823 */
[----:B------:R-:W-:Y:S01]  /*4230*/  ISETP.GT.AND P2, PT, R61, 0x69, !P2 ;  /* 0x000000693d00780c */ /* 0x000fe20005744270 */
[--C-:B------:R-:W-:Y:S01]  /*4240*/  FFMA.FTZ R29, R124, R7, -R35.reuse ;  /* 0x000000077c1d7223 */ /* 0x100fe20000010823 */
[----:B------:R-:W-:Y:S01]  /*4250*/  FMNMX.FTZ R21, R34, R15, !PT ;  /* 0x0000000f22157209 */ /* 0x000fe20007810000 */
[--C-:B------:R-:W-:Y:S01]  /*4260*/  FFMA.FTZ R114, R114, R7, -R35.reuse ;  /* 0x0000000772727223 */ /* 0x100fe20000010823 */
[----:B------:R-:W-:Y:S01]  /*4270*/  ISETP.LT.OR P2, PT, R51, 0x6a, P2 ;  /* 0x0000006a3300780c */ /* 0x000fe20001741670 */
[----:B------:R0:W-:Y:S01]  /*4280*/  MUFU.EX2 R43, R102 ;  /* 0x00000066002b7308 */ /* 0x0001e20000000800 */
[----:B------:R-:W-:Y:S01]  /*4290*/  FMNMX.FTZ R21, R36, R21, !PT ;  /* 0x0000001524157209 */ /* 0x000fe20007810000 */
[-CC-:B------:R-:W-:Y:S01]  /*42a0*/  FFMA.FTZ R37, R128, R7.reuse, -R35.reuse ;  /* 0x0000000780257223 */ /* 0x180fe20000010823 */
[----:B------:R-:W-:Y:S01]  /*42b0*/  FSEL R100, R3, -INF , !P2 ;  /* 0xff80000003647808 */ /* 0x000fe20005000000 */
[--C-:B------:R-:W-:Y:S01]  /*42c0*/  FFMA.FTZ R3, R98, R7, -R35.reuse ;  /* 0x0000000762037223 */ /* 0x100fe20000010823 */
[----:B------:R-:W-:Y:S01]  /*42d0*/  FMNMX.FTZ R21, R38, R21, !PT ;  /* 0x0000001526157209 */ /* 0x000fe20007810000 */
[-CC-:B------:R-:W-:Y:S01]  /*42e0*/  FFMA.FTZ R84, R84, R7.reuse, -R35.reuse ;  /* 0x0000000754547223 */ /* 0x180fe20000010823 */
[----:B------:R-:W-:Y:S01]  /*42f0*/  FSEL R98, R5, -INF , !P3 ;  /* 0xff80000005627808 */ /* 0x000fe20005800000 */
[--C-:B------:R-:W-:Y:S01]  /*4300*/  FFMA.FTZ R5, R96, R7, -R35.reuse ;  /* 0x0000000760057223 */ /* 0x100fe20000010823 */
[----:B------:R-:W-:Y:S01]  /*4310*/  FMNMX.FTZ R21, R40, R21, !PT ;  /* 0x0000001528157209 */ /* 0x000fe20007810000 */
[----:B------:R1:W-:Y:S01]  /*4320*/  MUFU.EX2 R41, R104 ;  /* 0x0000006800297308 */ /* 0x0003e20000000800 */
[----:B0-----:R-:W-:Y:S01]  /*4330*/  FSEL R102, R4, -INF , !P4 ;  /* 0xff80000004667808 */ /* 0x001fe20006000000 */
[--C-:B------:R-:W-:Y:S01]  /*4340*/  FFMA.FTZ R118, R118, R7, -R35.reuse ;  /* 0x0000000776767223 */ /* 0x100fe20000010823 */
[----:B------:R-:W-:Y:S01]  /*4350*/  FMNMX.FTZ R21, R42, R21, !PT ;  /* 0x000000152a157209 */ /* 0x000fe20007810000 */
[-CC-:B------:R-:W-:Y:S01]  /*4360*/  FFMA.FTZ R116, R116, R7.reuse, -R35.reuse ;  /* 0x0000000774747223 */ /* 0x180fe20000010823 */
[----:B------:R-:W-:Y:S01]  /*4370*/  ISETP.LT.OR P6, PT, R51, 0x7a, P6 ;  /* 0x0000007a3300780c */ /* 0x000fe200037c1670 */
[--C-:B------:R-:W-:Y:S01]  /*4380*/  FFMA.FTZ R112, R112, R7, -R35.reuse ;  /* 0x0000000770707223 */ /* 0x100fe20000010823 */
[----:B------:R-:W-:Y:S01]  /*4390*/  FMNMX.FTZ R21, R44, R21, !PT ;  /* 0x000000152c157209 */ /* 0x000fe20007810000 */
[----:B------:R-:W-:Y:S01]  /*43a0*/  MUFU.EX2 R2, R2 ;  /* 0x0000000200027308 */ /* 0x000fe20000000800 */
[----:B------:R-:W-:Y:S01]  /*43b0*/  FSEL R96, R25, -INF , !P5 ;  /* 0xff80000019607808 */ /* 0x000fe20006800000 */
[--C-:B------:R-:W-:Y:S01]  /*43c0*/  FFMA.FTZ R110, R110, R7, -R35.reuse ;  /* 0x000000076e6e7223 */ /* 0x100fe20000010823 */
[----:B------:R-:W-:Y:S01]  /*43d0*/  FMNMX.FTZ R21, R46, R21, !PT ;  /* 0x000000152e157209 */ /* 0x000fe20007810000 */
[-CC-:B------:R-:W-:Y:S01]  /*43e0*/  FFMA.FTZ R108, R108, R7.reuse, -R35.reuse ;  /* 0x000000076c6c7223 */ /* 0x180fe20000010823 */
[----:B-1----:R-:W-:Y:S01]  /*43f0*/  FSEL R104, R27, -INF , !P6 ;  /* 0xff8000001b687808 */ /* 0x002fe20007000000 */
        /* <DEDUP_REMOVED lines=15> */
[----:B------:R-:W-:-:S01]  /*44f0*/  FFMA.FTZ R24, R24, R7, -R35 ;  /* 0x0000000718187223 */ /* 0x000fc20000010823 */
[--C-:B------:R-:W-:Y:S01]  /*4500*/  FFMA.FTZ R14, R14, R7, -R35.reuse ;  /* 0x000000070e0e7223 */ /* 0x100fe20000010823 */
[----:B------:R-:W-:Y:S01]  /*4510*/  FMNMX.FTZ R33, R56, R33, !PT ;  /* 0x0000002138217209 */ /* 0x000fe20007810000 */
[----:B------:R-:W2:Y:S01]  /*4520*/  MUFU.EX2 R29, R29 ;  /* 0x0000001d001d7308 */ /* 0x000ea20000000800 */
[----:B-1----:R-:W-:-:S01]  /*4530*/  FFMA.FTZ R3, R12, R7, -R35 ;  /* 0x000000070c037223 */ /* 0x002fc20000010823 */
[----:B------:R-:W-:Y:S01]  /*4540*/  FFMA.FTZ R8, R8, R7, -R35 ;  /* 0x0000000708087223 */ /* 0x000fe20000010823 */
        /* <DEDUP_REMOVED lines=8> */
[----:B------:R-:W3:Y:S01]  /*45d0*/  MUFU.EX2 R15, R37 ;  /* 0x00000025000f7308 */ /* 0x000ee20000000800 */
[----:B-1----:R-:W-:-:S02]  /*45e0*/  FFMA.FTZ R5, R20, R7, -R35 ;  /* 0x0000000714057223 */ /* 0x002fc40000010823 */
[----:B------:R-:W-:-:S04]  /*45f0*/  FMNMX.FTZ R33, R70, R33, !PT ;  /* 0x0000002146217209 */ /* 0x000fc80007810000 */
[----:B------:R-:W-:Y:S01]  /*4600*/  FMNMX.FTZ R33, R72, R33, !PT ;  /* 0x0000002148217209 */ /* 0x000fe20007810000 */
[----:B------:R-:W1:Y:S03]  /*4610*/  MUFU.EX2 R84, R84 ;  /* 0x0000005400547308 */ /* 0x000e660000000800 */
[----:B------:R-:W-:-:S04]  /*4620*/  FMNMX.FTZ R33, R74, R33, !PT ;  /* 0x000000214a217209 */ /* 0x000fc80007810000 */
[----:B------:R-:W-:Y:S01]  /*4630*/  FMNMX.FTZ R33, R82, R33, !PT ;  /* 0x0000002152217209 */ /* 0x000fe20007810000 */
[----:B------:R-:W4:Y:S03]  /*4640*/  MUFU.EX2 R118, R118 ;  /* 0x0000007600767308 */ /* 0x000f260000000800 */
[----:B------:R-:W-:-:S04]  /*4650*/  FMNMX.FTZ R33, R78, R33, !PT ;  /* 0x000000214e217209 */ /* 0x000fc80007810000 */
[----:B------:R-:W-:Y:S01]  /*4660*/  FMNMX.FTZ R33, R80, R33, !PT ;  /* 0x0000002150217209 */ /* 0x000fe20007810000 */
[----:B------:R-:W5:Y:S03]  /*4670*/  MUFU.EX2 R37, R116 ;  /* 0x0000007400257308 */ /* 0x000f660000000800 */
[----:B------:R-:W-:-:S04]  /*4680*/  FMNMX.FTZ R33, R76, R33, !PT ;  /* 0x000000214c217209 */ /* 0x000fc80007810000 */
[----:B------:R-:W-:Y:S01]  /*4690*/  FMNMX.FTZ R33, R100, R33, !PT ;  /* 0x0000002164217209 */ /* 0x000fe20007810000 */
[----:B------:R-:W5:Y:S03]  /*46a0*/  MUFU.EX2 R112, R112 ;  /* 0x0000007000707308 */ /* 0x000f660000000800 */
[----:B------:R-:W-:-:S04]  /*46b0*/  FMNMX.FTZ R33, R98, R33, !PT ;  /* 0x0000002162217209 */ /* 0x000fc80007810000 */
[----:B------:R-:W-:Y:S01]  /*46c0*/  FMNMX.FTZ R33, R102, R33, !PT ;  /* 0x0000002166217209 */ /* 0x000fe20007810000 */
[----:B------:R-:W-:Y:S03]  /*46d0*/  MUFU.EX2 R110, R110 ;  /* 0x0000006e006e7308 */ /* 0x000fe60000000800 */
[----:B------:R-:W-:-:S04]  /*46e0*/  FMNMX.FTZ R33, R96, R33, !PT ;  /* 0x0000002160217209 */ /* 0x000fc80007810000 */
[----:B------:R-:W-:Y:S01]  /*46f0*/  FMNMX.FTZ R33, R104, R33, !PT ;  /* 0x0000002168217209 */ /* 0x000fe20007810000 */
[----:B------:R-:W-:Y:S04]  /*4700*/  MUFU.EX2 R39, R108 ;  /* 0x0000006c00277308 */ /* 0x000fe80000000800 */
[----:B------:R-:W0:Y:S04]  /*4710*/  SHFL.BFLY PT, R4, R33, 0x2, 0x1f ;  /* 0x0c401f0021047f89 */ /* 0x000e2800000e0000 */
[----:B------:R-:W-:Y:S08]  /*4720*/  MUFU.EX2 R106, R106 ;  /* 0x0000006a006a7308 */ /* 0x000ff00000000800 */
[----:B------:R-:W-:Y:S08]  /*4730*/  MUFU.EX2 R108, R45 ;  /* 0x0000002d006c7308 */ /* 0x000ff00000000800 */
[----:B------:R-:W-:Y:S01]  /*4740*/  MUFU.EX2 R94, R94 ;  /* 0x0000005e005e7308 */ /* 0x000fe20000000800 */
[----:B0-----:R-:W-:-:S07]  /*4750*/  FMNMX.FTZ R25, R33, R4, !PT ;  /* 0x0000000421197209 */ /* 0x001fce0007810000 */
[----:B------:R-:W-:Y:S01]  /*4760*/  MUFU.EX2 R27, R92 ;  /* 0x0000005c001b7308 */ /* 0x000fe20000000800 */
[----:B------:R-:W0:Y:S07]  /*4770*/  SHFL.BFLY PT, R4, R25, 0x1, 0x1f ;  /* 0x0c201f0019047f89 */ /* 0x000e2e00000e0000 */
[----:B------:R-:W-:Y:S08]  /*4780*/  MUFU.EX2 R86, R86 ;  /* 0x0000005600567308 */ /* 0x000ff00000000800 */
[----:B------:R-:W-:Y:S08]  /*4790*/  MUFU.EX2 R49, R32 ;  /* 0x0000002000317308 */ /* 0x000ff00000000800 */
[----:B------:R-:W-:Y:S01]  /*47a0*/  MUFU.EX2 R90, R90 ;  /* 0x0000005a005a7308 */ /* 0x000fe20000000800 */
[----:B0-----:R-:W-:Y:S01]  /*47b0*/  FMNMX.FTZ R4, R25, R4, !PT ;  /* 0x0000000419047209 */ /* 0x001fe20007810000 */
[----:B------:R-:W-:Y:S01]  /*47c0*/  FFMA.FTZ R25, R10, R7, -R35 ;  /* 0x000000070a197223 */ /* 0x000fe20000010823 */
[----:B------:R-:W-:-:S02]  /*47d0*/  FADD.FTZ R10, R2, R13 ;  /* 0x0000000d020a7221 */ /* 0x000fc40000010000 */
[C---:B------:R-:W-:Y:S01]  /*47e0*/  FSETP.NEU.FTZ.AND P2, PT, R4.reuse, -INF , PT ;  /* 0xff8000000400780b */ /* 0x040fe20003f5d000 */
[----:B------:R-:W-:-:S01]  /*47f0*/  FFMA.FTZ R12, R4, R7, -8 ;  /* 0xc1000000040c7423 */ /* 0x000fc20000010007 */
[----:B--2---:R-:W-:Y:S01]  /*4800*/  FADD.FTZ R67, R29, R10 ;  /* 0x0000000a1d437221 */ /* 0x004fe20000010000 */
[----:B------:R-:W-:Y:S03]  /*4810*/  MUFU.EX2 R45, R88 ;  /* 0x00000058002d7308 */ /* 0x000fe60000000800 */
[----:B------:R-:W-:Y:S01]  /*4820*/  FSEL R35, R12, RZ, P2 ;  /* 0x000000ff0c237208 */ /* 0x000fe20001000000 */
[C---:B------:R-:W-:Y:S01]  /*4830*/  FADD.FTZ R10, R120.reuse, R67 ;  /* 0x00000043780a7221 */ /* 0x040fe20000010000 */
[----:B------:R-:W-:Y:S02]  /*4840*/  F2FP.SATFINITE.E4M3.F32.PACK_AB_MERGE_C R120, R120, R29, RZ ;  /* 0x0000001d7878723e */ /* 0x000fe400048070ff */
[----:B------:R-:W-:Y:S01]  /*4850*/  PLOP3.LUT P2, PT, PT, PT, UP1, 0x40, 0x0 ;  /* 0x000000000000781c */ /* 0x000fe20003f4e818 */
[----:B------:R-:W-:-:S01]  /*4860*/  FFMA.FTZ R31, R31, R7, -R35 ;  /* 0x000000071f1f7223 */ /* 0x000fc20000010823 */
[-CC-:B------:R-:W-:Y:S01]  /*4870*/  FFMA.FTZ R30, R30, R7.reuse, -R35.reuse ;  /* 0x000000071e1e7223 */ /* 0x180fe20000010823 */
[----:B------:R-:W-:-:S01]  /*4880*/  FFMA.FTZ R34, R34, R7, -R35 ;  /* 0x0000000722227223 */ /* 0x000fc20000010823 */
[-CC-:B------:R-:W-:Y:S01]  /*4890*/  FFMA.FTZ R36, R36, R7.reuse, -R35.reuse ;  /* 0x0000000724247223 */ /* 0x180fe20000010823 */
[----:B------:R-:W-:-:S01]  /*48a0*/  FFMA.FTZ R38, R38, R7, -R35 ;  /* 0x0000000726267223 */ /* 0x000fc20000010823 */
[----:B---3--:R-:W-:Y:S01]  /*48b0*/  FADD.FTZ R67, R15, R10 ;  /* 0x0000000a0f437221 */ /* 0x008fe20000010000 */
[----:B------:R-:W-:Y:S01]  /*48c0*/  MUFU.EX2 R31, R31 ;  /* 0x0000001f001f7308 */ /* 0x000fe20000000800 */
[----:B------:R-:W-:-:S01]  /*48d0*/  FFMA.FTZ R40, R40, R7, -R35 ;  /* 0x0000000728287223 */ /* 0x000fc20000010823 */
[----:B------:R-:W-:Y:S01]  /*48e0*/  FFMA.FTZ R42, R42, R7, -R35 ;  /* 0x000000072a2a7223 */ /* 0x000fe20000010823 */
[----:B-1----:R-:W-:-:S01]  /*48f0*/  FADD.FTZ R67, R84, R67 ;  /* 0x0000004354437221 */ /* 0x002fc20000010000 */
[-CC-:B------:R-:W-:Y:S01]  /*4900*/  FFMA.FTZ R44, R44, R7.reuse, -R35.reuse ;  /* 0x000000072c2c7223 */ /* 0x180fe20000010823 */
[----:B------:R-:W-:-:S01]  /*4910*/  FFMA.FTZ R46, R46, R7, -R35 ;  /* 0x000000072e2e7223 */ /* 0x000fc20000010823 */
[----:B------:R-:W-:Y:S01]  /*4920*/  FFMA.FTZ R48, R48, R7, -R35 ;  /* 0x0000000730307223 */ /* 0x000fe20000010823 */
[----:B----4-:R-:W-:-:S01]  /*4930*/  FADD.FTZ R10, R118, R67 ;  /* 0x00000043760a7221 */ /* 0x010fc20000010000 */
[----:B------:R-:W0:Y:S01]  /*4940*/  MUFU.EX2 R30, R30 ;  /* 0x0000001e001e7308 */ /* 0x000e220000000800 */
[C---:B-----5:R-:W-:Y:S01]  /*4950*/  F2FP.SATFINITE.E4M3.F32.PACK_AB_MERGE_C R118, R37.reuse, R118, RZ ;  /* 0x000000762576723e */ /* 0x060fe200048070ff */
[----:B------:R-:W-:Y:S01]  /*4960*/  FFMA.FTZ R50, R50, R7, -R35 ;  /* 0x0000000732327223 */ /* 0x000fe20000010823 */
[----:B------:R-:W-:-:S01]  /*4970*/  FADD.FTZ R12, R37, R10 ;  /* 0x0000000a250c7221 */ /* 0x000fc20000010000 */
[----:B------:R-:W-:Y:S01]  /*4980*/  F2FP.SATFINITE.E4M3.F32.PACK_AB_MERGE_C R164, R13, R2, R120 ;  /* 0x000000020da4723e */ /* 0x000fe20004807078 */
[----:B------:R-:W-:-:S01]  /*4990*/  FFMA.FTZ R52, R52, R7, -R35 ;  /* 0x0000000734347223 */ /* 0x000fc20000010823 */
[----:B------:R-:W-:Y:S01]  /*49a0*/  F2FP.SATFINITE.E4M3.F32.PACK_AB_MERGE_C R166, R84, R15, R118 ;  /* 0x0000000f54a6723e */ /* 0x000fe20004807076 */
[----:B------:R-:W-:-:S01]  /*49b0*/  FADD.FTZ R37, R21, R12 ;  /* 0x0000000c15257221 */ /* 0x000fc20000010000 */
[----:B------:R-:W1:Y:S01]  /*49c0*/  MUFU.EX2 R34, R34 ;  /* 0x0000002200227308 */ /* 0x000e620000000800 */
[----:B------:R-:W-:-:S01]  /*49d0*/  FFMA.FTZ R54, R54, R7, -R35 ;  /* 0x0000000736367223 */ /* 0x000fc20000010823 */
[----:B------:R-:W-:Y:S01]  /*49e0*/  FFMA.FTZ R56, R56, R7, -R35 ;  /* 0x0000000738387223 */ /* 0x000fe20000010823 */
[----:B------:R-:W-:-:S01]  /*49f0*/  FADD.FTZ R37, R112, R37 ;  /* 0x0000002570257221 */ /* 0x000fc20000010000 */
[-CC-:B------:R-:W-:Y:S01]  /*4a00*/  FFMA.FTZ R58, R58, R7.reuse, -R35.reuse ;  /* 0x000000073a3a7223 */ /* 0x180fe20000010823 */
[----:B------:R-:W-:-:S01]  /*4a10*/  FFMA.FTZ R60, R60, R7, -R35 ;  /* 0x000000073c3c7223 */ /* 0x000fc20000010823 */
[-CC-:B------:R-:W-:Y:S01]  /*4a20*/  FFMA.FTZ R62, R62, R7.reuse, -R35.reuse ;  /* 0x000000073e3e7223 */ /* 0x180fe20000010823 */
[----:B------:R-:W-:-:S01]  /*4a30*/  FFMA.FTZ R64, R64, R7, -R35 ;  /* 0x0000000740407223 */ /* 0x000fc20000010823 */
[----:B------:R-:W2:Y:S01]  /*4a40*/  MUFU.EX2 R51, R36 ;  /* 0x0000002400337308 */ /* 0x000ea20000000800 */
[----:B0-----:R-:W-:-:S01]  /*4a50*/  FADD.FTZ R69, R31, R30 ;  /* 0x0000001e1f457221 */ /* 0x001fc20000010000 */
[--C-:B------:R-:W-:Y:S01]  /*4a60*/  FFMA.FTZ R66, R66, R7, -R35.reuse ;  /* 0x0000000742427223 */ /* 0x100fe20000010823 */
[----:B------:R-:W-:Y:S01]  /*4a70*/  F2FP.SATFINITE.E4M3.F32.PACK_AB_MERGE_C R12, R108, R43, RZ ;  /* 0x0000002b6c0c723e */ /* 0x000fe200048070ff */
        /* <DEDUP_REMOVED lines=13> */
[----:B--2---:R-:W-:-:S01]  /*4b50*/  FADD.FTZ R29, R51, R10 ;  /* 0x0000000a331d7221 */ /* 0x004fc20000010000 */
[----:B------:R-:W-:Y:S01]  /*4b60*/  FADD.FTZ R10, R110, R37 ;  /* 0x000000256e0a7221 */ /* 0x000fe20000010000 */
[----:B------:R-:W-:Y:S01]  /*4b70*/  F2FP.SATFINITE.E4M3.F32.PACK_AB_MERGE_C R110, R39, R110, RZ ;  /* 0x0000006e276e723e */ /* 0x000fe200048070ff */
[----:B------:R-:W-:Y:S01]  /*4b80*/  FFMA.FTZ R102, R102, R7, -R35 ;  /* 0x0000000766667223 */ /* 0x000fe20000010823 */
[----:B------:R-:W-:Y:S01]  /*4b90*/  F2FP.SATFINITE.E4M3.F32.PACK_AB_MERGE_C R34, R51, R34, RZ ;  /* 0x000000223322723e */ /* 0x000fe200048070ff */
[----:B------:R-:W-:Y:S01]  /*4ba0*/  FADD.FTZ R39, R39, R10 ;  /* 0x0000000a27277221 */ /* 0x000fe20000010000 */
[----:B------:R-:W-:Y:S01]  /*4bb0*/  F2FP.SATFINITE.E4M3.F32.PACK_AB_MERGE_C R160, R112, R21, R110 ;  /* 0x0000001570a0723e */ /* 0x000fe2000480706e */
[----:B------:R-:W2:Y:S01]  /*4bc0*/  MUFU.EX2 R42, R42 ;  /* 0x0000002a002a7308 */ /* 0x000ea20000000800 */
[----:B0-----:R-:W-:-:S01]  /*4bd0*/  FADD.FTZ R2, R38, R29 ;  /* 0x0000001d26027221 */ /* 0x001fc20000010000 */
[----:B------:R-:W-:Y:S01]  /*4be0*/  FADD.FTZ R10, R106, R39 ;  /* 0x000000276a0a7221 */ /* 0x000fe20000010000 */
[----:B------:R-:W-:Y:S01]  /*4bf0*/  F2FP.SATFINITE.E4M3.F32.PACK_AB_MERGE_C R165, R30, R31, R34 ;  /* 0x0000001f1ea5723e */ /* 0x000fe20004807022 */
[-CC-:B------:R-:W-:Y:S01]  /*4c00*/  FFMA.FTZ R96, R96, R7.reuse, -R35.reuse ;  /* 0x0000000760607223 */ /* 0x180fe20000010823 */
[----:B------:R-:W-:-:S01]  /*4c10*/  FFMA.FTZ R35, R104, R7, -R35 ;  /* 0x0000000768237223 */ /* 0x000fc20000010823 */
[C---:B------:R-:W-:Y:S01]  /*4c20*/  FADD.FTZ R10, R41.reuse, R10 ;  /* 0x0000000a290a7221 */ /* 0x040fe20000010000 */
[----:B------:R-:W-:Y:S01]  /*4c30*/  F2FP.SATFINITE.E4M3.F32.PACK_AB_MERGE_C R162, R41, R106, R12 ;  /* 0x0000006a29a2723e */ /* 0x000fe2000480700c */
[----:B------:R-:W0:Y:S01]  /*4c40*/  MUFU.EX2 R55, R44 ;  /* 0x0000002c00377308 */ /* 0x000e220000000800 */
[----:B-1----:R-:W-:-:S01]  /*4c50*/  FADD.FTZ R15, R53, R2 ;  /* 0x00000002350f7221 */ /* 0x002fc20000010000 */
[----:B------:R-:W-:Y:S01]  /*4c60*/  FADD.FTZ R43, R43, R10 ;  /* 0x0000000a2b2b7221 */ /* 0x000fe20000010000 */
[----:B------:R-:W-:-:S03]  /*4c70*/  F2FP.SATFINITE.E4M3.F32.PACK_AB_MERGE_C R10, R27, R94, RZ ;  /* 0x0000005e1b0a723e */ /* 0x000fc600048070ff */
[----:B------:R-:W-:Y:S01]  /*4c80*/  FADD.FTZ R108, R108, R43 ;  /* 0x0000002b6c6c7221 */ /* 0x000fe20000010000 */
[----:B------:R-:W-:Y:S01]  /*4c90*/  F2FP.SATFINITE.E4M3.F32.PACK_AB_MERGE_C R156, R114, R47, R10 ;  /* 0x0000002f729c723e */ /* 0x000fe2000480700a */
[----:B------:R-:W1:Y:S01]  /*4ca0*/  MUFU.EX2 R46, R46 ;  /* 0x0000002e002e7308 */ /* 0x000e620000000800 */
[----:B--2---:R-:W-:-:S01]  /*4cb0*/  FADD.FTZ R2, R42, R15 ;  /* 0x0000000f2a027221 */ /* 0x004fc20000010000 */
[----:B------:R-:W-:Y:S01]  /*4cc0*/  FADD.FTZ R47, R47, R108 ;  /* 0x0000006c2f2f7221 */ /* 0x000fe20000010000 */
[----:B------:R-:W-:-:S03]  /*4cd0*/  F2FP.SATFINITE.E4M3.F32.PACK_AB_MERGE_C R10, R49, R86, RZ ;  /* 0x00000056310a723e */ /* 0x000fc600048070ff */
[----:B------:R-:W-:Y:S01]  /*4ce0*/  FADD.FTZ R47, R114, R47 ;  /* 0x0000002f722f7221 */ /* 0x000fe20000010000 */
[----:B------:R-:W-:Y:S01]  /*4cf0*/  F2FP.SATFINITE.E4M3.F32.PACK_AB_MERGE_C R158, R45, R90, R10 ;  /* 0x0000005a2d9e723e */ /* 0x000fe2000480700a */
[----:B------:R-:W2:Y:S01]  /*4d00*/  MUFU.EX2 R57, R48 ;  /* 0x0000003000397308 */ /* 0x000ea20000000800 */
[----:B0-----:R-:W-:-:S01]  /*4d10*/  FADD.FTZ R15, R55, R2 ;  /* 0x00000002370f7221 */ /* 0x001fc20000010000 */
[----:B------:R-:W-:Y:S01]  /*4d20*/  FADD.FTZ R94, R94, R47 ;  /* 0x0000002f5e5e7221 */ /* 0x000fe20000010000 */
[----:B------:R-:W-:-:S03]  /*4d30*/  F2FP.SATFINITE.E4M3.F32.PACK_AB_MERGE_C R42, R55, R42, RZ ;  /* 0x0000002a372a723e */ /* 0x000fc600048070ff */
[----:B------:R-:W-:Y:S01]  /*4d40*/  FADD.FTZ R37, R27, R94 ;  /* 0x0000005e1b257221 */ /* 0x000fe20000010000 */
[----:B------:R-:W-:Y:S01]  /*4d50*/  F2FP.SATFINITE.E4M3.F32.PACK_AB_MERGE_C R167, R53, R38, R42 ;  /* 0x0000002635a7723e */ /* 0x000fe2000480702a */
        /* <DEDUP_REMOVED lines=12> */
[----:B------:R-:W-:-:S04]  /*4e20*/  F2FP.SATFINITE.E4M3.F32.PACK_AB_MERGE_C R50, R59, R50, RZ ;  /* 0x000000323b32723e */ /* 0x000fc800048070ff */
[----:B------:R-:W-:Y:S02]  /*4e30*/  F2FP.SATFINITE.E4M3.F32.PACK_AB_MERGE_C R161, R57, R46, R50 ;  /* 0x0000002e39a1723e */ /* 0x000fe40004807032 */
        /* <DEDUP_REMOVED lines=8> */
[----:B------:R-:W-:-:S04]  /*4ec0*/  F2FP.SATFINITE.E4M3.F32.PACK_AB_MERGE_C R58, R63, R58, RZ ;  /* 0x0000003a3f3a723e */ /* 0x000fc800048070ff */
[----:B------:R-:W-:Y:S02]  /*4ed0*/  F2FP.SATFINITE.E4M3.F32.PACK_AB_MERGE_C R163, R61, R54, R58 ;  /* 0x000000363da3723e */ /* 0x000fe4000480703a */
        /* <DEDUP_REMOVED lines=9> */
[----:B------:R-:W-:-:S03]  /*4f70*/  F2FP.SATFINITE.E4M3.F32.PACK_AB_MERGE_C R157, R65, R62, R66 ;  /* 0x0000003e419d723e */ /* 0x000fc60004807042 */
[----:B------:R-:W-:Y:S01]  /*4f80*/  MUFU.EX2 R24, R24 ;  /* 0x0000001800187308 */ /* 0x000fe20000000800 */
[----:B-1----:R-:W-:-:S07]  /*4f90*/  FADD.FTZ R2, R70, R67 ;  /* 0x0000004346027221 */ /* 0x002fce0000010000 */
[----:B------:R-:W0:Y:S01]  /*4fa0*/  MUFU.EX2 R5, R5 ;  /* 0x0000000500057308 */ /* 0x000e220000000800 */
[----:B--2---:R-:W-:-:S07]  /*4fb0*/  FADD.FTZ R31, R13, R2 ;  /* 0x000000020d1f7221 */ /* 0x004fce0000010000 */
[----:B------:R-:W1:Y:S08]  /*4fc0*/  MUFU.EX2 R74, R74 ;  /* 0x0000004a004a7308 */ /* 0x000e700000000800 */
[----:B------:R-:W-:Y:S01]  /*4fd0*/  MUFU.EX2 R33, R28 ;  /* 0x0000001c00217308 */ /* 0x000fe20000000800 */
[----:B0-----:R-:W-:-:S07]  /*4fe0*/  F2FP.SATFINITE.E4M3.F32.PACK_AB_MERGE_C R10, R5, R24, RZ ;  /* 0x00000018050a723e */ /* 0x001fce00048070ff */
[----:B------:R-:W0:Y:S01]  /*4ff0*/  MUFU.EX2 R26, R26 ;  /* 0x0000001a001a7308 */ /* 0x000e220000000800 */
[----:B-1----:R-:W-:-:S07]  /*5000*/  FADD.FTZ R2, R74, R31 ;  /* 0x0000001f4a027221 */ /* 0x002fce0000010000 */
[----:B------:R-:W1:Y:S08]  /*5010*/  MUFU.EX2 R15, R82 ;  /* 0x00000052000f7308 */ /* 0x000e700000000800 */
[----:B------:R-:W2:Y:S01]  /*5020*/  MUFU.EX2 R78, R78 ;  /* 0x0000004e004e7308 */ /* 0x000ea20000000800 */
[----:B0-----:R-:W-:Y:S01]  /*5030*/  F2FP.SATFINITE.E4M3.F32.PACK_AB_MERGE_C R152, R26, R33, R10 ;  /* 0x000000211a98723e */ /* 0x001fe2000480700a */
[----:B------:R-:W-:-:S04]  /*5040*/  FADD.FTZ R33, R33, R86 ;  /* 0x0000005621217221 */ /* 0x000fc80000010000 */
[----:B------:R-:W-:Y:S02]  /*5050*/  FADD.FTZ R33, R26, R33 ;  /* 0x000000211a217221 */ /* 0x000fe40000010000 */
[----:B------:R-:W0:Y:S01]  /*5060*/  MUFU.EX2 R21, R80 ;  /* 0x0000005000157308 */ /* 0x000e220000000800 */
[C---:B-1----:R-:W-:Y:S01]  /*5070*/  F2FP.SATFINITE.E4M3.F32.PACK_AB_MERGE_C R74, R15.reuse, R74, RZ ;  /* 0x0000004a0f4a723e */ /* 0x042fe200048070ff */
[----:B------:R-:W-:Y:S01]  /*5080*/  FADD.FTZ R15, R15, R2 ;  /* 0x000000020f0f7221 */ /* 0x000fe20000010000 */
[----:B------:R-:W-:-:S02]  /*5090*/  FADD.FTZ R24, R24, R33 ;  /* 0x0000002118187221 */ /* 0x000fc40000010000 */
[----:B------:R-:W-:Y:S02]  /*50a0*/  F2FP.SATFINITE.E4M3.F32.PACK_AB_MERGE_C R159, R13, R70, R74 ;  /* 0x000000460d9f723e */ /* 0x000fe4000480704a */
[----:B------:R-:W-:-:S01]  /*50b0*/  FADD.FTZ R5, R5, R24 ;  /* 0x0000001805057221 */ /* 0x000fc20000010000 */
[----:B------:R-:W-:Y:S01]  /*50c0*/  MUFU.EX2 R8, R8 ;  /* 0x0000000800087308 */ /* 0x000fe20000000800 */
[----:B--2---:R-:W-:-:S07]  /*50d0*/  FADD.FTZ R2, R78, R15 ;  /* 0x0000000f4e027221 */ /* 0x004fce0000010000 */
[----:B------:R-:W1:Y:S01]  /*50e0*/  MUFU.EX2 R25, R25 ;  /* 0x0000001900197308 */ /* 0x000e620000000800 */
[----:B0-----:R-:W-:-:S07]  /*50f0*/  FADD.FTZ R13, R21, R2 ;  /* 0x00000002150d7221 */ /* 0x001fce0000010000 */
[----:B------:R-:W0:Y:S08]  /*5100*/  MUFU.EX2 R76, R76 ;  /* 0x0000004c004c7308 */ /* 0x000e300000000800 */
[----:B------:R-:W-:Y:S01]  /*5110*/  MUFU.EX2 R14, R14 ;  /* 0x0000000e000e7308 */ /* 0x000fe20000000800 */
[----:B-1----:R-:W-:-:S07]  /*5120*/  F2FP.SATFINITE.E4M3.F32.PACK_AB_MERGE_C R10, R25, R8, RZ ;  /* 0x00000008190a723e */ /* 0x002fce00048070ff */
[----:B------:R-:W1:Y:S01]  /*5130*/  MUFU.EX2 R3, R3 ;  /* 0x0000000300037308 */ /* 0x000e620000000800 */
[----:B0-----:R-:W-:-:S07]  /*5140*/  FADD.FTZ R2, R76, R13 ;  /* 0x0000000d4c027221 */ /* 0x001fce0000010000 */
[----:B------:R-:W0:Y:S08]  /*5150*/  MUFU.EX2 R27, R100 ;  /* 0x00000064001b7308 */ /* 0x000e300000000800 */
[----:B------:R-:W2:Y:S01]  /*5160*/  MUFU.EX2 R98, R98 ;  /* 0x0000006200627308 */ /* 0x000ea20000000800 */
[----:B-1----:R-:W-:Y:S01]  /*5170*/  F2FP.SATFINITE.E4M3.F32.PACK_AB_MERGE_C R154, R3, R14, R10 ;  /* 0x0000000e039a723e */ /* 0x002fe2000480700a */
[----:B------:R-:W-:-:S04]  /*5180*/  FADD.FTZ R14, R14, R5 ;  /* 0x000000050e0e7221 */ /* 0x000fc80000010000 */
[----:B------:R-:W-:Y:S02]  /*5190*/  FADD.FTZ R3, R3, R14 ;  /* 0x0000000e03037221 */ /* 0x000fe40000010000 */
[----:B------:R-:W1:Y:S01]  /*51a0*/  MUFU.EX2 R29, R102 ;  /* 0x00000066001d7308 */ /* 0x000e620000000800 */
[C---:B0-----:R-:W-:Y:S01]  /*51b0*/  F2FP.SATFINITE.E4M3.F32.PACK_AB_MERGE_C R76, R27.reuse, R76, RZ ;  /* 0x0000004c1b4c723e */ /* 0x041fe200048070ff */
[----:B------:R-:W-:Y:S01]  /*51c0*/  FADD.FTZ R27, R27, R2 ;  /* 0x000000021b1b7221 */ /* 0x000fe20000010000 */
[----:B------:R-:W-:-:S02]  /*51d0*/  FADD.FTZ R8, R8, R3 ;  /* 0x0000000308087221 */ /* 0x000fc40000010000 */
[----:B------:R-:W-:Y:S02]  /*51e0*/  F2FP.SATFINITE.E4M3.F32.PACK_AB_MERGE_C R153, R21, R78, R76 ;  /* 0x0000004e1599723e */ /* 0x000fe4000480704c */
[----:B------:R-:W-:-:S01]  /*51f0*/  FADD.FTZ R3, R25, R8 ;  /* 0x0000000819037221 */ /* 0x000fc20000010000 */
[----:B------:R-:W0:Y:S01]  /*5200*/  MUFU.EX2 R96, R96 ;  /* 0x0000006000607308 */ /* 0x000e220000000800 */
[----:B--2---:R-:W-:-:S01]  /*5210*/  FADD.FTZ R2, R98, R27 ;  /* 0x0000001b62027221 */ /* 0x004fc20000010000 */
[----:B------:R-:W-:-:S06]  /*5220*/  IMAD.U32 R8, RZ, RZ, UR6 ;  /* 0x00000006ff087e24 */ /* 0x000fcc000f8e00ff */
[----:B------:R-:W2:Y:S01]  /*5230*/  MUFU.EX2 R35, R35 ;  /* 0x0000002300237308 */ /* 0x000ea20000000800 */
[----:B-1----:R-:W-:-:S04]  /*5240*/  FADD.FTZ R5, R29, R2 ;  /* 0x000000021d057221 */ /* 0x002fc80000010000 */
[----:B0-----:R-:W-:Y:S01]  /*5250*/  FADD.FTZ R2, R96, R5 ;  /* 0x0000000560027221 */ /* 0x001fe20000010000 */
[----:B------:R-:W-:Y:S01]  /*5260*/  VIADD R5, R89, 0xfffffffe ;  /* 0xfffffffe59057836 */ /* 0x000fe20000000000 */
[C---:B--2---:R-:W-:Y:S02]  /*5270*/  F2FP.SATFINITE.E4M3.F32.PACK_AB_MERGE_C R10, R35.reuse, R96, RZ ;  /* 0x00000060230a723e */ /* 0x044fe400048070ff */
[----:B------:R-:W-:-:S02]  /*5280*/  FADD.FTZ R2, R35, R2 ;  /* 0x0000000223027221 */ /* 0x000fc40000010000 */
[----:B------:R-:W-:Y:S01]  /*5290*/  F2FP.SATFINITE.E4M3.F32.PACK_AB_MERGE_C R155, R29, R98, R10 ;  /* 0x000000621d9b723e */ /* 0x000fe2000480700a */
[----:B------:R-:W-:Y:S06]  /*52a0*/  @P2 BRA `(.L_x_967) ;  /* 0x0000000000402947 */ /* 0x000fec0003800000 */
[----:B------:R-:W-:Y:S01]  /*52b0*/  ISETP.LT.AND P2, PT, RZ, UR47, PT ;  /* 0x0000002fff007c0c */ /* 0x000fe2000bf41270 */
[----:B------:R-:W-:-:S12]  /*52c0*/  UIADD3 UR6, UR47, -0x1, URZ ;  /* 0xffffffff2f067890 */ /* 0x000fd8000fffe03f */
[----:B------:R-:W-:Y:S05]  /*52d0*/  @P2 BRA `(.L_x_968) ;  /* 0x00000000001c2947 */ /* 0x000fea0003800000 */
[----:B------:R-:W-:Y:S02]  /*52e0*/  UISETP.NE.AND UP2, UPT, UR7, 0x1, UPT ;  /* 0x000000010700788c */ /* 0x000fe4000bf45270 */
[----:B------:R-:W-:-:S09]  /*52f0*/  UIADD3 UR6, -UR47, URZ, URZ ;  /* 0x0000003f2f067290 */ /* 0x000fd2000fffe13f */
[----:B------:R-:W-:Y:S02]  /*5300*/  @UP2 ULDC.64 UR14, c[0x0][0x9e8] ;  /* 0x00027a00000e2ab9 */ /* 0x000fe40000000a00 */
[----:B------:R-:W-:-:S04]  /*5310*/  UIMAD.WIDE.U32 UR10, UR6, UR14, URZ ;  /* 0x0000000e060a72a5 */ /* 0x000fc8000f8e003f */
[----:B------:R-:W-:-:S04]  /*5320*/  @UP2 USHF.R.U32.HI UR6, URZ, UR15, UR11 ;  /* 0x0000000f3f062299 */ /* 0x000fc8000801160b */
[----:B------:R-:W-:Y:S01]  /*5330*/  ULOP3.LUT UR6, URZ, UR6, URZ, 0x33, !UPT ;  /* 0x000000063f067292 */ /* 0x000fe2000f8e333f */
[----:B------:R-:W-:Y:S11]  /*5340*/  BRA `(.L_x_969) ;  /* 0x0000000000107947 */ /* 0x000ff60003800000 */
.L_x_968:
[----:B------:R-:W-:-:S11]  /*5350*/  UISETP.NE.AND UP2, UPT, UR7, 0x1, UPT ;  /* 0x000000010700788c */ /* 0x000fd6000bf45270 */
[----:B------:R-:W-:Y:S02]  /*5360*/  @UP2 ULDC.64 UR14, c[0x0][0x9e8] ;  /* 0x00027a00000e2ab9 */ /* 0x000fe40000000a00 */
[----:B------:R-:W-:-:S04]  /*5370*/  UIMAD.WIDE.U32 UR10, UR6, UR14, URZ ;  /* 0x0000000e060a72a5 */ /* 0x000fc8000f8e003f */
[----:B------:R-:W-:-:S12]  /*5380*/  @UP2 USHF.R.U32.HI UR6, URZ, UR15, UR11 ;  /* 0x0000000f3f062299 */ /* 0x000fd8000801160b */
.L_x_969:
[----:B------:R-:W-:-:S06]  /*5390*/  UIMAD UR6, UR6, UR7, UR7 ;  /* 0x00000007060672a4 */ /* 0x000fcc000f8e0207 */
[----:B------:R-:W-:-:S07]  /*53a0*/  VIMNMX R8, R8, UR6, PT ;  /* 0x0000000608087c48 */ /* 0x000fce000bfe0100 */
.L_x_967:
[----:B------:R-:W-:Y:S02]  /*53b0*/  SHF.R.S32.HI R13, RZ, 0x1f, R8 ;  /* 0x0000001fff0d7819 */ /* 0x000fe40000011408 */
[----:B------:R-:W-:Y:S02]  /*53c0*/  CS2R R150, SRZ ;  /* 0x0000000000967805 */ /* 0x000fe4000001ff00 */
[----:B------:R-:W-:Y:S02]  /*53d0*/  CS2R R148, SRZ ;  /* 0x0000000000947805 */ /* 0x000fe4000001ff00 */
[----:B------:R-:W-:Y:S02]  /*53e0*/  CS2R R146, SRZ ;  /* 0x0000000000927805 */ /* 0x000fe4000001ff00 */
[----:B------:R-:W-:Y:S02]  /*53f0*/  LEA.HI R13, R13, R8, RZ, 0x7 ;  /* 0x000000080d0d7211 */ /* 0x000fe400078f38ff */
[----:B------:R-:W-:-:S02]  /*5400*/  CS2R R144, SRZ ;  /* 0x0000000000907805 */ /* 0x000fc4000001ff00 */
[----:B------:R-:W-:Y:S02]  /*5410*/  CS2R R142, SRZ ;  /* 0x00000000008e7805 */ /* 0x000fe4000001ff00 */
[----:B------:R-:W-:Y:S02]  /*5420*/  CS2R R140, SRZ ;  /* 0x00000000008c7805 */ /* 0x000fe4000001ff00 */
[----:B------:R-:W-:Y:S02]  /*5430*/  SHF.R.S32.HI R13, RZ, 0x7, R13 ;  /* 0x00000007ff0d7819 */ /* 0x000fe4000001140d */
[----:B------:R-:W-:Y:S02]  /*5440*/  CS2R R138, SRZ ;  /* 0x00000000008a7805 */ /* 0x000fe4000001ff00 */
[----:B------:R-:W-:Y:S02]  /*5450*/  CS2R R136, SRZ ;  /* 0x0000000000887805 */ /* 0x000fe4000001ff00 */
[----:B------:R-:W-:-:S02]  /*5460*/  CS2R R134, SRZ ;  /* 0x0000000000867805 */ /* 0x000fc4000001ff00 */
[----:B------:R-:W-:Y:S02]  /*5470*/  VIMNMX R8, R22, R13, !PT ;  /* 0x0000000d16087248 */ /* 0x000fe40007fe0100 */
[----:B------:R-:W-:Y:S02]  /*5480*/  CS2R R132, SRZ ;  /* 0x0000000000847805 */ /* 0x000fe4000001ff00 */
[----:B------:R-:W-:Y:S02]  /*5490*/  CS2R R130, SRZ ;  /* 0x0000000000827805 */ /* 0x000fe4000001ff00 */
[----:B------:R-:W-:Y:S02]  /*54a0*/  CS2R R128, SRZ ;  /* 0x0000000000807805 */ /* 0x000fe4000001ff00 */
[----:B------:R-:W-:Y:S02]  /*54b0*/  ISETP.GE.AND P2, PT, R5, R8, PT ;  /* 0x000000080500720c */ /* 0x000fe40003f46270 */
        /* <DEDUP_REMOVED lines=19> */
[----:B------:R-:W-:Y:S01]  /*55f0*/  CS2R R88, SRZ ;  /* 0x0000000000587805 */ /* 0x000fe2000001ff00 */
[----:B------:R-:W-:Y:S06]  /*5600*/  @!P2 BRA `(.L_x_970) ;  /* 0x0000003400d8a947 */ /* 0x000fec0003800000 */
[----:B------:R-:W-:Y:S01]  /*5610*/  IMAD.MOV.U32 R151, RZ, RZ, RZ ;  /* 0x000000ffff977224 */ /* 0x000fe200078e00ff */
[----:B------:R-:W-:Y:S01]  /*5620*/  ULDC UR30, c[0x0][0x9e4] ;  /* 0x00027900001e7ab9 */ /* 0x000fe20000000800 */
[----:B------:R-:W-:-:S05]  /*5630*/  ULDC UR31, c[0x0][0x9e0] ;  /* 0x00027800001f7ab9 */ /* 0x000fca0000000800 */
.L_x_988:
[----:B------:R-:W-:Y:S01]  /*5640*/  UIADD3 UR33, UR46, 0x1, URZ ;  /* 0x000000012e217890 */ /* 0x000fe2000fffe03f */
[----:B------:R-:W-:-:S03]  /*5650*/  ISETP.NE.AND P3, PT, RZ, UR39, PT ;  /* 0x00000027ff007c0c */ /* 0x000fc6000bf65270 */
[----:B------:R-:W-:-:S04]  /*5660*/  UISETP.NE.AND UP2, UPT, UR33, 0x2, UPT ;  /* 0x000000022100788c */ /* 0x000fc8000bf45270 */
[----:B------:R-:W-:Y:S02]  /*5670*/  USEL UR32, URZ, 0x1, UP2 ;  /* 0x000000013f207887 */ /* 0x000fe40009000000 */
[----:B------:R-:W-:Y:S02]  /*5680*/  USEL UR33, UR33, URZ, UP2 ;  /* 0x0000003f21217287 */ /* 0x000fe40009000000 */
[----:B------:R-:W-:Y:S02]  /*5690*/  ULOP3.LUT UR32, UR36, UR32, URZ, 0x3c, !UPT ;  /* 0x0000002024207292 */ /* 0x000fe4000f8e3c3f */
[----:B------:R-:W-:Y:S10]  /*56a0*/  @P3 BRA `(.L_x_971) ;  /* 0x00000000002c3947 */ /* 0x000ff40003800000 */
[----:B------:R-:W-:Y:S05]  /*56b0*/  @!P0 BRA `(.L_x_972) ;  /* 0x0000000000048947 */ /* 0x000fea0003800000 */
[----:B------:R-:W-:Y:S01]  /*56c0*/  BPT.TRAP 0x1 ;  /* 0x000000040000795c */ /* 0x000fe20000300000 */
.L_x_972:
[----:B------:R-:W-:Y:S01]  /*56d0*/  ULEA UR6, UR33, UR37, 0x3 ;  /* 0x0000002521067291 */ /* 0x000fe2000f8e183f */
[----:B------:R-:W-:-:S05]  /*56e0*/  IMAD.U32 R7, RZ, RZ, UR32 ;  /* 0x00000020ff077e24 */ /* 0x000fca000f8e00ff */
[----:B------:R-:W-:-:S04]  /*56f0*/  SHF.L.U32 R7, R7, 0x1f, RZ ;  /* 0x0000001f07077819 */ /* 0x000fc800000006ff */
[----:B------:R0:W1:Y:S01]  /*5700*/  SYNCS.PHASECHK.TRANS64.TRYWAIT P2, [UR6+0x22830], R7 ;  /* 0x02283007ff0075a7 */ /* 0x0000620008040146 */
[----:B------:R-:W-:Y:S05]  /*5710*/  @!P0 BRA `(.L_x_973) ;  /* 0x0000000000048947 */ /* 0x000fea0003800000 */
[----:B------:R-:W-:Y:S01]  /*5720*/  BPT.TRAP 0x1 ;  /* 0x000000040000795c */ /* 0x000fe20000300000 */
.L_x_973:
[----:B-1----:R-:W-:Y:S05]  /*5730*/  @P2 BRA `(.L_x_971) ;  /* 0x0000000000082947 */ /* 0x002fea0003800000 */
[----:B------:R-:W1:Y:S02]  /*5740*/  SYNCS.PHASECHK.TRANS64.TRYWAIT P2, [UR6+0x22830], R7 ;  /* 0x02283007ff0075a7 */ /* 0x000e640008040146 */
[----:B-1----:R-:W-:Y:S05]  /*5750*/  @!P2 BRA `(.L_x_974) ;  /* 0x0000010400b8a947 */ /* 0x002fea0003800000 */
.L_x_971:
[----:B------:R-:W2:Y:S01]  /*5760*/  S2R R9, SR_TID.X ;  /* 0x0000000000097919 */ /* 0x000ea20000002100 */
[----:B------:R-:W-:Y:S01]  /*5770*/  UIMAD UR26, UR33, 0x600, UR28 ;  /* 0x00000600211a78a4 */ /* 0x000fe2000f8e021c */
[----:B------:R-:W-:Y:S01]  /*5780*/  UMOV UR27, 0x80000020 ;  /* 0x80000020001b7882 */ /* 0x000fe20000000000 */
[----:B------:R-:W-:Y:S02]  /*5790*/  UMOV UR7, 0x80000020 ;  /* 0x8000002000077882 */ /* 0x000fe40000000000 */
[----:B------:R-:W-:Y:S02]  /*57a0*/  UIADD3 UR6, UR26, 0x2, URZ ;  /* 0x000000021a067890 */ /* 0x000fe4000fffe03f */
[----:B------:R-:W-:Y:S01]  /*57b0*/  UIADD3 UR10, UR26, 0x200, URZ ;  /* 0x000002001a0a7890 */ /* 0x000fe2000fffe03f */
[----:B------:R-:W-:Y:S01]  /*57c0*/  UMOV UR11, 0x80000020 ;  /* 0x80000020000b7882 */ /* 0x000fe20000000000 */
[----:B------:R-:W-:Y:S01]  /*57d0*/  UIADD3 UR14, UR26, 0x202, URZ ;  /* 0x000002021a0e7890 */ /* 0x000fe2000fffe03f */
[----:B------:R-:W-:Y:S01]  /*57e0*/  UMOV UR15, 0x80000020 ;  /* 0x80000020000f7882 */ /* 0x000fe20000000000 */
[----:B------:R-:W-:Y:S01]  /*57f0*/  UIADD3 UR18, UR26, 0x400, URZ ;  /* 0x000004001a127890 */ /* 0x000fe2000fffe03f */
[----:B------:R-:W-:Y:S01]  /*5800*/  UMOV UR19, 0x80000020 ;  /* 0x8000002000137882 */ /* 0x000fe20000000000 */
[----:B------:R-:W-:Y:S01]  /*5810*/  UIADD3 UR22, UR26, 0x402, URZ ;  /* 0x000004021a167890 */ /* 0x000fe2000fffe03f */
[----:B------:R-:W-:Y:S01]  /*5820*/  UMOV UR23, 0x80000020 ;  /* 0x8000002000177882 */ /* 0x000fe20000000000 */
[----:B--2---:R-:W-:-:S05]  /*5830*/  SHF.R.U32.HI R9, RZ, 0x7, R9 ;  /* 0x00000007ff097819 */ /* 0x004fca0000011609 */
[----:B01----:R-:W-:-:S05]  /*5840*/  VIADD R7, R9, 0x8 ;  /* 0x0000000809077836 */ /* 0x003fca0000000000 */
[----:B------:R0:W-:Y:S06]  /*5850*/  BAR.SYNC.DEFER_BLOCKING R7, 0x100 ;  /* 0x000400070000751d */ /* 0x0001ec0000010000 */
[----:B------:R-:W-:-:S06]  /*5860*/  WARPGROUP.ARRIVE ;  /* 0x00000000000079c5 */ /* 0x000fcc0000000000 */
[----:B------:R-:W-:Y:S03]  /*5870*/  QGMMA.64x128x32.F32.E4M3.E4M3 R24, gdesc[UR24], RZ, !UPT, gsb0 ;  /* 0x01e00000181879f3 */ /* 0x000fe6000c0008ff */
        /* <DEDUP_REMOVED lines=16> */
[----:B0-----:R-:W-:Y:S05]  /*5980*/  @P3 BRA `(.L_x_975) ;  /* 0x00000000002c3947 */ /* 0x001fea0003800000 */
[----:B------:R-:W-:Y:S05]  /*5990*/  @!P0 BRA `(.L_x_976) ;  /* 0x0000000000048947 */ /* 0x000fea0003800000 */
[----:B------:R-:W-:Y:S01]  /*59a0*/  BPT.TRAP 0x1 ;  /* 0x000000040000795c */ /* 0x000fe20000300000 */
.L_x_976:
[----:B------:R-:W-:Y:S01]  /*59b0*/  ULEA UR6, UR46, UR37, 0x3 ;  /* 0x000000252e067291 */ /* 0x000fe2000f8e183f */
[----:B------:R-:W-:-:S05]  /*59c0*/  IMAD.U32 R7, RZ, RZ, UR36 ;  /* 0x00000024ff077e24 */ /* 0x000fca000f8e00ff */
[----:B------:R-:W-:-:S04]  /*59d0*/  SHF.L.U32 R7, R7, 0x1f, RZ ;  /* 0x0000001f07077819 */ /* 0x000fc800000006ff */
[----:B------:R0:W1:Y:S01]  /*59e0*/  SYNCS.PHASECHK.TRANS64.TRYWAIT P2, [UR6+0x22850], R7 ;  /* 0x02285007ff0075a7 */ /* 0x0000620008040146 */
[----:B------:R-:W-:Y:S05]  /*59f0*/  @!P0 BRA `(.L_x_977) ;  /* 0x0000000000048947 */ /* 0x000fea0003800000 */
[----:B------:R-:W-:Y:S01]  /*5a00*/  BPT.TRAP 0x1 ;  /* 0x000000040000795c */ /* 0x000fe20000300000 */
.L_x_977:
[----:B-1----:R-:W-:Y:S05]  /*5a10*/  @P2 BRA `(.L_x_975) ;  /* 0x0000000000082947 */ /* 0x002fea0003800000 */
[----:B------:R-:W1:Y:S02]  /*5a20*/  SYNCS.PHASECHK.TRANS64.TRYWAIT P2, [UR6+0x22850], R7 ;  /* 0x02285007ff0075a7 */ /* 0x000e640008040146 */
[----:B-1----:R-:W-:Y:S05]  /*5a30*/  @!P2 BRA `(.L_x_978) ;  /* 0x000001040018a947 */ /* 0x002fea0003800000 */
.L_x_975:
[----:B------:R-:W-:Y:S01]  /*5a40*/  UIADD3 UR6, UR37, 0x400, URZ ;  /* 0x0000040025067890 */ /* 0x000fe2000fffe03f */
[----:B------:R-:W-:Y:S01]  /*5a50*/  WARPGROUP.ARRIVE ;  /* 0x00000000000079c5 */ /* 0x000fe20000000000 */
[----:B------:R-:W-:-:S05]  /*5a60*/  UMOV UR7, 0x40000040 ;  /* 0x4000004000077882 */ /* 0x000fca0000000000 */
[----:B------:R-:W2:Y:S01]  /*5a70*/  S2R R11, SR_TID.X ;  /* 0x00000000000b7919 */ /* 0x000ea20000002100 */
[----:B------:R-:W-:Y:S01]  /*5a80*/  USHF.R.U32.HI UR6, URZ, 0x4, UR6 ;  /* 0x000000043f067899 */ /* 0x000fe20008011606 */
[----:B------:R-:W-:Y:S01]  /*5a90*/  PLOP3.LUT P2, PT, PT, PT, UP0, 0x80, 0x0 ;  /* 0x000000000000781c */ /* 0x000fe20003f4f008 */
[C---:B------:R-:W-:Y:S01]  /*5aa0*/  FMUL.FTZ R13, R0.reuse, R30 ;  /* 0x0000001e000d7220 */ /* 0x040fe20000410000 */
[C---:B------:R-:W-:Y:S01]  /*5ab0*/  FMUL.FTZ R30, R0.reuse, R51 ;  /* 0x00000033001e7220 */ /* 0x040fe20000410000 */
[----:B------:R-:W-:Y:S01]  /*5ac0*/  ULOP3.LUT UR6, UR6, 0x3fff, URZ, 0xc0, !UPT ;  /* 0x00003fff06067892 */ /* 0x000fe2000f8ec03f */
[C---:B------:R-:W-:Y:S01]  /*5ad0*/  FMUL.FTZ R51, R0.reuse, R52 ;  /* 0x0000003400337220 */ /* 0x040fe20000410000 */
[----:B------:R-:W-:Y:S01]  /*5ae0*/  PLOP3.LUT P3, PT, PT, PT, UP0, 0x80, 0x0 ;  /* 0x000000000000781c */ /* 0x000fe20003f6f008 */
[C---:B------:R-:W-:Y:S01]  /*5af0*/  FMUL.FTZ R52, R0.reuse, R53 ;  /* 0x0000003500347220 */ /* 0x040fe20000410000 */
[----:B------:R-:W-:Y:S01]  /*5b00*/  ULOP3.LUT UR6, UR6, 0x10000, URZ, 0xfc, !UPT ;  /* 0x0001000006067892 */ /* 0x000fe2000f8efc3f */
[C---:B------:R-:W-:Y:S01]  /*5b10*/  FMUL.FTZ R53, R0.reuse, R56 ;  /* 0x0000003800357220 */ /* 0x040fe20000410000 */
[C---:B------:R-:W-:Y:S01]  /*5b20*/  FMUL.FTZ R56, R0.reuse, R61 ;  /* 0x0000003d00387220 */ /* 0x040fe20000410000 */
[----:B------:R-:W-:Y:S01]  /*5b30*/  VIADD R61, R17, UR42 ;  /* 0x0000002a113d7c36 */ /* 0x000fe20008000000 */
[----:B------:R-:W-:Y:S01]  /*5b40*/  ULEA UR10, UR46, UR6, 0xa ;  /* 0x000000062e0a7291 */ /* 0x000fe2000f8e503f */
[C---:B------:R-:W-:Y:S01]  /*5b50*/  FMUL.FTZ R14, R0.reuse, R31 ;  /* 0x0000001f000e7220 */ /* 0x040fe20000410000 */
[C---:B------:R-:W-:Y:S01]  /*5b60*/  FMUL.FTZ R31, R0.reuse, R54 ;  /* 0x00000036001f7220 */ /* 0x040fe20000410000 */
[C---:B------:R-:W-:Y:S01]  /*5b70*/  FMUL.FTZ R54, R0.reuse, R57 ;  /* 0x0000003900367220 */ /* 0x040fe20000410000 */
[C---:B------:R-:W-:Y:S01]  /*5b80*/  FMUL.FTZ R57, R0.reuse, R64 ;  /* 0x0000004000397220 */ /* 0x040fe20000410000 */
[C---:B------:R-:W-:Y:S01]  /*5b90*/  FMUL.FTZ R179, R0.reuse, R33 ;  /* 0x0000002100b37220 */ /* 0x040fe20000410000 */
[C---:B------:R-:W-:Y:S01]  /*5ba0*/  FMUL.FTZ R21, R0.reuse, R38 ;  /* 0x0000002600157220 */ /* 0x040fe20000410000 */
[----:B------:R-:W-:Y:S01]  /*5bb0*/  UMOV UR6, UR10 ;  /* 0x0000000a00067c82 */ /* 0x000fe20008000000 */
[C---:B------:R-:W-:Y:S01]  /*5bc0*/  FMUL.FTZ R38, R0.reuse, R63 ;  /* 0x0000003f00267220 */ /* 0x040fe20000410000 */
[----:B------:R-:W-:Y:S01]  /*5bd0*/  QGMMA.64x128x32.F32.E4M3.E4M3 R88, R164, gdesc[UR4], R88, gsb0 ;  /* 0x01e00004a4587df3 */ /* 0x000fe20008000858 */
[----:B------:R-:W-:Y:S01]  /*5be0*/  UIADD3 UR6, UR10, 0x2, URZ ;  /* 0x000000020a067890 */ /* 0x000fe2000fffe03f */
[----:B------:R-:W-:Y:S01]  /*5bf0*/  IMAD.U32 R33, RZ, RZ, UR33 ;  /* 0x00000021ff217e24 */ /* 0x000fe2000f8e00ff */
[----:B------:R-:W-:Y:S01]  /*5c00*/  UMOV UR7, 0x40000040 ;  /* 0x4000004000077882 */ /* 0x000fe20000000000 */
[C---:B------:R-:W-:Y:S01]  /*5c10*/  FMUL.FTZ R15, R0.reuse, R34 ;  /* 0x00000022000f7220 */ /* 0x040fe20000410000 */
[C---:B01----:R-:W-:Y:S01]  /*5c20*/  FMUL.FTZ R7, R0.reuse, R24 ;  /* 0x0000001800077220 */ /* 0x043fe20000410000 */
[C---:B------:R-:W-:Y:S01]  /*5c30*/  FMUL.FTZ R10, R0.reuse, R26 ;  /* 0x0000001a000a7220 */ /* 0x040fe20000410000 */
[C---:B------:R-:W-:Y:S01]  /*5c40*/  FMUL.FTZ R12, R0.reuse, R27 ;  /* 0x0000001b000c7220 */ /* 0x040fe20000410000 */
[C---:B------:R-:W-:Y:S01]  /*5c50*/  FMUL.FTZ R20, R0.reuse, R35 ;  /* 0x0000002300147220 */ /* 0x040fe20000410000 */
[C---:B------:R-:W-:Y:S01]  /*5c60*/  FMUL.FTZ R180, R0.reuse, R36 ;  /* 0x0000002400b47220 */ /* 0x040fe20000410000 */
[----:B--2---:R-:W-:Y:S01]  /*5c70*/  SHF.R.U32.HI R184, RZ, 0x7, R11 ;  /* 0x00000007ffb87819 */ /* 0x004fe2000001160b */
[C---:B------:R-:W-:Y:S01]  /*5c80*/  FMUL.FTZ R34, R0.reuse, R55 ;  /* 0x0000003700227220 */ /* 0x040fe20000410000 */
[----:B------:R-:W0:Y:S01]  /*5c90*/  LDC R11, c[0x0][0x288] ;  /* 0x0000a200ff0b7b82 */ /* 0x000e220000000800 */
[C---:B------:R-:W-:Y:S01]  /*5ca0*/  FMUL.FTZ R181, R0.reuse, R37 ;  /* 0x0000002500b57220 */ /* 0x040fe20000410000 */
        /* <DEDUP_REMOVED lines=22> */
[----:B------:R-:W-:Y:S01]  /*5e10*/  @!P1 LEA R33, R33, UR37, 0x3 ;  /* 0x0000002521219c11 */ /* 0x000fe2000f8e18ff */
[C---:B------:R-:W-:Y:S01]  /*5e20*/  FMUL.FTZ R76, R0.reuse, R76 ;  /* 0x0000004c004c7220 */ /* 0x040fe20000410000 */
[C---:B------:R-:W-:Y:S01]  /*5e30*/  FMUL.FTZ R80, R0.reuse, R80 ;  /* 0x0000005000507220 */ /* 0x040fe20000410000 */
[----:B------:R-:W-:Y:S01]  /*5e40*/  FMUL.FTZ R84, R0, R84 ;  /* 0x0000005400547220 */ /* 0x000fe20000410000 */
[----:B------:R-:W1:Y:S01]  /*5e50*/  MUFU.TANH R7, R7 ;  /* 0x0000000700077308 */ /* 0x000e620000002400 */
[----:B------:R-:W-:-:S05]  /*5e60*/  @!P1 VIADD R33, R33, 0x22840 ;  /* 0x0002284021219836 */ /* 0x000fca0000000000 */
[----:B------:R-:W-:Y:S02]  /*5e70*/  @!P1 PRMT R33, RZ, 0x654, R33 ;  /* 0x00000654ff219816 */ /* 0x000fe40000000021 */
[----:B------:R-:W2:Y:S08]  /*5e80*/  MUFU.TANH R10, R10 ;  /* 0x0000000a000a7308 */ /* 0x000eb00000002400 */
[----:B------:R-:W3:Y:S08]  /*5e90*/  MUFU.TANH R12, R12 ;  /* 0x0000000c000c7308 */ /* 0x000ef00000002400 */
[----:B------:R-:W4:Y:S08]  /*5ea0*/  MUFU.TANH R13, R13 ;  /* 0x0000000d000d7308 */ /* 0x000f300000002400 */
        /* <DEDUP_REMOVED lines=11> */
[C---:B------:R-:W-:Y:S01]  /*5f60*/  FMUL.FTZ R164, R0.reuse, R25 ;  /* 0x0000001900a47220 */ /* 0x040fe20000410000 */
[C---:B------:R-:W-:Y:S01]  /*5f70*/  FMUL.FTZ R165, R0.reuse, R28 ;  /* 0x0000001c00a57220 */ /* 0x040fe20000410000 */
[C---:B------:R-:W-:Y:S01]  /*5f80*/  FMUL.FTZ R166, R0.reuse, R29 ;  /* 0x0000001d00a67220 */ /* 0x040fe20000410000 */
[C---:B------:R-:W-:Y:S01]  /*5f90*/  FMUL.FTZ R25, R0.reuse, R42 ;  /* 0x0000002a00197220 */ /* 0x040fe20000410000 */
[C---:B------:R-:W-:Y:S01]  /*5fa0*/  FMUL.FTZ R28, R0.reuse, R47 ;  /* 0x0000002f001c7220 */ /* 0x040fe20000410000 */
[----:B------:R-:W-:Y:S01]  /*5fb0*/  QGMMA.64x128x32.F32.E4M3.E4M3 R88, R160, gdesc[UR4], R88, gsb0 ;  /* 0x01e00004a0587df3 */ /* 0x000fe20008000858 */
[----:B------:R-:W-:Y:S01]  /*5fc0*/  UIADD3 UR6, UR10, 0x4, URZ ;  /* 0x000000040a067890 */ /* 0x000fe2000fffe03f */
[C---:B------:R-:W-:Y:S01]  /*5fd0*/  FMUL.FTZ R29, R0.reuse, R50 ;  /* 0x00000032001d7220 */ /* 0x040fe20000410000 */
[----:B------:R-:W-:Y:S01]  /*5fe0*/  UMOV UR7, 0x40000040 ;  /* 0x4000004000077882 */ /* 0x000fe20000000000 */
[C---:B------:R-:W-:Y:S01]  /*5ff0*/  FMUL.FTZ R167, R0.reuse, R32 ;  /* 0x0000002000a77220 */ /* 0x040fe20000410000 */
[C---:B------:R-:W-:Y:S01]  /*6000*/  FMUL.FTZ R42, R0.reuse, R71 ;  /* 0x00000047002a7220 */ /* 0x040fe20000410000 */
[C---:B------:R-:W-:Y:S01]  /*6010*/  FMUL.FTZ R47, R0.reuse, R82 ;  /* 0x00000052002f7220 */ /* 0x040fe20000410000 */
[----:B------:R-:W-:Y:S01]  /*6020*/  FMUL.FTZ R50, R0, R87 ;  /* 0x0000005700327220 */ /* 0x000fe20000410000 */
[----:B------:R-:W0:Y:S01]  /*6030*/  MUFU.TANH R164, R164 ;  /* 0x000000a400a47308 */ /* 0x000e220000002400 */
[----:B------:R-:W-:-:S07]  /*6040*/  IADD3 R32, -R184, 0xb, RZ ;  /* 0x0000000bb8207810 */ /* 0x000fce0007ffe1ff */
        /* <DEDUP_REMOVED lines=28> */
[----:B------:R-:W-:Y:S01]  /*6210*/  FMUL.FTZ R45, R0, R78 ;  /* 0x0000004e002d7220 */ /* 0x000fe20000410000 */
        /* <DEDUP_REMOVED lines=19> */
[----:B------:R-:W-:-:S04]  /*6350*/  IMAD.SHL.U32 R156, R5, 0x80, RZ ;  /* 0x00000080059c7824 */ /* 0x000fc800078e00ff */
[----:B------:R-:W0:Y:S01]  /*6360*/  MUFU.TANH R42, R42 ;  /* 0x0000002a002a7308 */ /* 0x000e220000002400 */
[----:B------:R-:W-:Y:S01]  /*6370*/  QGMMA.64x128x32.F32.E4M3.E4M3 R88, R152, gdesc[UR4], R88, gsb0 ;  /* 0x01e0000498587df3 */ /* 0x000fe20008000858 */
[----:B------:R-:W-:Y:S01]  /*6380*/  @UP0 ULDC UR6, c[0x0][0x44c] ;  /* 0x0001130000060ab9 */ /* 0x000fe20000000800 */
[----:B------:R-:W-:Y:S01]  /*6390*/  IADD3 R63, -R156, 0x1, RZ ;  /* 0x000000019c3f7810 */ /* 0x000fe20007ffe1ff */
[----:B------:R-:W-:Y:S01]  /*63a0*/  @P2 IMAD.HI.U32 R9, R61, UR6, RZ ;  /* 0x000000063d092c27 */ /* 0x000fe2000f8e00ff */
[----:B------:R-:W-:Y:S01]  /*63b0*/  @UP0 ULDC UR6, c[0x0][0x450] ;  /* 0x0001140000060ab9 */ /* 0x000fe20000000800 */
[----:B------:R-:W-:Y:S02]  /*63c0*/  PLOP3.LUT P2, PT, PT, PT, UP1, 0x40, 0x0 ;  /* 0x000000000000781c */ /* 0x000fe40003f4e818 */
[----:B------:R-:W0:Y:S01]  /*63d0*/  MUFU.TANH R72, R72 ;  /* 0x0000004800487308 */ /* 0x000e220000002400 */
[----:B------:R-:W-:Y:S01]  /*63e0*/  IMAD R62, R16, -0x2, R63 ;  /* 0xfffffffe103e7824 */ /* 0x000fe200078e023f */
[----:B------:R-:W-:-:S02]  /*63f0*/  @P3 SHF.R.U32.HI R61, RZ, UR6, R9 ;  /* 0x00000006ff3d3c19 */ /* 0x000fc40008011609 */
[----:B------:R-:W5:Y:S03]  /*6400*/  LDC R9, c[0x0][0x2f0] ;  /* 0x0000bc00ff097b82 */ /* 0x000f660000000800 */
[----:B------:R-:W1:Y:S01]  /*6410*/  SHFL.IDX PT, R64, R61, RZ, 0x1c1f ;  /* 0x001c1fff3d407589 */ /* 0x000e6200000e0000 */
[----:B------:R-:W0:Y:S08]  /*6420*/  MUFU.TANH R60, R60 ;  /* 0x0000003c003c7308 */ /* 0x000e300000002400 */
[----:B------:R-:W0:Y:S08]  /*6430*/  MUFU.TANH R43, R43 ;  /* 0x0000002b002b7308 */ /* 0x000e300000002400 */
[----:B------:R-:W0:Y:S01]  /*6440*/  MUFU.TANH R44, R44 ;  /* 0x0000002c002c7308 */ /* 0x000e220000002400 */
[----:B-----5:R-:W-:-:S07]  /*6450*/  IMAD R62, R9, UR41, R62 ;  /* 0x00000029093e7c24 */ /* 0x020fce000f8e023e */
[----:B------:R1:W2:Y:S01]  /*6460*/  MUFU.TANH R69, R76 ;  /* 0x0000004c00457308 */ /* 0x0002a20000002400 */
[----:B0-----:R-:W-:-:S04]  /*6470*/  IMAD.IADD R62, R62, 0x1, -R11 ;  /* 0x000000013e3e7824 */ /* 0x001fc800078e0a0b */
[C---:B------:R-:W-:Y:S02]  /*6480*/  VIADD R75, R62.reuse, UR31 ;  /* 0x0000001f3e4b7c36 */ /* 0x040fe40008000000 */
[----:B------:R-:W-:Y:S01]  /*6490*/  VIADD R79, R62, UR29 ;  /* 0x0000001d3e4f7c36 */ /* 0x000fe20008000000 */
[----:B------:R-:W0:Y:S01]  /*64a0*/  MUFU.TANH R77, R77 ;  /* 0x0000004d004d7308 */ /* 0x000e220000002400 */
[--C-:B-1----:R-:W-:Y:S02]  /*64b0*/  IMAD.IADD R63, R75, 0x1, R64.reuse ;  /* 0x000000014b3f7824 */ /* 0x102fe400078e0240 */
[----:B------:R-:W-:-:S05]  /*64c0*/  IMAD.IADD R65, R79, 0x1, R64 ;  /* 0x000000014f417824 */ /* 0x000fca00078e0240 */
[----:B------:R-:W1:Y:S08]  /*64d0*/  MUFU.TANH R45, R45 ;  /* 0x0000002d002d7308 */ /* 0x000e700000002400 */
        /* <DEDUP_REMOVED lines=8> */
[----:B------:R-:W0:Y:S01]  /*6560*/  MUFU.TANH R50, R50 ;  /* 0x0000003200327308 */ /* 0x000e220000002400 */
[----:B------:R-:W-:-:S02]  /*6570*/  WARPGROUP.DEPBAR.LE gsb0, 0x0 ;  /* 0x00008000000079c5 */ /* 0x000fc40000010000 */
[----:B------:R0:W-:Y:S06]  /*6580*/  BAR.ARV R32, 0x100 ;  /* 0x000400200000751d */ /* 0x0001ec0000002000 */
[----:B------:R0:W-:Y:S01]  /*6590*/  @!P1 SYNCS.ARRIVE.TRANS64.RED.A1T0 RZ, [R33+URZ], RZ ;  /* 0x000000ff21ff99a7 */ /* 0x0001e2000810043f */
[----:B-1234-:R-:W-:Y:S05]  /*65a0*/  @P2 BRA `(.L_x_979) ;  /* 0x00000000005c2947 */ /* 0x01efea0003800000 */
[----:B0-----:R-:W-:Y:S01]  /*65b0*/  IMAD R32, R9, UR41, R64 ;  /* 0x0000002909207c24 */ /* 0x001fe2000f8e0240 */
[----:B------:R-:W-:Y:S03]  /*65c0*/  BSSY B0, `(.L_x_980) ;  /* 0x0000011000007945 */ /* 0x000fe60003800000 */
[----:B------:R-:W-:-:S05]  /*65d0*/  IMAD.IADD R67, R32, 0x1, -R11 ;  /* 0x0000000120437824 */ /* 0x000fca00078e0a0b */
[----:B------:R-:W-:-:S13]  /*65e0*/  ISETP.GT.AND P2, PT, R67, -0x1, PT ;  /* 0xffffffff4300780c */ /* 0x000fda0003f44270 */
[----:B------:R-:W-:Y:S05]  /*65f0*/  @P2 BRA `(.L_x_981) ;  /* 0x0000000000202947 */ /* 0x000fea0003800000 */
[----:B------:R-:W-:Y:S01]  /*6600*/  IMAD.U32 R62, RZ, RZ, UR30 ;  /* 0x0000001eff3e7e24 */ /* 0x000fe2000f8e00ff */
[----:B------:R-:W-:-:S04]  /*6610*/  LOP3.LUT R67, RZ, R67, RZ, 0x33, !PT ;  /* 0x00000043ff437212 */ /* 0x000fc800078e33ff */
[----:B------:R-:W-:-:S13]  /*6620*/  ISETP.NE.AND P2, PT, R62, 0x1, PT ;  /* 0x000000013e00780c */ /* 0x000fda0003f45270 */
[----:B------:R-:W0:Y:S02]  /*6630*/  @P2 LDC.64 R32, c[0x0][0x9e8] ;  /* 0x00027a00ff202b82 */ /* 0x000e240000000a00 */
[----:B0-----:R-:W-:-:S05]  /*6640*/  @P2 IMAD.HI.U32 R32, R67, R32, RZ ;  /* 0x0000002043202227 */ /* 0x001fca00078e00ff */
[----:B------:R-:W-:-:S04]  /*6650*/  @P2 SHF.R.U32.HI R67, RZ, R33, R32 ;  /* 0x00000021ff432219 */ /* 0x000fc80000011620 */
[----:B------:R-:W-:Y:S01]  /*6660*/  LOP3.LUT R67, RZ, R67, RZ, 0x33, !PT ;  /* 0x00000043ff437212 */ /* 0x000fe200078e33ff */
[----:B------:R-:W-:Y:S06]  /*6670*/  BRA `(.L_x_982) ;  /* 0x0000000000147947 */ /* 0x000fec0003800000 */
.L_x_981:
[----:B------:R-:W-:-:S05]  /*6680*/  IMAD.U32 R62, RZ, RZ, UR30 ;  /* 0x0000001eff3e7e24 */ /* 0x000fca000f8e00ff */
[----:B------:R-:W-:-:S13]  /*6690*/  ISETP.NE.AND P2, PT, R62, 0x1, PT ;  /* 0x000000013e00780c */ /* 0x000fda0003f45270 */
[----:B------:R-:W0:Y:S02]  /*66a0*/  @P2 LDC.64 R32, c[0x0][0x9e8] ;  /* 0x00027a00ff202b82 */ /* 0x000e240000000a00 */
[----:B0-----:R-:W-:-:S05]  /*66b0*/  @P2 IMAD.HI.U32 R32, R67, R32, RZ ;  /* 0x0000002043202227 */ /* 0x001fca00078e00ff */
[----:B------:R-:W-:-:S07]  /*66c0*/  @P2 SHF.R.U32.HI R67, RZ, R33, R32 ;  /* 0x00000021ff432219 */ /* 0x000fce0000011620 */
.L_x_982:
[----:B------:R-:W-:Y:S05]  /*66d0*/  BSYNC B0 ;  /* 0x0000000000007941 */ /* 0x000fea0003800000 */
.L_x_980:
[----:B------:R-:W-:-:S04]  /*66e0*/  IMAD R67, R67, R62, -R156 ;  /* 0x0000003e43437224 */ /* 0x000fc800078e0a9c */
[----:B------:R-:W-:-:S05]  /*66f0*/  IMAD R32, R16, -0x2, R67 ;  /* 0xfffffffe10207824 */ /* 0x000fca00078e0243 */
[----:B------:R-:W-:Y:S02]  /*6700*/  VIADDMNMX R63, R32, R62, R63, PT ;  /* 0x0000003e203f7246 */ /* 0x000fe4000380013f */
[----:B------:R-:W-:-:S07]  /*6710*/  VIMNMX R65, R65, R32, !PT ;  /* 0x0000002041417248 */ /* 0x000fce0007fe0100 */
.L_x_979:
[----:B------:R-:W-:Y:S01]  /*6720*/  ISETP.GT.AND P2, PT, R5, -0x1, PT ;  /* 0xffffffff0500780c */ /* 0x000fe20003f44270 */
[----:B0-----:R-:W0:Y:S03]  /*6730*/  SHFL.IDX PT, R32, R61, 0x1, 0x1c1f ;  /* 0x003c1f003d207f89 */ /* 0x001e2600000e0000 */
[C---:B------:R-:W-:Y:S02]  /*6740*/  ISETP.GT.AND P5, PT, R65.reuse, RZ, P2 ;  /* 0x000000ff4100720c */ /* 0x040fe400017a4270 */
[----:B------:R-:W-:Y:S02]  /*6750*/  ISETP.GT.AND P4, PT, R65, 0x1, P2 ;  /* 0x000000014100780c */ /* 0x000fe40001784270 */
[C---:B------:R-:W-:Y:S02]  /*6760*/  ISETP.LT.OR P5, PT, R63.reuse, 0x1, P5 ;  /* 0x000000013f00780c */ /* 0x040fe40002fa1670 */
[----:B------:R-:W-:-:S02]  /*6770*/  ISETP.LT.OR P4, PT, R63, 0x2, P4 ;  /* 0x000000023f00780c */ /* 0x000fc40002781670 */
[----:B------:R-:W-:Y:S02]  /*6780*/  FSEL R200, R7, -INF , !P5 ;  /* 0xff80000007c87808 */ /* 0x000fe40006800000 */
[C---:B------:R-:W-:Y:S02]  /*6790*/  ISETP.GT.AND P5, PT, R65.reuse, 0x10, P2 ;  /* 0x000000104100780c */ /* 0x040fe400017a4270 */
[----:B------:R-:W-:Y:S02]  /*67a0*/  ISETP.GT.AND P6, PT, R65, 0x8, P2 ;  /* 0x000000084100780c */ /* 0x000fe400017c4270 */
[----:B------:R-:W-:Y:S02]  /*67b0*/  ISETP.LT.OR P5, PT, R63, 0x11, P5 ;  /* 0x000000113f00780c */ /* 0x000fe40002fa1670 */
[----:B------:R-:W-:Y:S02]  /*67c0*/  ISETP.GT.AND P3, PT, R65, 0x9, P2 ;  /* 0x000000094100780c */ /* 0x000fe40001764270 */
[----:B------:R-:W-:-:S02]  /*67d0*/  FSEL R184, R164, -INF , !P4 ;  /* 0xff800000a4b87808 */ /* 0x000fc40006000000 */
[----:B------:R-:W-:Y:S02]  /*67e0*/  ISETP.GT.AND P4, PT, R65, 0x11, P2 ;  /* 0x000000114100780c */ /* 0x000fe40001784270 */
[----:B------:R-:W-:Y:S02]  /*67f0*/  FSEL R192, R167, -INF , !P5 ;  /* 0xff800000a7c07808 */ /* 0x000fe40006800000 */
[----:B------:R-:W-:Y:S02]  /*6800*/  ISETP.GT.AND P5, PT, R65, 0x20, P2 ;  /* 0x000000204100780c */ /* 0x000fe400017a4270 */
[C---:B------:R-:W-:Y:S02]  /*6810*/  ISETP.LT.OR P6, PT, R63.reuse, 0x9, P6 ;  /* 0x000000093f00780c */ /* 0x040fe400037c1670 */
[C---:B------:R-:W-:Y:S02]  /*6820*/  ISETP.LT.OR P3, PT, R63.reuse, 0xa, P3 ;  /* 0x0000000a3f00780c */ /* 0x040fe40001f61670 */
[----:B------:R-:W-:-:S02]  /*6830*/  ISETP.LT.OR P4, PT, R63, 0x12, P4 ;  /* 0x000000123f00780c */ /* 0x000fc40002781670 */
[----:B------:R-:W-:Y:S02]  /*6840*/  ISETP.LT.OR P5, PT, R63, 0x21, P5 ;  /* 0x000000213f00780c */ /* 0x000fe40002fa1670 */
[----:B------:R-:W-:Y:S02]  /*6850*/  FSEL R188, R165, -INF , !P6 ;  /* 0xff800000a5bc7808 */ /* 0x000fe40007000000 */
[----:B------:R-:W-:Y:S02]  /*6860*/  FSEL R198, R166, -INF , !P3 ;  /* 0xff800000a6c67808 */ /* 0x000fe40005800000 */
[C---:B------:R-:W-:Y:S02]  /*6870*/  ISETP.GT.AND P6, PT, R65.reuse, 0x18, P2 ;  /* 0x000000184100780c */ /* 0x040fe400017c4270 */
[----:B------:R-:W-:Y:S02]  /*6880*/  ISETP.GT.AND P3, PT, R65, 0x19, P2 ;  /* 0x000000194100780c */ /* 0x000fe40001764270 */
[----:B------:R-:W-:-:S02]  /*6890*/  FSEL R196, R179, -INF , !P4 ;  /* 0xff800000b3c47808 */ /* 0x000fc40006000000 */
[C---:B------:R-:W-:Y:S02]  /*68a0*/  ISETP.GT.AND P4, PT, R65.reuse, 0x21, P2 ;  /* 0x000000214100780c */ /* 0x040fe40001784270 */
        /* <DEDUP_REMOVED lines=23> */
[----:B------:R-:W-:Y:S02]  /*6a20*/  ISETP.GT.AND P4, PT, R65, 0x41, P2 ;  /* 0x000000414100780c */ /* 0x000fe40001784270 */
[----:B------:R-:W-:Y:S01]  /*6a30*/  FSEL R82, R53, -INF , !P5 ;  /* 0xff80000035527808 */ /* 0x000fe20006800000 */
[----:B0-----:R-:W-:Y:S01]  /*6a40*/  IMAD.IADD R53, R79, 0x1, R32 ;  /* 0x000000014f357824 */ /* 0x001fe200078e0220 */
[----:B------:R-:W-:Y:S02]  /*6a50*/  ISETP.GT.AND P5, PT, R65, 0x50, P2 ;  /* 0x000000504100780c */ /* 0x000fe400017a4270 */
[C---:B------:R-:W-:Y:S02]  /*6a60*/  ISETP.LT.OR P6, PT, R63.reuse, 0x39, P6 ;  /* 0x000000393f00780c */ /* 0x040fe400037c1670 */
[C---:B------:R-:W-:Y:S02]  /*6a70*/  ISETP.LT.OR P3, PT, R63.reuse, 0x3a, P3 ;  /* 0x0000003a3f00780c */ /* 0x040fe40001f61670 */
[----:B------:R-:W-:-:S02]  /*6a80*/  ISETP.LT.OR P4, PT, R63, 0x42, P4 ;  /* 0x000000423f00780c */ /* 0x000fc40002781670 */
[----:B------:R-:W-:Y:S02]  /*6a90*/  ISETP.LT.OR P5, PT, R63, 0x51, P5 ;  /* 0x000000513f00780c */ /* 0x000fe40002fa1670 */
[----:B------:R-:W-:Y:S01]  /*6aa0*/  FSEL R86, R51, -INF , !P6 ;  /* 0xff80000033567808 */ /* 0x000fe20007000000 */
[----:B------:R-:W-:Y:S01]  /*6ab0*/  IMAD.IADD R51, R75, 0x1, R32 ;  /* 0x000000014b337824 */ /* 0x000fe200078e0220 */
[----:B------:R-:W-:Y:S02]  /*6ac0*/  FSEL R84, R52, -INF , !P3 ;  /* 0xff80000034547808 */ /* 0x000fe40005800000 */
[C---:B------:R-:W-:Y:S02]  /*6ad0*/  ISETP.GT.AND P6, PT, R65.reuse, 0x48, P2 ;  /* 0x000000484100780c */ /* 0x040fe400017c4270 */
        /* <DEDUP_REMOVED lines=26> */
[----:B------:R-:W-:Y:S02]  /*6c80*/  FSEL R60, R71, -INF , !P5 ;  /* 0xff800000473c7808 */ /* 0x000fe40006800000 */
[----:B------:R-:W-:Y:S02]  /*6c90*/  PLOP3.LUT P5, PT, PT, PT, UP1, 0x40, 0x0 ;  /* 0x000000000000781c */ /* 0x000fe40003fae818 */
[C---:B------:R-:W-:Y:S02]  /*6ca0*/  ISETP.LT.OR P6, PT, R63.reuse, 0x69, P6 ;  /* 0x000000693f00780c */ /* 0x040fe400037c1670 */
[----:B------:R-:W-:Y:S02]  /*6cb0*/  ISETP.LT.OR P3, PT, R63, 0x6a, P3 ;  /* 0x0000006a3f00780c */ /* 0x000fe40001f61670 */
[----:B------:R-:W-:Y:S02]  /*6cc0*/  FSEL R62, R69, -INF , !P6 ;  /* 0xff800000453e7808 */ /* 0x000fe40007000000 */
[----:B------:R-:W-:-:S02]  /*6cd0*/  FSEL R56, R77, -INF , !P3 ;  /* 0xff8000004d387808 */ /* 0x000fc40005800000 */
[C---:B------:R-:W-:Y:S02]  /*6ce0*/  ISETP.GT.AND P4, PT, R65.reuse, 0x71, P2 ;  /* 0x000000714100780c */ /* 0x040fe40001784270 */
[C---:B------:R-:W-:Y:S02]  /*6cf0*/  ISETP.GT.AND P6, PT, R65.reuse, 0x78, P2 ;  /* 0x000000784100780c */ /* 0x040fe400017c4270 */
[----:B------:R-:W-:Y:S02]  /*6d00*/  ISETP.GT.AND P3, PT, R65, 0x79, P2 ;  /* 0x000000794100780c */ /* 0x000fe40001764270 */
[C---:B------:R-:W-:Y:S02]  /*6d10*/  ISETP.LT.OR P4, PT, R63.reuse, 0x72, P4 ;  /* 0x000000723f00780c */ /* 0x040fe40002781670 */
[C---:B------:R-:W-:Y:S02]  /*6d20*/  ISETP.LT.OR P6, PT, R63.reuse, 0x79, P6 ;  /* 0x000000793f00780c */ /* 0x040fe400037c1670 */
[----:B------:R-:W-:-:S02]  /*6d30*/  ISETP.LT.OR P3, PT, R63, 0x7a, P3 ;  /* 0x0000007a3f00780c */ /* 0x000fc40001f61670 */
[----:B------:R-:W-:Y:S02]  /*6d40*/  FSEL R58, R81, -INF , !P4 ;  /* 0xff800000513a7808 */ /* 0x000fe40006000000 */
[----:B------:R-:W-:Y:S02]  /*6d50*/  FSEL R54, R73, -INF , !P6 ;  /* 0xff80000049367808 */ /* 0x000fe40007000000 */
[----:B------:R-:W-:Y:S01]  /*6d60*/  FSEL R52, R85, -INF , !P3 ;  /* 0xff80000055347808 */ /* 0x000fe20005800000 */
[----:B------:R-:W-:Y:S06]  /*6d70*/  @P5 BRA `(.L_x_983) ;  /* 0x00000000005c5947 */ /* 0x000fec0003800000 */
[----:B------:R-:W-:Y:S01]  /*6d80*/  IMAD R32, R9, UR41, R32 ;  /* 0x0000002909207c24 */ /* 0x000fe2000f8e0220 */
        /* <DEDUP_REMOVED lines=12> */
.L_x_985:
[----:B------:R-:W-:-:S05]  /*6e50*/  IMAD.U32 R55, RZ, RZ, UR30 ;  /* 0x0000001eff377e24 */ /* 0x000fca000f8e00ff */
[----:B------:R-:W-:-:S13]  /*6e60*/  ISETP.NE.AND P3, PT, R55, 0x1, PT ;  /* 0x000000013700780c */ /* 0x000fda0003f65270 */
[----:B------:R-:W0:Y:S02]  /*6e70*/  @P3 LDC.64 R32, c[0x0][0x9e8] ;  /* 0x00027a00ff203b82 */ /* 0x000e240000000a00 */
[----:B0-----:R-:W-:-:S05]  /*6e80*/  @P3 IMAD.HI.U32 R32, R7, R32, RZ ;  /* 0x0000002007203227 */ /* 0x001fca00078e00ff */
[----:B------:R-:W-:-:S07]  /*6e90*/  @P3 SHF.R.U32.HI R7, RZ, R33, R32 ;  /* 0x00000021ff073219 */ /* 0x000fce0000011620 */
.L_x_986:
[----:B------:R-:W-:Y:S05]  /*6ea0*/  BSYNC B0 ;  /* 0x0000000000007941 */ /* 0x000fea0003800000 */
.L_x_984:
[----:B------:R-:W-:-:S04]  /*6eb0*/  IMAD R7, R7, R55, -R156 ;  /* 0x0000003707077224 */ /* 0x000fc800078e0a9c */
[----:B------:R-:W-:-:S05]  /*6ec0*/  IMAD R32, R16, -0x2, R7 ;  /* 0xfffffffe10207824 */ /* 0x000fca00078e0207 */
[----:B------:R-:W-:Y:S02]  /*6ed0*/  VIADDMNMX R51, R32, R55, R51, PT ;  /* 0x0000003720337246 */ /* 0x000fe40003800133 */
[----:B------:R-:W-:-:S07]  /*6ee0*/  VIMNMX R53, R53, R32, !PT ;  /* 0x0000002035357248 */ /* 0x000fce0007fe0100 */
.L_x_983:
[----:B------:R-:W-:Y:S02]  /*6ef0*/  FMNMX.FTZ R7, R200, R6, !PT ;  /* 0x00000006c8077209 */ /* 0x000fe40007810000 */
[----:B------:R-:W-:Y:S02]  /*6f00*/  ISETP.GT.AND P4, PT, R53, 0x1, P2 ;  /* 0x000000013500780c */ /* 0x000fe40001784270 */
[----:B------:R-:W-:Y:S02]  /*6f10*/  FMNMX.FTZ R7, R184, R7, !PT ;  /* 0x00000007b8077209 */ /* 0x000fe40007810000 */
[----:B------:R-:W-:Y:S02]  /*6f20*/  ISETP.LT.OR P4, PT, R51, 0x2, P4 ;  /* 0x000000023300780c */ /* 0x000fe40002781670 */
[----:B------:R-:W-:Y:S02]  /*6f30*/  FMNMX.FTZ R7, R188, R7, !PT ;  /* 0x00000007bc077209 */ /* 0x000fe40007810000 */
[----:B------:R-:W-:-:S02]  /*6f40*/  ISETP.GT.AND P6, PT, R53, 0x8, P2 ;  /* 0x000000083500780c */ /* 0x000fc400017c4270 */
[----:B------:R-:W-:Y:S02]  /*6f50*/  FMNMX.FTZ R7, R198, R7, !PT ;  /* 0x00000007c6077209 */ /* 0x000fe40007810000 */
[----:B------:R-:W-:Y:S02]  /*6f60*/  FSEL R156, R12, -INF , !P4 ;  /* 0xff8000000c9c7808 */ /* 0x000fe40006000000 */
[----:B------:R-:W-:Y:S02]  /*6f70*/  FMNMX.FTZ R7, R192, R7, !PT ;  /* 0x00000007c0077209 */ /* 0x000fe40007810000 */
[----:B------:R-:W-:Y:S02]  /*6f80*/  ISETP.GT.AND P4, PT, R53, 0x11, P2 ;  /* 0x000000113500780c */ /* 0x000fe40001784270 */
[----:B------:R-:W-:Y:S02]  /*6f90*/  FMNMX.FTZ R7, R196, R7, !PT ;  /* 0x00000007c4077209 */ /* 0x000fe40007810000 */
[----:B------:R-:W-:-:S02]  /*6fa0*/  ISETP.LT.OR P6, PT, R51, 0x9, P6 ;  /* 0x000000093300780c */ /* 0x000fc400037c1670 */
[----:B------:R-:W-:Y:S02]  /*6fb0*/  FMNMX.FTZ R7, R194, R7, !PT ;  /* 0x00000007c2077209 */ /* 0x000fe40007810000 */
[----:B------:R-:W-:Y:S02]  /*6fc0*/  ISETP.LT.OR P4, PT, R51, 0x12, P4 ;  /* 0x000000123300780c */ /* 0x000fe40002781670 */
[----:B------:R-:W-:Y:S02]  /*6fd0*/  FMNMX.FTZ R7, R190, R7, !PT ;  /* 0x00000007be077209 */ /* 0x000fe40007810000 */
[----:B------:R-:W-:Y:S02]  /*6fe0*/  FSEL R158, R13, -INF , !P6 ;  /* 0xff8000000d9e7808 */ /* 0x000fe40007000000 */
[----:B------:R-:W-:Y:S02]  /*6ff0*/  FMNMX.FTZ R7, R186, R7, !PT ;  /* 0x00000007ba077209 */ /* 0x000fe40007810000 */
[----:B------:R-:W-:-:S02]  /*7000*/  FSEL R20, R20, -INF , !P4 ;  /* 0xff80000014147808 */ /* 0x000fc40006000000 */
[----:B------:R-:W-:Y:S02]  /*7010*/  FMNMX.FTZ R7, R166, R7, !PT ;  /* 0x00000007a6077209 */ /* 0x000fe40007810000 */
[C---:B------:R-:W-:Y:S02]  /*7020*/  ISETP.GT.AND P4, PT, R53.reuse, 0x20, P2 ;  /* 0x000000203500780c */ /* 0x040fe40001784270 */
        /* <DEDUP_REMOVED lines=9> */
[----:B------:R-:W-:-:S02]  /*70c0*/  ISETP.GT.AND P3, PT, R53, 0x18, P2 ;  /* 0x000000183500780c */ /* 0x000fc40001764270 */
[----:B------:R-:W-:Y:S02]  /*70d0*/  FMNMX.FTZ R7, R84, R7, !PT ;  /* 0x0000000754077209 */ /* 0x000fe40007810000 */
[----:B------:R-:W-:Y:S02]  /*70e0*/  ISETP.GT.AND P5, PT, R53, 0x10, P2 ;  /* 0x000000103500780c */ /* 0x000fe400017a4270 */
[----:B------:R-:W-:Y:S02]  /*70f0*/  FMNMX.FTZ R7, R82, R7, !PT ;  /* 0x0000000752077209 */ /* 0x000fe40007810000 */
[C---:B------:R-:W-:Y:S02]  /*7100*/  ISETP.LT.OR P3, PT, R51.reuse, 0x19, P3 ;  /* 0x000000193300780c */ /* 0x040fe40001f61670 */
[----:B------:R-:W-:Y:S02]  /*7110*/  FMNMX.FTZ R7, R80, R7, !PT ;  /* 0x0000000750077209 */ /* 0x000fe40007810000 */
[----:B------:R-:W-:-:S02]  /*7120*/  ISETP.LT.OR P5, PT, R51, 0x11, P5 ;  /* 0x000000113300780c */ /* 0x000fc40002fa1670 */
[----:B------:R-:W-:Y:S02]  /*7130*/  FMNMX.FTZ R7, R78, R7, !PT ;  /* 0x000000074e077209 */ /* 0x000fe40007810000 */
[----:B------:R-:W-:Y:S02]  /*7140*/  FSEL R180, R21, -INF , !P3 ;  /* 0xff80000015b47808 */ /* 0x000fe40005800000 */
[----:B------:R-:W-:Y:S02]  /*7150*/  FMNMX.FTZ R7, R74, R7, !PT ;  /* 0x000000074a077209 */ /* 0x000fe40007810000 */
[----:B------:R-:W-:Y:S02]  /*7160*/  FSEL R164, R15, -INF , !P5 ;  /* 0xff8000000fa47808 */ /* 0x000fe40006800000 */
[----:B------:R-:W-:Y:S02]  /*7170*/  FMNMX.FTZ R7, R64, R7, !PT ;  /* 0x0000000740077209 */ /* 0x000fe40007810000 */
[----:B------:R-:W-:-:S02]  /*7180*/  ISETP.GT.AND P5, PT, R53, 0x19, P2 ;  /* 0x000000193500780c */ /* 0x000fc400017a4270 */
[----:B------:R-:W-:Y:S02]  /*7190*/  FMNMX.FTZ R7, R66, R7, !PT ;  /* 0x0000000742077209 */ /* 0x000fe40007810000 */
[----:B------:R-:W-:Y:S02]  /*71a0*/  ISETP.LT.OR P5, PT, R51, 0x1a, P5 ;  /* 0x0000001a3300780c */ /* 0x000fe40002fa1670 */
[----:B------:R-:W-:Y:S02]  /*71b0*/  FMNMX.FTZ R7, R68, R7, !PT ;  /* 0x0000000744077209 */ /* 0x000fe40007810000 */
[----:B------:R-:W-:Y:S02]  /*71c0*/  FSEL R24, R24, -INF , !P5 ;  /* 0xff80000018187808 */ /* 0x000fe40006800000 */
[----:B------:R-:W-:Y:S02]  /*71d0*/  FMNMX.FTZ R7, R70, R7, !PT ;  /* 0x0000000746077209 */ /* 0x000fe40007810000 */
[----:B------:R-:W-:-:S02]  /*71e0*/  ISETP.GT.AND P5, PT, R53, 0x28, P2 ;  /* 0x000000283500780c */ /* 0x000fc400017a4270 */
[----:B------:R-:W-:Y:S02]  /*71f0*/  FMNMX.FTZ R7, R72, R7, !PT ;  /* 0x0000000748077209 */ /* 0x000fe40007810000 */
[----:B------:R-:W-:Y:S02]  /*7200*/  ISETP.LT.OR P5, PT, R51, 0x29, P5 ;  /* 0x000000293300780c */ /* 0x000fe40002fa1670 */
[----:B------:R-:W-:Y:S02]  /*7210*/  FMNMX.FTZ R7, R76, R7, !PT ;  /* 0x000000074c077209 */ /* 0x000fe40007810000 */
[----:B------:R-:W-:Y:S02]  /*7220*/  ISETP.GT.AND P3, PT, R53, 0x21, P2 ;  /* 0x000000213500780c */ /* 0x000fe40001764270 */
[----:B------:R-:W-:Y:S02]  /*7230*/  FMNMX.FTZ R7, R62, R7, !PT ;  /* 0x000000073e077209 */ /* 0x000fe40007810000 */
[----:B------:R-:W-:-:S02]  /*7240*/  ISETP.LT.OR P3, PT, R51, 0x22, P3 ;  /* 0x000000223300780c */ /* 0x000fc40001f61670 */
[----:B------:R-:W-:Y:S02]  /*7250*/  FMNMX.FTZ R7, R56, R7, !PT ;  /* 0x0000000738077209 */ /* 0x000fe40007810000 */
[----:B------:R-:W-:Y:S02]  /*7260*/  FSEL R26, R26, -INF , !P3 ;  /* 0xff8000001a1a7808 */ /* 0x000fe40005800000 */
[----:B------:R-:W-:Y:S02]  /*7270*/  FMNMX.FTZ R7, R60, R7, !PT ;  /* 0x000000073c077209 */ /* 0x000fe40007810000 */
[----:B------:R-:W-:Y:S02]  /*7280*/  ISETP.GT.AND P3, PT, R53, 0x29, P2 ;  /* 0x000000293500780c */ /* 0x000fe40001764270 */
[----:B------:R-:W-:-:S04]  /*7290*/  FMNMX.FTZ R7, R58, R7, !PT ;  /* 0x000000073a077209 */ /* 0x000fc80007810000 */
[----:B------:R-:W-:-:S04]  /*72a0*/  FMNMX.FTZ R7, R54, R7, !PT ;  /* 0x0000000736077209 */ /* 0x000fc80007810000 */
[----:B------:R-:W-:Y:S02]  /*72b0*/  FMNMX.FTZ R33, R52, R7, !PT ;  /* 0x0000000734217209 */ /* 0x000fe40007810000 */
[----:B------:R-:W0:Y:S03]  /*72c0*/  LDC R7, c[0x0][0x988] ;  /* 0x00026200ff077b82 */ /* 0x000e260000000800 */
[----:B------:R-:W1:Y:S02]  /*72d0*/  SHFL.BFLY PT, R32, R33, 0x2, 0x1f ;  /* 0x0c401f0021207f89 */ /* 0x000e6400000e0000 */
[----:B-1----:R-:W-:-:S05]  /*72e0*/  FMNMX.FTZ R55, R33, R32, !PT ;  /* 0x0000002021377209 */ /* 0x002fca0007810000 */
[----:B------:R-:W1:Y:S02]  /*72f0*/  SHFL.BFLY PT, R32, R55, 0x1, 0x1f ;  /* 0x0c201f0037207f89 */ /* 0x000e6400000e0000 */
[----:B-1----:R-:W-:-:S04]  /*7300*/  FMNMX.FTZ R32, R55, R32, !PT ;  /* 0x0000002037207209 */ /* 0x002fc80007810000 */
[C---:B------:R-:W-:Y:S01]  /*7310*/  FSETP.NEU.FTZ.AND P6, PT, R32.reuse, -INF , PT ;  /* 0xff8000002000780b */ /* 0x040fe20003fdd000 */
[----:B0-----:R-:W-:-:S05]  /*7320*/  FFMA.FTZ R33, R32, R7, -8 ;  /* 0xc100000020217423 */ /* 0x001fca0000010007 */
[----:B------:R-:W-:-:S05]  /*7330*/  FSEL R33, R33, RZ, P6 ;  /* 0x000000ff21217208 */ /* 0x000fca0003000000 */
[-CC-:B------:R-:W-:Y:S01]  /*7340*/  FFMA.FTZ R13, R184, R7.reuse, -R33.reuse ;  /* 0x00000007b80d7223 */ /* 0x180fe20000010821 */
[----:B------:R-:W-:Y:S01]  /*7350*/  FSEL R184, R25, -INF , !P4 ;  /* 0xff80000019b87808 */ /* 0x000fe20006000000 */
[-CC-:B------:R-:W-:Y:S01]  /*7360*/  FFMA.FTZ R14, R188, R7.reuse, -R33.reuse ;  /* 0x00000007bc0e7223 */ /* 0x180fe20000010821 */
[----:B------:R-:W-:Y:S01]  /*7370*/  ISETP.GT.AND P4, PT, R53, RZ, P2 ;  /* 0x000000ff3500720c */ /* 0x000fe20001784270 */
[-CC-:B------:R-:W-:Y:S01]  /*7380*/  FFMA.FTZ R57, R194, R7.reuse, -R33.reuse ;  /* 0x00000007c2397223 */ /* 0x180fe20000010821 */
[----:B------:R-:W-:Y:S01]  /*7390*/  FSEL R188, R27, -INF , !P5 ;  /* 0xff8000001bbc7808 */ /* 0x000fe20006800000 */
[-CC-:B------:R-:W-:Y:S01]  /*73a0*/  FFMA.FTZ R15, R198, R7.reuse, -R33.reuse ;  /* 0x00000007c60f7223 */ /* 0x180fe20000010821 */
[----:B------:R-:W-:Y:S01]  /*73b0*/  ISETP.LT.OR P4, PT, R51, 0x1, P4 ;  /* 0x000000013300780c */ /* 0x000fe20002781670 */
[-CC-:B------:R-:W-:Y:S01]  /*73c0*/  FFMA.FTZ R12, R200, R7.reuse, -R33.reuse ;  /* 0x00000007c80c7223 */ /* 0x180fe20000010821 */
[----:B------:R-:W-:Y:S01]  /*73d0*/  ISETP.GT.AND P5, PT, R53, 0x30, P2 ;  /* 0x000000303500780c */ /* 0x000fe200017a4270 */
[-CC-:B------:R-:W-:Y:S01]  /*73e0*/  FFMA.FTZ R152, R152, R7.reuse, -R33.reuse ;  /* 0x0000000798987223 */ /* 0x180fe20000010821 */
[----:B------:R-:W-:Y:S01]  /*73f0*/  FSEL R55, R10, -INF , !P4 ;  /* 0xff8000000a377808 */ /* 0x000fe20006000000 */
[-CC-:B------:R-:W-:Y:S01]  /*7400*/  FFMA.FTZ R10, R192, R7.reuse, -R33.reuse ;  /* 0x00000007c00a7223 */ /* 0x180fe20000010821 */
[----:B------:R-:W-:Y:S01]  /*7410*/  ISETP.LT.OR P5, PT, R51, 0x31, P5 ;  /* 0x000000313300780c */ /* 0x000fe20002fa1670 */
[-CC-:B------:R-:W-:Y:S01]  /*7420*/  FFMA.FTZ R80, R80, R7.reuse, -R33.reuse ;  /* 0x0000000750507223 */ /* 0x180fe20000010821 */
[----:B------:R-:W-:Y:S01]  /*7430*/  FMNMX.FTZ R21, R55, R4, !PT ;  /* 0x0000000437157209 */ /* 0x000fe20007810000 */
[-CC-:B------:R-:W-:Y:S01]  /*7440*/  FFMA.FTZ R74, R74, R7.reuse, -R33.reuse ;  /* 0x000000074a4a7223 */ /* 0x180fe20000010821 */
[----:B------:R-:W-:Y:S01]  /*7450*/  FSEL R192, R29, -INF , !P5 ;  /* 0xff8000001dc07808 */ /* 0x000fe20006800000 */
[--C-:B------:R-:W-:Y:S01]  /*7460*/  FFMA.FTZ R29, R196, R7, -R33.reuse ;  /* 0x00000007c41d7223 */ /* 0x100fe20000010821 */
[----:B------:R-:W-:Y:S01]  /*7470*/  FMNMX.FTZ R21, R156, R21, !PT ;  /* 0x000000159c157209 */ /* 0x000fe20007810000 */
[-CC-:B------:R-:W-:Y:S01]  /*7480*/  FFMA.FTZ R56, R56, R7.reuse, -R33.reuse ;  /* 0x0000000738387223 */ /* 0x180fe20000010821 */
[----:B------:R-:W-:Y:S01]  /*7490*/  ISETP.LT.OR P4, PT, R51, 0x2a, P3 ;  /* 0x0000002a3300780c */ /* 0x000fe20001f81670 */
[----:B------:R-:W-:Y:S01]  /*74a0*/  FFMA.FTZ R58, R58, R7, -R33 ;  /* 0x000000073a3a7223 */ /* 0x000fe20000010821 */
[----:B------:R-:W-:Y:S01]  /*74b0*/  FMNMX.FTZ R21, R158, R21, !PT ;  /* 0x000000159e157209 */ /* 0x000fe20007810000 */
[----:B------:R-:W-:Y:S01]  /*74c0*/  MUFU.EX2 R12, R12 ;  /* 0x0000000c000c7308 */ /* 0x000fe20000000800 */
[----:B------:R-:W-:-:S02]  /*74d0*/  FSEL R28, R28, -INF , !P4 ;  /* 0xff8000001c1c7808 */ /* 0x000fc40006000000 */
[----:B------:R-:W-:Y:S02]  /*74e0*/  FMNMX.FTZ R25, R160, R21, !PT ;  /* 0x00000015a0197209 */ /* 0x000fe40007810000 */
[C---:B------:R-:W-:Y:S02]  /*74f0*/  ISETP.GT.AND P4, PT, R53.reuse, 0x38, P2 ;  /* 0x000000383500780c */ /* 0x040fe40001784270 */
[----:B------:R-:W-:Y:S01]  /*7500*/  FMNMX.FTZ R25, R164, R25, !PT ;  /* 0x00000019a4197209 */ /* 0x000fe20007810000 */
[----:B------:R-:W-:Y:S01]  /*7510*/  MUFU.EX2 R21, R29 ;  /* 0x0000001d00157308 */ /* 0x000fe20000000800 */
[----:B------:R-:W-:Y:S02]  /*7520*/  ISETP.GT.AND P3, PT, R53, 0x31, P2 ;  /* 0x000000313500780c */ /* 0x000fe40001764270 */
[----:B------:R-:W-:Y:S02]  /*7530*/  FMNMX.FTZ R27, R20, R25, !PT ;  /* 0x00000019141b7209 */ /* 0x000fe40007810000 */
[----:B------:R-:W-:-:S02]  /*7540*/  ISETP.LT.OR P4, PT, R51, 0x39, P4 ;  /* 0x000000393300780c */ /* 0x000fc40002781670 */
[----:B------:R-:W-:Y:S01]  /*7550*/  FMNMX.FTZ R27, R180, R27, !PT ;  /* 0x0000001bb41b7209 */ /* 0x000fe20007810000 */
[----:B------:R0:W-:Y:S01]  /*7560*/  MUFU.EX2 R25, R57 ;  /* 0x0000003900197308 */ /* 0x0001e20000000800 */
[----:B------:R-:W-:Y:S02]  /*7570*/  ISETP.LT.OR P3, PT, R51, 0x32, P3 ;  /* 0x000000323300780c */ /* 0x000fe40001f61670 */
[----:B------:R-:W-:Y:S02]  /*7580*/  FMNMX.FTZ R27, R24, R27, !PT ;  /* 0x0000001b181b7209 */ /* 0x000fe40007810000 */
[----:B------:R-:W-:Y:S01]  /*7590*/  FSEL R194, R31, -INF , !P4 ;  /* 0xff8000001fc27808 */ /* 0x000fe20006000000 */
[--C-:B------:R-:W-:Y:S01]  /*75a0*/  FFMA.FTZ R31, R186, R7, -R33.reuse ;  /* 0x00000007ba1f7223 */ /* 0x100fe20000010821 */
[----:B------:R-:W-:Y:S01]  /*75b0*/  FMNMX.FTZ R27, R184, R27, !PT ;  /* 0x0000001bb81b7209 */ /* 0x000fe20007810000 */
[----:B------:R-:W-:Y:S01]  /*75c0*/  MUFU.EX2 R13, R13 ;  /* 0x0000000d000d7308 */ /* 0x000fe20000000800 */
[----:B------:R-:W-:Y:S01]  /*75d0*/  ISETP.GT.AND P5, PT, R53, 0x39, P2 ;  /* 0x000000393500780c */ /* 0x000fe200017a4270 */
[----:B0-----:R-:W-:Y:S01]  /*75e0*/  FFMA.FTZ R57, R54, R7, -R33 ;  /* 0x0000000736397223 */ /* 0x001fe20000010821 */
[----:B------:R-:W-:-:S02]  /*75f0*/  FMNMX.FTZ R29, R26, R27, !PT ;  /* 0x0000001b1a1d7209 */ /* 0x000fc40007810000 */
[----:B------:R-:W-:Y:S01]  /*7600*/  FSEL R196, R30, -INF , !P3 ;  /* 0xff8000001ec47808 */ /* 0x000fe20005800000 */
[----:B------:R-:W-:-:S01]  /*7610*/  FFMA.FTZ R30, R190, R7, -R33 ;  /* 0x00000007be1e7223 */ /* 0x000fc20000010821 */
[----:B------:R-:W-:Y:S01]  /*7620*/  FMNMX.FTZ R29, R188, R29, !PT ;  /* 0x0000001dbc1d7209 */ /* 0x000fe20007810000 */
[----:B------:R0:W-:Y:S01]  /*7630*/  MUFU.EX2 R27, R31 ;  /* 0x0000001f001b7308 */ /* 0x0001e20000000800 */
[----:B------:R-:W-:Y:S02]  /*7640*/  ISETP.GT.AND P3, PT, R53, 0x40, P2 ;  /* 0x000000403500780c */ /* 0x000fe40001764270 */
[----:B------:R-:W-:Y:S02]  /*7650*/  FMNMX.FTZ R29, R28, R29, !PT ;  /* 0x0000001d1c1d7209 */ /* 0x000fe40007810000 */
[----:B------:R-:W-:Y:S02]  /*7660*/  ISETP.LT.OR P5, PT, R51, 0x3a, P5 ;  /* 0x0000003a3300780c */ /* 0x000fe40002fa1670 */
[----:B------:R-:W-:Y:S01]  /*7670*/  FMNMX.FTZ R29, R192, R29, !PT ;  /* 0x0000001dc01d7209 */ /* 0x000fe20007810000 */
[----:B------:R-:W-:Y:S01]  /*7680*/  MUFU.EX2 R14, R14 ;  /* 0x0000000e000e7308 */ /* 0x000fe20000000800 */
[----:B------:R-:W-:-:S02]  /*7690*/  ISETP.GT.AND P4, PT, R53, 0x41, P2 ;  /* 0x000000413500780c */ /* 0x000fc40001784270 */
[----:B0-----:R-:W-:Y:S02]  /*76a0*/  FMNMX.FTZ R31, R196, R29, !PT ;  /* 0x0000001dc41f7209 */ /* 0x001fe40007810000 */
[----:B------:R-:W-:Y:S02]  /*76b0*/  FSEL R34, R34, -INF , !P5 ;  /* 0xff80000022227808 */ /* 0x000fe40006800000 */
[----:B------:R-:W-:Y:S01]  /*76c0*/  ISETP.LT.OR P3, PT, R51, 0x41, P3 ;  /* 0x000000413300780c */ /* 0x000fe20001f61670 */
[----:B------:R-:W-:Y:S01]  /*76d0*/  MUFU.EX2 R15, R15 ;  /* 0x0000000f000f7308 */ /* 0x000fe20000000800 */
[----:B------:R-:W-:Y:S02]  /*76e0*/  FMNMX.FTZ R31, R194, R31, !PT ;  /* 0x0000001fc21f7209 */ /* 0x000fe40007810000 */
[----:B------:R-:W-:Y:S02]  /*76f0*/  ISETP.GT.AND P5, PT, R53, 0x48, P2 ;  /* 0x000000483500780c */ /* 0x000fe400017a4270 */
[----:B------:R-:W-:-:S02]  /*7700*/  ISETP.LT.OR P4, PT, R51, 0x42, P4 ;  /* 0x000000423300780c */ /* 0x000fc40002781670 */
[----:B------:R-:W-:Y:S01]  /*7710*/  FSEL R190, R35, -INF , !P3 ;  /* 0xff80000023be7808 */ /* 0x000fe20005800000 */
[----:B------:R-:W-:-:S01]  /*7720*/  FFMA.FTZ R35, R162, R7, -R33 ;  /* 0x00000007a2237223 */ /* 0x000fc20000010821 */
[----:B------:R-:W-:Y:S01]  /*7730*/  FMNMX.FTZ R31, R34, R31, !PT ;  /* 0x0000001f221f7209 */ /* 0x000fe20007810000 */
[----:B------:R-:W-:Y:S01]  /*7740*/  MUFU.EX2 R10, R10 ;  /* 0x0000000a000a7308 */ /* 0x000fe20000000800 */
[----:B------:R-:W-:Y:S02]  /*7750*/  ISETP.GT.AND P3, PT, R53, 0x49, P2 ;  /* 0x000000493500780c */ /* 0x000fe40001764270 */
[----:B------:R-:W-:Y:S01]  /*7760*/  FSEL R186, R36, -INF , !P4 ;  /* 0xff80000024ba7808 */ /* 0x000fe20006000000 */
[----:B------:R-:W-:-:S01]  /*7770*/  FFMA.FTZ R36, R166, R7, -R33 ;  /* 0x00000007a6247223 */ /* 0x000fc20000010821 */
[----:B------:R-:W-:Y:S02]  /*7780*/  ISETP.LT.OR P5, PT, R51, 0x49, P5 ;  /* 0x000000493300780c */ /* 0x000fe40002fa1670 */
[----:B------:R-:W-:Y:S01]  /*7790*/  FMNMX.FTZ R31, R190, R31, !PT ;  /* 0x0000001fbe1f7209 */ /* 0x000fe20007810000 */
[----:B------:R0:W-:Y:S01]  /*77a0*/  MUFU.EX2 R29, R35 ;  /* 0x00000023001d7308 */ /* 0x0001e20000000800 */
[----:B------:R-:W-:-:S02]  /*77b0*/  ISETP.GT.AND P4, PT, R53, 0x50, P2 ;  /* 0x000000503500780c */ /* 0x000fc40001784270 */
[----:B------:R-:W-:Y:S02]  /*77c0*/  ISETP.LT.OR P3, PT, R51, 0x4a, P3 ;  /* 0x0000004a3300780c */ /* 0x000fe40001f61670 */
[----:B------:R-:W-:Y:S01]  /*77d0*/  FSEL R166, R37, -INF , !P5 ;  /* 0xff80000025a67808 */ /* 0x000fe20006800000 */
[----:B------:R-:W-:Y:S01]  /*77e0*/  FFMA.FTZ R37, R154, R7, -R33 ;  /* 0x000000079a257223 */ /* 0x000fe20000010821 */
[----:B------:R-:W-:Y:S01]  /*77f0*/  ISETP.GT.AND P5, PT, R53, 0x51, P2 ;  /* 0x000000513500780c */ /* 0x000fe200017a4270 */
[----:B------:R-:W-:Y:S01]  /*7800*/  MUFU.EX2 R30, R30 ;  /* 0x0000001e001e7308 */ /* 0x000fe20000000800 */
[----:B0-----:R-:W-:Y:S02]  /*7810*/  FMNMX.FTZ R35, R186, R31, !PT ;  /* 0x0000001fba237209 */ /* 0x001fe40007810000 */
[----:B------:R-:W-:Y:S02]  /*7820*/  FSEL R38, R38, -INF , !P3 ;  /* 0xff80000026267808 */ /* 0x000fe40005800000 */
[----:B------:R-:W-:-:S02]  /*7830*/  ISETP.LT.OR P4, PT, R51, 0x51, P4 ;  /* 0x000000513300780c */ /* 0x000fc40002781670 */
[----:B------:R-:W-:Y:S01]  /*7840*/  FMNMX.FTZ R35, R166, R35, !PT ;  /* 0x00000023a6237209 */ /* 0x000fe20007810000 */
[----:B------:R-:W-:Y:S01]  /*7850*/  MUFU.EX2 R36, R36 ;  /* 0x0000002400247308 */ /* 0x000fe20000000800 */
[----:B------:R-:W-:Y:S02]  /*7860*/  ISETP.GT.AND P3, PT, R53, 0x58, P2 ;  /* 0x000000583500780c */ /* 0x000fe40001764270 */
[----:B------:R-:W-:Y:S02]  /*7870*/  ISETP.LT.OR P5, PT, R51, 0x52, P5 ;  /* 0x000000523300780c */ /* 0x000fe40002fa1670 */
[----:B------:R-:W-:Y:S01]  /*7880*/  FSEL R162, R39, -INF , !P4 ;  /* 0xff80000027a27808 */ /* 0x000fe20006000000 */
[----:B------:R-:W-:Y:S01]  /*7890*/  FFMA.FTZ R39, R182, R7, -R33 ;  /* 0x00000007b6277223 */ /* 0x000fe20000010821 */
[----:B------:R-:W-:Y:S01]  /*78a0*/  FMNMX.FTZ R35, R38, R35, !PT ;  /* 0x0000002326237209 */ /* 0x000fe20007810000 */
[----:B------:R-:W-:Y:S01]  /*78b0*/  MUFU.EX2 R152, R152 ;  /* 0x0000009800987308 */ /* 0x000fe20000000800 */
[----:B------:R-:W-:-:S02]  /*78c0*/  ISETP.GT.AND P4, PT, R53, 0x59, P2 ;  /* 0x000000593500780c */ /* 0x000fc40001784270 */
[----:B------:R-:W-:Y:S02]  /*78d0*/  FSEL R154, R40, -INF , !P5 ;  /* 0xff800000289a7808 */ /* 0x000fe40006800000 */
[----:B------:R-:W-:Y:S02]  /*78e0*/  ISETP.LT.OR P3, PT, R51, 0x59, P3 ;  /* 0x000000593300780c */ /* 0x000fe40001f61670 */
[----:B------:R-:W-:Y:S01]  /*78f0*/  FMNMX.FTZ R35, R162, R35, !PT ;  /* 0x00000023a2237209 */ /* 0x000fe20007810000 */
[----:B------:R0:W-:Y:S01]  /*7900*/  MUFU.EX2 R40, R37 ;  /* 0x0000002500287308 */ /* 0x0001e20000000800 */
[----:B------:R-:W-:Y:S02]  /*7910*/  ISETP.GT.AND P5, PT, R53, 0x60, P2 ;  /* 0x000000603500780c */ /* 0x000fe400017a4270 */
[----:B------:R-:W-:Y:S02]  /*7920*/  ISETP.LT.OR P4, PT, R51, 0x5a, P4 ;  /* 0x0000005a3300780c */ /* 0x000fe40002781670 */
[----:B------:R-:W-:Y:S01]  /*7930*/  FSEL R182, R41, -INF , !P3 ;  /* 0xff80000029b67808 */ /* 0x000fe20005800000 */
[----:B------:R-:W-:Y:S01]  /*7940*/  FFMA.FTZ R41, R82, R7, -R33 ;  /* 0x0000000752297223 */ /* 0x000fe20000010821 */
[----:B------:R-:W-:Y:S01]  /*7950*/  ISETP.GT.AND P3, PT, R53, 0x61, P2 ;  /* 0x000000613500780c */ /* 0x000fe20001764270 */
[----:B------:R1:W-:Y:S01]  /*7960*/  MUFU.EX2 R31, R39 ;  /* 0x00000027001f7308 */ /* 0x0003e20000000800 */
[----:B0-----:R-:W-:-:S02]  /*7970*/  FMNMX.FTZ R37, R154, R35, !PT ;  /* 0x000000239a257209 */ /* 0x001fc40007810000 */
[----:B------:R-:W-:Y:S02]  /*7980*/  FSEL R42, R42, -INF , !P4 ;  /* 0xff8000002a2a7808 */ /* 0x000fe40006000000 */
[----:B------:R-:W-:Y:S02]  /*7990*/  ISETP.LT.OR P5, PT, R51, 0x61, P5 ;  /* 0x000000613300780c */ /* 0x000fe40002fa1670 */
[----:B------:R-:W-:Y:S01]  /*79a0*/  FMNMX.FTZ R37, R182, R37, !PT ;  /* 0x00000025b6257209 */ /* 0x000fe20007810000 */
[----:B------:R-:W-:Y:S01]  /*79b0*/  MUFU.EX2 R80, R80 ;  /* 0x0000005000507308 */ /* 0x000fe20000000800 */
[----:B------:R-:W-:Y:S01]  /*79c0*/  ISETP.GT.AND P4, PT, R53, 0x68, P2 ;  /* 0x000000683500780c */ /* 0x000fe20001784270 */
[-CC-:B-1----:R-:W-:Y:S01]  /*79d0*/  FFMA.FTZ R39, R86, R7.reuse, -R33.reuse ;  /* 0x0000000756277223 */ /* 0x182fe20000010821 */
[----:B------:R-:W-:Y:S01]  /*79e0*/  ISETP.LT.OR P3, PT, R51, 0x62, P3 ;  /* 0x000000623300780c */ /* 0x000fe20001f61670 */
[-CC-:B------:R-:W-:Y:S01]  /*79f0*/  FFMA.FTZ R86, R84, R7.reuse, -R33.reuse ;  /* 0x0000000754567223 */ /* 0x180fe20000010821 */
[----:B------:R-:W-:Y:S01]  /*7a00*/  FSEL R198, R43, -INF , !P5 ;  /* 0xff8000002bc67808 */ /* 0x000fe20006800000 */
[----:B------:R-:W-:Y:S01]  /*7a10*/  FFMA.FTZ R43, R78, R7, -R33 ;  /* 0x000000074e2b7223 */ /* 0x000fe20000010821 */
[----:B------:R-:W-:Y:S01]  /*7a20*/  FMNMX.FTZ R37, R42, R37, !PT ;  /* 0x000000252a257209 */ /* 0x000fe20007810000 */
[----:B------:R0:W-:Y:S01]  /*7a30*/  MUFU.EX2 R35, R39 ;  /* 0x0000002700237308 */ /* 0x0001e20000000800 */
[----:B------:R-:W-:-:S02]  /*7a40*/  ISETP.GT.AND P5, PT, R53, 0x69, P2 ;  /* 0x000000693500780c */ /* 0x000fc400017a4270 */
[----:B------:R-:W-:Y:S02]  /*7a50*/  FSEL R44, R44, -INF , !P3 ;  /* 0xff8000002c2c7808 */ /* 0x000fe40005800000 */
[----:B------:R-:W-:Y:S02]  /*7a60*/  ISETP.LT.OR P4, PT, R51, 0x69, P4 ;  /* 0x000000693300780c */ /* 0x000fe40002781670 */
[----:B------:R-:W-:Y:S01]  /*7a70*/  FMNMX.FTZ R37, R198, R37, !PT ;  /* 0x00000025c6257209 */ /* 0x000fe20007810000 */
[----:B------:R-:W-:Y:S01]  /*7a80*/  MUFU.EX2 R86, R86 ;  /* 0x0000005600567308 */ /* 0x000fe20000000800 */
[----:B------:R-:W-:Y:S02]  /*7a90*/  ISETP.GT.AND P3, PT, R53, 0x70, P2 ;  /* 0x000000703500780c */ /* 0x000fe40001764270 */
[----:B------:R-:W-:Y:S02]  /*7aa0*/  ISETP.LT.OR P5, PT, R51, 0x6a, P5 ;  /* 0x0000006a3300780c */ /* 0x000fe40002fa1670 */
[----:B------:R-:W-:Y:S01]  /*7ab0*/  FSEL R84, R45, -INF , !P4 ;  /* 0xff8000002d547808 */ /* 0x000fe20006000000 */
[----:B------:R-:W-:Y:S01]  /*7ac0*/  FFMA.FTZ R45, R72, R7, -R33 ;  /* 0x00000007482d7223 */ /* 0x000fe20000010821 */
[----:B0-----:R-:W-:Y:S01]  /*7ad0*/  FMNMX.FTZ R39, R44, R37, !PT ;  /* 0x000000252c277209 */ /* 0x001fe20007810000 */
        /* <DEDUP_REMOVED lines=8> */
[----:B------:R-:W-:-:S02]  /*7b60*/  FSEL R82, R47, -INF , !P3 ;  /* 0xff8000002f527808 */ /* 0x000fc40005800000 */
[----:B------:R-:W-:Y:S01]  /*7b70*/  FMNMX.FTZ R39, R46, R39, !PT ;  /* 0x000000272e277209 */ /* 0x000fe20007810000 */
[----:B------:R-:W-:Y:S01]  /*7b80*/  MUFU.EX2 R45, R45 ;  /* 0x0000002d002d7308 */ /* 0x000fe20000000800 */
[----:B------:R-:W-:Y:S02]  /*7b90*/  ISETP.GT.AND P2, PT, R53, 0x79, P2 ;  /* 0x000000793500780c */ /* 0x000fe40001744270 */
[C---:B------:R-:W-:Y:S02]  /*7ba0*/  ISETP.LT.OR P5, PT, R51.reuse, 0x79, P5 ;  /* 0x000000793300780c */ /* 0x040fe40002fa1670 */
[----:B------:R-:W-:Y:S02]  /*7bb0*/  FSEL R48, R48, -INF , !P4 ;  /* 0xff80000030307808 */ /* 0x000fe40006000000 */
[----:B------:R-:W-:Y:S01]  /*7bc0*/  FMNMX.FTZ R39, R82, R39, !PT ;  /* 0x0000002752277209 */ /* 0x000fe20007810000 */
[----:B------:R-:W-:Y:S01]  /*7bd0*/  MUFU.EX2 R56, R56 ;  /* 0x0000003800387308 */ /* 0x000fe20000000800 */
[----:B------:R-:W-:-:S02]  /*7be0*/  ISETP.LT.OR P2, PT, R51, 0x7a, P2 ;  /* 0x0000007a3300780c */ /* 0x000fc40001741670 */
[----:B------:R-:W-:Y:S01]  /*7bf0*/  FSEL R200, R49, -INF , !P5 ;  /* 0xff80000031c87808 */ /* 0x000fe20006800000 */
[----:B------:R-:W-:-:S01]  /*7c00*/  FFMA.FTZ R49, R68, R7, -R33 ;  /* 0x0000000744317223 */ /* 0x000fc20000010821 */
[----:B0-----:R-:W-:Y:S01]  /*7c10*/  FMNMX.FTZ R41, R48, R39, !PT ;  /* 0x0000002730297209 */ /* 0x001fe20007810000 */
[----:B------:R-:W-:-:S01]  /*7c20*/  FFMA.FTZ R68, R76, R7, -R33 ;  /* 0x000000074c447223 */ /* 0x000fc20000010821 */
[----:B------:R-:W-:Y:S01]  /*7c30*/  FSEL R50, R50, -INF , !P2 ;  /* 0xff80000032327808 */ /* 0x000fe20005000000 */
[----:B------:R-:W-:Y:S01]  /*7c40*/  MUFU.EX2 R39, R43 ;  /* 0x0000002b00277308 */ /* 0x000fe20000000800 */
[----:B------:R-:W-:Y:S02]  /*7c50*/  FMNMX.FTZ R41, R200, R41, !PT ;  /* 0x00000029c8297209 */ /* 0x000fe40007810000 */
[----:B------:R-:W-:Y:S02]  /*7c60*/  FSEL R53, R32, RZ, P6 ;  /* 0x000000ff20357208 */ /* 0x000fe40003000000 */
[----:B------:R-:W-:Y:S01]  /*7c70*/  FMNMX.FTZ R47, R50, R41, !PT ;  /* 0x00000029322f7209 */ /* 0x000fe20007810000 */
[-CC-:B------:R-:W-:Y:S01]  /*7c80*/  FFMA.FTZ R41, R64, R7.reuse, -R33.reuse ;  /* 0x0000000740297223 */ /* 0x180fe20000010821 */
[----:B------:R-:W-:-:S01]  /*7c90*/  FFMA.FTZ R64, R66, R7, -R33 ;  /* 0x0000000742407223 */ /* 0x000fc20000010821 */
[----:B------:R0:W-:Y:S01]  /*7ca0*/  MUFU.EX2 R43, R49 ;  /* 0x00000031002b7308 */ /* 0x0001e20000000800 */
[----:B------:R-:W-:-:S01]  /*7cb0*/  FFMA.FTZ R66, R70, R7, -R33 ;  /* 0x0000000746427223 */ /* 0x000fc20000010821 */
[----:B------:R-:W1:Y:S06]  /*7cc0*/  SHFL.BFLY PT, R78, R47, 0x2, 0x1f ;  /* 0x0c401f002f4e7f89 */ /* 0x000e6c00000e0000 */
[----:B------:R-:W-:Y:S01]  /*7cd0*/  MUFU.EX2 R41, R41 ;  /* 0x0000002900297308 */ /* 0x000fe20000000800 */
[----:B0-----:R-:W-:-:S01]  /*7ce0*/  FFMA.FTZ R49, R60, R7, -R33 ;  /* 0x000000073c317223 */ /* 0x001fc20000010821 */
[----:B------:R-:W-:Y:S01]  /*7cf0*/  FADD.FTZ R60, -R53, R6 ;  /* 0x00000006353c7221 */ /* 0x000fe20000010100 */
[----:B------:R-:W-:-:S03]  /*7d00*/  FFMA.FTZ R6, R52, R7, -R33 ;  /* 0x0000000734067223 */ /* 0x000fc60000010821 */
[-C--:B------:R-:W-:Y:S02]  /*7d10*/  FMUL.FTZ R53, R60, R7.reuse ;  /* 0x000000073c357220 */ /* 0x080fe40000410000 */
[----:B------:R-:W-:Y:S08]  /*7d20*/  MUFU.EX2 R64, R64 ;  /* 0x0000004000407308 */ /* 0x000ff00000000800 */
[----:B------:R-:W0:Y:S01]  /*7d30*/  MUFU.EX2 R53, R53 ;  /* 0x0000003500357308 */ /* 0x000e220000000800 */
[----:B-1----:R-:W-:Y:S01]  /*7d40*/  FMNMX.FTZ R78, R47, R78, !PT ;  /* 0x0000004e2f4e7209 */ /* 0x002fe20007810000 */
[----:B------:R-:W-:-:S04]  /*7d50*/  FFMA.FTZ R47, R62, R7, -R33 ;  /* 0x000000073e2f7223 */ /* 0x000fc80000010821 */
[----:B------:R-:W1:Y:S02]  /*7d60*/  SHFL.BFLY PT, R51, R78, 0x1, 0x1f ;  /* 0x0c201f004e337f89 */ /* 0x000e6400000e0000 */
[----:B------:R-:W-:Y:S08]  /*7d70*/  MUFU.EX2 R66, R66 ;  /* 0x0000004200427308 */ /* 0x000ff00000000800 */
[----:B------:R-:W-:Y:S01]  /*7d80*/  MUFU.EX2 R68, R68 ;  /* 0x0000004400447308 */ /* 0x000fe20000000800 */
[----:B0-----:R-:W-:-:S04]  /*7d90*/  FFMA.FTZ R76, R53, R3, R12 ;  /* 0x00000003354c7223 */ /* 0x001fc8000001000c */
[----:B------:R-:W-:-:S03]  /*7da0*/  FADD.FTZ R75, R13, R76 ;  /* 0x0000004c0d4b7221 */ /* 0x000fc60000010000 */
[----:B------:R-:W-:Y:S01]  /*7db0*/  MUFU.EX2 R47, R47 ;  /* 0x0000002f002f7308 */ /* 0x000fe20000000800 */
[----:B-1----:R-:W-:-:S07]  /*7dc0*/  FMNMX.FTZ R54, R78, R51, !PT ;  /* 0x000000334e367209 */ /* 0x002fce0007810000 */
[----:B------:R-:W-:Y:S01]  /*7dd0*/  MUFU.EX2 R49, R49 ;  /* 0x0000003100317308 */ /* 0x000fe20000000800 */
[C---:B------:R-:W-:Y:S01]  /*7de0*/  FSETP.NEU.FTZ.AND P2, PT, R54.reuse, -INF , PT ;  /* 0xff8000003600780b */ /* 0x040fe20003f5d000 */
[----:B------:R-:W-:-:S03]  /*7df0*/  FFMA.FTZ R33, R54, R7, -8 ;  /* 0xc100000036217423 */ /* 0x000fc60000010007 */
[----:B------:R-:W-:-:S03]  /*7e00*/  FSEL R69, R54, RZ, P2 ;  /* 0x000000ff36457208 */ /* 0x000fc60001000000 */
[----:B------:R0:W-:Y:S01]  /*7e10*/  MUFU.EX2 R51, R57 ;  /* 0x0000003900337308 */ /* 0x0001e20000000800 */
[----:B------:R-:W-:Y:S01]  /*7e20*/  FSEL R33, R33, RZ, P2 ;  /* 0x000000ff21217208 */ /* 0x000fe20001000000 */
[----:B------:R-:W-:-:S04]  /*7e30*/  FADD.FTZ R70, -R69, R4 ;  /* 0x0000000445467221 */ /* 0x000fc80000010100 */
[-CC-:B------:R-:W-:Y:S01]  /*7e40*/  FFMA.FTZ R55, R55, R7.reuse, -R33.reuse ;  /* 0x0000000737377223 */ /* 0x180fe20000010821 */
[----:B------:R-:W-:-:S01]  /*7e50*/  FFMA.FTZ R52, R156, R7, -R33 ;  /* 0x000000079c347223 */ /* 0x000fc20000010821 */
[-C--:B------:R-:W-:Y:S01]  /*7e60*/  FMUL.FTZ R70, R70, R7.reuse ;  /* 0x0000000746467220 */ /* 0x080fe20000410000 */
[----:B0-----:R-:W-:-:S01]  /*7e70*/  FFMA.FTZ R57, R158, R7, -R33 ;  /* 0x000000079e397223 */ /* 0x001fc20000010821 */
[-CC-:B------:R-:W-:Y:S01]  /*7e80*/  FFMA.FTZ R60, R160, R7.reuse, -R33.reuse ;  /* 0x00000007a03c7223 */ /* 0x180fe20000010821 */
[----:B------:R-:W-:-:S01]  /*7e90*/  FFMA.FTZ R59, R164, R7, -R33 ;  /* 0x00000007a43b7223 */ /* 0x000fc20000010821 */
[----:B------:R-:W-:Y:S01]  /*7ea0*/  MUFU.EX2 R55, R55 ;  /* 0x0000003700377308 */ /* 0x000fe20000000800 */
[----:B------:R-:W-:-:S01]  /*7eb0*/  FFMA.FTZ R20, R20, R7, -R33 ;  /* 0x0000000714147223 */ /* 0x000fc20000010821 */
[-CC-:B------:R-:W-:Y:S01]  /*7ec0*/  FFMA.FTZ R61, R180, R7.reuse, -R33.reuse ;  /* 0x00000007b43d7223 */ /* 0x180fe20000010821 */
[----:B------:R-:W-:-:S01]  /*7ed0*/  FFMA.FTZ R24, R24, R7, -R33 ;  /* 0x0000000718187223 */ /* 0x000fc20000010821 */
[----:B------:R-:W-:Y:S01]  /*7ee0*/  FFMA.FTZ R73, R38, R7, -R33 ;  /* 0x0000000726497223 */ /* 0x000fe20000010821 */
[----:B------:R-:W-:-:S01]  /*7ef0*/  FADD.FTZ R38, R14, R75 ;  /* 0x0000004b0e267221 */ /* 0x000fc20000010000 */
[-CC-:B------:R-:W-:Y:S01]  /*7f00*/  FFMA.FTZ R62, R184, R7.reuse, -R33.reuse ;  /* 0x00000007b83e7223 */ /* 0x180fe20000010821 */
[----:B------:R-:W-:-:S01]  /*7f10*/  FFMA.FTZ R63, R26, R7, -R33 ;  /* 0x000000071a3f7223 */ /* 0x000fc20000010821 */
[----:B------:R-:W0:Y:S01]  /*7f20*/  MUFU.EX2 R70, R70 ;  /* 0x0000004600467308 */ /* 0x000e220000000800 */
[----:B------:R-:W-:-:S01]  /*7f30*/  FADD.FTZ R75, R15, R38 ;  /* 0x000000260f4b7221 */ /* 0x000fc20000010000 */
[-CC-:B------:R-:W-:Y:S01]  /*7f40*/  FFMA.FTZ R26, R188, R7.reuse, -R33.reuse ;  /* 0x00000007bc1a7223 */ /* 0x180fe20000010821 */
[----:B------:R-:W-:-:S01]  /*7f50*/  FFMA.FTZ R65, R28, R7, -R33 ;  /* 0x000000071c417223 */ /* 0x000fc20000010821 */
[----:B------:R-:W-:Y:S01]  /*7f60*/  FFMA.FTZ R28, R192, R7, -R33 ;  /* 0x00000007c01c7223 */ /* 0x000fe20000010821 */
[----:B------:R-:W-:-:S01]  /*7f70*/  FADD.FTZ R76, R10, R75 ;  /* 0x0000004b0a4c7221 */ /* 0x000fc20000010000 */
[-CC-:B------:R-:W-:Y:S01]  /*7f80*/  FFMA.FTZ R67, R196, R7.reuse, -R33.reuse ;  /* 0x00000007c4437223 */ /* 0x180fe20000010821 */
[----:B------:R-:W-:-:S01]  /*7f90*/  FFMA.FTZ R194, R194, R7, -R33 ;  /* 0x00000007c2c27223 */ /* 0x000fc20000010821 */
[----:B------:R-:W1:Y:S01]  /*7fa0*/  MUFU.EX2 R52, R52 ;  /* 0x0000003400347308 */ /* 0x000e620000000800 */
[----:B------:R-:W-:-:S01]  /*7fb0*/  FADD.FTZ R76, R21, R76 ;  /* 0x0000004c154c7221 */ /* 0x000fc20000010000 */
        /* <DEDUP_REMOVED lines=25> */
[----:B------:R-:W-:-:S06]  /*8150*/  FADD.FTZ R3, R25, R76 ;  /* 0x0000004c19037221 */ /* 0x000fcc0000010000 */
[----:B------:R-:W2:Y:S01]  /*8160*/  MUFU.EX2 R62, R62 ;  /* 0x0000003e003e7308 */ /* 0x000ea20000000800 */
[----:B0-----:R-:W-:-:S01]  /*8170*/  FADD.FTZ R77, R61, R2 ;  /* 0x000000023d4d7221 */ /* 0x001fc20000010000 */
[----:B------:R-:W-:-:S04]  /*8180*/  FADD.FTZ R2, R30, R3 ;  /* 0x000000031e027221 */ /* 0x000fc80000010000 */
[----:B------:R-:W-:Y:S02]  /*8190*/  FADD.FTZ R3, R27, R2 ;  /* 0x000000021b037221 */ /* 0x000fe40000010000 */
[----:B------:R-:W0:Y:S01]  /*81a0*/  MUFU.EX2 R63, R63 ;  /* 0x0000003f003f7308 */ /* 0x000e220000000800 */
[----:B-1----:R-:W-:-:S01]  /*81b0*/  FADD.FTZ R77, R24, R77 ;  /* 0x0000004d184d7221 */ /* 0x002fc20000010000 */
[----:B------:R-:W-:-:S06]  /*81c0*/  FADD.FTZ R76, R36, R3 ;  /* 0x00000003244c7221 */ /* 0x000fcc0000010000 */
[----:B------:R-:W1:Y:S01]  /*81d0*/  MUFU.EX2 R26, R26 ;  /* 0x0000001a001a7308 */ /* 0x000e620000000800 */
[----:B--2---:R-:W-:-:S01]  /*81e0*/  FADD.FTZ R2, R62, R77 ;  /* 0x0000004d3e027221 */ /* 0x004fc20000010000 */
[----:B------:R-:W-:-:S04]  /*81f0*/  FADD.FTZ R77, R29, R76 ;  /* 0x0000004c1d4d7221 */ /* 0x000fc80000010000 */
[----:B------:R-:W-:Y:S02]  /*8200*/  FADD.FTZ R76, R40, R77 ;  /* 0x0000004d284c7221 */ /* 0x000fe40000010000 */
[----:B------:R-:W2:Y:S01]  /*8210*/  MUFU.EX2 R65, R65 ;  /* 0x0000004100417308 */ /* 0x000ea20000000800 */
[----:B0-----:R-:W-:-:S01]  /*8220*/  FADD.FTZ R3, R63, R2 ;  /* 0x000000023f037221 */ /* 0x001fc20000010000 */
[----:B------:R-:W-:Y:S01]  /*8230*/  FFMA.FTZ R2, R42, R7, -R33 ;  /* 0x000000072a027223 */ /* 0x000fe20000010821 */
[----:B------:R-:W-:-:S04]  /*8240*/  FADD.FTZ R77, R31, R76 ;  /* 0x0000004c1f4d7221 */ /* 0x000fc80000010000 */
[----:B------:R-:W-:Y:S01]  /*8250*/  FADD.FTZ R78, R152, R77 ;  /* 0x0000004d984e7221 */ /* 0x000fe20000010000 */
[----:B------:R-:W0:Y:S01]  /*8260*/  MUFU.EX2 R28, R28 ;  /* 0x0000001c001c7308 */ /* 0x000e220000000800 */
[----:B-1----:R-:W-:-:S02]  /*8270*/  FADD.FTZ R42, R26, R3 ;  /* 0x000000031a2a7221 */ /* 0x002fc40000010000 */
[----:B------:R-:W-:-:S05]  /*8280*/  FADD.FTZ R77, R35, R78 ;  /* 0x0000004e234d7221 */ /* 0x000fca0000010000 */
[----:B------:R-:W1:Y:S01]  /*8290*/  MUFU.EX2 R67, R67 ;  /* 0x0000004300437308 */ /* 0x000e620000000800 */
[----:B--2---:R-:W-:-:S01]  /*82a0*/  FADD.FTZ R3, R65, R42 ;  /* 0x0000002a41037221 */ /* 0x004fc20000010000 */
[-CC-:B------:R-:W-:Y:S01]  /*82b0*/  FFMA.FTZ R42, R198, R7.reuse, -R33.reuse ;  /* 0x00000007c62a7223 */ /* 0x180fe20000010821 */
[----:B------:R-:W-:-:S05]  /*82c0*/  FFMA.FTZ R33, R50, R7, -R33 ;  /* 0x0000000732217223 */ /* 0x000fca0000010821 */
[----:B------:R-:W2:Y:S01]  /*82d0*/  MUFU.EX2 R4, R194 ;  /* 0x000000c200047308 */ /* 0x000ea20000000800 */
[----:B0-----:R-:W-:-:S07]  /*82e0*/  FADD.FTZ R76, R28, R3 ;  /* 0x000000031c4c7221 */ /* 0x001fce0000010000 */
[----:B------:R-:W0:Y:S01]  /*82f0*/  MUFU.EX2 R69, R69 ;  /* 0x0000004500457308 */ /* 0x000e220000000800 */
[----:B-1----:R-:W-:-:S01]  /*8300*/  FADD.FTZ R3, R67, R76 ;  /* 0x0000004c43037221 */ /* 0x002fc20000010000 */
[----:B------:R-:W-:-:S04]  /*8310*/  FADD.FTZ R76, R86, R77 ;  /* 0x0000004d564c7221 */ /* 0x000fc80000010000 */
[----:B------:R-:W-:Y:S02]  /*8320*/  FADD.FTZ R77, R37, R76 ;  /* 0x0000004c254d7221 */ /* 0x000fe40000010000 */
[----:B------:R-:W1:Y:S02]  /*8330*/  MUFU.EX2 R34, R34 ;  /* 0x0000002200227308 */ /* 0x000e640000000800 */
[----:B------:R-:W-:-:S04]  /*8340*/  FADD.FTZ R76, R80, R77 ;  /* 0x0000004d504c7221 */ /* 0x000fc80000010000 */
[----:B------:R-:W-:Y:S02]  /*8350*/  FADD.FTZ R77, R39, R76 ;  /* 0x0000004c274d7221 */ /* 0x000fe40000010000 */
[----:B------:R-:W3:Y:S08]  /*8360*/  MUFU.EX2 R71, R71 ;  /* 0x0000004700477308 */ /* 0x000ef00000000800 */
[----:B------:R-:W4:Y:S08]  /*8370*/  MUFU.EX2 R72, R72 ;  /* 0x0000004800487308 */ /* 0x000f300000000800 */
[----:B------:R2:W-:Y:S08]  /*8380*/  MUFU.EX2 R81, R2 ;  /* 0x0000000200517308 */ /* 0x0005f00000000800 */
[----:B------:R-:W5:Y:S01]  /*8390*/  MUFU.EX2 R73, R73 ;  /* 0x0000004900497308 */ /* 0x000f620000000800 */
[----:B--2---:R-:W-:-:S04]  /*83a0*/  FADD.FTZ R2, R4, R3 ;  /* 0x0000000304027221 */ /* 0x004fc80000010000 */
[----:B0-----:R-:W-:-:S03]  /*83b0*/  FADD.FTZ R3, R69, R2 ;  /* 0x0000000245037221 */ /* 0x001fc60000010000 */
[----:B------:R-:W0:Y:S01]  /*83c0*/  MUFU.EX2 R38, R38 ;  /* 0x0000002600267308 */ /* 0x000e220000000800 */
[----:B-1----:R-:W-:-:S04]  /*83d0*/  FADD.FTZ R2, R34, R3 ;  /* 0x0000000322027221 */ /* 0x002fc80000010000 */
[----:B---3--:R-:W-:-:S03]  /*83e0*/  FADD.FTZ R3, R71, R2 ;  /* 0x0000000247037221 */ /* 0x008fc60000010000 */
[----:B------:R-:W1:Y:S01]  /*83f0*/  MUFU.EX2 R75, R75 ;  /* 0x0000004b004b7308 */ /* 0x000e620000000800 */
[----:B----4-:R-:W-:-:S04]  /*8400*/  FADD.FTZ R2, R72, R3 ;  /* 0x0000000348027221 */ /* 0x010fc80000010000 */
[----:B-----5:R-:W-:-:S03]  /*8410*/  FADD.FTZ R3, R73, R2 ;  /* 0x0000000249037221 */ /* 0x020fc60000010000 */
[----:B------:R-:W2:Y:S01]  /*8420*/  MUFU.EX2 R79, R182 ;  /* 0x000000b6004f7308 */ /* 0x000ea20000000800 */
[----:B0-----:R-:W-:-:S07]  /*8430*/  FADD.FTZ R2, R38, R3 ;  /* 0x0000000326027221 */ /* 0x001fce0000010000 */
[----:B------:R0:W-:Y:S01]  /*8440*/  MUFU.EX2 R78, R44 ;  /* 0x0000002c004e7308 */ /* 0x0001e20000000800 */
[----:B-1----:R-:W-:-:S07]  /*8450*/  FADD.FTZ R2, R75, R2 ;  /* 0x000000024b027221 */ /* 0x002fce0000010000 */
[----:B------:R-:W1:Y:S01]  /*8460*/  MUFU.EX2 R42, R42 ;  /* 0x0000002a002a7308 */ /* 0x000e620000000800 */
[----:B0-----:R-:W-:-:S01]  /*8470*/  FADD.FTZ R44, R74, R77 ;  /* 0x0000004d4a2c7221 */ /* 0x001fc20000010000 */
[----:B--2---:R-:W-:-:S03]  /*8480*/  FADD.FTZ R2, R79, R2 ;  /* 0x000000024f027221 */ /* 0x004fc60000010000 */
[----:B------:R-:W-:-:S03]  /*8490*/  FADD.FTZ R77, R41, R44 ;  /* 0x0000002c294d7221 */ /* 0x000fc60000010000 */
[----:B------:R-:W0:Y:S01]  /*84a0*/  MUFU.EX2 R84, R84 ;  /* 0x0000005400547308 */ /* 0x000e220000000800 */
[----:B------:R-:W-:-:S04]  /*84b0*/  FADD.FTZ R44, R64, R77 ;  /* 0x0000004d402c7221 */ /* 0x000fc80000010000 */
[----:B------:R-:W-:-:S03]  /*84c0*/  FADD.FTZ R3, R43, R44 ;  /* 0x0000002c2b037221 */ /* 0x000fc60000010000 */
[----:B------:R-:W2:Y:S01]  /*84d0*/  MUFU.EX2 R46, R46 ;  /* 0x0000002e002e7308 */ /* 0x000ea20000000800 */
[----:B------:R-:W-:-:S01]  /*84e0*/  FADD.FTZ R44, R66, R3 ;  /* 0x00000003422c7221 */ /* 0x000fc20000010000 */
[----:B------:R-:W-:-:S03]  /*84f0*/  FADD.FTZ R3, R81, R2 ;  /* 0x0000000251037221 */ /* 0x000fc60000010000 */
[----:B------:R-:W-:Y:S01]  /*8500*/  FADD.FTZ R77, R45, R44 ;  /* 0x0000002c2d4d7221 */ /* 0x000fe20000010000 */
[----:B-1----:R-:W-:-:S02]  /*8510*/  FADD.FTZ R3, R42, R3 ;  /* 0x000000032a037221 */ /* 0x002fc40000010000 */
[----:B------:R-:W1:Y:S01]  /*8520*/  MUFU.EX2 R82, R82 ;  /* 0x0000005200527308 */ /* 0x000e620000000800 */
[----:B------:R-:W-:-:S01]  /*8530*/  FADD.FTZ R2, R68, R77 ;  /* 0x0000004d44027221 */ /* 0x000fc20000010000 */
[----:B------:R-:W-:-:S03]  /*8540*/  FADD.FTZ R3, R78, R3 ;  /* 0x000000034e037221 */ /* 0x000fc60000010000 */
[----:B------:R-:W-:Y:S01]  /*8550*/  FADD.FTZ R77, R47, R2 ;  /* 0x000000022f4d7221 */ /* 0x000fe20000010000 */
[----:B0-----:R-:W-:-:S02]  /*8560*/  FADD.FTZ R3, R84, R3 ;  /* 0x0000000354037221 */ /* 0x001fc40000010000 */
[----:B------:R-:W0:Y:S01]  /*8570*/  MUFU.EX2 R58, R58 ;  /* 0x0000003a003a7308 */ /* 0x000e220000000800 */
[----:B------:R-:W-:-:S01]  /*8580*/  FADD.FTZ R2, R56, R77 ;  /* 0x0000004d38027221 */ /* 0x000fc20000010000 */
[----:B--2---:R-:W-:-:S03]  /*8590*/  FADD.FTZ R3, R46, R3 ;  /* 0x000000032e037221 */ /* 0x004fc60000010000 */
[----:B------:R-:W-:-:S03]  /*85a0*/  FADD.FTZ R77, R49, R2 ;  /* 0x00000002314d7221 */ /* 0x000fc60000010000 */
[----:B------:R-:W2:Y:S01]  /*85b0*/  MUFU.EX2 R155, R48 ;  /* 0x00000030009b7308 */ /* 0x000ea20000000800 */
[----:B-1----:R-:W-:-:S07]  /*85c0*/  FADD.FTZ R3, R82, R3 ;  /* 0x0000000352037221 */ /* 0x002fce0000010000 */
[----:B------:R-:W1:Y:S01]  /*85d0*/  MUFU.EX2 R200, R200 ;  /* 0x000000c800c87308 */ /* 0x000e620000000800 */
[----:B0-----:R-:W-:-:S04]  /*85e0*/  FADD.FTZ R2, R58, R77 ;  /* 0x0000004d3a027221 */ /* 0x001fc80000010000 */
[----:B------:R-:W-:-:S03]  /*85f0*/  FADD.FTZ R77, R51, R2 ;  /* 0x00000002334d7221 */ /* 0x000fc60000010000 */
[----:B------:R-:W0:Y:S01]  /*8600*/  MUFU.EX2 R6, R6 ;  /* 0x0000000600067308 */ /* 0x000e220000000800 */
[----:B--2---:R-:W-:-:S07]  /*8610*/  FADD.FTZ R3, R155, R3 ;  /* 0x000000039b037221 */ /* 0x004fce0000010000 */
[----:B------:R-:W2:Y:S01]  /*8620*/  MUFU.EX2 R83, R33 ;  /* 0x0000002100537308 */ /* 0x000ea20000000800 */
[----:B-1----:R-:W-:-:S01]  /*8630*/  FADD.FTZ R2, R200, R3 ;  /* 0x00000003c8027221 */ /* 0x002fc20000010000 */
[----:B0-----:R-:W-:-:S03]  /*8640*/  FADD.FTZ R3, R6, R77 ;  /* 0x0000004d06037221 */ /* 0x001fc60000010000 */
[----:B--2---:R-:W-:Y:S01]  /*8650*/  FADD.FTZ R2, R83, R2 ;  /* 0x0000000253027221 */ /* 0x004fe20000010000 */
[----:B------:R-:W-:Y:S06]  /*8660*/  @!P0 BRA `(.L_x_987) ;  /* 0x0000000000048947 */ /* 0x000fec0003800000 */
[----:B------:R-:W-:Y:S01]  /*8670*/  BPT.TRAP 0x1 ;  /* 0x000000040000795c */ /* 0x000fe20000300000 */
.L_x_987:
[----:B------:R-:W-:Y:S01]  /*8680*/  ULEA UR6, UR46, UR37, 0x3 ;  /* 0x000000252e067291 */ /* 0x000fe2000f8e183f */
[----:B------:R-:W-:Y:S01]  /*8690*/  ISETP.GT.AND P2, PT, R5, R8, PT ;  /* 0x000000080500720c */ /* 0x000fe20003f44270 */
[----:B------:R-:W-:Y:S01]  /*86a0*/  UMOV UR36, UR32 ;  /* 0x0000002000247c82 */ /* 0x000fe20008000000 */
[----:B------:R-:W-:Y:S01]  /*86b0*/  F2FP.SATFINITE.E4M3.F32.PACK_AB_MERGE_C R14, R15, R14, RZ ;  /* 0x0000000e0f0e723e */ /* 0x000fe200048070ff */
[----:B------:R-:W-:Y:S01]  /*86c0*/  UIADD3 UR6, UR6, 0x22860, URZ ;  /* 0x0002286006067890 */ /* 0x000fe2000fffe03f */
[----:B------:R-:W-:Y:S01]  /*86d0*/  F2FP.SATFINITE.E4M3.F32.PACK_AB_MERGE_C R25, R30, R25, RZ ;  /* 0x000000191e19723e */ /* 0x000fe200048070ff */
[----:B------:R-:W-:Y:S01]  /*86e0*/  UMOV UR46, UR33 ;  /* 0x00000021002e7c82 */ /* 0x000fe20008000000 */
[----:B------:R-:W-:Y:S01]  /*86f0*/  F2FP.SATFINITE.E4M3.F32.PACK_AB_MERGE_C R35, R86, R35, RZ ;  /* 0x000000235623723e */ /* 0x000fe200048070ff */
[----:B------:R-:W-:Y:S01]  /*8700*/  UPRMT UR6, UR40, 0x654, UR6 ;  /* 0x0000065428067896 */ /* 0x000fe20008000006 */
        /* <DEDUP_REMOVED lines=94> */
[----:B------:R-:W-:-:S02]  /*8cf0*/  VIADD R5, R5, 0xffffffff ;  /* 0xffffffff05057836 */ /* 0x000fc40000000000 */
[----:B------:R-:W-:Y:S02]  /*8d00*/  IMAD.MOV.U32 R4, RZ, RZ, R54 ;  /* 0x000000ffff047224 */ /* 0x000fe400078e0036 */
[----:B------:R-:W-:Y:S01]  /*8d10*/  IMAD.MOV.U32 R6, RZ, RZ, R32 ;  /* 0x000000ffff067224 */ /* 0x000fe200078e0020 */
[----:B------:R-:W-:Y:S06]  /*8d20*/  @P2 BRA `(.L_x_988) ;  /* 0xffffffc800442947 */ /* 0x000fec000383ffff */
[----:B------:R-:W-:Y:S01]  /*8d30*/  IMAD.MOV.U32 R4, RZ, RZ, R54 ;  /* 0x000000ffff047224 */ /* 0x000fe200078e0036 */
[----:B------:R-:W-:Y:S01]  /*8d40*/  UMOV UR46, UR33 ;  /* 0x00000021002e7c82 */ /* 0x000fe20008000000 */
[----:B------:R-:W-:Y:S01]  /*8d50*/  IMAD.MOV.U32 R6, RZ, RZ, R32 ;  /* 0x000000ffff067224 */ /* 0x000fe200078e0020 */
[----:B------:R-:W-:-:S06]  /*8d60*/  UMOV UR36, UR32 ;  /* 0x0000002000247c82 */ /* 0x000fcc0008000000 */
.L_x_970:
[----:B------:R-:W0:Y:S01]  /*8d70*/  LDC R8, c[0x0][0x448] ;  /* 0x00011200ff087b82 */ /* 0x000e220000000800 */
[----:B------:R-:W-:Y:S01]  /*8d80*/  UIADD3 UR6, UR42, 0x7f, URZ ;  /* 0x0000007f2a067890 */ /* 0x000fe2000fffe03f */
[----:B------:R-:W-:-:S05]  /*8d90*/  IADD3 R12, -R11, 0x1, RZ ;  /* 0x000000010b0c7810 */ /* 0x000fca0007ffe1ff */
[----:B------:R-:W-:Y:S01]  /*8da0*/  IMAD R9, R9, UR41, R12 ;  /* 0x0000002909097c24 */ /* 0x000fe2000f8e020c */
[----:B------:R-:W1:Y:S01]  /*8db0*/  LDC R15, c[0x0][0x9e4] ;  /* 0x00027900ff0f7b82 */ /* 0x000e620000000800 */
[----:B0-----:R-:W-:Y:S02]  /*8dc0*/  ISETP.NE.AND P5, PT, R8, 0x1, PT ;  /* 0x000000010800780c */ /* 0x001fe40003fa5270 */
[----:B-1----:R-:W-:-:S11]  /*8dd0*/  ISETP.GE.AND P6, PT, R15, 0x1, PT ;  /* 0x000000010f00780c */ /* 0x002fd60003fc6270 */
[----:B------:R-:W0:Y:S08]  /*8de0*/  @P5 LDC R8, c[0x0][0x44c] ;  /* 0x00011300ff085b82 */ /* 0x000e300000000800 */
[----:B------:R-:W1:Y:S01]  /*8df0*/  @P5 LDC R13, c[0x0][0x450] ;  /* 0x00011400ff0d5b82 */ /* 0x000e620000000800 */
[----:B0-----:R-:W-:-:S04]  /*8e00*/  @P5 IMAD.HI.U32 R10, R8, UR6, RZ ;  /* 0x00000006080a5c27 */ /* 0x001fc8000f8e00ff */
[----:B------:R-:W-:Y:S01]  /*8e10*/  IMAD.U32 R8, RZ, RZ, UR6 ;  /* 0x00000006ff087e24 */ /* 0x000fe2000f8e00ff */
[----:B------:R-:W-:Y:S01]  /*8e20*/  ULDC UR6, c[0x0][0x9dc] ;  /* 0x0002770000067ab9 */ /* 0x000fe20000000800 */
[----:B-1----:R-:W-:-:S05]  /*8e30*/  @P5 SHF.R.U32.HI R8, RZ, R13, R10 ;  /* 0x0000000dff085219 */ /* 0x002fca000001160a */
[----:B------:R-:W-:-:S04]  /*8e40*/  IMAD.IADD R8, R9, 0x1, R8 ;  /* 0x0000000109087824 */ /* 0x000fc800078e0208 */
        /* <DEDUP_REMOVED lines=11> */
.L_x_990:
[----:B------:R-:W-:-:S13]  /*8f00*/  ISETP.NE.AND P2, PT, R15, 0x1, PT ;  /* 0x000000010f00780c */ /* 0x000fda0003f45270 */
[----:B------:R-:W0:Y:S02]  /*8f10*/  @P2 LDC.64 R10, c[0x0][0x9e8] ;  /* 0x00027a00ff0a2b82 */ /* 0x000e240000000a00 */
[----:B0-----:R-:W-:-:S05]  /*8f20*/  @P2 IMAD.HI.U32 R10, R8, R10, RZ ;  /* 0x0000000a080a2227 */ /* 0x001fca00078e00ff */
[----:B------:R-:W-:-:S07]  /*8f30*/  @P2 SHF.R.U32.HI R8, RZ, R11, R10 ;  /* 0x0000000bff082219 */ /* 0x000fce000001160a */
.L_x_991:
[----:B------:R-:W-:-:S05]  /*8f40*/  IMAD R8, R8, R15, RZ ;  /* 0x0000000f08087224 */ /* 0x000fca00078e02ff */
[----:B------:R-:W-:-:S07]  /*8f50*/  VIMNMX R9, R9, R8, !PT ;  /* 0x0000000809097248 */ /* 0x000fce0007fe0100 */
.L_x_989:
[----:B------:R-:W-:-:S05]  /*8f60*/  VIADD R9, R9, 0x7f ;  /* 0x0000007f09097836 */ /* 0x000fca0000000000 */
[----:B------:R-:W-:-:S04]  /*8f70*/  SHF.R.S32.HI R8, RZ, 0x1f, R9 ;  /* 0x0000001fff087819 */ /* 0x000fc80000011409 */
[----:B------:R-:W-:-:S04]  /*8f80*/  LEA.HI R8, R8, R9, RZ, 0x7 ;  /* 0x0000000908087211 */ /* 0x000fc800078f38ff */
[----:B------:R-:W-:-:S04]  /*8f90*/  SHF.R.S32.HI R9, RZ, 0x7, R8 ;  /* 0x00000007ff097819 */ /* 0x000fc80000011408 */
[----:B------:R-:W-:-:S04]  /*8fa0*/  VIMNMX R8, R22, R9, !PT ;  /* 0x0000000916087248 */ /* 0x000fc80007fe0100 */
[----:B------:R-:W-:-:S13]  /*8fb0*/  ISETP.GE.AND P2, PT, R5, R8, PT ;  /* 0x000000080500720c */ /* 0x000fda0003f46270 */
[----:B------:R-:W-:Y:S05]  /*8fc0*/  @!P2 BRA `(.L_x_992) ;  /* 0x0000002400a8a947 */ /* 0x000fea0003800000 */
[----:B------:R-:W-:Y:S01]  /*8fd0*/  IMAD.MOV.U32 R11, RZ, RZ, R4 ;  /* 0x000000ffff0b7224 */ /* 0x000fe200078e0004 */
[----:B------:R-:W-:Y:S01]  /*8fe0*/  UMOV UR30, UR36 ;  /* 0x00000024001e7c82 */ /* 0x000fe20008000000 */
[----:B------:R-:W-:-:S07]  /*8ff0*/  IMAD.MOV.U32 R9, RZ, RZ, R6 ;  /* 0x000000ffff097224 */ /* 0x000fce00078e0006 */
.L_x_1002:
[----:B------:R-:W-:Y:S01]  /*9000*/  ISETP.NE.AND P2, PT, RZ, UR39, PT ;  /* 0x00000027ff007c0c */ /* 0x000fe2000bf45270 */
[----:B------:R-:W-:-:S04]  /*9010*/  UISETP.NE.AND UP0, UPT, UR46, 0x1, UPT ;  /* 0x000000012e00788c */ /* 0x000fc8000bf05270 */
[----:B------:R-:W-:-:S04]  /*9020*/  USEL UR36, URZ, 0x1, UP0 ;  /* 0x000000013f247887 */ /* 0x000fc80008000000 */
[----:B------:R-:W-:-:S04]  /*9030*/  ULOP3.LUT UR36, UR30, UR36, URZ, 0x3c, !UPT ;  /* 0x000000241e247292 */ /* 0x000fc8000f8e3c3f */
[----:B------:R-:W-:Y:S08]  /*9040*/  @P2 BRA `(.L_x_993) ;  /* 0x0000000000382947 */ /* 0x000ff00003800000 */
[----:B------:R-:W-:Y:S05]  /*9050*/  @!P0 BRA `(.L_x_994) ;  /* 0x0000000000048947 */ /* 0x000fea0003800000 */
[----:B------:R-:W-:Y:S01]  /*9060*/  BPT.TRAP 0x1 ;  /* 0x000000040000795c */ /* 0x000fe20000300000 */
.L_x_994:
        /* <DEDUP_REMOVED lines=9> */
.L_x_995:
[----:B-1----:R-:W-:Y:S05]  /*9100*/  @P3 BRA `(.L_x_993) ;  /* 0x0000000000083947 */ /* 0x002fea0003800000 */
[----:B------:R-:W1:Y:S02]  /*9110*/  SYNCS.PHASECHK.TRANS64.TRYWAIT P3, [UR6+0x22830], R4 ;  /* 0x02283004ff0075a7 */ /* 0x000e640008060146 */
[----:B-1----:R-:W-:Y:S05]  /*9120*/  @!P3 BRA `(.L_x_996) ;  /* 0x000000cc0074b947 */ /* 0x002fea0003800000 */
.L_x_993:
[----:B------:R-:W2:Y:S01]  /*9130*/  S2R R6, SR_TID.X ;  /* 0x0000000000067919 */ /* 0x000ea20000002100 */
[----:B------:R-:W-:Y:S01]  /*9140*/  UIADD3 UR31, UR46, 0x1, URZ ;  /* 0x000000012e1f7890 */ /* 0x000fe2000fffe03f */
[----:B------:R-:W-:Y:S01]  /*9150*/  UMOV UR27, 0x80000020 ;  /* 0x80000020001b7882 */ /* 0x000fe20000000000 */
[----:B------:R-:W-:Y:S02]  /*9160*/  UMOV UR7, 0x80000020 ;  /* 0x8000002000077882 */ /* 0x000fe40000000000 */
[----:B------:R-:W-:Y:S01]  /*9170*/  UISETP.NE.AND UP0, UPT, UR31, 0x2, UPT ;  /* 0x000000021f00788c */ /* 0x000fe2000bf05270 */
[----:B------:R-:W-:Y:S01]  /*9180*/  UMOV UR11, 0x80000020 ;  /* 0x80000020000b7882 */ /* 0x000fe20000000000 */
[----:B------:R-:W-:Y:S02]  /*9190*/  UMOV UR15, 0x80000020 ;  /* 0x80000020000f7882 */ /* 0x000fe40000000000 */
[----:B------:R-:W-:Y:S01]  /*91a0*/  USEL UR31, UR31, URZ, UP0 ;  /* 0x0000003f1f1f7287 */ /* 0x000fe20008000000 */
[----:B------:R-:W-:Y:S01]  /*91b0*/  UMOV UR19, 0x80000020 ;  /* 0x8000002000137882 */ /* 0x000fe20000000000 */
[----:B------:R-:W-:-:S02]  /*91c0*/  UMOV UR23, 0x80000020 ;  /* 0x8000002000177882 */ /* 0x000fc40000000000 */
[----:B------:R-:W-:-:S04]  /*91d0*/  UIMAD UR26, UR31, 0x600, UR28 ;  /* 0x000006001f1a78a4 */ /* 0x000fc8000f8e021c */
[----:B------:R-:W-:Y:S02]  /*91e0*/  UIADD3 UR6, UR26, 0x2, URZ ;  /* 0x000000021a067890 */ /* 0x000fe4000fffe03f */
[----:B------:R-:W-:Y:S02]  /*91f0*/  UIADD3 UR10, UR26, 0x200, URZ ;  /* 0x000002001a0a7890 */ /* 0x000fe4000fffe03f */
[----:B------:R-:W-:Y:S02]  /*9200*/  UIADD3 UR14, UR26, 0x202, URZ ;  /* 0x000002021a0e7890 */ /* 0x000fe4000fffe03f */
[----:B------:R-:W-:Y:S02]  /*9210*/  UIADD3 UR18, UR26, 0x400, URZ ;  /* 0x000004001a127890 */ /* 0x000fe4000fffe03f */
[----:B------:R-:W-:Y:S01]  /*9220*/  UIADD3 UR22, UR26, 0x402, URZ ;  /* 0x000004021a167890 */ /* 0x000fe2000fffe03f */
        /* <DEDUP_REMOVED lines=24> */
.L_x_998:
[----:B------:R-:W-:Y:S01]  /*93b0*/  ULEA UR6, UR46, UR37, 0x3 ;  /* 0x000000252e067291 */ /* 0x000fe2000f8e183f */
[----:B------:R-:W-:-:S05]  /*93c0*/  IMAD.U32 R4, RZ, RZ, UR30 ;  /* 0x0000001eff047e24 */ /* 0x000fca000f8e00ff */
[----:B------:R-:W-:-:S04]  /*93d0*/  SHF.L.U32 R4, R4, 0x1f, RZ ;  /* 0x0000001f04047819 */ /* 0x000fc800000006ff */
[----:B------:R0:W1:Y:S01]  /*93e0*/  SYNCS.PHASECHK.TRANS64.TRYWAIT P2, [UR6+0x22850], R4 ;  /* 0x02285004ff0075a7 */ /* 0x0000620008040146 */
[----:B------:R-:W-:Y:S05]  /*93f0*/  @!P0 BRA `(.L_x_999) ;  /* 0x0000000000048947 */ /* 0x000fea0003800000 */
[----:B------:R-:W-:Y:S01]  /*9400*/  BPT.TRAP 0x1 ;  /* 0x000000040000795c */ /* 0x000fe20000300000 */
.L_x_999:
[----:B-1----:R-:W-:Y:S05]  /*9410*/  @P2 BRA `(.L_x_997) ;  /* 0x0000000000082947 */ /* 0x002fea0003800000 */
[----:B------:R-:W1:Y:S02]  /*9420*/  SYNCS.PHASECHK.TRANS64.TRYWAIT P2, [UR6+0x22850], R4 ;  /* 0x02285004ff0075a7 */ /* 0x000e640008040146 */
[----:B-1----:R-:W-:Y:S05]  /*9430*/  @!P2 BRA `(.L_x_1000) ;  /* 0x000000c800c8a947 */ /* 0x002fea0003800000 */
.L_x_997:
[----:B------:R-:W-:Y:S01]  /*9440*/  UIADD3 UR6, UR37, 0x400, URZ ;  /* 0x0000040025067890 */ /* 0x000fe2000fffe03f */
[----:B------:R-:W-:Y:S01]  /*9450*/  WARPGROUP.ARRIVE ;  /* 0x00000000000079c5 */ /* 0x000fe20000000000 */
[----:B------:R-:W-:Y:S01]  /*9460*/  UMOV UR7, 0x40000040 ;  /* 0x4000004000077882 */ /* 0x000fe20000000000 */
[C---:B------:R-:W-:Y:S01]  /*9470*/  FMUL.FTZ R10, R0.reuse, R24 ;  /* 0x00000018000a7220 */ /* 0x040fe20000410000 */
[----:B------:R-:W-:Y:S01]  /*9480*/  USHF.R.U32.HI UR6, URZ, 0x4, UR6 ;  /* 0x000000043f067899 */ /* 0x000fe20008011606 */
[C---:B------:R-:W-:Y:S01]  /*9490*/  FMUL.FTZ R14, R0.reuse, R26 ;  /* 0x0000001a000e7220 */ /* 0x040fe20000410000 */
[C---:B------:R-:W-:Y:S01]  /*94a0*/  FMUL.FTZ R12, R0.reuse, R25 ;  /* 0x00000019000c7220 */ /* 0x040fe20000410000 */
[C---:B------:R-:W-:Y:S01]  /*94b0*/  FMUL.FTZ R20, R0.reuse, R27 ;  /* 0x0000001b00147220 */ /* 0x040fe20000410000 */
[----:B------:R-:W-:Y:S01]  /*94c0*/  ULOP3.LUT UR6, UR6, 0x3fff, URZ, 0xc0, !UPT ;  /* 0x00003fff06067892 */ /* 0x000fe2000f8ec03f */
[----:B------:R-:W1:Y:S01]  /*94d0*/  MUFU.TANH R10, R10 ;  /* 0x0000000a000a7308 */ /* 0x000e620000002400 */
[C---:B------:R-:W-:Y:S01]  /*94e0*/  FMUL.FTZ R180, R0.reuse, R28 ;  /* 0x0000001c00b47220 */ /* 0x040fe20000410000 */
[C---:B------:R-:W-:Y:S01]  /*94f0*/  FMUL.FTZ R24, R0.reuse, R30 ;  /* 0x0000001e00187220 */ /* 0x040fe20000410000 */
[----:B------:R-:W-:Y:S01]  /*9500*/  ULOP3.LUT UR6, UR6, 0x10000, URZ, 0xfc, !UPT ;  /* 0x0001000006067892 */ /* 0x000fe2000f8efc3f */
[C---:B------:R-:W-:Y:S01]  /*9510*/  FMUL.FTZ R182, R0.reuse, R29 ;  /* 0x0000001d00b67220 */ /* 0x040fe20000410000 */
[C---:B------:R-:W-:Y:S01]  /*9520*/  FMUL.FTZ R26, R0.reuse, R31 ;  /* 0x0000001f001a7220 */ /* 0x040fe20000410000 */
[C---:B------:R-:W-:Y:S01]  /*9530*/  FMUL.FTZ R184, R0.reuse, R32 ;  /* 0x0000002000b87220 */ /* 0x040fe20000410000 */
[----:B------:R-:W-:Y:S01]  /*9540*/  ULEA UR10, UR46, UR6, 0xa ;  /* 0x000000062e0a7291 */ /* 0x000fe2000f8e503f */
[----:B------:R-:W2:Y:S01]  /*9550*/  MUFU.TANH R14, R14 ;  /* 0x0000000e000e7308 */ /* 0x000ea20000002400 */
        /* <DEDUP_REMOVED lines=8> */
[----:B------:R-:W3:Y:S01]  /*95e0*/  MUFU.TANH R12, R12 ;  /* 0x0000000c000c7308 */ /* 0x000ee20000002400 */
[----:B-1----:R-:W-:Y:S01]  /*95f0*/  FMNMX.FTZ R7, R10, R9, !PT ;  /* 0x000000090a077209 */ /* 0x002fe20007810000 */
[----:B------:R-:W-:Y:S01]  /*9600*/  UIADD3 UR6, UR10, 0x2, URZ ;  /* 0x000000020a067890 */ /* 0x000fe2000fffe03f */
[C---:B------:R-:W-:Y:S01]  /*9610*/  FMUL.FTZ R34, R0.reuse, R39 ;  /* 0x0000002700227220 */ /* 0x040fe20000410000 */
[----:B------:R-:W-:Y:S01]  /*9620*/  UMOV UR7, 0x40000040 ;  /* 0x4000004000077882 */ /* 0x000fe20000000000 */
        /* <DEDUP_REMOVED lines=12> */
[----:B---3--:R-:W-:Y:S01]  /*96f0*/  FMNMX.FTZ R7, R12, R7, !PT ;  /* 0x000000070c077209 */ /* 0x008fe20007810000 */
[C---:B------:R-:W-:Y:S01]  /*9700*/  FMUL.FTZ R44, R0.reuse, R50 ;  /* 0x00000032002c7220 */ /* 0x040fe20000410000 */
[C---:B------:R-:W-:Y:S01]  /*9710*/  FMUL.FTZ R202, R0.reuse, R49 ;  /* 0x0000003100ca7220 */ /* 0x040fe20000410000 */
[C---:B------:R-:W-:Y:S01]  /*9720*/  FMUL.FTZ R46, R0.reuse, R51 ;  /* 0x00000033002e7220 */ /* 0x040fe20000410000 */
[C---:B------:R-:W-:Y:S01]  /*9730*/  FMUL.FTZ R204, R0.reuse, R52 ;  /* 0x0000003400cc7220 */ /* 0x040fe20000410000 */
[C---:B------:R-:W-:Y:S01]  /*9740*/  FMUL.FTZ R48, R0.reuse, R54 ;  /* 0x0000003600307220 */ /* 0x040fe20000410000 */
[----:B------:R-:W-:Y:S01]  /*9750*/  FMUL.FTZ R206, R0, R53 ;  /* 0x0000003500ce7220 */ /* 0x000fe20000410000 */
[----:B------:R-:W3:Y:S01]  /*9760*/  MUFU.TANH R24, R24 ;  /* 0x0000001800187308 */ /* 0x000ee20000002400 */
        /* <DEDUP_REMOVED lines=43> */
[----:B------:R-:W-:Y:S01]  /*9a20*/  FMUL.FTZ R84, R0, R87 ;  /* 0x0000005700547220 */ /* 0x000fe20000410000 */
[----:B------:R-:W-:Y:S01]  /*9a30*/  UMOV UR11, 0x40000040 ;  /* 0x40000040000b7882 */ /* 0x000fe20000000000 */
[----:B------:R-:W3:Y:S02]  /*9a40*/  S2R R179, SR_TID.X ;  /* 0x0000000000b37919 */ /* 0x000ee40000002100 */
[----:B------:R-:W4:Y:S01]  /*9a50*/  MUFU.TANH R30, R30 ;  /* 0x0000001e001e7308 */ /* 0x000f220000002400 */
[----:B-1----:R-:W-:-:S07]  /*9a60*/  FMNMX.FTZ R13, R28, R13, !PT ;  /* 0x0000000d1c0d7209 */ /* 0x002fce0007810000 */
[----:B------:R-:W1:Y:S01]  /*9a70*/  MUFU.TANH R188, R188 ;  /* 0x000000bc00bc7308 */ /* 0x000e620000002400 */
[----:B--2---:R-:W-:-:S07]  /*9a80*/  FMNMX.FTZ R7, R186, R7, !PT ;  /* 0x00000007ba077209 */ /* 0x004fce0007810000 */
[----:B------:R-:W2:Y:S01]  /*9a90*/  MUFU.TANH R32, R32 ;  /* 0x0000002000207308 */ /* 0x000ea20000002400 */
[----:B----4-:R-:W-:-:S07]  /*9aa0*/  FMNMX.FTZ R13, R30, R13, !PT ;  /* 0x0000000d1e0d7209 */ /* 0x010fce0007810000 */
[----:B------:R-:W4:Y:S01]  /*9ab0*/  MUFU.TANH R190, R190 ;  /* 0x000000be00be7308 */ /* 0x000f220000002400 */
[----:B-1----:R-:W-:Y:S02]  /*9ac0*/  FMNMX.FTZ R7, R188, R7, !PT ;  /* 0x00000007bc077209 */ /* 0x002fe40007810000 */
[----:B---3--:R-:W-:-:S05]  /*9ad0*/  SHF.R.U32.HI R179, RZ, 0x7, R179 ;  /* 0x00000007ffb37819 */ /* 0x008fca00000116b3 */
[----:B------:R-:W1:Y:S01]  /*9ae0*/  MUFU.TANH R34, R34 ;  /* 0x0000002200227308 */ /* 0x000e620000002400 */
[----:B--2---:R-:W-:-:S07]  /*9af0*/  FMNMX.FTZ R13, R32, R13, !PT ;  /* 0x0000000d200d7209 */ /* 0x004fce0007810000 */
[----:B------:R-:W2:Y:S01]  /*9b00*/  MUFU.TANH R192, R192 ;  /* 0x000000c000c07308 */ /* 0x000ea20000002400 */
[----:B----4-:R-:W-:-:S07]  /*9b10*/  FMNMX.FTZ R7, R190, R7, !PT ;  /* 0x00000007be077209 */ /* 0x010fce0007810000 */
[----:B------:R-:W3:Y:S01]  /*9b20*/  MUFU.TANH R36, R36 ;  /* 0x0000002400247308 */ /* 0x000ee20000002400 */
[----:B-1----:R-:W-:-:S07]  /*9b30*/  FMNMX.FTZ R13, R34, R13, !PT ;  /* 0x0000000d220d7209 */ /* 0x002fce0007810000 */
[----:B------:R-:W1:Y:S01]  /*9b40*/  MUFU.TANH R194, R194 ;  /* 0x000000c200c27308 */ /* 0x000e620000002400 */
[----:B--2---:R-:W-:-:S07]  /*9b50*/  FMNMX.FTZ R7, R192, R7, !PT ;  /* 0x00000007c0077209 */ /* 0x004fce0007810000 */
[----:B------:R-:W2:Y:S01]  /*9b60*/  MUFU.TANH R38, R38 ;  /* 0x0000002600267308 */ /* 0x000ea20000002400 */
[----:B---3--:R-:W-:Y:S01]  /*9b70*/  FMNMX.FTZ R13, R36, R13, !PT ;  /* 0x0000000d240d7209 */ /* 0x008fe20007810000 */
[----:B------:R-:W-:Y:S02]  /*9b80*/  WARPGROUP.DEPBAR.LE gsb0, 0x0 ;  /* 0x00008000000079c5 */ /* 0x000fe40000010000 */
[----:B------:R-:W-:-:S04]  /*9b90*/  WARPGROUP.ARRIVE ;  /* 0x00000000000079c5 */ /* 0x000fc80000000000 */
[----:B------:R-:W3:Y:S01]  /*9ba0*/  MUFU.TANH R196, R196 ;  /* 0x000000c400c47308 */ /* 0x000ee20000002400 */
[----:B-1----:R-:W-:Y:S01]  /*9bb0*/  FMNMX.FTZ R7, R194, R7, !PT ;  /* 0x00000007c2077209 */ /* 0x002fe20007810000 */
[----:B------:R-:W-:Y:S01]  /*9bc0*/  QGMMA.64x128x32.F32.E4M3.E4M3 R88, R160, gdesc[UR4], R88, gsb0 ;  /* 0x01e00004a0587df3 */ /* 0x000fe20008000858 */
[----:B------:R-:W-:-:S05]  /*9bd0*/  UIADD3 UR6, UR10, 0x4, URZ ;  /* 0x000000040a067890 */ /* 0x000fca000fffe03f */
[----:B------:R-:W1:Y:S01]  /*9be0*/  MUFU.TANH R40, R40 ;  /* 0x0000002800287308 */ /* 0x000e620000002400 */
[----:B--2---:R-:W-:Y:S01]  /*9bf0*/  FMNMX.FTZ R13, R38, R13, !PT ;  /* 0x0000000d260d7209 */ /* 0x004fe20007810000 */
[----:B------:R-:W-:Y:S01]  /*9c00*/  UMOV UR7, 0x40000040 ;  /* 0x4000004000077882 */ /* 0x000fe20000000000 */
[----:B------:R-:W-:-:S05]  /*9c10*/  UIADD3 UR10, UR10, 0x6, URZ ;  /* 0x000000060a0a7890 */ /* 0x000fca000fffe03f */
[----:B------:R-:W2:Y:S01]  /*9c20*/  MUFU.TANH R198, R198 ;  /* 0x000000c600c67308 */ /* 0x000ea20000002400 */
[----:B---3--:R-:W-:-:S07]  /*9c30*/  FMNMX.FTZ R7, R196, R7, !PT ;  /* 0x00000007c4077209 */ /* 0x008fce0007810000 */
[----:B------:R-:W3:Y:S01]  /*9c40*/  MUFU.TANH R42, R42 ;  /* 0x0000002a002a7308 */ /* 0x000ee20000002400 */
[----:B-1----:R-:W-:-:S07]  /*9c50*/  FMNMX.FTZ R13, R40, R13, !PT ;  /* 0x0000000d280d7209 */ /* 0x002fce0007810000 */
[----:B------:R-:W1:Y:S01]  /*9c60*/  MUFU.TANH R200, R200 ;  /* 0x000000c800c87308 */ /* 0x000e620000002400 */
[----:B--2---:R-:W-:-:S07]  /*9c70*/  FMNMX.FTZ R7, R198, R7, !PT ;  /* 0x00000007c6077209 */ /* 0x004fce0007810000 */
        /* <DEDUP_REMOVED lines=27> */
[----:B-1----:R-:W-:Y:S01]  /*9e30*/  FMNMX.FTZ R7, R212, R7, !PT ;  /* 0x00000007d4077209 */ /* 0x002fe20007810000 */
[----:B------:R-:W-:Y:S02]  /*9e40*/  WARPGROUP.DEPBAR.LE gsb0, 0x0 ;  /* 0x00008000000079c5 */ /* 0x000fe40000010000 */
[----:B------:R-:W-:-:S04]  /*9e50*/  WARPGROUP.ARRIVE ;  /* 0x00000000000079c5 */ /* 0x000fc80000000000 */
[----:B------:R-:W1:Y:S01]  /*9e60*/  MUFU.TANH R58, R58 ;  /* 0x0000003a003a7308 */ /* 0x000e620000002400 */
[----:B--2---:R-:W-:Y:S01]  /*9e70*/  FMNMX.FTZ R13, R56, R13, !PT ;  /* 0x0000000d380d7209 */ /* 0x004fe20007810000 */
[----:B------:R-:W-:Y:S06]  /*9e80*/  QGMMA.64x128x32.F32.E4M3.E4M3 R88, R156, gdesc[UR4], R88, gsb0 ;  /* 0x01e000049c587df3 */ /* 0x000fec0008000858 */
        /* <DEDUP_REMOVED lines=35> */
[----:B--2---:R-:W-:Y:S01]  /*a0c0*/  FMNMX.FTZ R13, R74, R13, !PT ;  /* 0x0000000d4a0d7209 */ /* 0x004fe20007810000 */
[----:B------:R-:W-:Y:S02]  /*a0d0*/  WARPGROUP.DEPBAR.LE gsb0, 0x0 ;  /* 0x00008000000079c5 */ /* 0x000fe40000010000 */
[----:B------:R-:W-:-:S04]  /*a0e0*/  WARPGROUP.ARRIVE ;  /* 0x00000000000079c5 */ /* 0x000fc80000000000 */
[----:B------:R-:W2:Y:S01]  /*a0f0*/  MUFU.TANH R232, R232 ;  /* 0x000000e800e87308 */ /* 0x000ea20000002400 */
[----:B---3--:R-:W-:Y:S01]  /*a100*/  FMNMX.FTZ R7, R80, R7, !PT ;  /* 0x0000000750077209 */ /* 0x008fe20007810000 */
[----:B------:R-:W-:Y:S06]  /*a110*/  QGMMA.64x128x32.F32.E4M3.E4M3 R88, R152, gdesc[UR8], R88, gsb0 ;  /* 0x01e0000898587df3 */ /* 0x000fec0008000858 */
        /* <DEDUP_REMOVED lines=9> */
[----:B--2---:R-:W-:Y:S02]  /*a1b0*/  FMNMX.FTZ R13, R82, R13, !PT ;  /* 0x0000000d520d7209 */ /* 0x004fe40007810000 */
[----:B---3--:R-:W-:Y:S02]  /*a1c0*/  FMNMX.FTZ R15, R236, R7, !PT ;  /* 0x00000007ec0f7209 */ /* 0x008fe40007810000 */
[----:B------:R-:W2:Y:S03]  /*a1d0*/  LDC R7, c[0x0][0x988] ;  /* 0x00026200ff077b82 */ /* 0x000ea60000000800 */
[----:B0-----:R-:W0:Y:S01]  /*a1e0*/  SHFL.BFLY PT, R4, R15, 0x2, 0x1f ;  /* 0x0c401f000f047f89 */ /* 0x001e2200000e0000 */
[----:B-1----:R-:W-:-:S05]  /*a1f0*/  FMNMX.FTZ R13, R84, R13, !PT ;  /* 0x0000000d540d7209 */ /* 0x002fca0007810000 */
[----:B------:R-:W1:Y:S01]  /*a200*/  SHFL.BFLY PT, R6, R13, 0x2, 0x1f ;  /* 0x0c401f000d067f89 */ /* 0x000e6200000e0000 */
[----:B0-----:R-:W-:Y:S02]  /*a210*/  FMNMX.FTZ R21, R15, R4, !PT ;  /* 0x000000040f157209 */ /* 0x001fe40007810000 */
[----:B-1----:R-:W-:-:S03]  /*a220*/  FMNMX.FTZ R25, R13, R6, !PT ;  /* 0x000000060d197209 */ /* 0x002fc60007810000 */
[----:B------:R-:W0:Y:S04]  /*a230*/  SHFL.BFLY PT, R6, R21, 0x1, 0x1f ;  /* 0x0c201f0015067f89 */ /* 0x000e2800000e0000 */
[----:B------:R-:W1:Y:S01]  /*a240*/  SHFL.BFLY PT, R4, R25, 0x1, 0x1f ;  /* 0x0c201f0019047f89 */ /* 0x000e6200000e0000 */
[----:B0-----:R-:W-:Y:S02]  /*a250*/  FMNMX.FTZ R6, R21, R6, !PT ;  /* 0x0000000615067209 */ /* 0x001fe40007810000 */
[----:B-1----:R-:W-:-:S03]  /*a260*/  FMNMX.FTZ R4, R25, R4, !PT ;  /* 0x0000000419047209 */ /* 0x002fc60007810000 */
[C---:B--2---:R-:W-:Y:S01]  /*a270*/  FFMA.FTZ R49, R6.reuse, R7, -8 ;  /* 0xc100000006317423 */ /* 0x044fe20000010007 */
[----:B------:R-:W-:-:S01]  /*a280*/  FADD.FTZ R86, -R6, R9 ;  /* 0x0000000906567221 */ /* 0x000fc20000010100 */
[----:B------:R-:W-:Y:S02]  /*a290*/  FADD.FTZ R9, -R4, R11 ;  /* 0x0000000b04097221 */ /* 0x000fe40000010100 */
        /* <DEDUP_REMOVED lines=31> */
[-C--:B------:R-:W-:Y:S01]  /*a490*/  FFMA.FTZ R196, R236, R7.reuse, -R49 ;  /* 0x00000007ecc47223 */ /* 0x080fe20000010831 */
[----:B------:R-:W-:-:S01]  /*a4a0*/  FFMA.FTZ R49, R4, R7, -8 ;  /* 0xc100000004317423 */ /* 0x000fc20000010007 */
[-C--:B------:R-:W-:Y:S01]  /*a4b0*/  FMUL.FTZ R86, R86, R7.reuse ;  /* 0x0000000756567220 */ /* 0x080fe20000410000 */
[-C--:B------:R-:W-:Y:S01]  /*a4c0*/  FMUL.FTZ R9, R9, R7.reuse ;  /* 0x0000000709097220 */ /* 0x080fe20000410000 */
        /* <DEDUP_REMOVED lines=28> */
[----:B------:R-:W-:Y:S01]  /*a690*/  FFMA.FTZ R74, R74, R7, -R49 ;  /* 0x000000074a4a7223 */ /* 0x000fe20000010831 */
[----:B------:R-:W-:-:S02]  /*a6a0*/  IMAD.U32 R50, RZ, RZ, UR31 ;  /* 0x0000001fff327e24 */ /* 0x000fc4000f8e00ff */
[-CC-:B------:R-:W-:Y:S01]  /*a6b0*/  FFMA.FTZ R76, R76, R7.reuse, -R49.reuse ;  /* 0x000000074c4c7223 */ /* 0x180fe20000010831 */
[----:B------:R-:W-:Y:S02]  /*a6c0*/  WARPGROUP.DEPBAR.LE gsb0, 0x0 ;  /* 0x00008000000079c5 */ /* 0x000fe40000010000 */
[----:B------:R-:W0:Y:S01]  /*a6d0*/  MUFU.EX2 R10, R10 ;  /* 0x0000000a000a7308 */ /* 0x000e220000000800 */
[----:B------:R-:W-:Y:S01]  /*a6e0*/  @!P1 LEA R50, R50, UR37, 0x3 ;  /* 0x0000002532329c11 */ /* 0x000fe2000f8e18ff */
[-CC-:B------:R-:W-:Y:S01]  /*a6f0*/  FFMA.FTZ R78, R78, R7.reuse, -R49.reuse ;  /* 0x000000074e4e7223 */ /* 0x180fe20000010831 */
[----:B------:R-:W-:Y:S01]  /*a700*/  IADD3 R48, -R179, 0xb, RZ ;  /* 0x0000000bb3307810 */ /* 0x000fe20007ffe1ff */
[----:B------:R-:W-:-:S04]  /*a710*/  FFMA.FTZ R82, R82, R7, -R49 ;  /* 0x0000000752527223 */ /* 0x000fc80000010831 */
[----:B------:R-:W2:Y:S01]  /*a720*/  MUFU.EX2 R51, R51 ;  /* 0x0000003300337308 */ /* 0x000ea20000000800 */
[----:B-1----:R-:W-:-:S07]  /*a730*/  FFMA.FTZ R2, R9, R2, R14 ;  /* 0x0000000209027223 */ /* 0x002fce000001000e */
        /* <DEDUP_REMOVED lines=53> */
[-CC-:B------:R-:W-:Y:S01]  /*aa90*/  FFMA.FTZ R73, R70, R7.reuse, -R49.reuse ;  /* 0x0000000746497223 */ /* 0x180fe20000010831 */
[----:B------:R-:W-:-:S05]  /*aaa0*/  FFMA.FTZ R49, R84, R7, -R49 ;  /* 0x0000000754317223 */ /* 0x000fca0000010831 */
        /* <DEDUP_REMOVED lines=44> */
[----:B------:R-:W-:Y:S01]  /*ad70*/  @!P1 VIADD R2, R50, 0x22840 ;  /* 0x0002284032029836 */ /* 0x000fe20000000000 */
[----:B------:R0:W-:Y:S06]  /*ad80*/  BAR.ARV R48, 0x100 ;  /* 0x000400300000751d */ /* 0x0001ec0000002000 */
[----:B------:R-:W2:Y:S01]  /*ad90*/  MUFU.EX2 R73, R73 ;  /* 0x0000004900497308 */ /* 0x000ea20000000800 */
[----:B-1----:R-:W-:-:S01]  /*ada0*/  FADD.FTZ R46, R42, R3 ;  /* 0x000000032a2e7221 */ /* 0x002fc20000010000 */
[----:B------:R-:W-:-:S04]  /*adb0*/  @!P1 PRMT R2, RZ, 0x654, R2 ;  /* 0x00000654ff029816 */ /* 0x000fc80000000002 */
[----:B------:R1:W-:Y:S02]  /*adc0*/  @!P1 SYNCS.ARRIVE.TRANS64.RED.A1T0 RZ, [R2+URZ], RZ ;  /* 0x000000ff02ff99a7 */ /* 0x0003e4000810043f */
[----:B------:R-:W3:Y:S01]  /*add0*/  MUFU.EX2 R43, R43 ;  /* 0x0000002b002b7308 */ /* 0x000ee20000000800 */
[----:B0-----:R-:W-:-:S07]  /*ade0*/  FADD.FTZ R48, R192, R75 ;  /* 0x0000004bc0307221 */ /* 0x001fce0000010000 */
[----:B------:R-:W0:Y:S01]  /*adf0*/  MUFU.EX2 R77, R72 ;  /* 0x00000048004d7308 */ /* 0x000e220000000800 */
[----:B--2---:R-:W-:-:S07]  /*ae00*/  FADD.FTZ R46, R73, R46 ;  /* 0x0000002e492e7221 */ /* 0x004fce0000010000 */
[----:B------:R-:W1:Y:S01]  /*ae10*/  MUFU.EX2 R194, R194 ;  /* 0x000000c200c27308 */ /* 0x000e620000000800 */
[----:B---3--:R-:W-:-:S07]  /*ae20*/  FADD.FTZ R3, R43, R48 ;  /* 0x000000302b037221 */ /* 0x008fce0000010000 */
        /* <DEDUP_REMOVED lines=18> */
[----:B0-----:R-:W-:-:S03]  /*af50*/  FADD.FTZ R3, R196, R3 ;  /* 0x00000003c4037221 */ /* 0x001fc60000010000 */
[----:B-1----:R-:W-:Y:S01]  /*af60*/  FADD.FTZ R2, R49, R46 ;  /* 0x0000002e31027221 */ /* 0x002fe20000010000 */
[----:B------:R-:W-:Y:S06]  /*af70*/  @!P0 BRA `(.L_x_1001) ;  /* 0x0000000000048947 */ /* 0x000fec0003800000 */
[----:B------:R-:W-:Y:S01]  /*af80*/  BPT.TRAP 0x1 ;  /* 0x000000040000795c */ /* 0x000fe20000300000 */
.L_x_1001:
        /* <DEDUP_REMOVED lines=11> */
[----:B------:R-:W-:Y:S01]  /*b040*/  F2FP.SATFINITE.E4M3.F32.PACK_AB_MERGE_C R12, R10, R11, R12 ;  /* 0x0000000b0a0c723e */ /* 0x000fe2000480700c */
[----:B------:R-:W-:Y:S01]  /*b050*/  FMUL.FTZ R91, R91, R9 ;  /* 0x000000095b5b7220 */ /* 0x000fe20000410000 */
[----:B------:R-:W-:Y:S01]  /*b060*/  F2FP.SATFINITE.E4M3.F32.PACK_AB_MERGE_C R31, R184, R29, R31 ;  /* 0x0000001db81f723e */ /* 0x000fe2000480701f */
[-C--:B------:R-:W-:Y:S01]  /*b070*/  FMUL.FTZ R94, R94, R9.reuse ;  /* 0x000000095e5e7220 */ /* 0x080fe20000410000 */
[----:B------:R-:W-:Y:S01]  /*b080*/  F2FP.SATFINITE.E4M3.F32.PACK_AB_MERGE_C R20, R53, R20, RZ ;  /* 0x000000143514723e */ /* 0x000fe200048070ff */
[----:B------:R-:W-:Y:S01]  /*b090*/  FMUL.FTZ R95, R95, R9 ;  /* 0x000000095f5f7220 */ /* 0x000fe20000410000 */
[----:B------:R-:W-:Y:S01]  /*b0a0*/  F2FP.SATFINITE.E4M3.F32.PACK_AB_MERGE_C R26, R57, R26, RZ ;  /* 0x0000001a391a723e */ /* 0x000fe200048070ff */
[----:B------:R-:W-:Y:S01]  /*b0b0*/  SYNCS.ARRIVE.TRANS64.RED.A1T0 RZ, [UR6], RZ ;  /* 0x000000ffffff79a7 */ /* 0x000fe20008100406 */
        /* <DEDUP_REMOVED lines=86> */
[----:B------:R-:W-:Y:S02]  /*b620*/  IMAD.MOV.U32 R9, RZ, RZ, R6 ;  /* 0x000000ffff097224 */ /* 0x000fe400078e0006 */
[----:B------:R-:W-:Y:S02]  /*b630*/  IMAD.MOV.U32 R164, RZ, RZ, R12 ;  /* 0x000000ffffa47224 */ /* 0x000fe400078e000c */
[----:B------:R-:W-:Y:S01]  /*b640*/  IMAD.MOV.U32 R162, RZ, RZ, R31 ;  /* 0x000000ffffa27224 */ /* 0x000fe200078e001f */
[----:B------:R-:W-:Y:S06]  /*b650*/  @P2 BRA `(.L_x_1002) ;  /* 0xffffffd800682947 */ /* 0x000fec000383ffff */
[----:B------:R-:W-:-:S05]  /*b660*/  UMOV UR46, UR31 ;  /* 0x0000001f002e7c82 */ /* 0x000fca0008000000 */
.L_x_992:
[----:B------:R-:W-:-:S13]  /*b670*/  ISETP.GE.AND P2, PT, R5, R22, PT ;  /* 0x000000160500720c */ /* 0x000fda0003f46270 */
[----:B------:R-:W-:Y:S05]  /*b680*/  @!P2 BRA `(.L_x_1003) ;  /* 0x0000003400d4a947 */ /* 0x000fea0003800000 */
[----:B------:R-:W-:Y:S01]  /*b690*/  IMAD.MOV.U32 R9, RZ, RZ, R4 ;  /* 0x000000ffff097224 */ /* 0x000fe200078e0004 */
[----:B------:R-:W-:Y:S01]  /*b6a0*/  UMOV UR34, UR36 ;  /* 0x0000002400227c82 */ /* 0x000fe20008000000 */
[----:B------:R-:W-:Y:S01]  /*b6b0*/  IMAD.MOV.U32 R8, RZ, RZ, R6 ;  /* 0x000000ffff087224 */ /* 0x000fe200078e0006 */
[----:B------:R-:W-:Y:S01]  /*b6c0*/  UMOV UR33, UR46 ;  /* 0x0000002e00217c82 */ /* 0x000fe20008000000 */
[----:B------:R-:W-:Y:S01]  /*b6d0*/  ULDC UR30, c[0x0][0x9e4] ;  /* 0x00027900001e7ab9 */ /* 0x000fe20000000800 */
[----:B------:R-:W-:Y:S01]  /*b6e0*/  ULDC UR32, c[0x0][0x288] ;  /* 0x0000a20000207ab9 */ /* 0x000fe20000000800 */
[----:B------:R-:W-:-:S05]  /*b6f0*/  ULDC UR31, c[0x0][0x9e0] ;  /* 0x00027800001f7ab9 */ /* 0x000fca0000000800 */
.L_x_1021:
[----:B------:R-:W-:Y:S01]  /*b700*/  ISETP.NE.AND P2, PT, RZ, UR39, PT ;  /* 0x00000027ff007c0c */ /* 0x000fe2000bf45270 */
[----:B------:R-:W-:-:S04]  /*b710*/  UISETP.NE.AND UP0, UPT, UR33, 0x1, UPT ;  /* 0x000000012100788c */ /* 0x000fc8000bf05270 */
[----:B------:R-:W-:-:S04]  /*b720*/  USEL UR36, URZ, 0x1, UP0 ;  /* 0x000000013f247887 */ /* 0x000fc80008000000 */
[----:B------:R-:W-:-:S04]  /*b730*/  ULOP3.LUT UR36, UR34, UR36, URZ, 0x3c, !UPT ;  /* 0x0000002422247292 */ /* 0x000fc8000f8e3c3f */
[----:B------:R-:W-:Y:S08]  /*b740*/  @P2 BRA `(.L_x_1004) ;  /* 0x0000000000382947 */ /* 0x000ff00003800000 */
[----:B------:R-:W-:Y:S05]  /*b750*/  @!P0 BRA `(.L_x_1005) ;  /* 0x0000000000048947 */ /* 0x000fea0003800000 */
[----:B------:R-:W-:Y:S01]  /*b760*/  BPT.TRAP 0x1 ;  /* 0x000000040000795c */ /* 0x000fe20000300000 */
.L_x_1005:
        /* <DEDUP_REMOVED lines=9> */
.L_x_1006:
[----:B-1----:R-:W-:Y:S05]  /*b800*/  @P3 BRA `(.L_x_1004) ;  /* 0x0000000000083947 */ /* 0x002fea0003800000 */
[----:B------:R-:W1:Y:S02]  /*b810*/  SYNCS.PHASECHK.TRANS64.TRYWAIT P3, [UR6+0x22830], R4 ;  /* 0x02283004ff0075a7 */ /* 0x000e640008060146 */
[----:B-1----:R-:W-:Y:S05]  /*b820*/  @!P3 BRA `(.L_x_1007) ;  /* 0x000000a400e4b947 */ /* 0x002fea0003800000 */
.L_x_1004:
        /* <DEDUP_REMOVED lines=40> */
.L_x_1009:
[----:B------:R-:W-:Y:S01]  /*bab0*/  ULEA UR6, UR33, UR37, 0x3 ;  /* 0x0000002521067291 */ /* 0x000fe2000f8e183f */
[----:B------:R-:W-:-:S05]  /*bac0*/  IMAD.U32 R4, RZ, RZ, UR34 ;  /* 0x00000022ff047e24 */ /* 0x000fca000f8e00ff */
[----:B------:R-:W-:-:S04]  /*bad0*/  SHF.L.U32 R4, R4, 0x1f, RZ ;  /* 0x0000001f04047819 */ /* 0x000fc800000006ff */
[----:B------:R0:W1:Y:S01]  /*bae0*/  SYNCS.PHASECHK.TRANS64.TRYWAIT P2, [UR6+0x22850], R4 ;  /* 0x02285004ff0075a7 */ /* 0x0000620008040146 */
[----:B------:R-:W-:Y:S05]  /*baf0*/  @!P0 BRA `(.L_x_1010) ;  /* 0x0000000000048947 */ /* 0x000fea0003800000 */
[----:B------:R-:W-:Y:S01]  /*bb00*/  BPT.TRAP 0x1 ;  /* 0x000000040000795c */ /* 0x000fe20000300000 */
.L_x_1010:
[----:B-1----:R-:W-:Y:S05]  /*bb10*/  @P2 BRA `(.L_x_1008) ;  /* 0x0000000000082947 */ /* 0x002fea0003800000 */
[----:B------:R-:W1:Y:S02]  /*bb20*/  SYNCS.PHASECHK.TRANS64.TRYWAIT P2, [UR6+0x22850], R4 ;  /* 0x02285004ff0075a7 */ /* 0x000e640008040146 */
[----:B-1----:R-:W-:Y:S05]  /*bb30*/  @!P2 BRA `(.L_x_1011) ;  /* 0x000000a40038a947 */ /* 0x002fea0003800000 */
.L_x_1008:
[----:B------:R-:W-:Y:S01]  /*bb40*/  UIADD3 UR6, UR37, 0x400, URZ ;  /* 0x0000040025067890 */ /* 0x000fe2000fffe03f */
[----:B------:R-:W-:Y:S01]  /*bb50*/  WARPGROUP.ARRIVE ;  /* 0x00000000000079c5 */ /* 0x000fe20000000000 */
[----:B------:R-:W-:-:S05]  /*bb60*/  UMOV UR7, 0x40000040 ;  /* 0x4000004000077882 */ /* 0x000fca0000000000 */
[----:B------:R-:W2:Y:S01]  /*bb70*/  S2R R181, SR_TID.X ;  /* 0x0000000000b57919 */ /* 0x000ea20000002100 */
[----:B------:R-:W-:Y:S01]  /*bb80*/  USHF.R.U32.HI UR6, URZ, 0x4, UR6 ;  /* 0x000000043f067899 */ /* 0x000fe20008011606 */
[C---:B------:R-:W-:Y:S01]  /*bb90*/  FMUL.FTZ R21, R0.reuse, R47 ;  /* 0x0000002f00157220 */ /* 0x040fe20000410000 */
[C---:B------:R-:W-:Y:S01]  /*bba0*/  FMUL.FTZ R47, R0.reuse, R48 ;  /* 0x00000030002f7220 */ /* 0x040fe20000410000 */
[C---:B------:R-:W-:Y:S01]  /*bbb0*/  FMUL.FTZ R48, R0.reuse, R49 ;  /* 0x0000003100307220 */ /* 0x040fe20000410000 */
[----:B------:R-:W-:Y:S01]  /*bbc0*/  ULOP3.LUT UR6, UR6, 0x3fff, URZ, 0xc0, !UPT ;  /* 0x00003fff06067892 */ /* 0x000fe2000f8ec03f */
[C---:B------:R-:W-:Y:S01]  /*bbd0*/  FMUL.FTZ R49, R0.reuse, R52 ;  /* 0x0000003400317220 */ /* 0x040fe20000410000 */
[C---:B------:R-:W-:Y:S01]  /*bbe0*/  FMUL.FTZ R52, R0.reuse, R57 ;  /* 0x0000003900347220 */ /* 0x040fe20000410000 */
[----:B------:R-:W-:Y:S01]  /*bbf0*/  VIADD R57, R17, UR42 ;  /* 0x0000002a11397c36 */ /* 0x000fe20008000000 */
[----:B------:R-:W-:Y:S01]  /*bc00*/  ULOP3.LUT UR6, UR6, 0x10000, URZ, 0xfc, !UPT ;  /* 0x0001000006067892 */ /* 0x000fe2000f8efc3f */
[C---:B-1----:R-:W-:Y:S01]  /*bc10*/  FMUL.FTZ R7, R0.reuse, R30 ;  /* 0x0000001e00077220 */ /* 0x042fe20000410000 */
[C---:B------:R-:W-:Y:S01]  /*bc20*/  FMUL.FTZ R30, R0.reuse, R54 ;  /* 0x00000036001e7220 */ /* 0x040fe20000410000 */
[----:B------:R-:W-:Y:S01]  /*bc30*/  IMAD.U32 R54, RZ, RZ, UR46 ;  /* 0x0000002eff367e24 */ /* 0x000fe2000f8e00ff */
[----:B------:R-:W-:Y:S01]  /*bc40*/  ULEA UR10, UR33, UR6, 0xa ;  /* 0x00000006210a7291 */ /* 0x000fe2000f8e503f */
[C---:B------:R-:W-:Y:S01]  /*bc50*/  FMUL.FTZ R6, R0.reuse, R27 ;  /* 0x0000001b00067220 */ /* 0x040fe20000410000 */
[C---:B------:R-:W-:Y:S01]  /*bc60*/  FMUL.FTZ R27, R0.reuse, R51 ;  /* 0x00000033001b7220 */ /* 0x040fe20000410000 */
[C---:B------:R-:W-:Y:S01]  /*bc70*/  FMUL.FTZ R51, R0.reuse, R56 ;  /* 0x0000003800337220 */ /* 0x040fe20000410000 */
[C---:B------:R-:W-:Y:S01]  /*bc80*/  FMUL.FTZ R56, R0.reuse, R61 ;  /* 0x0000003d00387220 */ /* 0x040fe20000410000 */
[C---:B0-----:R-:W-:Y:S01]  /*bc90*/  FMUL.FTZ R4, R0.reuse, R26 ;  /* 0x0000001a00047220 */ /* 0x041fe20000410000 */
[C---:B------:R-:W-:Y:S01]  /*bca0*/  FMUL.FTZ R179, R0.reuse, R36 ;  /* 0x0000002400b37220 */ /* 0x040fe20000410000 */
[----:B------:R-:W-:Y:S01]  /*bcb0*/  UMOV UR6, UR10 ;  /* 0x0000000a00067c82 */ /* 0x000fe20008000000 */
        /* <DEDUP_REMOVED lines=8> */
[C---:B------:R-:W-:Y:S01]  /*bd40*/  FMUL.FTZ R14, R0.reuse, R39 ;  /* 0x00000027000e7220 */ /* 0x040fe20000410000 */
[C---:B------:R-:W-:Y:S01]  /*bd50*/  FMUL.FTZ R15, R0.reuse, R43 ;  /* 0x0000002b000f7220 */ /* 0x040fe20000410000 */
[C---:B------:R-:W-:Y:S01]  /*bd60*/  FMUL.FTZ R180, R0.reuse, R45 ;  /* 0x0000002d00b47220 */ /* 0x040fe20000410000 */
[----:B--2---:R-:W-:Y:S01]  /*bd70*/  SHF.R.U32.HI R181, RZ, 0x7, R181 ;  /* 0x00000007ffb57819 */ /* 0x004fe200000116b5 */
[C---:B------:R-:W-:Y:S01]  /*bd80*/  FMUL.FTZ R26, R0.reuse, R46 ;  /* 0x0000002e001a7220 */ /* 0x040fe20000410000 */
[C---:B------:R-:W-:Y:S01]  /*bd90*/  FMUL.FTZ R42, R0.reuse, R62 ;  /* 0x0000003e002a7220 */ /* 0x040fe20000410000 */
[C---:B------:R-:W-:Y:S01]  /*bda0*/  FMUL.FTZ R36, R0.reuse, R66 ;  /* 0x0000004200247220 */ /* 0x040fe20000410000 */
[----:B------:R-:W-:Y:S01]  /*bdb0*/  IADD3 R61, -R181, 0xb, RZ ;  /* 0x0000000bb53d7810 */ /* 0x000fe20007ffe1ff */
        /* <DEDUP_REMOVED lines=18> */
[----:B------:R-:W-:Y:S01]  /*bee0*/  FMUL.FTZ R86, R0, R86 ;  /* 0x0000005600567220 */ /* 0x000fe20000410000 */
[----:B------:R-:W0:Y:S08]  /*bef0*/  MUFU.TANH R24, R24 ;  /* 0x0000001800187308 */ /* 0x000e300000002400 */
[----:B------:R-:W1:Y:S08]  /*bf00*/  MUFU.TANH R25, R25 ;  /* 0x0000001900197308 */ /* 0x000e700000002400 */
        /* <DEDUP_REMOVED lines=26> */
[----:B------:R-:W5:Y:S01]  /*c0b0*/  LDC R73, c[0x0][0x2f0] ;  /* 0x0000bc00ff497b82 */ /* 0x000f620000000800 */
[C---:B------:R-:W-:Y:S01]  /*c0c0*/  FMUL.FTZ R29, R0.reuse, R55 ;  /* 0x00000037001d7220 */ /* 0x040fe20000410000 */
[C---:B------:R-:W-:Y:S01]  /*c0d0*/  FMUL.FTZ R166, R0.reuse, R32 ;  /* 0x0000002000a67220 */ /* 0x040fe20000410000 */
[C---:B------:R-:W-:Y:S01]  /*c0e0*/  FMUL.FTZ R167, R0.reuse, R33 ;  /* 0x0000002100a77220 */ /* 0x040fe20000410000 */
        /* <DEDUP_REMOVED lines=23> */
[----:B------:R-:W1:Y:S01]  /*c260*/  @P5 LDC R40, c[0x0][0x44c] ;  /* 0x00011300ff285b82 */ /* 0x000e620000000800 */
[C---:B------:R-:W-:Y:S01]  /*c270*/  FMUL.FTZ R160, R0.reuse, R37 ;  /* 0x0000002500a07220 */ /* 0x040fe20000410000 */
[C---:B------:R-:W-:Y:S01]  /*c280*/  FMUL.FTZ R163, R0.reuse, R44 ;  /* 0x0000002c00a37220 */ /* 0x040fe20000410000 */
[----:B------:R-:W-:Y:S01]  /*c290*/  QGMMA.64x128x32.F32.E4M3.E4M3 R88, R156, gdesc[UR4], R88, gsb0 ;  /* 0x01e000049c587df3 */ /* 0x000fe20008000858 */
[----:B------:R-:W-:Y:S01]  /*c2a0*/  UIADD3 UR6, UR10, 0x6, URZ ;  /* 0x000000060a067890 */ /* 0x000fe2000fffe03f */
[C---:B------:R-:W-:Y:S01]  /*c2b0*/  FMUL.FTZ R44, R0.reuse, R78 ;  /* 0x0000004e002c7220 */ /* 0x040fe20000410000 */
[----:B------:R-:W-:Y:S01]  /*c2c0*/  UMOV UR7, 0x40000040 ;  /* 0x4000004000077882 */ /* 0x000fe20000000000 */
[----:B------:R-:W-:Y:S01]  /*c2d0*/  FMUL.FTZ R37, R0, R83 ;  /* 0x0000005300257220 */ /* 0x000fe20000410000 */
[----:B------:R-:W2:Y:S01]  /*c2e0*/  @P5 LDC R41, c[0x0][0x450] ;  /* 0x00011400ff295b82 */ /* 0x000ea20000000800 */
[----:B------:R-:W0:Y:S08]  /*c2f0*/  MUFU.TANH R160, R160 ;  /* 0x000000a000a07308 */ /* 0x000e300000002400 */
[----:B------:R-:W0:Y:S01]  /*c300*/  MUFU.TANH R161, R161 ;  /* 0x000000a100a17308 */ /* 0x000e220000002400 */
[----:B-1----:R-:W-:-:S07]  /*c310*/  @P5 IMAD.HI.U32 R40, R57, R40, RZ ;  /* 0x0000002839285227 */ /* 0x002fce00078e00ff */
[----:B------:R-:W1:Y:S01]  /*c320*/  MUFU.TANH R162, R162 ;  /* 0x000000a200a27308 */ /* 0x000e620000002400 */
[----:B--2---:R-:W-:-:S07]  /*c330*/  @P5 SHF.R.U32.HI R57, RZ, R41, R40 ;  /* 0x00000029ff395219 */ /* 0x004fce0000011628 */
[----:B------:R-:W2:Y:S01]  /*c340*/  MUFU.TANH R163, R163 ;  /* 0x000000a300a37308 */ /* 0x000ea20000002400 */
[----:B------:R-:W-:Y:S02]  /*c350*/  @!P1 LEA R40, R54, UR37, 0x3 ;  /* 0x0000002536289c11 */ /* 0x000fe4000f8e18ff */
[----:B------:R-:W3:Y:S03]  /*c360*/  SHFL.IDX PT, R54, R57, RZ, 0x1c1f ;  /* 0x001c1fff39367589 */ /* 0x000ee600000e0000 */
[----:B------:R-:W-:Y:S02]  /*c370*/  @!P1 VIADD R40, R40, 0x22840 ;  /* 0x0002284028289836 */ /* 0x000fe40000000000 */
[----:B------:R-:W0:Y:S03]  /*c380*/  MUFU.TANH R43, R43 ;  /* 0x0000002b002b7308 */ /* 0x000e260000002400 */
[----:B------:R-:W-:-:S05]  /*c390*/  @!P1 PRMT R41, RZ, 0x654, R40 ;  /* 0x00000654ff299816 */ /* 0x000fca0000000028 */
        /* <DEDUP_REMOVED lines=17> */
[----:B------:R-:W-:-:S06]  /*c4b0*/  IADD3 R55, -R156, 0x1, RZ ;  /* 0x000000019c377810 */ /* 0x000fcc0007ffe1ff */
[----:B------:R-:W0:Y:S01]  /*c4c0*/  MUFU.TANH R72, R72 ;  /* 0x0000004800487308 */ /* 0x000e220000002400 */
[----:B------:R-:W-:-:S04]  /*c4d0*/  IMAD R55, R16, -0x2, R55 ;  /* 0xfffffffe10377824 */ /* 0x000fc800078e0237 */
[----:B-----5:R-:W-:-:S03]  /*c4e0*/  IMAD R55, R73, UR41, R55 ;  /* 0x0000002949377c24 */ /* 0x020fc6000f8e0237 */
[----:B------:R-:W0:Y:S01]  /*c4f0*/  MUFU.TANH R35, R35 ;  /* 0x0000002300237308 */ /* 0x000e220000002400 */
[----:B------:R-:W-:-:S04]  /*c500*/  VIADD R55, R55, -UR32 ;  /* 0x8000002037377c36 */ /* 0x000fc80008000000 */
[----:B------:R-:W-:-:S03]  /*c510*/  VIADD R69, R55, UR31 ;  /* 0x0000001f37457c36 */ /* 0x000fc60008000000 */
[----:B------:R-:W0:Y:S01]  /*c520*/  MUFU.TANH R38, R38 ;  /* 0x0000002600267308 */ /* 0x000e220000002400 */
[----:B------:R-:W-:Y:S02]  /*c530*/  VIADD R71, R55, UR29 ;  /* 0x0000001d37477c36 */ /* 0x000fe40008000000 */
[----:B---3--:R-:W-:-:S05]  /*c540*/  IMAD.IADD R59, R69, 0x1, R54 ;  /* 0x00000001453b7824 */ /* 0x008fca00078e0236 */
        /* <DEDUP_REMOVED lines=10> */
[----:B------:R3:W0:Y:S01]  /*c5f0*/  MUFU.TANH R40, R86 ;  /* 0x0000005600287308 */ /* 0x0006220000002400 */
[----:B------:R-:W-:-:S02]  /*c600*/  WARPGROUP.DEPBAR.LE gsb0, 0x0 ;  /* 0x00008000000079c5 */ /* 0x000fc40000010000 */
[----:B------:R5:W-:Y:S06]  /*c610*/  BAR.ARV R61, 0x100 ;  /* 0x0004003d0000751d */ /* 0x000bec0000002000 */
[----:B------:R4:W-:Y:S01]  /*c620*/  @!P1 SYNCS.ARRIVE.TRANS64.RED.A1T0 RZ, [R41+URZ], RZ ;  /* 0x000000ff29ff99a7 */ /* 0x0009e2000810043f */
[----:B-----5:R-:W-:Y:S02]  /*c630*/  IMAD.IADD R61, R71, 0x1, R54 ;  /* 0x00000001473d7824 */ /* 0x020fe400078e0236 */
[----:B----4-:R-:W-:-:S06]  /*c640*/  FMUL.FTZ R41, R0, R87 ;  /* 0x0000005700297220 */ /* 0x010fcc0000410000 */
[----:B------:R-:W4:Y:S01]  /*c650*/  MUFU.TANH R41, R41 ;  /* 0x0000002900297308 */ /* 0x000f220000002400 */
[----:B0123--:R-:W-:Y:S05]  /*c660*/  @!P6 BRA `(.L_x_1012) ;  /* 0x00000000005ce947 */ /* 0x00ffea0003800000 */
[----:B------:R-:W-:Y:S01]  /*c670*/  IMAD R54, R73, UR41, R54 ;  /* 0x0000002949367c24 */ /* 0x000fe2000f8e0236 */
[----:B------:R-:W-:Y:S03]  /*c680*/  BSSY B0, `(.L_x_1013) ;  /* 0x0000011000007945 */ /* 0x000fe60003800000 */
[----:B------:R-:W-:-:S05]  /*c690*/  VIADD R63, R54, -UR32 ;  /* 0x80000020363f7c36 */ /* 0x000fca0008000000 */
        /* <DEDUP_REMOVED lines=10> */
.L_x_1014:
[----:B------:R-:W-:-:S05]  /*c740*/  IMAD.U32 R70, RZ, RZ, UR30 ;  /* 0x0000001eff467e24 */ /* 0x000fca000f8e00ff */
[----:B------:R-:W-:-:S13]  /*c750*/  ISETP.NE.AND P2, PT, R70, 0x1, PT ;  /* 0x000000014600780c */ /* 0x000fda0003f45270 */
[----:B------:R-:W0:Y:S02]  /*c760*/  @P2 LDC.64 R54, c[0x0][0x9e8] ;  /* 0x00027a00ff362b82 */ /* 0x000e240000000a00 */
[----:B0-----:R-:W-:-:S05]  /*c770*/  @P2 IMAD.HI.U32 R54, R63, R54, RZ ;  /* 0x000000363f362227 */ /* 0x001fca00078e00ff */
[----:B------:R-:W-:-:S07]  /*c780*/  @P2 SHF.R.U32.HI R63, RZ, R55, R54 ;  /* 0x00000037ff3f2219 */ /* 0x000fce0000011636 */
.L_x_1015:
[----:B------:R-:W-:Y:S05]  /*c790*/  BSYNC B0 ;  /* 0x0000000000007941 */ /* 0x000fea0003800000 */
.L_x_1013:
[----:B------:R-:W-:-:S04]  /*c7a0*/  IMAD R63, R63, R70, -R156 ;  /* 0x000000463f3f7224 */ /* 0x000fc800078e0a9c */
[----:B------:R-:W-:-:S05]  /*c7b0*/  IMAD R54, R16, -0x2, R63 ;  /* 0xfffffffe10367824 */ /* 0x000fca00078e023f */
[----:B------:R-:W-:Y:S02]  /*c7c0*/  VIADDMNMX R59, R54, R70, R59, PT ;  /* 0x00000046363b7246 */ /* 0x000fe4000380013b */
[----:B------:R-:W-:-:S07]  /*c7d0*/  VIMNMX R61, R61, R54, !PT ;  /* 0x000000363d3d7248 */ /* 0x000fce0007fe0100 */
.L_x_1012:
[----:B------:R-:W-:-:S04]  /*c7e0*/  ISETP.GT.AND P2, PT, R5, -0x1, PT ;  /* 0xffffffff0500780c */ /* 0x000fc80003f44270 */
[C---:B------:R-:W-:Y:S02]  /*c7f0*/  ISETP.GT.AND P4, PT, R61.reuse, RZ, P2 ;  /* 0x000000ff3d00720c */ /* 0x040fe40001784270 */
[----:B------:R-:W-:Y:S02]  /*c800*/  ISETP.GT.AND P3, PT, R61, 0x1, P2 ;  /* 0x000000013d00780c */ /* 0x000fe40001764270 */
[C---:B------:R-:W-:Y:S02]  /*c810*/  ISETP.LT.OR P4, PT, R59.reuse, 0x1, P4 ;  /* 0x000000013b00780c */ /* 0x040fe40002781670 */
[----:B------:R-:W-:Y:S02]  /*c820*/  ISETP.LT.OR P3, PT, R59, 0x2, P3 ;  /* 0x000000023b00780c */ /* 0x000fe40001f61670 */
[----:B------:R-:W-:Y:S02]  /*c830*/  FSEL R55, R24, -INF , !P4 ;  /* 0xff80000018377808 */ /* 0x000fe40006000000 */
[----:B------:R-:W-:Y:S01]  /*c840*/  FSEL R204, R25, -INF , !P3 ;  /* 0xff80000019cc7808 */ /* 0x000fe20005800000 */
[----:B------:R-:W0:Y:S01]  /*c850*/  SHFL.IDX PT, R24, R57, 0x1, 0x1c1f ;  /* 0x003c1f0039187f89 */ /* 0x000e2200000e0000 */
[----:B------:R-:W-:-:S02]  /*c860*/  ISETP.GT.AND P4, PT, R61, 0x8, P2 ;  /* 0x000000083d00780c */ /* 0x000fc40001784270 */
[----:B------:R-:W-:Y:S02]  /*c870*/  ISETP.GT.AND P3, PT, R61, 0x9, P2 ;  /* 0x000000093d00780c */ /* 0x000fe40001764270 */
[C---:B------:R-:W-:Y:S02]  /*c880*/  ISETP.LT.OR P4, PT, R59.reuse, 0x9, P4 ;  /* 0x000000093b00780c */ /* 0x040fe40002781670 */
[----:B------:R-:W-:Y:S02]  /*c890*/  ISETP.LT.OR P3, PT, R59, 0xa, P3 ;  /* 0x0000000a3b00780c */ /* 0x000fe40001f61670 */
[----:B------:R-:W-:Y:S02]  /*c8a0*/  FSEL R202, R164, -INF , !P4 ;  /* 0xff800000a4ca7808 */ /* 0x000fe40006000000 */
[----:B------:R-:W-:Y:S02]  /*c8b0*/  FSEL R200, R165, -INF , !P3 ;  /* 0xff800000a5c87808 */ /* 0x000fe40005800000 */
        /* <DEDUP_REMOVED lines=28> */
[----:B------:R-:W-:Y:S01]  /*ca80*/  FSEL R86, R47, -INF , !P4 ;  /* 0xff8000002f567808 */ /* 0x000fe20006000000 */
[----:B0-----:R-:W-:Y:S01]  /*ca90*/  IMAD.IADD R47, R69, 0x1, R24 ;  /* 0x00000001452f7824 */ /* 0x001fe200078e0218 */
[----:B------:R-:W-:Y:S02]  /*caa0*/  FSEL R82, R48, -INF , !P3 ;  /* 0xff80000030527808 */ /* 0x000fe40005800000 */
[----:B------:R-:W-:-:S02]  /*cab0*/  ISETP.GT.AND P4, PT, R61, 0x38, P2 ;  /* 0x000000383d00780c */ /* 0x000fc40001784270 */
[----:B------:R-:W-:Y:S02]  /*cac0*/  ISETP.GT.AND P3, PT, R61, 0x39, P2 ;  /* 0x000000393d00780c */ /* 0x000fe40001764270 */
[C---:B------:R-:W-:Y:S02]  /*cad0*/  ISETP.LT.OR P4, PT, R59.reuse, 0x39, P4 ;  /* 0x000000393b00780c */ /* 0x040fe40002781670 */
[----:B------:R-:W-:Y:S02]  /*cae0*/  ISETP.LT.OR P3, PT, R59, 0x3a, P3 ;  /* 0x0000003a3b00780c */ /* 0x000fe40001f61670 */
[----:B------:R-:W-:Y:S01]  /*caf0*/  FSEL R84, R49, -INF , !P4 ;  /* 0xff80000031547808 */ /* 0x000fe20006000000 */
[----:B------:R-:W-:Y:S01]  /*cb00*/  IMAD.IADD R49, R71, 0x1, R24 ;  /* 0x0000000147317824 */ /* 0x000fe200078e0218 */
        /* <DEDUP_REMOVED lines=48> */
[----:B------:R-:W-:Y:S01]  /*ce10*/  FSEL R48, R85, -INF , !P3 ;  /* 0xff80000055307808 */ /* 0x000fe20005800000 */
[----:B------:R-:W-:Y:S08]  /*ce20*/  @!P6 BRA `(.L_x_1016) ;  /* 0x00000000005ce947 */ /* 0x000ff00003800000 */
        /* <DEDUP_REMOVED lines=13> */
.L_x_1018:
[----:B------:R-:W-:-:S05]  /*cf00*/  IMAD.U32 R53, RZ, RZ, UR30 ;  /* 0x0000001eff357e24 */ /* 0x000fca000f8e00ff */
[----:B------:R-:W-:-:S13]  /*cf10*/  ISETP.NE.AND P3, PT, R53, 0x1, PT ;  /* 0x000000013500780c */ /* 0x000fda0003f65270 */
[----:B------:R-:W0:Y:S02]  /*cf20*/  @P3 LDC.64 R24, c[0x0][0x9e8] ;  /* 0x00027a00ff183b82 */ /* 0x000e240000000a00 */
[----:B0-----:R-:W-:-:S05]  /*cf30*/  @P3 IMAD.HI.U32 R24, R51, R24, RZ ;  /* 0x0000001833183227 */ /* 0x001fca00078e00ff */
[----:B------:R-:W-:-:S07]  /*cf40*/  @P3 SHF.R.U32.HI R51, RZ, R25, R24 ;  /* 0x00000019ff333219 */ /* 0x000fce0000011618 */
.L_x_1019:
[----:B------:R-:W-:Y:S05]  /*cf50*/  BSYNC B0 ;  /* 0x0000000000007941 */ /* 0x000fea0003800000 */
.L_x_1017:
[----:B------:R-:W-:-:S04]  /*cf60*/  IMAD R51, R51, R53, -R156 ;  /* 0x0000003533337224 */ /* 0x000fc800078e0a9c */
[----:B------:R-:W-:-:S05]  /*cf70*/  IMAD R24, R16, -0x2, R51 ;  /* 0xfffffffe10187824 */ /* 0x000fca00078e0233 */
[----:B------:R-:W-:Y:S02]  /*cf80*/  VIADDMNMX R47, R24, R53, R47, PT ;  /* 0x00000035182f7246 */ /* 0x000fe4000380012f */
[----:B------:R-:W-:-:S07]  /*cf90*/  VIMNMX R49, R49, R24, !PT ;  /* 0x0000001831317248 */ /* 0x000fce0007fe0100 */
.L_x_1016:
[----:B------:R-:W-:Y:S02]  /*cfa0*/  FMNMX.FTZ R25, R55, R8, !PT ;  /* 0x0000000837197209 */ /* 0x000fe40007810000 */
[----:B------:R-:W-:Y:S02]  /*cfb0*/  ISETP.GT.AND P3, PT, R49, 0x8, P2 ;  /* 0x000000083100780c */ /* 0x000fe40001764270 */
[----:B------:R-:W-:Y:S02]  /*cfc0*/  FMNMX.FTZ R25, R204, R25, !PT ;  /* 0x00000019cc197209 */ /* 0x000fe40007810000 */
[----:B------:R-:W-:Y:S02]  /*cfd0*/  ISETP.LT.OR P3, PT, R47, 0x9, P3 ;  /* 0x000000092f00780c */ /* 0x000fe40001f61670 */
[----:B------:R-:W-:Y:S02]  /*cfe0*/  FMNMX.FTZ R25, R202, R25, !PT ;  /* 0x00000019ca197209 */ /* 0x000fe40007810000 */
[----:B------:R-:W-:-:S02]  /*cff0*/  FSEL R156, R7, -INF , !P3 ;  /* 0xff800000079c7808 */ /* 0x000fc40005800000 */
[----:B------:R-:W-:Y:S01]  /*d000*/  FMNMX.FTZ R25, R200, R25, !PT ;  /* 0x00000019c8197209 */ /* 0x000fe20007810000 */
[----:B------:R-:W0:Y:S01]  /*d010*/  LDC R7, c[0x0][0x988] ;  /* 0x00026200ff077b82 */ /* 0x000e220000000800 */
        /* <DEDUP_REMOVED lines=57> */
[C---:B------:R-:W-:Y:S01]  /*d3b0*/  ISETP.LT.OR P4, PT, R47.reuse, 0x22, P4 ;  /* 0x000000222f00780c */ /* 0x040fe20002781670 */
[----:B------:R-:W1:Y:S01]  /*d3c0*/  SHFL.BFLY PT, R6, R25, 0x2, 0x1f ;  /* 0x0c401f0019067f89 */ /* 0x000e6200000e0000 */
[----:B------:R-:W-:-:S02]  /*d3d0*/  ISETP.LT.OR P3, PT, R47, 0x39, P3 ;  /* 0x000000392f00780c */ /* 0x000fc40001f61670 */
[----:B------:R-:W-:Y:S02]  /*d3e0*/  FSEL R186, R15, -INF , !P4 ;  /* 0xff8000000fba7808 */ /* 0x000fe40006000000 */
[C---:B------:R-:W-:Y:S02]  /*d3f0*/  ISETP.GT.AND P4, PT, R49.reuse, 0x29, P2 ;  /* 0x000000293100780c */ /* 0x040fe40001784270 */
[----:B------:R-:W-:Y:S02]  /*d400*/  FSEL R30, R30, -INF , !P3 ;  /* 0xff8000001e1e7808 */ /* 0x000fe40005800000 */
[----:B------:R-:W-:Y:S02]  /*d410*/  ISETP.GT.AND P3, PT, R49, 0x40, P2 ;  /* 0x000000403100780c */ /* 0x000fe40001764270 */
[C---:B------:R-:W-:Y:S02]  /*d420*/  ISETP.LT.OR P4, PT, R47.reuse, 0x2a, P4 ;  /* 0x0000002a2f00780c */ /* 0x040fe40002781670 */
[----:B------:R-:W-:-:S02]  /*d430*/  ISETP.LT.OR P3, PT, R47, 0x41, P3 ;  /* 0x000000412f00780c */ /* 0x000fc40001f61670 */
[----:B------:R-:W-:Y:S02]  /*d440*/  FSEL R188, R21, -INF , !P4 ;  /* 0xff80000015bc7808 */ /* 0x000fe40006000000 */
[C---:B------:R-:W-:Y:S02]  /*d450*/  ISETP.GT.AND P4, PT, R49.reuse, 0x31, P2 ;  /* 0x000000313100780c */ /* 0x040fe40001784270 */
[----:B------:R-:W-:Y:S02]  /*d460*/  FSEL R46, R46, -INF , !P3 ;  /* 0xff8000002e2e7808 */ /* 0x000fe40005800000 */
[----:B------:R-:W-:Y:S02]  /*d470*/  ISETP.GT.AND P3, PT, R49, 0x41, P2 ;  /* 0x000000413100780c */ /* 0x000fe40001764270 */
[----:B------:R-:W-:Y:S02]  /*d480*/  ISETP.LT.OR P4, PT, R47, 0x32, P4 ;  /* 0x000000322f00780c */ /* 0x000fe40002781670 */
[----:B-1----:R-:W-:-:S02]  /*d490*/  FMNMX.FTZ R6, R25, R6, !PT ;  /* 0x0000000619067209 */ /* 0x002fc40007810000 */
[----:B------:R-:W-:Y:S02]  /*d4a0*/  ISETP.LT.OR P3, PT, R47, 0x42, P3 ;  /* 0x000000422f00780c */ /* 0x000fe40001f61670 */
[----:B------:R-:W-:Y:S01]  /*d4b0*/  FSEL R190, R27, -INF , !P4 ;  /* 0xff8000001bbe7808 */ /* 0x000fe20006000000 */
[----:B------:R-:W1:Y:S01]  /*d4c0*/  SHFL.BFLY PT, R11, R6, 0x1, 0x1f ;  /* 0x0c201f00060b7f89 */ /* 0x000e6200000e0000 */
[----:B------:R-:W-:Y:S02]  /*d4d0*/  ISETP.GT.AND P4, PT, R49, 0x39, P2 ;  /* 0x000000393100780c */ /* 0x000fe40001784270 */
[----:B------:R-:W-:Y:S02]  /*d4e0*/  FSEL R192, R43, -INF , !P3 ;  /* 0xff8000002bc07808 */ /* 0x000fe40005800000 */
[----:B------:R-:W-:Y:S02]  /*d4f0*/  ISETP.GT.AND P3, PT, R49, 0x48, P2 ;  /* 0x000000483100780c */ /* 0x000fe40001764270 */
[----:B------:R-:W-:-:S02]  /*d500*/  ISETP.LT.OR P4, PT, R47, 0x3a, P4 ;  /* 0x0000003a2f00780c */ /* 0x000fc40002781670 */
[----:B------:R-:W-:Y:S02]  /*d510*/  ISETP.LT.OR P3, PT, R47, 0x49, P3 ;  /* 0x000000492f00780c */ /* 0x000fe40001f61670 */
[----:B------:R-:W-:Y:S02]  /*d520*/  FSEL R14, R29, -INF , !P4 ;  /* 0xff8000001d0e7808 */ /* 0x000fe40006000000 */
[----:B------:R-:W-:Y:S02]  /*d530*/  FSEL R42, R42, -INF , !P3 ;  /* 0xff8000002a2a7808 */ /* 0x000fe40005800000 */
[----:B------:R-:W-:-:S04]  /*d540*/  ISETP.GT.AND P3, PT, R49, RZ, P2 ;  /* 0x000000ff3100720c */ /* 0x000fc80001764270 */
[----:B------:R-:W-:Y:S02]  /*d550*/  ISETP.LT.OR P3, PT, R47, 0x1, P3 ;  /* 0x000000012f00780c */ /* 0x000fe40001f61670 */
[----:B-1----:R-:W-:-:S04]  /*d560*/  FMNMX.FTZ R6, R6, R11, !PT ;  /* 0x0000000b06067209 */ /* 0x002fc80007810000 */
[C---:B------:R-:W-:Y:S01]  /*d570*/  FSETP.NEU.FTZ.AND P4, PT, R6.reuse, -INF , PT ;  /* 0xff8000000600780b */ /* 0x040fe20003f9d000 */
[----:B0-----:R-:W-:-:S03]  /*d580*/  FFMA.FTZ R27, R6, R7, -8 ;  /* 0xc1000000061b7423 */ /* 0x001fc60000010007 */
[----:B------:R-:W-:Y:S02]  /*d590*/  FSEL R51, R6, RZ, P4 ;  /* 0x000000ff06337208 */ /* 0x000fe40002000000 */
[----:B------:R-:W-:-:S05]  /*d5a0*/  FSEL R27, R27, RZ, P4 ;  /* 0x000000ff1b1b7208 */ /* 0x000fca0002000000 */
[-CC-:B------:R-:W-:Y:S01]  /*d5b0*/  FFMA.FTZ R13, R200, R7.reuse, -R27.reuse ;  /* 0x00000007c80d7223 */ /* 0x180fe2000001081b */
[----:B------:R-:W-:Y:S01]  /*d5c0*/  FSEL R200, R4, -INF , !P3 ;  /* 0xff80000004c87808 */ /* 0x000fe20005800000 */
[-CC-:B------:R-:W-:Y:S01]  /*d5d0*/  FFMA.FTZ R4, R198, R7.reuse, -R27.reuse ;  /* 0x00000007c6047223 */ /* 0x180fe2000001081b */
[----:B------:R-:W-:Y:S01]  /*d5e0*/  ISETP.GT.AND P3, PT, R49, 0x49, P2 ;  /* 0x000000493100780c */ /* 0x000fe20001764270 */
[--C-:B------:R-:W-:Y:S01]  /*d5f0*/  FFMA.FTZ R29, R196, R7, -R27.reuse ;  /* 0x00000007c41d7223 */ /* 0x100fe2000001081b */
[----:B------:R-:W-:Y:S01]  /*d600*/  FMNMX.FTZ R15, R200, R9, !PT ;  /* 0x00000009c80f7209 */ /* 0x000fe20007810000 */
[-CC-:B------:R-:W-:Y:S01]  /*d610*/  FFMA.FTZ R86, R86, R7.reuse, -R27.reuse ;  /* 0x0000000756567223 */ /* 0x180fe2000001081b */
[----:B------:R-:W-:Y:S01]  /*d620*/  ISETP.LT.OR P3, PT, R47, 0x4a, P3 ;  /* 0x0000004a2f00780c */ /* 0x000fe20001f61670 */
[--C-:B------:R-:W-:Y:S01]  /*d630*/  FFMA.FTZ R43, R78, R7, -R27.reuse ;  /* 0x000000074e2b7223 */ /* 0x100fe2000001081b */
[----:B------:R-:W-:Y:S01]  /*d640*/  FMNMX.FTZ R21, R24, R15, !PT ;  /* 0x0000000f18157209 */ /* 0x000fe20007810000 */
[-CC-:B------:R-:W-:Y:S01]  /*d650*/  FFMA.FTZ R10, R55, R7.reuse, -R27.reuse ;  /* 0x00000007370a7223 */ /* 0x180fe2000001081b */
[----:B------:R-:W-:Y:S01]  /*d660*/  FSEL R198, R33, -INF , !P3 ;  /* 0xff80000021c67808 */ /* 0x000fe20005800000 */
[--C-:B------:R-:W-:Y:S01]  /*d670*/  FFMA.FTZ R33, R194, R7, -R27.reuse ;  /* 0x00000007c2217223 */ /* 0x100fe2000001081b */
[----:B------:R-:W-:Y:S01]  /*d680*/  FMNMX.FTZ R21, R156, R21, !PT ;  /* 0x000000159c157209 */ /* 0x000fe20007810000 */
[----:B------:R0:W-:Y:S01]  /*d690*/  MUFU.EX2 R15, R4 ;  /* 0x00000004000f7308 */ /* 0x0001e20000000800 */
        /* <DEDUP_REMOVED lines=9> */
[--C-:B0-----:R-:W-:Y:S01]  /*d730*/  FFMA.FTZ R4, R154, R7, -R27.reuse ;  /* 0x000000079a047223 */ /* 0x101fe2000001081b */
        /* <DEDUP_REMOVED lines=9> */
[----:B------:R1:W-:Y:S01]  /*d7d0*/  MUFU.EX2 R21, R33 ;  /* 0x0000002100157308 */ /* 0x0003e20000000800 */
[----:B------:R-:W-:Y:S01]  /*d7e0*/  FSEL R194, R31, -INF , !P3 ;  /* 0xff8000001fc27808 */ /* 0x000fe20005800000 */
[--C-:B------:R-:W-:Y:S01]  /*d7f0*/  FFMA.FTZ R70, R70, R7, -R27.reuse ;  /* 0x0000000746467223 */ /* 0x100fe2000001081b */
[----:B------:R-:W-:Y:S01]  /*d800*/  FMNMX.FTZ R25, R20, R25, !PT ;  /* 0x0000001914197209 */ /* 0x000fe20007810000 */
[-CC-:B------:R-:W-:Y:S01]  /*d810*/  FFMA.FTZ R56, R56, R7.reuse, -R27.reuse ;  /* 0x0000000738387223 */ /* 0x180fe2000001081b */
[----:B------:R-:W-:Y:S01]  /*d820*/  ISETP.GT.AND P3, PT, R49, 0x58, P2 ;  /* 0x000000583100780c */ /* 0x000fe20001764270 */
[--C-:B------:R-:W-:Y:S01]  /*d830*/  FFMA.FTZ R50, R50, R7, -R27.reuse ;  /* 0x0000000732327223 */ /* 0x100fe2000001081b */
[----:B0-----:R-:W-:Y:S01]  /*d840*/  FMNMX.FTZ R29, R186, R25, !PT ;  /* 0x00000019ba1d7209 */ /* 0x001fe20007810000 */
[----:B------:R-:W-:Y:S01]  /*d850*/  MUFU.EX2 R10, R10 ;  /* 0x0000000a000a7308 */ /* 0x000fe20000000800 */
[----:B------:R-:W-:Y:S01]  /*d860*/  ISETP.LT.OR P3, PT, R47, 0x59, P3 ;  /* 0x000000592f00780c */ /* 0x000fe20001f61670 */
[----:B-1----:R-:W-:Y:S01]  /*d870*/  FFMA.FTZ R33, R152, R7, -R27 ;  /* 0x0000000798217223 */ /* 0x002fe2000001081b */
[----:B------:R-:W-:-:S02]  /*d880*/  FMNMX.FTZ R29, R26, R29, !PT ;  /* 0x0000001d1a1d7209 */ /* 0x000fc40007810000 */
[----:B------:R-:W-:Y:S02]  /*d890*/  FSEL R34, R34, -INF , !P3 ;  /* 0xff80000022227808 */ /* 0x000fe40005800000 */
[----:B------:R-:W-:Y:S01]  /*d8a0*/  FMNMX.FTZ R29, R188, R29, !PT ;  /* 0x0000001dbc1d7209 */ /* 0x000fe20007810000 */
[----:B------:R0:W-:Y:S01]  /*d8b0*/  MUFU.EX2 R25, R4 ;  /* 0x0000000400197308 */ /* 0x0001e20000000800 */
[----:B------:R-:W-:Y:S02]  /*d8c0*/  ISETP.GT.AND P3, PT, R49, 0x59, P2 ;  /* 0x000000593100780c */ /* 0x000fe40001764270 */
[----:B------:R-:W-:Y:S02]  /*d8d0*/  FMNMX.FTZ R29, R28, R29, !PT ;  /* 0x0000001d1c1d7209 */ /* 0x000fe40007810000 */
[----:B------:R-:W-:Y:S02]  /*d8e0*/  ISETP.LT.OR P3, PT, R47, 0x5a, P3 ;  /* 0x0000005a2f00780c */ /* 0x000fe40001f61670 */
[----:B------:R-:W-:Y:S01]  /*d8f0*/  FMNMX.FTZ R31, R190, R29, !PT ;  /* 0x0000001dbe1f7209 */ /* 0x000fe20007810000 */
[----:B------:R-:W-:Y:S01]  /*d900*/  MUFU.EX2 R11, R11 ;  /* 0x0000000b000b7308 */ /* 0x000fe20000000800 */
[----:B------:R-:W-:Y:S01]  /*d910*/  FSEL R154, R32, -INF , !P3 ;  /* 0xff800000209a7808 */ /* 0x000fe20005800000 */
[----:B0-----:R-:W-:Y:S01]  /*d920*/  FFMA.FTZ R4, R84, R7, -R27 ;  /* 0x0000000754047223 */ /* 0x001fe2000001081b */
[----:B------:R-:W-:-:S02]  /*d930*/  ISETP.GT.AND P3, PT, R49, 0x60, P2 ;  /* 0x000000603100780c */ /* 0x000fc40001764270 */
[----:B------:R-:W-:Y:S02]  /*d940*/  FMNMX.FTZ R31, R30, R31, !PT ;  /* 0x0000001f1e1f7209 */ /* 0x000fe40007810000 */
[----:B------:R-:W-:Y:S01]  /*d950*/  ISETP.LT.OR P3, PT, R47, 0x61, P3 ;  /* 0x000000612f00780c */ /* 0x000fe20001f61670 */
[----:B------:R0:W-:Y:S01]  /*d960*/  MUFU.EX2 R29, R33 ;  /* 0x00000021001d7308 */ /* 0x0001e20000000800 */
[----:B------:R-:W-:Y:S02]  /*d970*/  FMNMX.FTZ R31, R14, R31, !PT ;  /* 0x0000001f0e1f7209 */ /* 0x000fe40007810000 */
[----:B------:R-:W-:Y:S02]  /*d980*/  FSEL R152, R35, -INF , !P3 ;  /* 0xff80000023987808 */ /* 0x000fe40005800000 */
[----:B------:R-:W-:Y:S02]  /*d990*/  ISETP.GT.AND P3, PT, R49, 0x61, P2 ;  /* 0x000000613100780c */ /* 0x000fe40001764270 */
[----:B------:R-:W-:Y:S01]  /*d9a0*/  FMNMX.FTZ R31, R46, R31, !PT ;  /* 0x0000001f2e1f7209 */ /* 0x000fe20007810000 */
[----:B------:R-:W-:Y:S01]  /*d9b0*/  MUFU.EX2 R12, R12 ;  /* 0x0000000c000c7308 */ /* 0x000fe20000000800 */
[----:B------:R-:W-:-:S02]  /*d9c0*/  ISETP.LT.OR P3, PT, R47, 0x62, P3 ;  /* 0x000000622f00780c */ /* 0x000fc40001f61670 */
[----:B0-----:R-:W-:Y:S02]  /*d9d0*/  FMNMX.FTZ R33, R192, R31, !PT ;  /* 0x0000001fc0217209 */ /* 0x001fe40007810000 */
[----:B------:R-:W-:Y:S02]  /*d9e0*/  FSEL R38, R38, -INF , !P3 ;  /* 0xff80000026267808 */ /* 0x000fe40005800000 */
[----:B------:R-:W-:Y:S01]  /*d9f0*/  ISETP.GT.AND P3, PT, R49, 0x68, P2 ;  /* 0x000000683100780c */ /* 0x000fe20001764270 */
[----:B------:R0:W-:Y:S01]  /*da00*/  MUFU.EX2 R31, R86 ;  /* 0x00000056001f7308 */ /* 0x0001e20000000800 */
[----:B------:R-:W-:Y:S02]  /*da10*/  FMNMX.FTZ R33, R42, R33, !PT ;  /* 0x000000212a217209 */ /* 0x000fe40007810000 */
[----:B------:R-:W-:Y:S02]  /*da20*/  ISETP.LT.OR P3, PT, R47, 0x69, P3 ;  /* 0x000000692f00780c */ /* 0x000fe40001f61670 */
[----:B------:R-:W-:-:S02]  /*da30*/  FMNMX.FTZ R33, R198, R33, !PT ;  /* 0x00000021c6217209 */ /* 0x000fc40007810000 */
[----:B------:R-:W-:Y:S01]  /*da40*/  FSEL R44, R44, -INF , !P3 ;  /* 0xff8000002c2c7808 */ /* 0x000fe20005800000 */
[----:B------:R-:W-:Y:S01]  /*da50*/  MUFU.EX2 R13, R13 ;  /* 0x0000000d000d7308 */ /* 0x000fe20000000800 */
[----:B------:R-:W-:Y:S01]  /*da60*/  FMNMX.FTZ R33, R196, R33, !PT ;  /* 0x00000021c4217209 */ /* 0x000fe20007810000 */
[----:B0-----:R-:W-:Y:S01]  /*da70*/  FFMA.FTZ R86, R80, R7, -R27 ;  /* 0x0000000750567223 */ /* 0x001fe2000001081b */
[----:B------:R-:W-:Y:S02]  /*da80*/  ISETP.GT.AND P3, PT, R49, 0x69, P2 ;  /* 0x000000693100780c */ /* 0x000fe40001764270 */
[----:B------:R-:W-:Y:S02]  /*da90*/  FMNMX.FTZ R35, R194, R33, !PT ;  /* 0x00000021c2237209 */ /* 0x000fe40007810000 */
[----:B------:R-:W-:Y:S01]  /*daa0*/  ISETP.LT.OR P3, PT, R47, 0x6a, P3 ;  /* 0x0000006a2f00780c */ /* 0x000fe20001f61670 */
[----:B------:R-:W-:Y:S01]  /*dab0*/  MUFU.EX2 R33, R4 ;  /* 0x0000000400217308 */ /* 0x000fe20000000800 */
[----:B------:R-:W-:-:S02]  /*dac0*/  FMNMX.FTZ R35, R34, R35, !PT ;  /* 0x0000002322237209 */ /* 0x000fc40007810000 */
[----:B------:R-:W-:Y:S02]  /*dad0*/  FSEL R84, R39, -INF , !P3 ;  /* 0xff80000027547808 */ /* 0x000fe40005800000 */
[----:B------:R-:W-:Y:S02]  /*dae0*/  ISETP.GT.AND P3, PT, R49, 0x70, P2 ;  /* 0x000000703100780c */ /* 0x000fe40001764270 */
[----:B------:R-:W-:Y:S01]  /*daf0*/  FMNMX.FTZ R35, R154, R35, !PT ;  /* 0x000000239a237209 */ /* 0x000fe20007810000 */
[----:B------:R-:W-:Y:S01]  /*db00*/  MUFU.EX2 R160, R160 ;  /* 0x000000a000a07308 */ /* 0x000fe20000000800 */
[----:B------:R-:W-:Y:S02]  /*db10*/  ISETP.LT.OR P3, PT, R47, 0x71, P3 ;  /* 0x000000712f00780c */ /* 0x000fe40001f61670 */
[----:B------:R-:W-:Y:S02]  /*db20*/  FMNMX.FTZ R35, R152, R35, !PT ;  /* 0x0000002398237209 */ /* 0x000fe40007810000 */
[----:B------:R-:W-:-:S02]  /*db30*/  FSEL R80, R45, -INF , !P3 ;  /* 0xff8000002d507808 */ /* 0x000fc40005800000 */
[----:B------:R-:W-:Y:S01]  /*db40*/  ISETP.GT.AND P3, PT, R49, 0x71, P2 ;  /* 0x000000713100780c */ /* 0x000fe20001764270 */
[----:B------:R-:W-:Y:S01]  /*db50*/  MUFU.EX2 R32, R162 ;  /* 0x000000a200207308 */ /* 0x000fe20000000800 */
[----:B------:R-:W-:Y:S02]  /*db60*/  FMNMX.FTZ R39, R38, R35, !PT ;  /* 0x0000002326277209 */ /* 0x000fe40007810000 */
[----:B------:R-:W-:Y:S02]  /*db70*/  ISETP.LT.OR P3, PT, R47, 0x72, P3 ;  /* 0x000000722f00780c */ /* 0x000fe40001f61670 */
[----:B------:R-:W-:Y:S02]  /*db80*/  FMNMX.FTZ R39, R44, R39, !PT ;  /* 0x000000272c277209 */ /* 0x000fe40007810000 */
[----:B------:R-:W-:Y:S01]  /*db90*/  FSEL R78, R37, -INF , !P3 ;  /* 0xff800000254e7808 */ /* 0x000fe20005800000 */
[----:B------:R-:W-:-:S01]  /*dba0*/  FFMA.FTZ R37, R74, R7, -R27 ;  /* 0x000000074a257223 */ /* 0x000fc2000001081b */
[----:B------:R-:W-:Y:S01]  /*dbb0*/  ISETP.GT.AND P3, PT, R49, 0x78, P2 ;  /* 0x000000783100780c */ /* 0x000fe20001764270 */
[----:B------:R0:W-:Y:S01]  /*dbc0*/  MUFU.EX2 R35, R43 ;  /* 0x0000002b00237308 */ /* 0x0001e20000000800 */
[----:B------:R-:W-:-:S02]  /*dbd0*/  FMNMX.FTZ R39, R84, R39, !PT ;  /* 0x0000002754277209 */ /* 0x000fc40007810000 */
[----:B------:R-:W-:Y:S02]  /*dbe0*/  ISETP.GT.AND P2, PT, R49, 0x79, P2 ;  /* 0x000000793100780c */ /* 0x000fe40001744270 */
[C---:B------:R-:W-:Y:S02]  /*dbf0*/  ISETP.LT.OR P3, PT, R47.reuse, 0x79, P3 ;  /* 0x000000792f00780c */ /* 0x040fe40001f61670 */
[----:B------:R-:W-:Y:S01]  /*dc00*/  FMNMX.FTZ R39, R80, R39, !PT ;  /* 0x0000002750277209 */ /* 0x000fe20007810000 */
[----:B------:R-:W-:Y:S01]  /*dc10*/  MUFU.EX2 R162, R180 ;  /* 0x000000b400a27308 */ /* 0x000fe20000000800 */
[----:B------:R-:W-:Y:S01]  /*dc20*/  ISETP.LT.OR P2, PT, R47, 0x7a, P2 ;  /* 0x0000007a2f00780c */ /* 0x000fe20001741670 */
[-CC-:B------:R-:W-:Y:S01]  /*dc30*/  FFMA.FTZ R47, R54, R7.reuse, -R27.reuse ;  /* 0x00000007362f7223 */ /* 0x180fe2000001081b */
[----:B------:R-:W-:Y:S01]  /*dc40*/  FSEL R40, R40, -INF , !P3 ;  /* 0xff80000028287808 */ /* 0x000fe20005800000 */
[--C-:B------:R-:W-:Y:S01]  /*dc50*/  FFMA.FTZ R54, R52, R7, -R27.reuse ;  /* 0x0000000734367223 */ /* 0x100fe2000001081b */
[----:B------:R-:W-:Y:S01]  /*dc60*/  FMNMX.FTZ R39, R78, R39, !PT ;  /* 0x000000274e277209 */ /* 0x000fe20007810000 */
[----:B------:R-:W-:Y:S01]  /*dc70*/  FADD.FTZ R52, -R51, R8 ;  /* 0x0000000833347221 */ /* 0x000fe20000010100 */
[----:B----4-:R-:W-:Y:S01]  /*dc80*/  FSEL R74, R41, -INF , !P2 ;  /* 0xff800000294a7808 */ /* 0x010fe20005000000 */
[--C-:B------:R-:W-:Y:S01]  /*dc90*/  FFMA.FTZ R41, R64, R7, -R27.reuse ;  /* 0x0000000740297223 */ /* 0x100fe2000001081b */
[----:B------:R-:W-:Y:S01]  /*dca0*/  FMNMX.FTZ R39, R40, R39, !PT ;  /* 0x0000002728277209 */ /* 0x000fe20007810000 */
[-CC-:B0-----:R-:W-:Y:S01]  /*dcb0*/  FFMA.FTZ R43, R68, R7.reuse, -R27.reuse ;  /* 0x00000007442b7223 */ /* 0x181fe2000001081b */
[----:B------:R-:W-:-:S01]  /*dcc0*/  FFMA.FTZ R64, R72, R7, -R27 ;  /* 0x0000000748407223 */ /* 0x000fc2000001081b */
[--C-:B------:R-:W-:Y:S01]  /*dcd0*/  FFMA.FTZ R8, R48, R7, -R27.reuse ;  /* 0x0000000730087223 */ /* 0x100fe2000001081b */
[----:B------:R-:W-:Y:S01]  /*dce0*/  FMNMX.FTZ R4, R74, R39, !PT ;  /* 0x000000274a047209 */ /* 0x000fe20007810000 */
[-CC-:B------:R-:W-:Y:S01]  /*dcf0*/  FFMA.FTZ R39, R60, R7.reuse, -R27.reuse ;  /* 0x000000073c277223 */ /* 0x180fe2000001081b */
[----:B------:R-:W-:-:S01]  /*dd00*/  FFMA.FTZ R60, R62, R7, -R27 ;  /* 0x000000073e3c7223 */ /* 0x000fc2000001081b */
[-CC-:B------:R-:W-:Y:S01]  /*dd10*/  FFMA.FTZ R62, R66, R7.reuse, -R27.reuse ;  /* 0x00000007423e7223 */ /* 0x180fe2000001081b */
[----:B------:R-:W-:Y:S01]  /*dd20*/  FMUL.FTZ R51, R52, R7 ;  /* 0x0000000734337220 */ /* 0x000fe20000410000 */
[----:B------:R-:W0:Y:S01]  /*dd30*/  SHFL.BFLY PT, R45, R4, 0x2, 0x1f ;  /* 0x0c401f00042d7f89 */ /* 0x000e2200000e0000 */
[----:B------:R-:W-:Y:S08]  /*dd40*/  MUFU.EX2 R82, R82 ;  /* 0x0000005200527308 */ /* 0x000ff00000000800 */
[----:B------:R-:W1:Y:S08]  /*dd50*/  MUFU.EX2 R51, R51 ;  /* 0x0000003300337308 */ /* 0x000e700000000800 */
[----:B------:R-:W-:Y:S01]  /*dd60*/  MUFU.EX2 R86, R86 ;  /* 0x0000005600567308 */ /* 0x000fe20000000800 */
[----:B0-----:R-:W-:Y:S01]  /*dd70*/  FMNMX.FTZ R49, R4, R45, !PT ;  /* 0x0000002d04317209 */ /* 0x001fe20007810000 */
[----:B------:R-:W-:-:S06]  /*dd80*/  FFMA.FTZ R45, R58, R7, -R27 ;  /* 0x000000073a2d7223 */ /* 0x000fcc000001081b */
[----:B------:R-:W-:Y:S01]  /*dd90*/  MUFU.EX2 R76, R76 ;  /* 0x0000004c004c7308 */ /* 0x000fe20000000800 */
[----:B------:R-:W0:Y:S07]  /*dda0*/  SHFL.BFLY PT, R4, R49, 0x1, 0x1f ;  /* 0x0c201f0031047f89 */ /* 0x000e2e00000e0000 */
[----:B------:R-:W-:Y:S08]  /*ddb0*/  MUFU.EX2 R37, R37 ;  /* 0x0000002500257308 */ /* 0x000ff00000000800 */
[----:B------:R-:W-:Y:S08]  /*ddc0*/  MUFU.EX2 R70, R70 ;  /* 0x0000004600467308 */ /* 0x000ff00000000800 */
[----:B------:R-:W-:Y:S01]  /*ddd0*/  MUFU.EX2 R39, R39 ;  /* 0x0000002700277308 */ /* 0x000fe20000000800 */
[----:B0-----:R-:W-:-:S04]  /*dde0*/  FMNMX.FTZ R4, R49, R4, !PT ;  /* 0x0000000431047209 */ /* 0x001fc80007810000 */
[C---:B------:R-:W-:Y:S01]  /*ddf0*/  FSETP.NEU.FTZ.AND P2, PT, R4.reuse, -INF , PT ;  /* 0xff8000000400780b */ /* 0x040fe20003f5d000 */
[----:B------:R-:W-:-:S02]  /*de00*/  FFMA.FTZ R27, R4, R7, -8 ;  /* 0xc1000000041b7423 */ /* 0x000fc40000010007 */
[----:B------:R0:W-:Y:S01]  /*de10*/  MUFU.EX2 R49, R54 ;  /* 0x0000003600317308 */ /* 0x0001e20000000800 */
[----:B------:R-:W-:Y:S02]  /*de20*/  FSEL R58, R4, RZ, P2 ;  /* 0x000000ff043a7208 */ /* 0x000fe40001000000 */
[----:B------:R-:W-:-:S03]  /*de30*/  FSEL R27, R27, RZ, P2 ;  /* 0x000000ff1b1b7208 */ /* 0x000fc60001000000 */
[----:B------:R-:W-:Y:S02]  /*de40*/  FADD.FTZ R58, -R58, R9 ;  /* 0x000000093a3a7221 */ /* 0x000fe40000010100 */
[----:B------:R-:W-:Y:S01]  /*de50*/  MUFU.EX2 R60, R60 ;  /* 0x0000003c003c7308 */ /* 0x000fe20000000800 */
[----:B------:R-:W-:-:S01]  /*de60*/  FFMA.FTZ R66, R30, R7, -R27 ;  /* 0x000000071e427223 */ /* 0x000fc2000001081b */
[-CC-:B------:R-:W-:Y:S01]  /*de70*/  FFMA.FTZ R53, R200, R7.reuse, -R27.reuse ;  /* 0x00000007c8357223 */ /* 0x180fe2000001081b */
[-C--:B------:R-:W-:Y:S01]  /*de80*/  FMUL.FTZ R30, R58, R7.reuse ;  /* 0x000000073a1e7220 */ /* 0x080fe20000410000 */
[-CC-:B------:R-:W-:Y:S01]  /*de90*/  FFMA.FTZ R24, R24, R7.reuse, -R27.reuse ;  /* 0x0000000718187223 */ /* 0x180fe2000001081b */
[----:B------:R-:W-:-:S01]  /*dea0*/  FFMA.FTZ R48, R156, R7, -R27 ;  /* 0x000000079c307223 */ /* 0x000fc2000001081b */
[-CC-:B------:R-:W-:Y:S01]  /*deb0*/  FFMA.FTZ R55, R158, R7.reuse, -R27.reuse ;  /* 0x000000079e377223 */ /* 0x180fe2000001081b */
[----:B------:R-:W-:-:S01]  /*dec0*/  FFMA.FTZ R52, R164, R7, -R27 ;  /* 0x00000007a4347223 */ /* 0x000fc2000001081b */
[----:B------:R-:W-:Y:S01]  /*ded0*/  MUFU.EX2 R53, R53 ;  /* 0x0000003500357308 */ /* 0x000fe20000000800 */
[----:B------:R-:W-:-:S01]  /*dee0*/  FFMA.FTZ R57, R166, R7, -R27 ;  /* 0x00000007a6397223 */ /* 0x000fc2000001081b */
[----:B-1----:R-:W-:Y:S01]  /*def0*/  FFMA.FTZ R58, R51, R3, R10 ;  /* 0x00000003333a7223 */ /* 0x002fe2000001000a */
[----:B0-----:R-:W-:-:S01]  /*df00*/  FFMA.FTZ R54, R182, R7, -R27 ;  /* 0x00000007b6367223 */ /* 0x001fc2000001081b */
[-CC-:B------:R-:W-:Y:S01]  /*df10*/  FFMA.FTZ R59, R184, R7.reuse, -R27.reuse ;  /* 0x00000007b83b7223 */ /* 0x180fe2000001081b */
[----:B------:R-:W-:-:S01]  /*df20*/  FFMA.FTZ R20, R20, R7, -R27 ;  /* 0x0000000714147223 */ /* 0x000fc2000001081b */
[----:B------:R-:W-:Y:S01]  /*df30*/  FADD.FTZ R71, R11, R58 ;  /* 0x0000003a0b477221 */ /* 0x000fe20000010000 */
        /* <DEDUP_REMOVED lines=19> */
[----:B------:R-:W-:Y:S01]  /*e070*/  FADD.FTZ R2, R12, R71 ;  /* 0x000000470c027221 */ /* 0x000fe20000010000 */
[----:B------:R-:W-:-:S01]  /*e080*/  FFMA.FTZ R84, R84, R7, -R27 ;  /* 0x0000000754547223 */ /* 0x000fc2000001081b */
[-CC-:B------:R-:W-:Y:S01]  /*e090*/  FFMA.FTZ R80, R80, R7.reuse, -R27.reuse ;  /* 0x0000000750507223 */ /* 0x180fe2000001081b */
[----:B------:R-:W-:-:S01]  /*e0a0*/  FFMA.FTZ R78, R78, R7, -R27 ;  /* 0x000000074e4e7223 */ /* 0x000fc2000001081b */
[----:B------:R-:W-:Y:S01]  /*e0b0*/  FADD.FTZ R2, R13, R2 ;  /* 0x000000020d027221 */ /* 0x000fe20000010000 */
[----:B------:R-:W-:-:S01]  /*e0c0*/  FFMA.FTZ R40, R40, R7, -R27 ;  /* 0x0000000728287223 */ /* 0x000fc2000001081b */
[----:B------:R-:W0:Y:S01]  /*e0d0*/  MUFU.EX2 R55, R55 ;  /* 0x0000003700377308 */ /* 0x000e220000000800 */
[----:B-1----:R-:W-:-:S01]  /*e0e0*/  FADD.FTZ R3, R24, R3 ;  /* 0x0000000318037221 */ /* 0x002fc20000010000 */
[----:B------:R-:W-:-:S06]  /*e0f0*/  FADD.FTZ R71, R15, R2 ;  /* 0x000000020f477221 */ /* 0x000fcc0000010000 */
[----:B------:R-:W1:Y:S01]  /*e100*/  MUFU.EX2 R52, R52 ;  /* 0x0000003400347308 */ /* 0x000e620000000800 */
[----:B--2---:R-:W-:-:S07]  /*e110*/  FADD.FTZ R58, R48, R3 ;  /* 0x00000003303a7221 */ /* 0x004fce0000010000 */
[----:B------:R-:W2:Y:S01]  /*e120*/  MUFU.EX2 R57, R57 ;  /* 0x0000003900397308 */ /* 0x000ea20000000800 */
[----:B0-----:R-:W-:-:S01]  /*e130*/  FADD.FTZ R3, R55, R58 ;  /* 0x0000003a37037221 */ /* 0x001fc20000010000 */
[----:B------:R-:W-:-:S06]  /*e140*/  FFMA.FTZ R58, R196, R7, -R27 ;  /* 0x00000007c43a7223 */ /* 0x000fcc000001081b */
[----:B------:R-:W0:Y:S01]  /*e150*/  MUFU.EX2 R54, R54 ;  /* 0x0000003600367308 */ /* 0x000e220000000800 */
[----:B-1----:R-:W-:-:S07]  /*e160*/  FADD.FTZ R2, R52, R3 ;  /* 0x0000000334027221 */ /* 0x002fce0000010000 */
[----:B------:R-:W1:Y:S01]  /*e170*/  MUFU.EX2 R59, R59 ;  /* 0x0000003b003b7308 */ /* 0x000e620000000800 */
[----:B--2---:R-:W-:-:S07]  /*e180*/  FADD.FTZ R3, R57, R2 ;  /* 0x0000000239037221 */ /* 0x004fce0000010000 */
[----:B------:R-:W2:Y:S01]  /*e190*/  MUFU.EX2 R20, R20 ;  /* 0x0000001400147308 */ /* 0x000ea20000000800 */
[----:B0-----:R-:W-:-:S07]  /*e1a0*/  FADD.FTZ R2, R54, R3 ;  /* 0x0000000336027221 */ /* 0x001fce0000010000 */
[----:B------:R0:W-:Y:S01]  /*e1b0*/  MUFU.EX2 R9, R66 ;  /* 0x0000004200097308 */ /* 0x0001e20000000800 */
[----:B-1----:R-:W-:-:S07]  /*e1c0*/  FADD.FTZ R3, R59, R2 ;  /* 0x000000023b037221 */ /* 0x002fce0000010000 */
[----:B------:R-:W1:Y:S01]  /*e1d0*/  MUFU.EX2 R61, R61 ;  /* 0x0000003d003d7308 */ /* 0x000e620000000800 */
[----:B0-----:R-:W-:-:S01]  /*e1e0*/  FADD.FTZ R66, R36, R71 ;  /* 0x0000004724427221 */ /* 0x001fc20000010000 */
[----:B--2---:R-:W-:Y:S01]  /*e1f0*/  FADD.FTZ R2, R20, R3 ;  /* 0x0000000314027221 */ /* 0x004fe20000010000 */
[----:B------:R-:W-:-:S01]  /*e200*/  FFMA.FTZ R71, R194, R7, -R27 ;  /* 0x00000007c2477223 */ /* 0x000fc2000001081b */
[----:B------:R-:W-:Y:S01]  /*e210*/  FFMA.FTZ R27, R74, R7, -R27 ;  /* 0x000000074a1b7223 */ /* 0x000fe2000001081b */
[----:B------:R-:W-:-:S03]  /*e220*/  FADD.FTZ R73, R21, R66 ;  /* 0x0000004215497221 */ /* 0x000fc60000010000 */
[----:B------:R-:W0:Y:S01]  /*e230*/  MUFU.EX2 R26, R26 ;  /* 0x0000001a001a7308 */ /* 0x000e220000000800 */
[----:B------:R-:W-:-:S04]  /*e240*/  FADD.FTZ R66, R160, R73 ;  /* 0x00000049a0427221 */ /* 0x000fc80000010000 */
[----:B------:R-:W-:-:S03]  /*e250*/  FADD.FTZ R73, R25, R66 ;  /* 0x0000004219497221 */ /* 0x000fc60000010000 */
[----:B------:R-:W2:Y:S01]  /*e260*/  MUFU.EX2 R63, R63 ;  /* 0x0000003f003f7308 */ /* 0x000ea20000000800 */
[----:B------:R-:W-:-:S01]  /*e270*/  FADD.FTZ R66, R32, R73 ;  /* 0x0000004920427221 */ /* 0x000fc20000010000 */
[----:B-1----:R-:W-:-:S03]  /*e280*/  FADD.FTZ R3, R61, R2 ;  /* 0x000000023d037221 */ /* 0x002fc60000010000 */
[----:B------:R-:W-:-:S03]  /*e290*/  FADD.FTZ R73, R29, R66 ;  /* 0x000000421d497221 */ /* 0x000fc60000010000 */
[----:B------:R-:W1:Y:S01]  /*e2a0*/  MUFU.EX2 R28, R28 ;  /* 0x0000001c001c7308 */ /* 0x000e620000000800 */
[----:B0-----:R-:W-:-:S01]  /*e2b0*/  FADD.FTZ R2, R26, R3 ;  /* 0x000000031a027221 */ /* 0x001fc20000010000 */
[----:B------:R-:W-:-:S04]  /*e2c0*/  FADD.FTZ R66, R162, R73 ;  /* 0x00000049a2427221 */ /* 0x000fc80000010000 */
[----:B------:R-:W-:Y:S02]  /*e2d0*/  FADD.FTZ R73, R31, R66 ;  /* 0x000000421f497221 */ /* 0x000fe40000010000 */
[----:B------:R-:W0:Y:S01]  /*e2e0*/  MUFU.EX2 R65, R65 ;  /* 0x0000004100417308 */ /* 0x000e220000000800 */
[----:B--2---:R-:W-:-:S01]  /*e2f0*/  FADD.FTZ R3, R63, R2 ;  /* 0x000000023f037221 */ /* 0x004fc20000010000 */
[----:B------:R-:W-:-:S06]  /*e300*/  FADD.FTZ R66, R82, R73 ;  /* 0x0000004952427221 */ /* 0x000fcc0000010000 */
[----:B------:R-:W2:Y:S01]  /*e310*/  MUFU.EX2 R14, R14 ;  /* 0x0000000e000e7308 */ /* 0x000ea20000000800 */
[----:B-1----:R-:W-:-:S01]  /*e320*/  FADD.FTZ R2, R28, R3 ;  /* 0x000000031c027221 */ /* 0x002fc20000010000 */
[----:B------:R-:W-:-:S06]  /*e330*/  FADD.FTZ R3, R33, R66 ;  /* 0x0000004221037221 */ /* 0x000fcc0000010000 */
[----:B------:R-:W1:Y:S01]  /*e340*/  MUFU.EX2 R46, R46 ;  /* 0x0000002e002e7308 */ /* 0x000e620000000800 */
[----:B0-----:R-:W-:-:S04]  /*e350*/  FADD.FTZ R2, R65, R2 ;  /* 0x0000000241027221 */ /* 0x001fc80000010000 */
[----:B------:R-:W-:Y:S01]  /*e360*/  FADD.FTZ R73, R9, R2 ;  /* 0x0000000209497221 */ /* 0x000fe20000010000 */
[----:B------:R-:W-:-:S02]  /*e370*/  FADD.FTZ R2, R86, R3 ;  /* 0x0000000356027221 */ /* 0x000fc40000010000 */
[----:B------:R-:W0:Y:S01]  /*e380*/  MUFU.EX2 R67, R67 ;  /* 0x0000004300437308 */ /* 0x000e220000000800 */
[----:B--2---:R-:W-:-:S01]  /*e390*/  FADD.FTZ R73, R14, R73 ;  /* 0x000000490e497221 */ /* 0x004fc20000010000 */
[----:B------:R-:W-:-:S04]  /*e3a0*/  FADD.FTZ R3, R35, R2 ;  /* 0x0000000223037221 */ /* 0x000fc80000010000 */
[----:B------:R-:W-:Y:S02]  /*e3b0*/  FADD.FTZ R66, R76, R3 ;  /* 0x000000034c427221 */ /* 0x000fe40000010000 */
[----:B------:R-:W2:Y:S01]  /*e3c0*/  MUFU.EX2 R42, R42 ;  /* 0x0000002a002a7308 */ /* 0x000ea20000000800 */
[----:B-1----:R-:W-:-:S01]  /*e3d0*/  FADD.FTZ R2, R46, R73 ;  /* 0x000000492e027221 */ /* 0x002fc20000010000 */
[----:B------:R-:W-:-:S06]  /*e3e0*/  FADD.FTZ R73, R37, R66 ;  /* 0x0000004225497221 */ /* 0x000fcc0000010000 */
[----:B------:R-:W1:Y:S01]  /*e3f0*/  MUFU.EX2 R69, R69 ;  /* 0x0000004500457308 */ /* 0x000e620000000800 */
[----:B0-----:R-:W-:-:S07]  /*e400*/  FADD.FTZ R3, R67, R2 ;  /* 0x0000000243037221 */ /* 0x001fce0000010000 */
[----:B------:R-:W0:Y:S01]  /*e410*/  MUFU.EX2 R58, R58 ;  /* 0x0000003a003a7308 */ /* 0x000e220000000800 */
[----:B--2---:R-:W-:-:S07]  /*e420*/  FADD.FTZ R2, R42, R3 ;  /* 0x000000032a027221 */ /* 0x004fce0000010000 */
[----:B------:R-:W2:Y:S01]  /*e430*/  MUFU.EX2 R71, R71 ;  /* 0x0000004700477308 */ /* 0x000ea20000000800 */
[----:B-1----:R-:W-:-:S07]  /*e440*/  FADD.FTZ R3, R69, R2 ;  /* 0x0000000245037221 */ /* 0x002fce0000010000 */
[----:B------:R-:W-:Y:S01]  /*e450*/  MUFU.EX2 R41, R41 ;  /* 0x0000002900297308 */ /* 0x000fe20000000800 */
[----:B0-----:R-:W-:-:S07]  /*e460*/  FADD.FTZ R2, R58, R3 ;  /* 0x000000033a027221 */ /* 0x001fce0000010000 */
[----:B------:R-:W0:Y:S01]  /*e470*/  MUFU.EX2 R75, R34 ;  /* 0x00000022004b7308 */ /* 0x000e220000000800 */
[----:B--2---:R-:W-:-:S07]  /*e480*/  FADD.FTZ R2, R71, R2 ;  /* 0x0000000247027221 */ /* 0x004fce0000010000 */
[----:B------:R-:W1:Y:S08]  /*e490*/  MUFU.EX2 R62, R62 ;  /* 0x0000003e003e7308 */ /* 0x000e700000000800 */
[----:B------:R2:W-:Y:S01]  /*e4a0*/  MUFU.EX2 R68, R38 ;  /* 0x0000002600447308 */ /* 0x0005e20000000800 */
[----:B0-----:R-:W-:-:S07]  /*e4b0*/  FADD.FTZ R2, R75, R2 ;  /* 0x000000024b027221 */ /* 0x001fce0000010000 */
[----:B------:R-:W0:Y:S01]  /*e4c0*/  MUFU.EX2 R154, R154 ;  /* 0x0000009a009a7308 */ /* 0x000e220000000800 */
[----:B--2---:R-:W-:-:S04]  /*e4d0*/  FADD.FTZ R38, R70, R73 ;  /* 0x0000004946267221 */ /* 0x004fc80000010000 */
[----:B------:R-:W-:-:S03]  /*e4e0*/  FADD.FTZ R73, R39, R38 ;  /* 0x0000002627497221 */ /* 0x000fc60000010000 */
[----:B------:R-:W2:Y:S01]  /*e4f0*/  MUFU.EX2 R43, R43 ;  /* 0x0000002b002b7308 */ /* 0x000ea20000000800 */
[----:B------:R-:W-:-:S04]  /*e500*/  FADD.FTZ R38, R60, R73 ;  /* 0x000000493c267221 */ /* 0x000fc80000010000 */
[----:B------:R-:W-:-:S03]  /*e510*/  FADD.FTZ R3, R41, R38 ;  /* 0x0000002629037221 */ /* 0x000fc60000010000 */
[----:B------:R-:W3:Y:S01]  /*e520*/  MUFU.EX2 R34, R152 ;  /* 0x0000009800227308 */ /* 0x000ee20000000800 */
[----:B-1----:R-:W-:-:S01]  /*e530*/  FADD.FTZ R38, R62, R3 ;  /* 0x000000033e267221 */ /* 0x002fc20000010000 */
[----:B0-----:R-:W-:-:S06]  /*e540*/  FADD.FTZ R3, R154, R2 ;  /* 0x000000029a037221 */ /* 0x001fcc0000010000 */
[----:B------:R-:W0:Y:S01]  /*e550*/  MUFU.EX2 R64, R64 ;  /* 0x0000004000407308 */ /* 0x000e220000000800 */
[----:B--2---:R-:W-:-:S07]  /*e560*/  FADD.FTZ R73, R43, R38 ;  /* 0x000000262b497221 */ /* 0x004fce0000010000 */
[----:B------:R-:W1:Y:S01]  /*e570*/  MUFU.EX2 R45, R45 ;  /* 0x0000002d002d7308 */ /* 0x000e620000000800 */
[----:B---3--:R-:W-:-:S04]  /*e580*/  FADD.FTZ R3, R34, R3 ;  /* 0x0000000322037221 */ /* 0x008fc80000010000 */
[----:B------:R-:W-:-:S03]  /*e590*/  FADD.FTZ R3, R68, R3 ;  /* 0x0000000344037221 */ /* 0x000fc60000010000 */
        /* <DEDUP_REMOVED lines=20> */
[----:B0-----:R-:W-:-:S01]  /*e6e0*/  FADD.FTZ R2, R40, R3 ;  /* 0x0000000328027221 */ /* 0x001fc20000010000 */
[----:B-1----:R-:W-:-:S03]  /*e6f0*/  FADD.FTZ R3, R8, R73 ;  /* 0x0000004908037221 */ /* 0x002fc60000010000 */
[----:B--2---:R-:W-:Y:S01]  /*e700*/  FADD.FTZ R2, R77, R2 ;  /* 0x000000024d027221 */ /* 0x004fe20000010000 */
[----:B------:R-:W-:Y:S06]  /*e710*/  @!P0 BRA `(.L_x_1020) ;  /* 0x0000000000048947 */ /* 0x000fec0003800000 */
[----:B------:R-:W-:Y:S01]  /*e720*/  BPT.TRAP 0x1 ;  /* 0x000000040000795c */ /* 0x000fe20000300000 */
.L_x_1020:
        /* <DEDUP_REMOVED lines=107> */
.L_x_1003:
[----:B------:R-:W-:Y:S06]  /*ede0*/  BAR.ARV 0x8, 0x180 ;  /* 0x0206000000007b1d */ /* 0x000fec0000002000 */
[----:B------:R-:W-:Y:S05]  /*edf0*/  @!P0 BRA `(.L_x_1022) ;  /* 0x0000000000048947 */ /* 0x000fea0003800000 */
[----:B------:R-:W-:Y:S01]  /*ee00*/  BPT.TRAP 0x1 ;  /* 0x000000040000795c */ /* 0x000fe20000300000 */
.L_x_1022:
[----:B------:R-:W-:Y:S01]  /*ee10*/  ULEA UR5, UR46, UR37, 0x3 ;  /* 0x000000252e057291 */ /* 0x000fe2000f8e183f */
[----:B------:R-:W-:-:S05]  /*ee20*/  IMAD.U32 R0, RZ, RZ, UR36 ;  /* 0x00000024ff007e24 */ /* 0x000fca000f8e00ff */
[----:B------:R-:W-:-:S04]  /*ee30*/  SHF.L.U32 R0, R0, 0x1f, RZ ;  /* 0x0000001f00007819 */ /* 0x000fc800000006ff */
[----:B------:R0:W1:Y:S01]  /*ee40*/  SYNCS.PHASECHK.TRANS64.TRYWAIT P1, [UR5+0x22850], R0 ;  /* 0x02285000ff0075a7 */ /* 0x0000620008020145 */
[----:B------:R-:W-:Y:S05]  /*ee50*/  @!P0 BRA `(.L_x_1023) ;  /* 0x0000000000048947 */ /* 0x000fea0003800000 */
[----:B------:R-:W-:Y:S01]  /*ee60*/  BPT.TRAP 0x1 ;  /* 0x000000040000795c */ /* 0x000fe20000300000 */
.L_x_1023:
[----:B-1----:R-:W-:Y:S05]  /*ee70*/  @P1 BRA `(.L_x_1024) ;  /* 0x0000000000081947 */ /* 0x002fea0003800000 */
[----:B------:R-:W1:Y:S02]  /*ee80*/  SYNCS.PHASECHK.TRANS64.TRYWAIT P1, [UR5+0x22850], R0 ;  /* 0x02285000ff0075a7 */ /* 0x000e640008020145 */
[----:B-1----:R-:W-:Y:S05]  /*ee90*/  @!P1 BRA `(.L_x_1025) ;  /* 0x0000007000789947 */ /* 0x002fea0003800000 */
.L_x_1024:
[----:B------:R-:W-:Y:S01]  /*eea0*/  UIADD3 UR37, UR37, 0x400, URZ ;  /* 0x0000040025257890 */ /* 0x000fe2000fffe03f */
[----:B------:R-:W-:Y:S01]  /*eeb0*/  WARPGROUP.ARRIVE ;  /* 0x00000000000079c5 */ /* 0x000fe20000000000 */
[----:B------:R-:W-:Y:S01]  /*eec0*/  UMOV UR7, 0x40000040 ;  /* 0x4000004000077882 */ /* 0x000fe20000000000 */
[----:B------:R-:W2:Y:S01]  /*eed0*/  LDC.64 R10, c[0x0][0x9a0] ;  /* 0x00026800ff0a7b82 */ /* 0x000ea20000000a00 */
[----:B------:R-:W-:-:S04]  /*eee0*/  USHF.R.U32.HI UR37, URZ, 0x4, UR37 ;  /* 0x000000043f257899 */ /* 0x000fc80008011625 */
[----:B------:R-:W-:-:S04]  /*eef0*/  ULOP3.LUT UR37, UR37, 0x3fff, URZ, 0xc0, !UPT ;  /* 0x00003fff25257892 */ /* 0x000fc8000f8ec03f */
[----:B------:R-:W-:-:S04]  /*ef00*/  ULOP3.LUT UR4, UR37, 0x10000, URZ, 0xfc, !UPT ;  /* 0x0001000025047892 */ /* 0x000fc8000f8efc3f */
[----:B------:R-:W-:-:S07]  /*ef10*/  ULEA UR4, UR46, UR4, 0xa ;  /* 0x000000042e047291 */ /* 0x000fce000f8e503f */
[----:B------:R-:W-:Y:S02]  /*ef20*/  UMOV UR6, UR4 ;  /* 0x0000000400067c82 */ /* 0x000fe40008000000 */
[----:B------:R-:W-:Y:S01]  /*ef30*/  QGMMA.64x128x32.F32.E4M3.E4M3 R88, R164, gdesc[UR4], R88, gsb0 ;  /* 0x01e00004a4587df3 */ /* 0x000fe20008000858 */
[----:B--2---:R-:W-:-:S04]  /*ef40*/  ISETP.NE.U32.AND P1, PT, R10, RZ, PT ;  /* 0x000000ff0a00720c */ /* 0x004fc80003f25070 */
[----:B------:R-:W-:-:S13]  /*ef50*/  ISETP.NE.AND.EX P1, PT, R11, RZ, PT, P1 ;  /* 0x000000ff0b00720c */ /* 0x000fda0003f25310 */
[----:B------:R-:W0:Y:S01]  /*ef60*/  @P1 LDC.64 R8, c[0x0][0x9c8] ;  /* 0x00027200ff081b82 */ /* 0x000e220000000a00 */
[----:B-1----:R-:W-:Y:S02]  /*ef70*/  @P1 SHF.R.S32.HI R5, RZ, 0x1f, R19 ;  /* 0x0000001fff051819 */ /* 0x002fe40000011413 */
[----:B------:R-:W-:-:S05]  /*ef80*/  @P1 SHF.R.S32.HI R15, RZ, 0x1f, R23 ;  /* 0x0000001fff0f1819 */ /* 0x000fca0000011417 */
[----:B------:R-:W1:Y:S01]  /*ef90*/  @P1 LDC.64 R12, c[0x0][0x9d0] ;  /* 0x00027400ff0c1b82 */ /* 0x000e620000000a00 */
[----:B------:R-:W-:Y:S01]  /*efa0*/  UIADD3 UR6, UR4, 0x2, URZ ;  /* 0x0000000204067890 */ /* 0x000fe2000fffe03f */
[----:B0-----:R-:W-:-:S04]  /*efb0*/  @P1 IMAD R0, R5, R8, RZ ;  /* 0x0000000805001224 */ /* 0x001fc800078e02ff */
[C---:B------:R-:W-:Y:S02]  /*efc0*/  @P1 IMAD R5, R19.reuse, R9, R0 ;  /* 0x0000000913051224 */ /* 0x040fe400078e0200 */
[----:B------:R-:W-:-:S04]  /*efd0*/  @P1 IMAD.WIDE.U32 R8, R19, R8, RZ ;  /* 0x0000000813081225 */ /* 0x000fc800078e00ff */
[-C--:B-1----:R-:W-:Y:S02]  /*efe0*/  @P1 IMAD R0, R15, R12.reuse, RZ ;  /* 0x0000000c0f001224 */ /* 0x082fe400078e02ff */
[----:B------:R-:W-:Y:S01]  /*eff0*/  @P1 IMAD.IADD R9, R9, 0x1, R5 ;  /* 0x0000000109091824 */ /* 0x000fe200078e0205 */
[----:B------:R-:W-:Y:S01]  /*f000*/  UMOV UR7, 0x40000040 ;  /* 0x4000004000077882 */ /* 0x000fe20000000000 */
[C---:B------:R-:W-:Y:S02]  /*f010*/  @P1 IMAD R5, R23.reuse, R13, R0 ;  /* 0x0000000d17051224 */ /* 0x040fe400078e0200 */
[----:B------:R-:W-:-:S04]  /*f020*/  @P1 IMAD.WIDE.U32 R8, R23, R12, R8 ;  /* 0x0000000c17081225 */ /* 0x000fc800078e0008 */
[----:B------:R-:W-:Y:S01]  /*f030*/  @P1 IMAD.IADD R0, R9, 0x1, R5 ;  /* 0x0000000109001824 */ /* 0x000fe200078e0205 */
[----:B------:R-:W-:Y:S01]  /*f040*/  @P1 LEA R10, P2, R8, R10, 0x2 ;  /* 0x0000000a080a1211 */ /* 0x000fe200078410ff */
[----:B------:R-:W-:-:S03]  /*f050*/  IMAD.MOV.U32 R5, RZ, RZ, 0x3f800000 ;  /* 0x3f800000ff057424 */ /* 0x000fc600078e00ff */
[----:B------:R-:W-:-:S05]  /*f060*/  @P1 LEA.HI.X R11, R8, R11, R0, 0x2, P2 ;  /* 0x0000000b080b1211 */ /* 0x000fca00010f1400 */
[----:B------:R0:W2:Y:S01]  /*f070*/  @P1 LDG.E R5, desc[UR44][R10.64] ;  /* 0x0000002c0a051981 */ /* 0x0000a2000c1e1900 */
[----:B------:R-:W-:Y:S02]  /*f080*/  WARPGROUP.DEPBAR.LE gsb0, 0x0 ;  /* 0x00008000000079c5 */ /* 0x000fe40000010000 */
[----:B------:R-:W-:-:S06]  /*f090*/  WARPGROUP.ARRIVE ;  /* 0x00000000000079c5 */ /* 0x000fcc0000000000 */
[----:B------:R-:W-:Y:S01]  /*f0a0*/  QGMMA.64x128x32.F32.E4M3.E4M3 R88, R160, gdesc[UR4], R88, gsb0 ;  /* 0x01e00004a0587df3 */ /* 0x000fe20008000858 */
[----:B------:R-:W-:Y:S01]  /*f0b0*/  UIADD3 UR6, UR4, 0x4, URZ ;  /* 0x0000000404067890 */ /* 0x000fe2000fffe03f */
[----:B------:R-:W-:Y:S01]  /*f0c0*/  UMOV UR7, 0x40000040 ;  /* 0x4000004000077882 */ /* 0x000fe20000000000 */
[----:B------:R-:W-:Y:S01]  /*f0d0*/  UIADD3 UR4, UR4, 0x6, URZ ;  /* 0x0000000604047890 */ /* 0x000fe2000fffe03f */
[----:B------:R-:W1:Y:S04]  /*f0e0*/  SHFL.BFLY PT, R0, R3, 0x2, 0x1f ;  /* 0x0c401f0003007f89 */ /* 0x000e6800000e0000 */
[----:B------:R-:W3:Y:S01]  /*f0f0*/  SHFL.BFLY PT, R13, R2, 0x2, 0x1f ;  /* 0x0c401f00020d7f89 */ /* 0x000ee200000e0000 */
[----:B------:R-:W-:Y:S02]  /*f100*/  WARPGROUP.DEPBAR.LE gsb0, 0x0 ;  /* 0x00008000000079c5 */ /* 0x000fe40000010000 */
[----:B------:R-:W-:-:S06]  /*f110*/  WARPGROUP.ARRIVE ;  /* 0x00000000000079c5 */ /* 0x000fcc0000000000 */
[----:B------:R-:W-:Y:S01]  /*f120*/  QGMMA.64x128x32.F32.E4M3.E4M3 R88, R156, gdesc[UR4], R88, gsb0 ;  /* 0x01e000049c587df3 */ /* 0x000fe20008000858 */
[----:B------:R-:W-:Y:S01]  /*f130*/  UMOV UR6, UR4 ;  /* 0x0000000400067c82 */ /* 0x000fe20008000000 */
[----:B------:R-:W-:Y:S01]  /*f140*/  UMOV UR7, 0x40000040 ;  /* 0x4000004000077882 */ /* 0x000fe20000000000 */
[----:B-1----:R-:W-:-:S01]  /*f150*/  FADD.FTZ R0, R0, R3 ;  /* 0x0000000300007221 */ /* 0x002fc20000010000 */
[----:B---3--:R-:W-:-:S04]  /*f160*/  FADD.FTZ R13, R13, R2 ;  /* 0x000000020d0d7221 */ /* 0x008fc80000010000 */
[----:B------:R-:W0:Y:S04]  /*f170*/  SHFL.BFLY PT, R9, R0, 0x1, 0x1f ;  /* 0x0c201f0000097f89 */ /* 0x000e2800000e0000 */
[----:B------:R-:W1:Y:S01]  /*f180*/  SHFL.BFLY PT, R8, R13, 0x1, 0x1f ;  /* 0x0c201f000d087f89 */ /* 0x000e6200000e0000 */
[----:B0-----:R-:W-:-:S01]  /*f190*/  FADD.FTZ R10, R0, R9 ;  /* 0x00000009000a7221 */ /* 0x001fc20000010000 */
[----:B-1----:R-:W-:-:S04]  /*f1a0*/  FADD.FTZ R14, R13, R8 ;  /* 0x000000080d0e7221 */ /* 0x002fc80000010000 */
[C---:B------:R-:W-:Y:S01]  /*f1b0*/  FSETP.NE.FTZ.AND P1, PT, R10.reuse, RZ, PT ;  /* 0x000000ff0a00720b */ /* 0x040fe20003f35000 */
[----:B------:R-:W-:Y:S01]  /*f1c0*/  FMUL.FTZ R9, R10, 0.00390625 ;  /* 0x3b8000000a097820 */ /* 0x000fe20000410000 */
[----:B------:R-:W-:Y:S01]  /*f1d0*/  FMUL.FTZ R15, R14, 0.00390625 ;  /* 0x3b8000000e0f7820 */ /* 0x000fe20000410000 */
[----:B------:R-:W-:-:S03]  /*f1e0*/  IMAD.MOV.U32 R8, RZ, RZ, RZ ;  /* 0x000000ffff087224 */ /* 0x000fc600078e00ff */
        /* <DEDUP_REMOVED lines=10> */
[----:B------:R-:W3:Y:S01]  /*f290*/  @P1 MUFU.RCP R12, R14 ;  /* 0x0000000e000c1308 */ /* 0x000ee20000001000 */
[----:B------:R-:W-:Y:S01]  /*f2a0*/  @P2 FMUL.FTZ R3, R7, 0.69314718246459960938 ;  /* 0x3f31721807032820 */ /* 0x000fe20000410000 */
[----:B0-----:R-:W-:Y:S01]  /*f2b0*/  @P2 FMUL.FTZ R10, R9, 0.69314718246459960938 ;  /* 0x3f317218090a2820 */ /* 0x001fe20000410000 */
[----:B------:R-:W-:Y:S01]  /*f2c0*/  @P3 FMUL.FTZ R20, R7, 0.69314718246459960938 ;  /* 0x3f31721807143820 */ /* 0x000fe20000410000 */
[----:B------:R-:W-:-:S02]  /*f2d0*/  IMAD.MOV.U32 R2, RZ, RZ, -0x800000 ;  /* 0xff800000ff027424 */ /* 0x000fc400078e00ff */
[----:B--2---:R-:W-:Y:S01]  /*f2e0*/  FMUL.FTZ R8, R8, R5 ;  /* 0x0000000508087220 */ /* 0x004fe20000410000 */
[----:B------:R-:W-:Y:S02]  /*f2f0*/  IMAD.MOV.U32 R0, RZ, RZ, -0x800000 ;  /* 0xff800000ff007424 */ /* 0x000fe400078e00ff */
[----:B-1----:R-:W-:Y:S01]  /*f300*/  @P3 FMUL.FTZ R11, R11, 0.69314718246459960938 ;  /* 0x3f3172180b0b3820 */ /* 0x002fe20000410000 */
[----:B------:R-:W-:-:S03]  /*f310*/  @P2 FFMA.FTZ R2, R3, R6, R10 ;  /* 0x0000000603022223 */ /* 0x000fc6000001000a */
[----:B------:R-:W-:Y:S01]  /*f320*/  @P3 FFMA.FTZ R0, R20, R4, R11 ;  /* 0x0000000414003223 */ /* 0x000fe2000001000b */
[----:B---3--:R-:W-:Y:S01]  /*f330*/  FMUL.FTZ R3, R12, R5 ;  /* 0x000000050c037220 */ /* 0x008fe20000410000 */
[----:B------:R-:W-:Y:S02]  /*f340*/  WARPGROUP.DEPBAR.LE gsb0, 0x0 ;  /* 0x00008000000079c5 */ /* 0x000fe40000010000 */
[----:B------:R-:W-:Y:S05]  /*f350*/  @!P0 BRA `(.L_x_1026) ;  /* 0x0000000000048947 */ /* 0x000fea0003800000 */
[----:B------:R-:W-:Y:S01]  /*f360*/  BPT.TRAP 0x1 ;  /* 0x000000040000795c */ /* 0x000fe20000300000 */
.L_x_1026:
[----:B------:R-:W-:Y:S01]  /*f370*/  UIADD3 UR4, UR5, 0x22860, URZ ;  /* 0x0002286005047890 */ /* 0x000fe2000fffe03f */
[-C--:B------:R-:W-:Y:S01]  /*f380*/  FMUL.FTZ R43, R88, R8.reuse ;  /* 0x00000008582b7220 */ /* 0x080fe20000410000 */
[----:B------:R-:W-:Y:S01]  /*f390*/  UIADD3 UR46, UR46, 0x1, URZ ;  /* 0x000000012e2e7890 */ /* 0x000fe2000fffe03f */
[-C--:B------:R-:W-:Y:S01]  /*f3a0*/  FMUL.FTZ R42, R89, R8.reuse ;  /* 0x00000008592a7220 */ /* 0x080fe20000410000 */
[----:B------:R-:W-:Y:S01]  /*f3b0*/  UPRMT UR4, UR40, 0x654, UR4 ;  /* 0x0000065428047896 */ /* 0x000fe20008000004 */
[-C--:B------:R-:W-:Y:S01]  /*f3c0*/  FMUL.FTZ R92, R92, R8.reuse ;  /* 0x000000085c5c7220 */ /* 0x080fe20000410000 */
[----:B------:R-:W-:Y:S01]  /*f3d0*/  UISETP.NE.AND UP0, UPT, UR46, 0x2, UPT ;  /* 0x000000022e00788c */ /* 0x000fe2000bf05270 */
[-C--:B------:R-:W-:Y:S01]  /*f3e0*/  FMUL.FTZ R93, R93, R8.reuse ;  /* 0x000000085d5d7220 */ /* 0x080fe20000410000 */
[-C--:B------:R-:W-:Y:S01]  /*f3f0*/  FMUL.FTZ R39, R96, R8.reuse ;  /* 0x0000000860277220 */ /* 0x080fe20000410000 */
[-C--:B------:R-:W-:Y:S01]  /*f400*/  FMUL.FTZ R38, R97, R8.reuse ;  /* 0x0000000861267220 */ /* 0x080fe20000410000 */
[-C--:B------:R-:W-:Y:S01]  /*f410*/  FMUL.FTZ R100, R100, R8.reuse ;  /* 0x0000000864647220 */ /* 0x080fe20000410000 */
[-C--:B------:R-:W-:Y:S01]  /*f420*/  FMUL.FTZ R101, R101, R8.reuse ;  /* 0x0000000865657220 */ /* 0x080fe20000410000 */
[-C--:B------:R-:W-:Y:S01]  /*f430*/  FMUL.FTZ R35, R104, R8.reuse ;  /* 0x0000000868237220 */ /* 0x080fe20000410000 */
[----:B------:R-:W-:Y:S01]  /*f440*/  SYNCS.ARRIVE.TRANS64.RED.A1T0 RZ, [UR4], RZ ;  /* 0x000000ffffff79a7 */ /* 0x000fe20008100404 */
        /* <DEDUP_REMOVED lines=23> */
[----:B------:R-:W-:Y:S01]  /*f5c0*/  USEL UR4, URZ, 0x1, UP0 ;  /* 0x000000013f047887 */ /* 0x000fe20008000000 */
        /* <DEDUP_REMOVED lines=32> */
[----:B------:R-:W-:Y:S01]  /*f7d0*/  FMUL.FTZ R151, R151, R3 ;  /* 0x0000000397977220 */ /* 0x000fe20000410000 */
[----:B------:R-:W-:Y:S01]  /*f7e0*/  VIADD R171, R171, 0x1 ;  /* 0x00000001abab7836 */ /* 0x000fe20000000000 */
[----:B------:R-:W-:-:S02]  /*f7f0*/  USEL UR46, UR46, URZ, UP0 ;  /* 0x0000003f2e2e7287 */ /* 0x000fc40008000000 */
[----:B------:R-:W-:-:S12]  /*f800*/  ULOP3.LUT UR36, UR36, UR4, URZ, 0x3c, !UPT ;  /* 0x0000000424247292 */ /* 0x000fd8000f8e3c3f */
.L_x_952:
[----:B------:R-:W0:Y:S01]  /*f810*/  S2R R22, SR_CgaCtaId ;  /* 0x0000000000167919 */ /* 0x000e220000008800 */
[----:B------:R-:W-:Y:S01]  /*f820*/  MOV R3, 0x400 ;  /* 0x0000040000037802 */ /* 0x000fe20000000f00 */
[----:B------:R-:W-:Y:S01]  /*f830*/  BSSY B0, `(.L_x_1027) ;  /* 0x0000229000007945 */ /* 0x000fe20003800000 */
[----:B------:R-:W-:Y:S02]  /*f840*/  BAR.SYNC.DEFER_BLOCKING 0x5, 0x180 ;  /* 0x0146000000007b1d */ /* 0x000fe40000010000 */
[----:B0-----:R-:W-:-:S05]  /*f850*/  LEA R3, R22, R3, 0x18 ;  /* 0x0000000316037211 */ /* 0x001fca00078ec0ff */
[----:B------:R-:W0:Y:S02]  /*f860*/  LDS R22, [R3+0x228d0] ;  /* 0x0228d00003167984 */ /* 0x000e240000000800 */
[----:B0-----:R-:W-:Y:S01]  /*f870*/  R2UR UR4, R22 ;  /* 0x00000000160472ca */ /* 0x001fe200000e0000 */
[----:B------:R-:W-:Y:S06]  /*f880*/  BAR.ARV 0x4, 0x180 ;  /* 0x0106000000007b1d */ /* 0x000fec0000002000 */
[----:B------:R-:W-:Y:S08]  /*f890*/  @P0 BRA `(.L_x_1028) ;  /* 0x0000001800440947 */ /* 0x000ff00003800000 */
[----:B------:R-:W0:Y:S01]  /*f8a0*/  S2R R44, SR_TID.X ;  /* 0x00000000002c7919 */ /* 0x000e220000002100 */
[----:B------:R-:W-:Y:S01]  /*f8b0*/  ULDC.64 UR6, c[0x4][0x40] ;  /* 0x0100100000067ab9 */ /* 0x000fe20000000a00 */
[----:B------:R-:W-:Y:S01]  /*f8c0*/  F2FP.BF16.F32.PACK_AB R34, R109, R34 ;  /* 0x000000226d22723e */ /* 0x000fe200000010ff */
[----:B------:R-:W-:Y:S01]  /*f8d0*/  ULDC UR5, c[0x0][0xa88] ;  /* 0x0002a20000057ab9 */ /* 0x000fe20000000800 */
[----:B0-----:R-:W-:-:S05]  /*f8e0*/  IMAD.SHL.U32 R22, R44, 0x4, RZ ;  /* 0x000000042c167824 */ /* 0x001fca00078e00ff */
[----:B------:R-:W-:-:S04]  /*f8f0*/  LOP3.LUT R22, R22, 0xc, RZ, 0xc0, !PT ;  /* 0x0000000c16167812 */ /* 0x000fc800078ec0ff */
[----:B------:R-:W-:-:S05]  /*f900*/  IADD3 R26, P0, R22, UR6, RZ ;  /* 0x00000006161a7c10 */ /* 0x000fca000ff1e0ff */
[----:B------:R-:W-:Y:S01]  /*f910*/  IMAD.X R27, RZ, RZ, UR7, P0 ;  /* 0x00000007ff1b7e24 */ /* 0x000fe200080e06ff */
[----:B------:R-:W0:Y:S01]  /*f920*/  S2R R22, SR_SWINHI ;  /* 0x0000000000167919 */ /* 0x000e220000002f00 */
[----:B------:R-:W-:Y:S01]  /*f930*/  F2FP.BF16.F32.PACK_AB R35, R108, R35 ;  /* 0x000000236c23723e */ /* 0x000fe200000010ff */
[----:B------:R-:W-:Y:S02]  /*f940*/  ULDC.64 UR6, c[0x0][0xb90] ;  /* 0x0002e40000067ab9 */ /* 0x000fe40000000a00 */
[----:B------:R1:W2:Y:S01]  /*f950*/  LDG.E.CONSTANT R26, desc[UR44][R26.64] ;  /* 0x0000002c1a1a7981 */ /* 0x0002a2000c1e9900 */
[----:B------:R-:W-:Y:S02]  /*f960*/  F2FP.BF16.F32.PACK_AB R33, R110, R33 ;  /* 0x000000216e21723e */ /* 0x000fe400000010ff */
[----:B------:R-:W-:Y:S02]  /*f970*/  F2FP.BF16.F32.PACK_AB R32, R111, R32 ;  /* 0x000000206f20723e */ /* 0x000fe400000010ff */
[----:B------:R-:W-:-:S02]  /*f980*/  F2FP.BF16.F32.PACK_AB R7, R148, R7 ;  /* 0x000000079407723e */ /* 0x000fc400000010ff */
[----:B------:R-:W-:Y:S02]  /*f990*/  F2FP.BF16.F32.PACK_AB R150, R150, R5 ;  /* 0x000000059696723e */ /* 0x000fe400000010ff */
[----:B------:R-:W-:Y:S02]  /*f9a0*/  F2FP.BF16.F32.PACK_AB R6, R149, R6 ;  /* 0x000000069506723e */ /* 0x000fe400000010ff */
[----:B-1----:R-:W-:Y:S02]  /*f9b0*/  LOP3.LUT P0, R27, R44, 0x3, RZ, 0xc0, !PT ;  /* 0x000000032c1b7812 */ /* 0x002fe4000780c0ff */
[----:B------:R-:W-:Y:S02]  /*f9c0*/  F2FP.BF16.F32.PACK_AB R151, R151, R4 ;  /* 0x000000049797723e */ /* 0x000fe400000010ff */
[----:B------:R-:W-:Y:S02]  /*f9d0*/  ISETP.EQ.OR P0, PT, R27, 0x3, !P0 ;  /* 0x000000031b00780c */ /* 0x000fe40004702670 */
[----:B------:R-:W-:-:S02]  /*f9e0*/  F2FP.BF16.F32.PACK_AB R43, R92, R43 ;  /* 0x0000002b5c2b723e */ /* 0x000fc400000010ff */
[----:B------:R-:W-:Y:S02]  /*f9f0*/  SEL R51, R35, R34, P0 ;  /* 0x0000002223337207 */ /* 0x000fe40000000000 */
[----:B------:R-:W-:Y:S02]  /*fa00*/  SEL R52, R34, R35, P0 ;  /* 0x0000002322347207 */ /* 0x000fe40000000000 */
[----:B------:R-:W1:Y:S01]  /*fa10*/  LDC R34, c[0x0][0xbe8] ;  /* 0x0002fa00ff227b82 */ /* 0x000e620000000800 */
[----:B------:R-:W-:Y:S02]  /*fa20*/  SEL R65, R33, R32, P0 ;  /* 0x0000002021417207 */ /* 0x000fe40000000000 */
[----:B------:R-:W-:Y:S02]  /*fa30*/  SEL R70, R32, R33, P0 ;  /* 0x0000002120467207 */ /* 0x000fe40000000000 */
[----:B------:R-:W-:Y:S02]  /*fa40*/  MOV R32, R3 ;  /* 0x0000000300207202 */ /* 0x000fe40000000f00 */
[----:B0-----:R-:W-:-:S02]  /*fa50*/  MOV R33, R22 ;  /* 0x0000001600217202 */ /* 0x001fc40000000f00 */
[----:B------:R-:W-:Y:S02]  /*fa60*/  F2FP.BF16.F32.PACK_AB R42, R93, R42 ;  /* 0x0000002a5d2a723e */ /* 0x000fe400000010ff */
[----:B------:R-:W-:Y:S01]  /*fa70*/  SEL R59, R7, R6, P0 ;  /* 0x00000006073b7207 */ /* 0x000fe20000000000 */
[----:B------:R-:W-:Y:S01]  /*fa80*/  IMAD.WIDE R4, R175, 0x2, R32 ;  /* 0x00000002af047825 */ /* 0x000fe200078e0220 */
[----:B------:R-:W-:Y:S02]  /*fa90*/  SEL R64, R6, R7, P0 ;  /* 0x0000000706407207 */ /* 0x000fe40000000000 */
[----:B------:R-:W-:Y:S01]  /*faa0*/  SEL R27, R43, R42, P0 ;  /* 0x0000002a2b1b7207 */ /* 0x000fe20000000000 */
[----:B------:R-:W-:Y:S01]  /*fab0*/  IMAD R7, R170, 0x40, R18 ;  /* 0x00000040aa077824 */ /* 0x000fe200078e0212 */
[----:B------:R-:W-:Y:S02]  /*fac0*/  SEL R48, R42, R43, P0 ;  /* 0x0000002b2a307207 */ /* 0x000fe40000000000 */
[----:B------:R-:W-:Y:S01]  /*fad0*/  SHF.R.S32.HI R22, RZ, 0x1f, R23 ;  /* 0x0000001fff167819 */ /* 0x000fe20000011417 */
[----:B------:R-:W-:Y:S01]  /*fae0*/  IMAD.WIDE R32, R7, 0x2, R32 ;  /* 0x0000000207207825 */ /* 0x000fe200078e0220 */
[----:B------:R-:W-:-:S02]  /*faf0*/  IADD3 R43, P6, R4, 0x4060, RZ ;  /* 0x00004060042b7810 */ /* 0x000fc40007fde0ff */
[----:B------:R-:W-:Y:S01]  /*fb00*/  F2FP.BF16.F32.PACK_AB R37, R102, R37 ;  /* 0x000000256625723e */ /* 0x000fe200000010ff */
[----:B------:R-:W-:Y:S01]  /*fb10*/  IMAD R6, R22, UR6, RZ ;  /* 0x0000000616067c24 */ /* 0x000fe2000f8e02ff */
[----:B------:R-:W-:Y:S02]  /*fb20*/  F2FP.BF16.F32.PACK_AB R36, R103, R36 ;  /* 0x000000246724723e */ /* 0x000fe400000010ff */
[----:B------:R-:W-:Y:S02]  /*fb30*/  F2FP.BF16.F32.PACK_AB R25, R124, R25 ;  /* 0x000000197c19723e */ /* 0x000fe400000010ff */
[----:B------:R-:W-:Y:S02]  /*fb40*/  F2FP.BF16.F32.PACK_AB R24, R125, R24 ;  /* 0x000000187d18723e */ /* 0x000fe400000010ff */
[----:B------:R-:W-:Y:S02]  /*fb50*/  F2FP.BF16.F32.PACK_AB R11, R140, R11 ;  /* 0x0000000b8c0b723e */ /* 0x000fe400000010ff */
[----:B------:R-:W-:-:S02]  /*fb60*/  F2FP.BF16.F32.PACK_AB R10, R141, R10 ;  /* 0x0000000a8d0a723e */ /* 0x000fc400000010ff */
[----:B------:R-:W-:Y:S02]  /*fb70*/  LOP3.LUT R42, R43, 0x380, RZ, 0xc0, !PT ;  /* 0x000003802b2a7812 */ /* 0x000fe400078ec0ff */
[----:B------:R-:W-:Y:S02]  /*fb80*/  IADD3 R7, P2, R4, 0x20, RZ ;  /* 0x0000002004077810 */ /* 0x000fe40007f5e0ff */
[----:B------:R-:W-:Y:S02]  /*fb90*/  F2FP.BF16.F32.PACK_AB R13, R134, R13 ;  /* 0x0000000d860d723e */ /* 0x000fe400000010ff */
[----:B------:R-:W-:Y:S02]  /*fba0*/  F2FP.BF16.F32.PACK_AB R12, R135, R12 ;  /* 0x0000000c870c723e */ /* 0x000fe400000010ff */
[----:B------:R-:W-:Y:S02]  /*fbb0*/  LOP3.LUT R47, R4, 0x380, RZ, 0xc0, !PT ;  /* 0x00000380042f7812 */ /* 0x000fe400078ec0ff */
[----:B------:R-:W-:-:S02]  /*fbc0*/  SEL R53, R25, R24, P0 ;  /* 0x0000001819357207 */ /* 0x000fc40000000000 */
[----:B------:R-:W-:Y:S01]  /*fbd0*/  SEL R56, R24, R25, P0 ;  /* 0x0000001918387207 */ /* 0x000fe20000000000 */
[----:B------:R-:W-:Y:S01]  /*fbe0*/  IMAD.WIDE.U32 R24, R23, UR6, RZ ;  /* 0x0000000617187c25 */ /* 0x000fe2000f8e00ff */
[----:B------:R-:W-:Y:S02]  /*fbf0*/  SEL R57, R11, R10, P0 ;  /* 0x0000000a0b397207 */ /* 0x000fe40000000000 */
[----:B------:R-:W-:Y:S01]  /*fc00*/  SEL R60, R10, R11, P0 ;  /* 0x0000000b0a3c7207 */ /* 0x000fe20000000000 */
[----:B------:R-:W-:Y:S01]  /*fc10*/  IMAD R11, R23, UR7, R6 ;  /* 0x00000007170b7c24 */ /* 0x000fe2000f8e0206 */
[----:B------:R-:W-:Y:S01]  /*fc20*/  SEL R63, R37, R36, P0 ;  /* 0x00000024253f7207 */ /* 0x000fe20000000000 */
[----:B------:R-:W-:Y:S01]  /*fc30*/  ULDC.64 UR6, c[0x0][0xb98] ;  /* 0x0002e60000067ab9 */ /* 0x000fe20000000a00 */
[----:B------:R-:W-:Y:S01]  /*fc40*/  SEL R68, R36, R37, P0 ;  /* 0x0000002524447207 */ /* 0x000fe20000000000 */
[----:B------:R-:W-:Y:S01]  /*fc50*/  IMAD.X R37, RZ, RZ, R5, P2 ;  /* 0x000000ffff257224 */ /* 0x000fe200010e0605 */
[----:B------:R-:W-:Y:S01]  /*fc60*/  SHF.R.U64 R42, R42, 0x3, RZ ;  /* 0x000000032a2a7819 */ /* 0x000fe200000012ff */
[----:B------:R-:W-:Y:S01]  /*fc70*/  IMAD.IADD R25, R25, 0x1, R11 ;  /* 0x0000000119197824 */ /* 0x000fe200078e020b */
[----:B------:R-:W-:-:S02]  /*fc80*/  F2FP.BF16.F32.PACK_AB R9, R142, R9 ;  /* 0x000000098e09723e */ /* 0x000fc400000010ff */
[----:B------:R-:W-:Y:S01]  /*fc90*/  F2FP.BF16.F32.PACK_AB R8, R143, R8 ;  /* 0x000000088f08723e */ /* 0x000fe200000010ff */
[----:B------:R-:W-:Y:S01]  /*fca0*/  IMAD.WIDE.U32 R24, R19, UR6, R24 ;  /* 0x0000000613187c25 */ /* 0x000fe2000f8e0018 */
[----:B------:R-:W-:Y:S02]  /*fcb0*/  SEL R71, R13, R12, P0 ;  /* 0x0000000c0d477207 */ /* 0x000fe40000000000 */
[----:B------:R-:W-:Y:S02]  /*fcc0*/  SEL R76, R12, R13, P0 ;  /* 0x0000000d0c4c7207 */ /* 0x000fe40000000000 */
[----:B------:R-:W-:Y:S02]  /*fcd0*/  IADD3 R13, P5, R4, 0x4040, RZ ;  /* 0x00004040040d7810 */ /* 0x000fe40007fbe0ff */
[----:B------:R-:W-:Y:S02]  /*fce0*/  SHF.R.U64 R47, R47, 0x3, RZ ;  /* 0x000000032f2f7819 */ /* 0x000fe400000012ff */
[----:B-1----:R-:W-:Y:S01]  /*fcf0*/  ISETP.NE.AND P2, PT, R34, 0x1, PT ;  /* 0x000000012200780c */ /* 0x002fe20003f45270 */
[--C-:B------:R-:W-:Y:S01]  /*fd00*/  IMAD.X R45, RZ, RZ, R5.reuse, P5 ;  /* 0x000000ffff2d7224 */ /* 0x100fe200028e0605 */
[----:B------:R-:W-:Y:S01]  /*fd10*/  LOP3.LUT R42, R42, R43, RZ, 0x3c, !PT ;  /* 0x0000002b2a2a7212 */ /* 0x000fe200078e3cff */
[----:B------:R-:W-:Y:S01]  /*fd20*/  IMAD.X R43, RZ, RZ, R5, P6 ;  /* 0x000000ffff2b7224 */ /* 0x000fe200030e0605 */
[----:B------:R-:W-:-:S02]  /*fd30*/  SEL R73, R9, R8, P0 ;  /* 0x0000000809497207 */ /* 0x000fc40000000000 */
[----:B------:R-:W-:Y:S02]  /*fd40*/  SEL R78, R8, R9, P0 ;  /* 0x00000009084e7207 */ /* 0x000fe40000000000 */
[C---:B------:R-:W-:Y:S02]  /*fd50*/  IADD3 R11, P4, R4.reuse, 0x4020, RZ ;  /* 0x00004020040b7810 */ /* 0x040fe40007f9e0ff */
[C---:B------:R-:W-:Y:S02]  /*fd60*/  IADD3 R8, P3, R4.reuse, 0x4000, RZ ;  /* 0x0000400004087810 */ /* 0x040fe40007f7e0ff */
[C---:B------:R-:W-:Y:S01]  /*fd70*/  IADD3 R6, P1, R4.reuse, 0x60, RZ ;  /* 0x0000006004067810 */ /* 0x040fe20007f3e0ff */
[----:B------:R-:W0:Y:S01]  /*fd80*/  @P2 LDC R62, c[0x0][0xbec] ;  /* 0x0002fb00ff3e2b82 */ /* 0x000e220000000800 */
[----:B------:R-:W-:Y:S02]  /*fd90*/  IADD3 R9, P6, R4, 0x40, RZ ;  /* 0x0000004004097810 */ /* 0x000fe40007fde0ff */
[----:B------:R-:W-:Y:S01]  /*fda0*/  LOP3.LUT R46, R47, R4, RZ, 0x3c, !PT ;  /* 0x000000042f2e7212 */ /* 0x000fe200078e3cff */
[----:B------:R-:W-:Y:S01]  /*fdb0*/  IMAD.MOV.U32 R47, RZ, RZ, R5 ;  /* 0x000000ffff2f7224 */ /* 0x000fe200078e0005 */
[----:B------:R-:W-:-:S02]  /*fdc0*/  LOP3.LUT R12, R13, 0x380, RZ, 0xc0, !PT ;  /* 0x000003800d0c7812 */ /* 0x000fc400078ec0ff */
        /* <DEDUP_REMOVED lines=8> */
[----:B------:R-:W-:Y:S02]  /*fe50*/  LOP3.LUT R4, R7, 0x380, RZ, 0xc0, !PT ;  /* 0x0000038007047812 */ /* 0x000fe400078ec0ff */
[----:B------:R-:W-:Y:S02]  /*fe60*/  SHF.R.U64 R12, R12, 0x3, RZ ;  /* 0x000000030c0c7819 */ /* 0x000fe400000012ff */
[----:B------:R-:W-:Y:S02]  /*fe70*/  SEL R49, R39, R38, P0 ;  /* 0x0000002627317207 */ /* 0x000fe40000000000 */
[----:B------:R-:W-:Y:S01]  /*fe80*/  SEL R50, R38, R39, P0 ;  /* 0x0000002726327207 */ /* 0x000fe20000000000 */
[----:B------:R-:W-:Y:S01]  /*fe90*/  IMAD.X R39, RZ, RZ, R5, P4 ;  /* 0x000000ffff277224 */ /* 0x000fe200020e0605 */
[----:B------:R-:W-:-:S02]  /*fea0*/  SEL R35, R31, R30, P0 ;  /* 0x0000001e1f237207 */ /* 0x000fc40000000000 */
[----:B------:R-:W-:Y:S01]  /*feb0*/  SEL R54, R30, R31, P0 ;  /* 0x0000001f1e367207 */ /* 0x000fe20000000000 */
[--C-:B------:R-:W-:Y:S01]  /*fec0*/  IMAD.X R31, RZ, RZ, R5.reuse, P1 ;  /* 0x000000ffff1f7224 */ /* 0x100fe200008e0605 */
[----:B------:R-:W-:Y:S02]  /*fed0*/  SEL R61, R41, R40, P0 ;  /* 0x00000028293d7207 */ /* 0x000fe40000000000 */
[----:B------:R-:W-:Y:S01]  /*fee0*/  SEL R66, R40, R41, P0 ;  /* 0x0000002928427207 */ /* 0x000fe20000000000 */
[--C-:B------:R-:W-:Y:S01]  /*fef0*/  IMAD.X R41, RZ, RZ, R5.reuse, P3 ;  /* 0x000000ffff297224 */ /* 0x100fe200018e0605 */
[----:B------:R-:W-:Y:S02]  /*ff00*/  SEL R67, R29, R28, P0 ;  /* 0x0000001c1d437207 */ /* 0x000fe40000000000 */
[----:B------:R-:W-:Y:S01]  /*ff10*/  SEL R72, R28, R29, P0 ;  /* 0x0000001d1c487207 */ /* 0x000fe20000000000 */
[----:B------:R-:W-:Y:S01]  /*ff20*/  IMAD.X R29, RZ, RZ, R5, P6 ;  /* 0x000000ffff1d7224 */ /* 0x000fe200030e0605 */
[----:B------:R-:W-:-:S02]  /*ff30*/  SHF.R.U64 R4, R4, 0x3, RZ ;  /* 0x0000000304047819 */ /* 0x000fc400000012ff */
[----:B------:R-:W-:Y:S02]  /*ff40*/  LOP3.LUT R5, R8, 0x380, RZ, 0xc0, !PT ;  /* 0x0000038008057812 */ /* 0x000fe400078ec0ff */
[----:B------:R-:W-:Y:S02]  /*ff50*/  LOP3.LUT R44, R12, R13, RZ, 0x3c, !PT ;  /* 0x0000000d0c2c7212 */ /* 0x000fe400078e3cff */
[----:B------:R-:W-:Y:S02]  /*ff60*/  LOP3.LUT R36, R4, R7, RZ, 0x3c, !PT ;  /* 0x0000000704247212 */ /* 0x000fe400078e3cff */
[----:B------:R-:W-:Y:S02]  /*ff70*/  SHF.R.U64 R5, R5, 0x3, RZ ;  /* 0x0000000305057819 */ /* 0x000fe400000012ff */
[----:B------:R-:W-:Y:S02]  /*ff80*/  MOV R80, R44 ;  /* 0x0000002c00507202 */ /* 0x000fe40000000f00 */
[----:B------:R-:W-:-:S02]  /*ff90*/  MOV R45, R36 ;  /* 0x00000024002d7202 */ /* 0x000fc40000000f00 */
[----:B------:R-:W1:Y:S01]  /*ffa0*/  @P2 LDC R37, c[0x0][0xbf0] ;  /* 0x0002fc00ff252b82 */ /* 0x000e620000000800 */
[----:B------:R-:W-:Y:S02]  /*ffb0*/  LOP3.LUT R40, R5, R8, RZ, 0x3c, !PT ;  /* 0x0000000805287212 */ /* 0x000fe400078e3cff */
[----:B------:R-:W-:Y:S02]  /*ffc0*/  LOP3.LUT R5, R6, 0x380, RZ, 0xc0, !PT ;  /* 0x0000038006057812 */ /* 0x000fe400078ec0ff */
[----:B------:R-:W-:Y:S02]  /*ffd0*/  LOP3.LUT R4, R9, 0x380, RZ, 0xc0, !PT ;  /* 0x0000038009047812 */ /* 0x000fe400078ec0ff */
[----:B------:R-:W-:Y:S02]  /*ffe0*/  SHF.R.U64 R5, R5, 0x3, RZ ;  /* 0x0000000305057819 */ /* 0x000fe400000012ff */
[----:B------:R-:W-:Y:S02]  /*fff0*/  SHF.R.U64 R4, R4, 0x3, RZ ;  /* 0x0000000304047819 */ /* 0x000fe400000012ff */
[----:B------:R-:W-:-:S02]  /*10000*/  LOP3.LUT R30, R5, R6, RZ, 0x3c, !PT ;  /* 0x00000006051e7212 */ /* 0x000fc400078e3cff */
[----:B------:R-:W-:Y:S02]  /*10010*/  F2FP.BF16.F32.PACK_AB R15, R132, R15 ;  /* 0x0000000f840f723e */ /* 0x000fe400000010ff */
[----:B------:R-:W-:Y:S02]  /*10020*/  F2FP.BF16.F32.PACK_AB R14, R133, R14 ;  /* 0x0000000e850e723e */ /* 0x000fe400000010ff */
[----:B------:R-:W-:Y:S02]  /*10030*/  LOP3.LUT R28, R4, R9, RZ, 0x3c, !PT ;  /* 0x00000009041c7212 */ /* 0x000fe400078e3cff */
[----:B------:R-:W-:Y:S01]  /*10040*/  MOV R82, R40 ;  /* 0x0000002800527202 */ /* 0x000fe20000000f00 */
[----:B------:R-:W-:Y:S01]  /*10050*/  VIADD R41, R17, UR42 ;  /* 0x0000002a11297c36 */ /* 0x000fe20008000000 */
[----:B------:R-:W-:Y:S02]  /*10060*/  MOV R83, R30 ;  /* 0x0000001e00537202 */ /* 0x000fe40000000f00 */
[----:B------:R-:W-:-:S02]  /*10070*/  F2FP.BF16.F32.PACK_AB R21, R126, R21 ;  /* 0x000000157e15723e */ /* 0x000fc400000010ff */
[----:B------:R-:W-:Y:S02]  /*10080*/  F2FP.BF16.F32.PACK_AB R20, R127, R20 ;  /* 0x000000147f14723e */ /* 0x000fe400000010ff */
[----:B------:R-:W-:Y:S02]  /*10090*/  SEL R55, R15, R14, P0 ;  /* 0x0000000e0f377207 */ /* 0x000fe40000000000 */
[----:B------:R-:W-:Y:S02]  /*100a0*/  SEL R58, R14, R15, P0 ;  /* 0x0000000f0e3a7207 */ /* 0x000fe40000000000 */
[----:B------:R-:W-:Y:S02]  /*100b0*/  MOV R79, R42 ;  /* 0x0000002a004f7202 */ /* 0x000fe40000000f00 */
[----:B------:R-:W-:Y:S02]  /*100c0*/  IADD3 R15, P1, R32, 0x2000, RZ ;  /* 0x00002000200f7810 */ /* 0x000fe40007f3e0ff */
[----:B------:R-:W-:Y:S01]  /*100d0*/  MOV R42, R28 ;  /* 0x0000001c002a7202 */ /* 0x000fe20000000f00 */
[----:B0-----:R-:W-:Y:S01]  /*100e0*/  @P2 IMAD.HI.U32 R28, R41, R62, RZ ;  /* 0x0000003e291c2227 */ /* 0x001fe200078e00ff */
[----:B------:R-:W-:-:S02]  /*100f0*/  SEL R69, R21, R20, P0 ;  /* 0x0000001415457207 */ /* 0x000fc40000000000 */
[----:B------:R-:W-:Y:S01]  /*10100*/  SEL R74, R20, R21, P0 ;  /* 0x00000015144a7207 */ /* 0x000fe20000000000 */
[----:B------:R-:W-:Y:S01]  /*10110*/  IMAD.MOV.U32 R29, RZ, RZ, R41 ;  /* 0x000000ffff1d7224 */ /* 0x000fe200078e0029 */
[----:B------:R-:W-:Y:S02]  /*10120*/  IADD3 R21, P6, R32, 0x1000, RZ ;  /* 0x0000100020157810 */ /* 0x000fe40007fde0ff */
[----:B------:R-:W-:Y:S02]  /*10130*/  LOP3.LUT R14, R15, 0x380, RZ, 0xc0, !PT ;  /* 0x000003800f0e7812 */ /* 0x000fe400078ec0ff */
[----:B-1----:R-:W-:Y:S02]  /*10140*/  @P2 SHF.R.U32.HI R29, RZ, R37, R28 ;  /* 0x00000025ff1d2219 */ /* 0x002fe4000001161c */
[----:B------:R-:W-:Y:S02]  /*10150*/  LOP3.LUT R10, R11, 0x380, RZ, 0xc0, !PT ;  /* 0x000003800b0a7812 */ /* 0x000fe400078ec0ff */
[----:B------:R-:W-:Y:S01]  /*10160*/  LOP3.LUT R20, R21, 0x380, RZ, 0xc0, !PT ;  /* 0x0000038015147812 */ /* 0x000fe200078ec0ff */
[----:B------:R-:W-:Y:S01]  /*10170*/  IMAD.MOV R37, RZ, RZ, -R29 ;  /* 0x000000ffff257224 */ /* 0x000fe200078e0a1d */
[----:B------:R-:W-:-:S02]  /*10180*/  SHF.R.U64 R14, R14, 0x3, RZ ;  /* 0x000000030e0e7819 */ /* 0x000fc400000012ff */
[----:B------:R-:W-:Y:S01]  /*10190*/  LOP3.LUT R5, R32, 0x380, RZ, 0xc0, !PT ;  /* 0x0000038020057812 */ /* 0x000fe200078ec0ff */
[----:B------:R-:W-:Y:S01]  /*101a0*/  IMAD R37, R34, R37, R41 ;  /* 0x0000002522257224 */ /* 0x000fe200078e0229 */
[----:B------:R-:W-:Y:S02]  /*101b0*/  SHF.R.S32.HI R84, RZ, 0x1f, R19 ;  /* 0x0000001fff547819 */ /* 0x000fe40000011413 */
[----:B------:R-:W-:Y:S02]  /*101c0*/  SHF.R.U64 R10, R10, 0x3, RZ ;  /* 0x000000030a0a7819 */ /* 0x000fe400000012ff */
[----:B------:R-:W-:Y:S01]  /*101d0*/  SHF.R.U64 R20, R20, 0x3, RZ ;  /* 0x0000000314147819 */ /* 0x000fe200000012ff */
[----:B------:R-:W-:Y:S01]  /*101e0*/  IMAD R28, R84, UR6, RZ ;  /* 0x00000006541c7c24 */ /* 0x000fe2000f8e02ff */
[----:B------:R-:W-:Y:S02]  /*101f0*/  SEL R75, R150, R151, P0 ;  /* 0x00000097964b7207 */ /* 0x000fe40000000000 */
[----:B------:R-:W-:Y:S01]  /*10200*/  LOP3.LUT R14, R14, R15, RZ, 0x3c, !PT ;  /* 0x0000000f0e0e7212 */ /* 0x000fe200078e3cff */
[----:B------:R-:W-:Y:S01]  /*10210*/  IMAD.X R15, RZ, RZ, R33, P1 ;  /* 0x000000ffff0f7224 */ /* 0x000fe200008e0621 */
[----:B------:R-:W-:Y:S01]  /*10220*/  SEL R150, R151, R150, P0 ;  /* 0x0000009697967207 */ /* 0x000fe20000000000 */
[----:B------:R-:W-:Y:S01]  /*10230*/  IMAD R28, R19, UR7, R28 ;  /* 0x00000007131c7c24 */ /* 0x000fe2000f8e021c */
[----:B------:R-:W-:Y:S01]  /*10240*/  IADD3 R77, P1, R32, 0x7000, RZ ;  /* 0x00007000204d7810 */ /* 0x000fe20007f3e0ff */
[----:B------:R-:W-:Y:S01]  /*10250*/  ULDC.64 UR6, c[0x0][0xb88] ;  /* 0x0002e20000067ab9 */ /* 0x000fe20000000a00 */
[----:B------:R-:W-:-:S02]  /*10260*/  SHF.R.U64 R5, R5, 0x3, RZ ;  /* 0x0000000305057819 */ /* 0x000fc400000012ff */
[----:B------:R-:W-:Y:S02]  /*10270*/  LOP3.LUT R38, R10, R11, RZ, 0x3c, !PT ;  /* 0x0000000b0a267212 */ /* 0x000fe400078e3cff */
[----:B------:R-:W-:Y:S01]  /*10280*/  LOP3.LUT R20, R20, R21, RZ, 0x3c, !PT ;  /* 0x0000001514147212 */ /* 0x000fe200078e3cff */
[----:B------:R-:W-:Y:S01]  /*10290*/  IMAD.X R21, RZ, RZ, R33, P6 ;  /* 0x000000ffff157224 */ /* 0x000fe200030e0621 */
[C---:B------:R-:W-:Y:S02]  /*102a0*/  IADD3 R13, P3, R32.reuse, 0x3000, RZ ;  /* 0x00003000200d7810 */ /* 0x040fe40007f7e0ff */
[C---:B------:R-:W-:Y:S02]  /*102b0*/  IADD3 R11, P4, R32.reuse, 0x4000, RZ ;  /* 0x00004000200b7810 */ /* 0x040fe40007f9e0ff */
[C---:B------:R-:W-:Y:S02]  /*102c0*/  IADD3 R9, P5, R32.reuse, 0x5000, RZ ;  /* 0x0000500020097810 */ /* 0x040fe40007fbe0ff */
[----:B------:R-:W-:-:S02]  /*102d0*/  IADD3 R7, P6, R32, 0x6000, RZ ;  /* 0x0000600020077810 */ /* 0x000fc40007fde0ff */
[----:B------:R-:W-:Y:S01]  /*102e0*/  LOP3.LUT R32, R5, R32, RZ, 0x3c, !PT ;  /* 0x0000002005207212 */ /* 0x000fe200078e3cff */
[----:B------:R-:W-:Y:S01]  /*102f0*/  IMAD.X R5, RZ, RZ, R33, P1 ;  /* 0x000000ffff057224 */ /* 0x000fe200008e0621 */
[----:B------:R-:W-:Y:S02]  /*10300*/  MOV R81, R38 ;  /* 0x0000002600517202 */ /* 0x000fe40000000f00 */
[----:B------:R-:W-:Y:S02]  /*10310*/  SHF.R.S32.HI R39, RZ, 0x1f, R29 ;  /* 0x0000001fff277819 */ /* 0x000fe4000001141d */
[----:B------:R-:W-:Y:S02]  /*10320*/  IADD3 R40, P1, R29, R24, RZ ;  /* 0x000000181d287210 */ /* 0x000fe40007f3e0ff */
[----:B------:R-:W-:Y:S02]  /*10330*/  SHF.R.S32.HI R36, RZ, 0x1f, R37 ;  /* 0x0000001fff247819 */ /* 0x000fe40000011425 */
[----:B------:R-:W-:-:S02]  /*10340*/  LOP3.LUT R4, R77, 0x380, RZ, 0xc0, !PT ;  /* 0x000003804d047812 */ /* 0x000fc400078ec0ff */
[----:B------:R-:W-:Y:S01]  /*10350*/  LOP3.LUT R10, R11, 0x380, RZ, 0xc0, !PT ;  /* 0x000003800b0a7812 */ /* 0x000fe200078ec0ff */
[----:B------:R-:W-:Y:S01]  /*10360*/  IMAD R36, R36, UR6, RZ ;  /* 0x0000000624247c24 */ /* 0x000fe2000f8e02ff */
[----:B------:R-:W-:Y:S02]  /*10370*/  IADD3.X R41, R39, R25, R28, P1, !PT ;  /* 0x0000001927297210 */ /* 0x000fe40000ffe41c */
[----:B------:R-:W-:Y:S02]  /*10380*/  LOP3.LUT R12, R13, 0x380, RZ, 0xc0, !PT ;  /* 0x000003800d0c7812 */ /* 0x000fe400078ec0ff */
[----:B------:R-:W-:Y:S01]  /*10390*/  SHF.R.U64 R4, R4, 0x3, RZ ;  /* 0x0000000304047819 */ /* 0x000fe200000012ff */
[C---:B------:R-:W-:Y:S01]  /*103a0*/  IMAD.WIDE.U32 R40, R37.reuse, UR6, R40 ;  /* 0x0000000625287c25 */ /* 0x040fe2000f8e0028 */
[----:B------:R-:W-:Y:S02]  /*103b0*/  MOV R46, R46 ;  /* 0x0000002e002e7202 */ /* 0x000fe40000000f00 */
[----:B------:R-:W-:Y:S01]  /*103c0*/  SHF.R.U64 R10, R10, 0x3, RZ ;  /* 0x000000030a0a7819 */ /* 0x000fe200000012ff */
[----:B------:R-:W-:Y:S01]  /*103d0*/  IMAD R47, R37, UR7, R36 ;  /* 0x00000007252f7c24 */ /* 0x000fe2000f8e0224 */
[----:B------:R-:W-:Y:S01]  /*103e0*/  SHF.R.U64 R12, R12, 0x3, RZ ;  /* 0x000000030c0c7819 */ /* 0x000fe200000012ff */
[----:B------:R-:W-:Y:S01]  /*103f0*/  ULDC.64 UR6, c[0x0][0xb50] ;  /* 0x0002d40000067ab9 */ /* 0x000fe20000000a00 */
[----:B------:R-:W-:Y:S01]  /*10400*/  LOP3.LUT R4, R4, R77, RZ, 0x3c, !PT ;  /* 0x0000004d04047212 */ /* 0x000fe200078e3cff */
[----:B------:R-:W-:Y:S01]  /*10410*/  IMAD R77, R34, UR5, RZ ;  /* 0x00000005224d7c24 */ /* 0x000fe2000f8e02ff */
[----:B------:R-:W-:Y:S01]  /*10420*/  LOP3.LUT R10, R10, R11, RZ, 0x3c, !PT ;  /* 0x0000000b0a0a7212 */ /* 0x000fe200078e3cff */
[----:B------:R-:W-:Y:S01]  /*10430*/  IMAD.X R11, RZ, RZ, R33, P4 ;  /* 0x000000ffff0b7224 */ /* 0x000fe200020e0621 */
[----:B------:R-:W-:-:S02]  /*10440*/  LOP3.LUT P1, RZ, R172, 0x3, RZ, 0xc0, !PT ;  /* 0x00000003acff7812 */ /* 0x000fc4000782c0ff */
[----:B------:R-:W-:Y:S01]  /*10450*/  LOP3.LUT R12, R12, R13, RZ, 0x3c, !PT ;  /* 0x0000000d0c0c7212 */ /* 0x000fe200078e3cff */
[--C-:B------:R-:W-:Y:S01]  /*10460*/  IMAD.X R13, RZ, RZ, R33.reuse, P3 ;  /* 0x000000ffff0d7224 */ /* 0x100fe200018e0621 */
[----:B------:R-:W-:Y:S02]  /*10470*/  LOP3.LUT R8, R9, 0x380, RZ, 0xc0, !PT ;  /* 0x0000038009087812 */ /* 0x000fe400078ec0ff */
[----:B------:R-:W-:Y:S02]  /*10480*/  LOP3.LUT R6, R7, 0x380, RZ, 0xc0, !PT ;  /* 0x0000038007067812 */ /* 0x000fe400078ec0ff */
[----:B------:R-:W-:Y:S02]  /*10490*/  SHF.R.U64 R8, R8, 0x3, RZ ;  /* 0x0000000308087819 */ /* 0x000fe400000012ff */
[----:B------:R-:W-:Y:S02]  /*104a0*/  SHF.R.U64 R6, R6, 0x3, RZ ;  /* 0x0000000306067819 */ /* 0x000fe400000012ff */
[----:B------:R-:W-:Y:S01]  /*104b0*/  LOP3.LUT R8, R8, R9, RZ, 0x3c, !PT ;  /* 0x0000000908087212 */ /* 0x000fe200078e3cff */
[--C-:B------:R-:W-:Y:S01]  /*104c0*/  IMAD.X R9, RZ, RZ, R33.reuse, P5 ;  /* 0x000000ffff097224 */ /* 0x100fe200028e0621 */
[----:B------:R-:W-:Y:S01]  /*104d0*/  LOP3.LUT R6, R6, R7, RZ, 0x3c, !PT ;  /* 0x0000000706067212 */ /* 0x000fe200078e3cff */
[----:B------:R-:W-:Y:S01]  /*104e0*/  IMAD.X R7, RZ, RZ, R33, P6 ;  /* 0x000000ffff077224 */ /* 0x000fe200030e0621 */
[----:B--2---:R-:W-:Y:S01]  /*104f0*/  LOP3.LUT R31, R26, 0x2, RZ, 0x3c, !PT ;  /* 0x000000021a1f7812 */ /* 0x004fe200078e3cff */
[----:B------:R-:W-:Y:S04]  /*10500*/  SHFL.IDX PT, R27, R27, R26, 0x1c1f ;  /* 0x001c1f1a1b1b7589 */ /* 0x000fe800000e0000 */
[----:B------:R-:W0:Y:S04]  /*10510*/  SHFL.IDX PT, R48, R48, R31, 0x1c1f ;  /* 0x001c1f1f30307589 */ /* 0x000e2800000e0000 */
[----:B------:R-:W-:Y:S04]  /*10520*/  SHFL.IDX PT, R61, R61, R26, 0x1c1f ;  /* 0x001c1f1a3d3d7589 */ /* 0x000fe800000e0000 */
[----:B------:R-:W1:Y:S04]  /*10530*/  SHFL.IDX PT, R66, R66, R31, 0x1c1f ;  /* 0x001c1f1f42427589 */ /* 0x000e6800000e0000 */
[----:B------:R-:W-:Y:S04]  /*10540*/  SHFL.IDX PT, R49, R49, R26, 0x1c1f ;  /* 0x001c1f1a31317589 */ /* 0x000fe800000e0000 */
[----:B------:R-:W-:Y:S04]  /*10550*/  SHFL.IDX PT, R63, R63, R26, 0x1c1f ;  /* 0x001c1f1a3f3f7589 */ /* 0x000fe800000e0000 */
[----:B------:R-:W2:Y:S04]  /*10560*/  SHFL.IDX PT, R50, R50, R31, 0x1c1f ;  /* 0x001c1f1f32327589 */ /* 0x000ea800000e0000 */
[----:B------:R-:W3:Y:S01]  /*10570*/  SHFL.IDX PT, R68, R68, R31, 0x1c1f ;  /* 0x001c1f1f44447589 */ /* 0x000ee200000e0000 */
[----:B0-----:R-:W-:-:S03]  /*10580*/  SEL R24, R27, R48, P0 ;  /* 0x000000301b187207 */ /* 0x001fc60000000000 */
[----:B------:R-:W-:Y:S04]  /*10590*/  SHFL.IDX PT, R51, R51, R26, 0x1c1f ;  /* 0x001c1f1a33337589 */ /* 0x000fe800000e0000 */
[----:B------:R-:W-:Y:S01]  /*105a0*/  SHFL.IDX PT, R65, R65, R26, 0x1c1f ;  /* 0x001c1f1a41417589 */ /* 0x000fe200000e0000 */
[----:B-1----:R-:W-:-:S03]  /*105b0*/  SEL R25, R61, R66, P0 ;  /* 0x000000423d197207 */ /* 0x002fc60000000000 */
[----:B------:R-:W0:Y:S04]  /*105c0*/  SHFL.IDX PT, R52, R52, R31, 0x1c1f ;  /* 0x001c1f1f34347589 */ /* 0x000e2800000e0000 */
[----:B------:R-:W1:Y:S04]  /*105d0*/  SHFL.IDX PT, R70, R70, R31, 0x1c1f ;  /* 0x001c1f1f46467589 */ /* 0x000e6800000e0000 */
[----:B------:R-:W-:Y:S01]  /*105e0*/  SHFL.IDX PT, R35, R35, R26, 0x1c1f ;  /* 0x001c1f1a23237589 */ /* 0x000fe200000e0000 */
[----:B--2---:R-:W-:Y:S02]  /*105f0*/  SEL R28, R49, R50, P0 ;  /* 0x00000032311c7207 */ /* 0x004fe40000000000 */
[----:B------:R-:W-:Y:S01]  /*10600*/  SEL R30, R50, R49, P0 ;  /* 0x00000031321e7207 */ /* 0x000fe20000000000 */
[----:B------:R-:W-:Y:S01]  /*10610*/  SHFL.IDX PT, R43, R67, R26, 0x1c1f ;  /* 0x001c1f1a432b7589 */ /* 0x000fe200000e0000 */
        /* <DEDUP_REMOVED lines=18> */
[----:B------:R-:W1:Y:S04]  /*10740*/  SHFL.IDX PT, R78, R78, R31, 0x1c1f ;  /* 0x001c1f1f4e4e7589 */ /* 0x000e6800000e0000 */
[----:B------:R-:W-:Y:S04]  /*10750*/  SHFL.IDX PT, R59, R59, R26, 0x1c1f ;  /* 0x001c1f1a3b3b7589 */ /* 0x000fe800000e0000 */
[----:B------:R2:W-:Y:S04]  /*10760*/  SHFL.IDX PT, R75, R75, R26, 0x1c1f ;  /* 0x001c1f1a4b4b7589 */ /* 0x0005e800000e0000 */
[----:B------:R-:W3:Y:S01]  /*10770*/  SHFL.IDX PT, R44, R64, R31, 0x1c1f ;  /* 0x001c1f1f402c7589 */ /* 0x000ee200000e0000 */
[----:B0-----:R-:W-:-:S02]  /*10780*/  SEL R60, R57, R62, P0 ;  /* 0x0000003e393c7207 */ /* 0x001fc40000000000 */
[----:B------:R-:W-:Y:S01]  /*10790*/  SEL R62, R62, R57, P0 ;  /* 0x000000393e3e7207 */ /* 0x000fe20000000000 */
[----:B------:R0:W4:Y:S01]  /*107a0*/  SHFL.IDX PT, R150, R150, R31, 0x1c1f ;  /* 0x001c1f1f96967589 */ /* 0x00012200000e0000 */
[----:B--2---:R-:W-:Y:S01]  /*107b0*/  SEL R26, R48, R27, P0 ;  /* 0x0000001b301a7207 */ /* 0x004fe20000000000 */
[----:B------:R-:W-:Y:S01]  /*107c0*/  VIADD R48, R174, UR42 ;  /* 0x0000002aae307c36 */ /* 0x000fe20008000000 */
[----:B------:R-:W-:Y:S01]  /*107d0*/  SEL R27, R66, R61, P0 ;  /* 0x0000003d421b7207 */ /* 0x000fe20000000000 */
[----:B------:R-:W-:Y:S03]  /*107e0*/  BAR.SYNC.DEFER_BLOCKING 0x1, 0x100 ;  /* 0x0044000000007b1d */ /* 0x000fe60000010000 */
[----:B------:R-:W-:Y:S02]  /*107f0*/  ISETP.GE.OR P3, PT, R48, R77, P1 ;  /* 0x0000004d3000720c */ /* 0x000fe40000f66670 */
[----:B0-----:R-:W-:-:S02]  /*10800*/  SEL R31, R68, R63, P0 ;  /* 0x0000003f441f7207 */ /* 0x001fc40000000000 */
[----:B-1----:R-:W-:Y:S02]  /*10810*/  SEL R61, R73, R78, P0 ;  /* 0x0000004e493d7207 */ /* 0x002fe40000000000 */
[----:B------:R-:W-:Y:S02]  /*10820*/  SEL R63, R78, R73, P0 ;  /* 0x000000494e3f7207 */ /* 0x000fe40000000000 */
[----:B---3--:R-:W-:Y:S02]  /*10830*/  SEL R68, R59, R44, P0 ;  /* 0x0000002c3b447207 */ /* 0x008fe40000000000 */
[----:B------:R-:W-:Y:S01]  /*10840*/  SEL R70, R44, R59, P0 ;  /* 0x0000003b2c467207 */ /* 0x000fe20000000000 */
[----:B------:R0:W-:Y:S04]  /*10850*/  STSM.16.M88.4 [R46], R24 ;  /* 0x000000182e007844 */ /* 0x0001e80000000200 */
[----:B------:R1:W-:Y:S04]  /*10860*/  STSM.16.M88.4 [R45], R28 ;  /* 0x0000001c2d007844 */ /* 0x0003e80000000200 */
[----:B------:R2:W-:Y:S01]  /*10870*/  STSM.16.M88.4 [R42], R36 ;  /* 0x000000242a007844 */ /* 0x0005e20000000200 */
[----:B0-----:R-:W-:Y:S01]  /*10880*/  VIADD R24, R48, 0x8 ;  /* 0x0000000830187836 */ /* 0x001fe20000000000 */
[----:B------:R-:W-:Y:S01]  /*10890*/  SEL R26, R54, R35, P0 ;  /* 0x00000023361a7207 */ /* 0x000fe20000000000 */
[----:B------:R-:W-:Y:S01]  /*108a0*/  IMAD.IADD R25, R41, 0x1, R47 ;  /* 0x0000000129197824 */ /* 0x000fe200078e022f */
[----:B------:R-:W-:-:S02]  /*108b0*/  LEA R41, P4, R40, UR6, 0x2 ;  /* 0x0000000628297c11 */ /* 0x000fc4000f8810ff */
[----:B------:R-:W-:Y:S02]  /*108c0*/  ISETP.GE.OR P1, PT, R24, R77, P1 ;  /* 0x0000004d1800720c */ /* 0x000fe40000f26670 */
[----:B-1----:R-:W-:Y:S01]  /*108d0*/  LEA.HI.X R45, R40, UR7, R25, 0x2, P4 ;  /* 0x00000007282d7c11 */ /* 0x002fe2000a0f1419 */
[----:B------:R-:W-:Y:S01]  /*108e0*/  SHFL.IDX PT, R64, R41, RZ, 0x1c1f ;  /* 0x001c1fff29407589 */ /* 0x000fe200000e0000 */
[----:B------:R-:W-:Y:S01]  /*108f0*/  SEL R24, R35, R54, P0 ;  /* 0x0000003623187207 */ /* 0x000fe20000000000 */
[----:B------:R-:W-:Y:S01]  /*10900*/  ULDC.64 UR6, c[0x0][0xae8] ;  /* 0x0002ba0000067ab9 */ /* 0x000fe20000000a00 */
[----:B------:R-:W-:Y:S01]  /*10910*/  SEL R25, R43, R72, P0 ;  /* 0x000000482b197207 */ /* 0x000fe20000000000 */
[----:B------:R0:W-:Y:S01]  /*10920*/  SHFL.IDX PT, R66, R41, 0x1, 0x1c1f ;  /* 0x003c1f0029427f89 */ /* 0x0001e200000e0000 */
[----:B------:R-:W-:Y:S01]  /*10930*/  SEL R27, R72, R43, P0 ;  /* 0x0000002b481b7207 */ /* 0x000fe20000000000 */
[----:B------:R-:W1:Y:S01]  /*10940*/  @P2 LDC R35, c[0x0][0xbec] ;  /* 0x0002fb00ff232b82 */ /* 0x000e620000000800 */
[----:B------:R-:W-:Y:S01]  /*10950*/  SEL R28, R53, R56, P0 ;  /* 0x00000038351c7207 */ /* 0x000fe20000000000 */
[----:B------:R-:W3:Y:S01]  /*10960*/  SHFL.IDX PT, R65, R45, RZ, 0x1c1f ;  /* 0x001c1fff2d417589 */ /* 0x000ee200000e0000 */
[----:B------:R-:W-:-:S02]  /*10970*/  SEL R30, R56, R53, P0 ;  /* 0x00000035381e7207 */ /* 0x000fc40000000000 */
[----:B------:R-:W-:Y:S01]  /*10980*/  SEL R29, R69, R74, P0 ;  /* 0x0000004a451d7207 */ /* 0x000fe20000000000 */
[----:B------:R-:W-:Y:S01]  /*10990*/  STSM.16.M88.4 [R83], R24 ;  /* 0x0000001853007844 */ /* 0x000fe20000000200 */
[----:B------:R-:W-:Y:S02]  /*109a0*/  SEL R31, R74, R69, P0 ;  /* 0x000000454a1f7207 */ /* 0x000fe40000000000 */
[----:B------:R-:W-:Y:S01]  /*109b0*/  SEL R40, R55, R58, P0 ;  /* 0x0000003a37287207 */ /* 0x000fe20000000000 */
[----:B------:R-:W3:Y:S01]  /*109c0*/  SHFL.IDX PT, R67, R45, 0x1, 0x1c1f ;  /* 0x003c1f002d437f89 */ /* 0x000ee200000e0000 */
[----:B--2---:R-:W-:Y:S02]  /*109d0*/  SEL R42, R58, R55, P0 ;  /* 0x000000373a2a7207 */ /* 0x004fe40000000000 */
[----:B0-----:R-:W-:Y:S01]  /*109e0*/  SEL R41, R71, R76, P0 ;  /* 0x0000004c47297207 */ /* 0x001fe20000000000 */
[----:B------:R-:W-:Y:S01]  /*109f0*/  STSM.16.M88.4 [R82], R28 ;  /* 0x0000001c52007844 */ /* 0x000fe20000000200 */
[----:B------:R-:W-:-:S02]  /*10a00*/  SEL R43, R76, R71, P0 ;  /* 0x000000474c2b7207 */ /* 0x000fc40000000000 */
[----:B----4-:R-:W-:Y:S02]  /*10a10*/  SEL R69, R75, R150, P0 ;  /* 0x000000964b457207 */ /* 0x010fe40000000000 */
[----:B------:R-:W-:Y:S01]  /*10a20*/  SEL R71, R150, R75, P0 ;  /* 0x0000004b96477207 */ /* 0x000fe20000000000 */
[----:B------:R-:W-:Y:S04]  /*10a30*/  STSM.16.M88.4 [R81], R40 ;  /* 0x0000002851007844 */ /* 0x000fe80000000200 */
[----:B------:R0:W-:Y:S04]  /*10a40*/  STSM.16.M88.4 [R80], R60 ;  /* 0x0000003c50007844 */ /* 0x0001e80000000200 */
[----:B------:R-:W-:Y:S01]  /*10a50*/  STSM.16.M88.4 [R79], R68 ;  /* 0x000000444f007844 */ /* 0x000fe20000000200 */
[----:B------:R-:W-:Y:S08]  /*10a60*/  BAR.SYNC.DEFER_BLOCKING 0x1, 0x100 ;  /* 0x0044000000007b1d */ /* 0x000ff00000010000 */
[----:B0-----:R-:W0:Y:S01]  /*10a70*/  @P2 LDC R61, c[0x0][0xbf0] ;  /* 0x0002fc00ff3d2b82 */ /* 0x001e220000000800 */
[----:B------:R-:W-:Y:S01]  /*10a80*/  IMAD R22, R22, UR6, RZ ;  /* 0x0000000616167c24 */ /* 0x000fe2000f8e02ff */
[----:B---3--:R-:W-:Y:S04]  /*10a90*/  @!P3 ST.E desc[UR44][R64.64], R2 ;  /* 0x000000024000b985 */ /* 0x008fe8000c10192c */
[----:B------:R2:W-:Y:S04]  /*10aa0*/  @!P1 ST.E desc[UR44][R66.64], R0 ;  /* 0x0000000042009985 */ /* 0x0005e8000c10192c */
[----:B------:R3:W5:Y:S04]  /*10ab0*/  LD.E.128 R56, desc[UR44][R10.64] ;  /* 0x0000002c0a387980 */ /* 0x000768000c101d00 */
[----:B------:R4:W5:Y:S01]  /*10ac0*/  LD.E.128 R36, desc[UR44][R14.64] ;  /* 0x0000002c0e247980 */ /* 0x000962000c101d00 */
[----:B--2---:R-:W-:-:S03]  /*10ad0*/  IMAD R0, R169, 0x20, R170 ;  /* 0x00000020a9007824 */ /* 0x004fc600078e02aa */
[----:B------:R2:W5:Y:S01]  /*10ae0*/  LD.E.128 R24, desc[UR44][R12.64] ;  /* 0x0000002c0c187980 */ /* 0x000562000c101d00 */
[----:B---3--:R-:W-:-:S03]  /*10af0*/  VIADD R10, R0, UR42 ;  /* 0x0000002a000a7c36 */ /* 0x008fc60008000000 */
[----:B------:R3:W5:Y:S01]  /*10b00*/  LD.E.128 R52, desc[UR44][R8.64] ;  /* 0x0000002c08347980 */ /* 0x000762000c101d00 */
[C---:B----4-:R-:W-:Y:S02]  /*10b10*/  IMAD R15, R23.reuse, UR7, R22 ;  /* 0x00000007170f7c24 */ /* 0x050fe4000f8e0216 */
[----:B-1----:R-:W-:Y:S01]  /*10b20*/  @P2 IMAD.HI.U32 R0, R10, R35, RZ ;  /* 0x000000230a002227 */ /* 0x002fe200078e00ff */
[----:B------:R1:W5:Y:S03]  /*10b30*/  LD.E.128 R40, desc[UR44][R6.64] ;  /* 0x0000002c06287980 */ /* 0x000366000c101d00 */
[----:B--2---:R-:W-:Y:S01]  /*10b40*/  IMAD.WIDE.U32 R12, R23, UR6, RZ ;  /* 0x00000006170c7c25 */ /* 0x004fe2000f8e00ff */
[----:B------:R-:W-:Y:S01]  /*10b50*/  ULDC.64 UR6, c[0x0][0xaf0] ;  /* 0x0002bc0000067ab9 */ /* 0x000fe20000000a00 */
[----:B------:R2:W5:Y:S02]  /*10b60*/  LD.E.128 R28, desc[UR44][R4.64] ;  /* 0x0000002c041c7980 */ /* 0x000564000c101d00 */
[----:B---3--:R-:W-:Y:S01]  /*10b70*/  IMAD.MOV.U32 R9, RZ, RZ, R10 ;  /* 0x000000ffff097224 */ /* 0x008fe200078e000a */
[----:B0-----:R-:W-:Y:S01]  /*10b80*/  @P2 SHF.R.U32.HI R9, RZ, R61, R0 ;  /* 0x0000003dff092219 */ /* 0x001fe20000011600 */
[----:B------:R0:W5:Y:S01]  /*10b90*/  LD.E.128 R48, desc[UR44][R32.64] ;  /* 0x0000002c20307980 */ /* 0x000162000c101d00 */
[----:B-1----:R-:W-:-:S02]  /*10ba0*/  IMAD.IADD R7, R13, 0x1, R15 ;  /* 0x000000010d077824 */ /* 0x002fc400078e020f */
[----:B------:R-:W-:Y:S01]  /*10bb0*/  IMAD.MOV.U32 R6, RZ, RZ, R12 ;  /* 0x000000ffff067224 */ /* 0x000fe200078e000c */
[----:B------:R0:W5:Y:S01]  /*10bc0*/  LD.E.128 R44, desc[UR44][R20.64] ;  /* 0x0000002c142c7980 */ /* 0x000162000c101d00 */
[----:B------:R-:W-:Y:S01]  /*10bd0*/  IMAD R2, R84, UR6, RZ ;  /* 0x0000000654027c24 */ /* 0x000fe2000f8e02ff */
[----:B------:R-:W-:Y:S01]  /*10be0*/  SHF.R.S32.HI R0, RZ, 0x1f, R9 ;  /* 0x0000001fff007819 */ /* 0x000fe20000011409 */
[----:B--2---:R-:W-:Y:S01]  /*10bf0*/  IMAD.WIDE.U32 R4, R19, UR6, R6 ;  /* 0x0000000613047c25 */ /* 0x004fe2000f8e0006 */
[----:B------:R-:W-:Y:S01]  /*10c00*/  @!PT LDS RZ, [RZ] ;  /* 0x00000000fffff984 */ /* 0x000fe20000000800 */
[----:B------:R-:W-:Y:S01]  /*10c10*/  @!PT LDS RZ, [RZ] ;  /* 0x00000000fffff984 */ /* 0x000fe20000000800 */
[----:B------:R-:W-:Y:S01]  /*10c20*/  @!PT LDS RZ, [RZ] ;  /* 0x00000000fffff984 */ /* 0x000fe20000000800 */
[----:B------:R-:W-:Y:S01]  /*10c30*/  @!PT LDS RZ, [RZ] ;  /* 0x00000000fffff984 */ /* 0x000fe20000000800 */
[----:B------:R1:W-:Y:S06]  /*10c40*/  MEMBAR.ALL.CTA ;  /* 0x0000000000007992 */ /* 0x0003ec0000008000 */
[----:B-1----:R-:W1:Y:S01]  /*10c50*/  FENCE.VIEW.ASYNC.S ;  /* 0x00000000000073c6 */ /* 0x002e620000000000 */
[----:B------:R-:W-:-:S02]  /*10c60*/  IMAD.MOV R7, RZ, RZ, -R9 ;  /* 0x000000ffff077224 */ /* 0x000fc400078e0a09 */
[----:B------:R-:W-:Y:S01]  /*10c70*/  IMAD R11, R19, UR7, R2 ;  /* 0x00000007130b7c24 */ /* 0x000fe2000f8e0202 */
[----:B------:R-:W-:Y:S01]  /*10c80*/  ULDC.64 UR6, c[0x0][0xae0] ;  /* 0x0002b80000067ab9 */ /* 0x000fe20000000a00 */
[----:B------:R-:W-:Y:S02]  /*10c90*/  IMAD R7, R34, R7, R10 ;  /* 0x0000000722077224 */ /* 0x000fe400078e020a */
[----:B------:R-:W-:Y:S02]  /*10ca0*/  IMAD R0, R0, UR6, RZ ;  /* 0x0000000600007c24 */ /* 0x000fe4000f8e02ff */
[----:B------:R-:W-:Y:S02]  /*10cb0*/  IMAD.IADD R5, R5, 0x1, R11 ;  /* 0x0000000105057824 */ /* 0x000fe400078e020b */
[C---:B------:R-:W-:Y:S01]  /*10cc0*/  IMAD R11, R9.reuse, UR7, R0 ;  /* 0x00000007090b7c24 */ /* 0x040fe2000f8e0200 */
[----:B------:R-:W-:Y:S01]  /*10cd0*/  SHF.R.S32.HI R0, RZ, 0x1f, R7 ;  /* 0x0000001fff007819 */ /* 0x000fe20000011407 */
[----:B------:R-:W-:Y:S01]  /*10ce0*/  IMAD.WIDE.U32 R4, R9, UR6, R4 ;  /* 0x0000000609047c25 */ /* 0x000fe2000f8e0004 */
[----:B------:R-:W-:-:S03]  /*10cf0*/  ULDC.64 UR6, c[0x0][0xad8] ;  /* 0x0002b60000067ab9 */ /* 0x000fc60000000a00 */
[----:B------:R-:W-:Y:S02]  /*10d00*/  IMAD.IADD R5, R5, 0x1, R11 ;  /* 0x0000000105057824 */ /* 0x000fe400078e020b */
[----:B------:R-:W-:Y:S02]  /*10d10*/  IMAD R2, R0, UR6, RZ ;  /* 0x0000000600027c24 */ /* 0x000fe4000f8e02ff */
[----:B------:R-:W-:Y:S02]  /*10d20*/  VIADD R8, R170, UR42 ;  /* 0x0000002aaa087c36 */ /* 0x000fe40008000000 */
[C---:B------:R-:W-:Y:S02]  /*10d30*/  IMAD R9, R7.reuse, UR7, R2 ;  /* 0x0000000707097c24 */ /* 0x040fe4000f8e0202 */
[----:B------:R-:W-:Y:S01]  /*10d40*/  IMAD.WIDE.U32 R4, R7, UR6, R4 ;  /* 0x0000000607047c25 */ /* 0x000fe2000f8e0004 */
[----:B------:R-:W-:Y:S01]  /*10d50*/  ISETP.GE.AND P2, PT, R8, R77, PT ;  /* 0x0000004d0800720c */ /* 0x000fe20003f46270 */
[----:B------:R-:W-:-:S02]  /*10d60*/  ULDC.64 UR6, c[0x0][0xa80] ;  /* 0x0002a00000067ab9 */ /* 0x000fc40000000a00 */
[----:B------:R-:W-:Y:S01]  /*10d70*/  VIADD R3, R3, 0x22820 ;  /* 0x0002282003037836 */ /* 0x000fe20000000000 */
[----:B------:R-:W-:Y:S01]  /*10d80*/  LEA R6, P3, R4, UR6, 0x1 ;  /* 0x0000000604067c11 */ /* 0x000fe2000f8608ff */
[----:B------:R-:W-:Y:S02]  /*10d90*/  IMAD.IADD R5, R5, 0x1, R9 ;  /* 0x0000000105057824 */ /* 0x000fe400078e0209 */
[----:B------:R-:W-:Y:S01]  /*10da0*/  VIADD R0, R8, 0x20 ;  /* 0x0000002008007836 */ /* 0x000fe20000000000 */
[----:B------:R-:W-:Y:S02]  /*10db0*/  PRMT R3, RZ, 0x654, R3 ;  /* 0x00000654ff037816 */ /* 0x000fe40000000003 */
[----:B------:R-:W-:Y:S02]  /*10dc0*/  LEA.HI.X R7, R4, UR7, R5, 0x1, P3 ;  /* 0x0000000704077c11 */ /* 0x000fe400098f0c05 */
[-C--:B------:R-:W-:Y:S01]  /*10dd0*/  ISETP.GE.AND P0, PT, R0, R77.reuse, PT ;  /* 0x0000004d0000720c */ /* 0x080fe20003f06270 */
[----:B------:R-:W-:Y:S01]  /*10de0*/  VIADD R0, R8, 0x40 ;  /* 0x0000004008007836 */ /* 0x000fe20000000000 */
[----:B-1----:R1:W-:Y:S01]  /*10df0*/  SYNCS.ARRIVE.TRANS64.RED.A1T0 RZ, [R3+URZ], RZ ;  /* 0x000000ff03ff79a7 */ /* 0x0023e2000810043f */
[----:B------:R0:W2:Y:S01]  /*10e00*/  SHFL.IDX PT, R5, R7, RZ, 0x181f ;  /* 0x00181fff07057589 */ /* 0x0000a200000e0000 */
[----:B------:R-:W-:Y:S02]  /*10e10*/  BSSY B1, `(.L_x_1029) ;  /* 0x000000d000017945 */ /* 0x000fe40003800000 */
[----:B------:R-:W-:Y:S01]  /*10e20*/  ISETP.GE.AND P1, PT, R0, R77, PT ;  /* 0x0000004d0000720c */ /* 0x000fe20003f26270 */
[----:B-1----:R0:W1:Y:S01]  /*10e30*/  SHFL.IDX PT, R3, R6, RZ, 0x181f ;  /* 0x00181fff06037589 */ /* 0x00206200000e0000 */
[----:B------:R-:W-:Y:S11]  /*10e40*/  @P2 BRA `(.L_x_1030) ;  /* 0x0000000000242947 */ /* 0x000ff60003800000 */
[----:B------:R-:W-:Y:S02]  /*10e50*/  ULDC UR5, c[0x0][0xac8] ;  /* 0x0002b20000057ab9 */ /* 0x000fe40000000800 */
[----:B------:R-:W-:Y:S02]  /*10e60*/  ISETP.GE.AND P2, PT, R18, UR5, PT ;  /* 0x0000000512007c0c */ /* 0x000fe4000bf46270 */
[----:B------:R-:W-:-:S11]  /*10e70*/  ISETP.GE.AND P3, PT, R168, UR5, PT ;  /* 0x00000005a8007c0c */ /* 0x000fd6000bf66270 */
[-C--:B-1----:R-:W-:Y:S02]  /*10e80*/  @!P2 LEA R2, P4, R18, R3.reuse, 0x1 ;  /* 0x000000031202a211 */ /* 0x082fe400078808ff */
[----:B------:R-:W-:Y:S02]  /*10e90*/  @!P3 LEA R4, P5, R168, R3, 0x1 ;  /* 0x00000003a804b211 */ /* 0x000fe400078a08ff */
[-C--:B--2---:R-:W-:Y:S02]  /*10ea0*/  @!P2 LEA.HI.X R3, R18, R5.reuse, R177, 0x1, P4 ;  /* 0x000000051203a211 */ /* 0x084fe400020f0cb1 */
[----:B------:R-:W-:-:S03]  /*10eb0*/  @!P3 LEA.HI.X R5, R168, R5, R176, 0x1, P5 ;  /* 0x00000005a805b211 */ /* 0x000fc600028f0cb0 */
[----:B-----5:R3:W-:Y:S04]  /*10ec0*/  @!P2 ST.E.128 desc[UR44][R2.64], R48 ;  /* 0x000000300200a985 */ /* 0x0207e8000c101d2c */
[----:B------:R3:W-:Y:S02]  /*10ed0*/  @!P3 ST.E.128 desc[UR44][R4.64], R56 ;  /* 0x000000380400b985 */ /* 0x0007e4000c101d2c */
.L_x_1030:
[----:B------:R-:W-:Y:S05]  /*10ee0*/  BSYNC B1 ;  /* 0x0000000000017941 */ /* 0x000fea0003800000 */
.L_x_1029:
        /* <DEDUP_REMOVED lines=11> */
[----:B-----5:R4:W-:Y:S04]  /*10fa0*/  @!P3 ST.E.128 desc[UR44][R2.64], R44 ;  /* 0x0000002c0200b985 */ /* 0x0209e8000c101d2c */
[----:B------:R4:W-:Y:S02]  /*10fb0*/  @!P4 ST.E.128 desc[UR44][R4.64], R52 ;  /* 0x000000340400c985 */ /* 0x0009e4000c101d2c */
.L_x_1032:
[----:B------:R-:W-:Y:S05]  /*10fc0*/  BSYNC B1 ;  /* 0x0000000000017941 */ /* 0x000fea0003800000 */
.L_x_1031:
        /* <DEDUP_REMOVED lines=11> */
[----:B-----5:R1:W-:Y:S04]  /*11080*/  @!P2 ST.E.128 desc[UR44][R2.64], R36 ;  /* 0x000000240200a985 */ /* 0x0203e8000c101d2c */
[----:B------:R1:W-:Y:S02]  /*11090*/  @!P3 ST.E.128 desc[UR44][R4.64], R40 ;  /* 0x000000280400b985 */ /* 0x0003e4000c101d2c */
.L_x_1034:
[----:B------:R-:W-:Y:S05]  /*110a0*/  BSYNC B1 ;  /* 0x0000000000017941 */ /* 0x000fea0003800000 */
.L_x_1033:
[----:B------:R-:W-:Y:S01]  /*110b0*/  VIADD R0, R8, 0x60 ;  /* 0x0000006008007836 */ /* 0x000fe20000000000 */
[----:B0-23--:R-:W0:Y:S04]  /*110c0*/  SHFL.IDX PT, R7, R7, 0x3, 0x181f ;  /* 0x00781f0007077f89 */ /* 0x00de2800000e0000 */
[----:B------:R-:W-:Y:S01]  /*110d0*/  ISETP.GE.AND P0, PT, R0, R77, PT ;  /* 0x0000004d0000720c */ /* 0x000fe20003f06270 */
[----:B-1--4-:R1:W2:-:S12]  /*110e0*/  SHFL.IDX PT, R5, R6, 0x3, 0x181f ;  /* 0x00781f0006057f89 */ /* 0x01229800000e0000 */
[----:B-1----:R-:W-:Y:S05]  /*110f0*/  @P0 BRA `(.L_x_1035) ;  /* 0x0000000800700947 */ /* 0x002fea0003800000 */
[----:B------:R-:W-:Y:S02]  /*11100*/  ULDC UR5, c[0x0][0xac8] ;  /* 0x0002b20000057ab9 */ /* 0x000fe40000000800 */
[----:B------:R-:W-:-:S13]  /*11110*/  ISETP.GE.AND P1, PT, R18, UR5, PT ;  /* 0x0000000512007c0c */ /* 0x000fda000bf26270 */
[----:B--2---:R-:W-:-:S04]  /*11120*/  @!P1 LEA R2, P0, R18, R5, 0x1 ;  /* 0x0000000512029211 */ /* 0x004fc800078008ff */
[----:B0-----:R-:W-:Y:S02]  /*11130*/  @!P1 LEA.HI.X R3, R18, R7, R177, 0x1, P0 ;  /* 0x0000000712039211 */ /* 0x001fe400000f0cb1 */
[----:B------:R-:W-:-:S03]  /*11140*/  ISETP.GE.AND P0, PT, R168, UR5, PT ;  /* 0x00000005a8007c0c */ /* 0x000fc6000bf06270 */
[----:B-----5:R0:W-:Y:S10]  /*11150*/  @!P1 ST.E.128 desc[UR44][R2.64], R24 ;  /* 0x0000001802009985 */ /* 0x0201f4000c101d2c */
[----:B------:R-:W-:Y:S05]  /*11160*/  @P0 BRA `(.L_x_1035) ;  /* 0x0000000800540947 */ /* 0x000fea0003800000 */
[----:B0-----:R-:W-:-:S04]  /*11170*/  LEA R2, P0, R168, R5, 0x1 ;  /* 0x00000005a8027211 */ /* 0x001fc800078008ff */
[----:B------:R-:W-:-:S05]  /*11180*/  LEA.HI.X R3, R168, R7, R176, 0x1, P0 ;  /* 0x00000007a8037211 */ /* 0x000fca00000f0cb0 */
[----:B------:R0:W-:Y:S01]  /*11190*/  ST.E.128 desc[UR44][R2.64], R28 ;  /* 0x0000001c02007985 */ /* 0x0001e2000c101d2c */
[----:B------:R-:W-:Y:S05]  /*111a0*/  BRA `(.L_x_1035) ;  /* 0x0000000800447947 */ /* 0x000fea0003800000 */
.L_x_1028:
[----:B------:R-:W0:Y:S01]  /*111b0*/  LDC R12, c[0x0][0xbe8] ;  /* 0x0002fa00ff0c7b82 */ /* 0x000e220000000800 */
[----:B------:R-:W-:Y:S01]  /*111c0*/  ISETP.GE.AND P0, PT, R178, 0x80, PT ;  /* 0x00000080b200780c */ /* 0x000fe20003f06270 */
[----:B------:R-:W-:Y:S01]  /*111d0*/  IMAD R0, R169, 0x20, R170 ;  /* 0x00000020a9007824 */ /* 0x000fe200078e02aa */
[----:B------:R-:W-:Y:S01]  /*111e0*/  BSSY B1, `(.L_x_1036) ;  /* 0x000002f000017945 */ /* 0x000fe20003800000 */
[----:B------:R-:W-:Y:S02]  /*111f0*/  SHF.R.S32.HI R8, RZ, 0x1f, R23 ;  /* 0x0000001fff087819 */ /* 0x000fe40000011417 */
[----:B------:R-:W-:Y:S01]  /*11200*/  VIADD R13, R0, UR42 ;  /* 0x0000002a000d7c36 */ /* 0x000fe20008000000 */
[----:B------:R-:W-:Y:S02]  /*11210*/  SHF.R.S32.HI R10, RZ, 0x1f, R19 ;  /* 0x0000001fff0a7819 */ /* 0x000fe40000011413 */
[----:B0-----:R-:W-:-:S13]  /*11220*/  ISETP.NE.AND P1, PT, R12, 0x1, PT ;  /* 0x000000010c00780c */ /* 0x001fda0003f25270 */
[----:B------:R-:W0:Y:S08]  /*11230*/  @P1 LDC R14, c[0x0][0xbec] ;  /* 0x0002fb00ff0e1b82 */ /* 0x000e300000000800 */
[----:B------:R-:W1:Y:S01]  /*11240*/  @P1 LDC R15, c[0x0][0xbf0] ;  /* 0x0002fc00ff0f1b82 */ /* 0x000e620000000800 */
[----:B------:R-:W-:Y:S05]  /*11250*/  @P0 BRA `(.L_x_1037) ;  /* 0x00000000009c0947 */ /* 0x000fea0003800000 */
[----:B------:R-:W2:Y:S01]  /*11260*/  S2R R2, SR_TID.X ;  /* 0x0000000000027919 */ /* 0x000ea20000002100 */
[----:B------:R-:W3:Y:S01]  /*11270*/  LDC R9, c[0x0][0xbe8] ;  /* 0x0002fa00ff097b82 */ /* 0x000ee20000000800 */
[----:B------:R-:W-:Y:S01]  /*11280*/  IMAD.U32 R6, RZ, RZ, UR42 ;  /* 0x0000002aff067e24 */ /* 0x000fe2000f8e00ff */
[----:B------:R-:W-:Y:S02]  /*11290*/  ULDC UR5, c[0x0][0xa88] ;  /* 0x0002a20000057ab9 */ /* 0x000fe40000000800 */
[----:B---3--:R-:W-:Y:S02]  /*112a0*/  IMAD R3, R9, UR5, RZ ;  /* 0x0000000509037c24 */ /* 0x008fe4000f8e02ff */
[----:B--2---:R-:W-:-:S04]  /*112b0*/  IADD3 R6, R6, -0x80, R2 ;  /* 0xffffff8006067810 */ /* 0x004fc80007ffe002 */
[----:B------:R-:W-:-:S13]  /*112c0*/  ISETP.GE.AND P0, PT, R6, R3, PT ;  /* 0x000000030600720c */ /* 0x000fda0003f06270 */
[----:B------:R-:W-:Y:S05]  /*112d0*/  @P0 BRA `(.L_x_1037) ;  /* 0x00000000007c0947 */ /* 0x000fea0003800000 */
[----:B------:R-:W-:Y:S01]  /*112e0*/  ISETP.NE.AND P0, PT, R9, 0x1, PT ;  /* 0x000000010900780c */ /* 0x000fe20003f05270 */
[----:B------:R-:W-:Y:S01]  /*112f0*/  ULDC.64 UR6, c[0x0][0xb90] ;  /* 0x0002e40000067ab9 */ /* 0x000fe20000000a00 */
[----:B------:R-:W-:Y:S02]  /*11300*/  IMAD.MOV.U32 R5, RZ, RZ, R6 ;  /* 0x000000ffff057224 */ /* 0x000fe400078e0006 */
[----:B------:R-:W-:-:S04]  /*11310*/  IMAD R4, R8, UR6, RZ ;  /* 0x0000000608047c24 */ /* 0x000fc8000f8e02ff */
[----:B------:R-:W-:-:S05]  /*11320*/  IMAD R7, R23, UR7, R4 ;  /* 0x0000000717077c24 */ /* 0x000fca000f8e0204 */
[----:B------:R-:W2:Y:S08]  /*11330*/  @P0 LDC R3, c[0x0][0xbec] ;  /* 0x0002fb00ff030b82 */ /* 0x000eb00000000800 */
[----:B------:R-:W3:Y:S01]  /*11340*/  @P0 LDC R11, c[0x0][0xbf0] ;  /* 0x0002fc00ff0b0b82 */ /* 0x000ee20000000800 */
[----:B--2---:R-:W-:-:S04]  /*11350*/  @P0 IMAD.HI.U32 R0, R6, R3, RZ ;  /* 0x0000000306000227 */ /* 0x004fc800078e00ff */
[----:B------:R-:W-:Y:S01]  /*11360*/  IMAD.WIDE.U32 R2, R23, UR6, RZ ;  /* 0x0000000617027c25 */ /* 0x000fe2000f8e00ff */
[----:B------:R-:W-:Y:S01]  /*11370*/  ULDC.64 UR6, c[0x0][0xb98] ;  /* 0x0002e60000067ab9 */ /* 0x000fe20000000a00 */
[----:B---3--:R-:W-:Y:S02]  /*11380*/  @P0 SHF.R.U32.HI R5, RZ, R11, R0 ;  /* 0x0000000bff050219 */ /* 0x008fe40000011600 */
[----:B------:R-:W-:Y:S02]  /*11390*/  IMAD.IADD R3, R3, 0x1, R7 ;  /* 0x0000000103037824 */ /* 0x000fe400078e0207 */
[----:B------:R-:W-:Y:S02]  /*113a0*/  IMAD R0, R10, UR6, RZ ;  /* 0x000000060a007c24 */ /* 0x000fe4000f8e02ff */
[----:B------:R-:W-:Y:S02]  /*113b0*/  IMAD.MOV R7, RZ, RZ, -R5 ;  /* 0x000000ffff077224 */ /* 0x000fe400078e0a05 */
        /* <DEDUP_REMOVED lines=17> */
.L_x_1037:
[----:B------:R-:W-:Y:S05]  /*114d0*/  BSYNC B1 ;  /* 0x0000000000017941 */ /* 0x000fea0003800000 */
.L_x_1036:
[----:B------:R-:W-:Y:S01]  /*114e0*/  ULDC.64 UR6, c[0x0][0xae8] ;  /* 0x0002ba0000067ab9 */ /* 0x000fe20000000a00 */
[----:B0-----:R-:W-:Y:S01]  /*114f0*/  @P1 IMAD.HI.U32 R0, R13, R14, RZ ;  /* 0x0000000e0d001227 */ /* 0x001fe200078e00ff */
[----:B------:R-:W-:Y:S01]  /*11500*/  ULDC UR5, c[0x0][0xa88] ;  /* 0x0002a20000057ab9 */ /* 0x000fe20000000800 */
[----:B------:R-:W-:Y:S02]  /*11510*/  BSSY B1, `(.L_x_1038) ;  /* 0x0000030000017945 */ /* 0x000fe40003800000 */
[----:B------:R-:W-:Y:S02]  /*11520*/  IMAD R2, R8, UR6, RZ ;  /* 0x0000000608027c24 */ /* 0x000fe4000f8e02ff */
[----:B--2---:R-:W-:Y:S01]  /*11530*/  IMAD.MOV.U32 R5, RZ, RZ, R13 ;  /* 0x000000ffff057224 */ /* 0x004fe200078e000d */
[----:B-1----:R-:W-:Y:S01]  /*11540*/  @P1 SHF.R.U32.HI R5, RZ, R15, R0 ;  /* 0x0000000fff051219 */ /* 0x002fe20000011600 */
[C---:B------:R-:W-:Y:S02]  /*11550*/  IMAD R7, R23.reuse, UR7, R2 ;  /* 0x0000000717077c24 */ /* 0x040fe4000f8e0202 */
[----:B------:R-:W-:Y:S01]  /*11560*/  IMAD.WIDE.U32 R2, R23, UR6, RZ ;  /* 0x0000000617027c25 */ /* 0x000fe2000f8e00ff */
[----:B------:R-:W-:Y:S01]  /*11570*/  ULDC.64 UR6, c[0x0][0xaf0] ;  /* 0x0002bc0000067ab9 */ /* 0x000fe20000000a00 */
[----:B------:R-:W-:-:S02]  /*11580*/  SHF.R.S32.HI R0, RZ, 0x1f, R5 ;  /* 0x0000001fff007819 */ /* 0x000fc40000011405 */
[----:B------:R-:W-:Y:S02]  /*11590*/  IMAD R4, R10, UR6, RZ ;  /* 0x000000060a047c24 */ /* 0x000fe4000f8e02ff */
[----:B------:R-:W-:Y:S02]  /*115a0*/  IMAD.IADD R3, R3, 0x1, R7 ;  /* 0x0000000103037824 */ /* 0x000fe400078e0207 */
[C---:B------:R-:W-:Y:S02]  /*115b0*/  IMAD R7, R19.reuse, UR7, R4 ;  /* 0x0000000713077c24 */ /* 0x040fe4000f8e0204 */
[----:B------:R-:W-:Y:S01]  /*115c0*/  IMAD.WIDE.U32 R2, R19, UR6, R2 ;  /* 0x0000000613027c25 */ /* 0x000fe2000f8e0002 */
[----:B------:R-:W-:-:S03]  /*115d0*/  ULDC.64 UR6, c[0x0][0xae0] ;  /* 0x0002b80000067ab9 */ /* 0x000fc60000000a00 */
[----:B------:R-:W-:Y:S02]  /*115e0*/  IMAD.MOV R4, RZ, RZ, -R5 ;  /* 0x000000ffff047224 */ /* 0x000fe400078e0a05 */
[----:B------:R-:W-:Y:S02]  /*115f0*/  IMAD.IADD R3, R3, 0x1, R7 ;  /* 0x0000000103037824 */ /* 0x000fe400078e0207 */
        /* <DEDUP_REMOVED lines=8> */
[----:B------:R-:W-:Y:S02]  /*11680*/  VIADD R8, R170, UR42 ;  /* 0x0000002aaa087c36 */ /* 0x000fe40008000000 */
[----:B------:R-:W-:Y:S02]  /*11690*/  IMAD R9, R12, UR5, RZ ;  /* 0x000000050c097c24 */ /* 0x000fe4000f8e02ff */
        /* <DEDUP_REMOVED lines=23> */
.L_x_1039:
[----:B------:R-:W-:Y:S05]  /*11810*/  BSYNC B1 ;  /* 0x0000000000017941 */ /* 0x000fea0003800000 */
.L_x_1038:
        /* <DEDUP_REMOVED lines=13> */
.L_x_1041:
[----:B------:R-:W-:Y:S05]  /*118f0*/  BSYNC B1 ;  /* 0x0000000000017941 */ /* 0x000fea0003800000 */
.L_x_1040:
        /* <DEDUP_REMOVED lines=13> */
.L_x_1043:
[----:B------:R-:W-:Y:S05]  /*119d0*/  BSYNC B1 ;  /* 0x0000000000017941 */ /* 0x000fea0003800000 */
.L_x_1042:
[----:B------:R-:W-:Y:S01]  /*119e0*/  VIADD R0, R8, 0x60 ;  /* 0x0000006008007836 */ /* 0x000fe20000000000 */
[----:B-1--4-:R1:W4:Y:S04]  /*119f0*/  SHFL.IDX PT, R3, R6, 0x3, 0x181f ;  /* 0x00781f0006037f89 */ /* 0x01232800000e0000 */
[----:B------:R-:W-:Y:S01]  /*11a00*/  ISETP.GE.AND P0, PT, R0, R9, PT ;  /* 0x000000090000720c */ /* 0x000fe20003f06270 */
[----:B------:R1:W0:-:S12]  /*11a10*/  SHFL.IDX PT, R5, R4, 0x3, 0x181f ;  /* 0x00781f0004057f89 */ /* 0x00021800000e0000 */
[----:B-1----:R-:W-:Y:S05]  /*11a20*/  @P0 BRA `(.L_x_1035) ;  /* 0x0000000000240947 */ /* 0x002fea0003800000 */
[----:B------:R-:W-:Y:S02]  /*11a30*/  ULDC UR5, c[0x0][0xac8] ;  /* 0x0002b20000057ab9 */ /* 0x000fe40000000800 */
[----:B------:R-:W-:Y:S02]  /*11a40*/  ISETP.GE.AND P2, PT, R18, UR5, PT ;  /* 0x0000000512007c0c */ /* 0x000fe4000bf46270 */
[----:B------:R-:W-:-:S11]  /*11a50*/  ISETP.GE.AND P3, PT, R168, UR5, PT ;  /* 0x00000005a8007c0c */ /* 0x000fd6000bf66270 */
[-C--:B0-23--:R-:W-:Y:S02]  /*11a60*/  @!P2 LEA R4, P0, R18, R5.reuse, 0x1 ;  /* 0x000000051204a211 */ /* 0x08dfe400078008ff */
[----:B------:R-:W-:Y:S02]  /*11a70*/  @!P3 LEA R2, P1, R168, R5, 0x1 ;  /* 0x00000005a802b211 */ /* 0x000fe400078208ff */
[-C--:B----4-:R-:W-:Y:S02]  /*11a80*/  @!P2 LEA.HI.X R5, R18, R3.reuse, R177, 0x1, P0 ;  /* 0x000000031205a211 */ /* 0x090fe400000f0cb1 */
[----:B------:R-:W-:-:S03]  /*11a90*/  @!P3 LEA.HI.X R3, R168, R3, R176, 0x1, P1 ;  /* 0x00000003a803b211 */ /* 0x000fc600008f0cb0 */
[----:B------:R1:W-:Y:S04]  /*11aa0*/  @!P2 ST.E.128 desc[UR44][R4.64], RZ ;  /* 0x000000ff0400a985 */ /* 0x0003e8000c101d2c */
[----:B------:R1:W-:Y:S02]  /*11ab0*/  @!P3 ST.E.128 desc[UR44][R2.64], RZ ;  /* 0x000000ff0200b985 */ /* 0x0003e4000c101d2c */
.L_x_1035:
[----:B------:R-:W-:Y:S05]  /*11ac0*/  BSYNC B0 ;  /* 0x0000000000007941 */ /* 0x000fea0003800000 */
.L_x_1027:
[----:B------:R-:W-:Y:S02]  /*11ad0*/  ULDC UR5, c[0x0][0xc38] ;  /* 0x00030e0000057ab9 */ /* 0x000fe40000000800 */
[----:B------:R-:W-:-:S06]  /*11ae0*/  UISETP.GE.AND UP0, UPT, UR4, UR5, UPT ;  /* 0x000000050400728c */ /* 0x000fcc000bf06270 */
[----:B------:R-:W-:-:S13]  /*11af0*/  PLOP3.LUT P0, PT, PT, PT, UP0, 0x80, 0x0 ;  /* 0x000000000000781c */ /* 0x000fda0003f0f008 */
[----:B------:R-:W-:Y:S05]  /*11b00*/  @!P0 BRA `(.L_x_1044) ;  /* 0xfffffef000a48947 */ /* 0x000fea000383ffff */
[----:B------:R-:W-:Y:S05]  /*11b10*/  EXIT ;  /* 0x000000000000794d */ /* 0x000fea0003800000 */
.L_x_942:
[----:B------:R-:W-:-:S08]  /*11b20*/  NOP ;  /* 0x0000000000007918 */ /* 0x000fd00000000000 */
[----:B------:R-:W0:-:S00]  /*11b30*/  USETMAXREG.DEALLOC.CTAPOOL 0x18 ;  /* 0x00000018000079c8 */ /* 0x000e0000080e0500 */
[----:B0-----:R-:W2:Y:S01]  /*11b40*/  LDL.LU R2, [R1+0x4] ;  /* 0x0000040001027983 */ /* 0x001ea20000300800 */
[----:B------:R-:W-:-:S05]  /*11b50*/  LOP3.LUT R0, R0, 0x3, RZ, 0xc0, !PT ;  /* 0x0000000300007812 */ /* 0x000fca00078ec0ff */
[----:B------:R-:W0:Y:S01]  /*11b60*/  S2UR UR6, SR_CTAID.X ;  /* 0x00000000000679c3 */ /* 0x000e220000002500 */
[----:B------:R-:W-:Y:S01]  /*11b70*/  IMAD.MOV.U32 R19, RZ, RZ, RZ ;  /* 0x000000ffff137224 */ /* 0x000fe200078e00ff */
[----:B------:R-:W1:Y:S02]  /*11b80*/  SHFL.IDX PT, R0, R0, RZ, 0x1f ;  /* 0x00001fff00007589 */ /* 0x000e6400000e0000 */
[----:B-1----:R-:W-:-:S04]  /*11b90*/  ISETP.NE.AND P0, PT, R0, RZ, PT ;  /* 0x000000ff0000720c */ /* 0x002fc80003f05270 */
[----:B------:R-:W0:Y:S09]  /*11ba0*/  LDC R0, c[0x0][0xc38] ;  /* 0x00030e00ff007b82 */ /* 0x000e320000000800 */
[----:B------:R-:W-:Y:S06]  /*11bb0*/  @P0 BAR.ARV 0x4, 0x180 ;  /* 0x0106000000000b1d */ /* 0x000fec0000002000 */
[----:B--2---:R-:W-:-:S04]  /*11bc0*/  LOP3.LUT R2, R2, 0xfffffffb, RZ, 0xc0, !PT ;  /* 0xfffffffb02027812 */ /* 0x004fc800078ec0ff */
[----:B------:R-:W-:Y:S02]  /*11bd0*/  @P0 LOP3.LUT R2, R2, 0x4, RZ, 0xfc, !PT ;  /* 0x0000000402020812 */ /* 0x000fe400078efcff */
[----:B0-----:R-:W-:Y:S01]  /*11be0*/  ISETP.LE.AND P0, PT, R0, UR6, PT ;  /* 0x0000000600007c0c */ /* 0x001fe2000bf03270 */
[----:B------:R-:W-:Y:S02]  /*11bf0*/  IMAD.MOV.U32 R0, RZ, RZ, 0x1 ;  /* 0x00000001ff007424 */ /* 0x000fe400078e00ff */
[----:B------:R0:W-:Y:S04]  /*11c00*/  STL [R1+0x4], R2 ;  /* 0x0000040201007387 */ /* 0x0001e80000100800 */
[----:B------:R0:W-:Y:S04]  /*11c10*/  STL [R1+0x28], RZ ;  /* 0x000028ff01007387 */ /* 0x0001e80000100800 */
[----:B------:R0:W-:Y:S02]  /*11c20*/  STL [R1], R0 ;  /* 0x0000000001007387 */ /* 0x0001e40000100800 */
[----:B------:R-:W-:Y:S05]  /*11c30*/  @P0 BRA `(.L_x_1045) ;  /* 0x0000003c004c0947 */ /* 0x000fea0003800000 */
[----:B------:R-:W1:Y:S01]  /*11c40*/  S2R R8, SR_TID.X ;  /* 0x0000000000087919 */ /* 0x000e620000002100 */
[----:B------:R-:W2:Y:S01]  /*11c50*/  S2UR UR5, SR_CgaCtaId ;  /* 0x00000000000579c3 */ /* 0x000ea20000008800 */
[----:B------:R-:W-:Y:S01]  /*11c60*/  UMOV UR4, 0x400 ;  /* 0x0000040000047882 */ /* 0x000fe20000000000 */
[----:B------:R-:W-:Y:S01]  /*11c70*/  IMAD.MOV.U32 R19, RZ, RZ, RZ ;  /* 0x000000ffff137224 */ /* 0x000fe200078e00ff */
[----:B------:R-:W-:Y:S01]  /*11c80*/  ULDC UR43, c[0x0][0xc] ;  /* 0x00000300002b7ab9 */ /* 0x000fe20000000800 */
[----:B------:R-:W-:Y:S02]  /*11c90*/  ULOP3.LUT UR39, UR38, 0x1, URZ, 0xfc, !UPT ;  /* 0x0000000126277892 */ /* 0x000fe4000f8efc3f */
[----:B------:R-:W-:Y:S01]  /*11ca0*/  ULOP3.LUT UR47, UR38, 0x2, URZ, 0xfc, !UPT ;  /* 0x00000002262f7892 */ /* 0x000fe2000f8efc3f */
[----:B------:R-:W-:Y:S01]  /*11cb0*/  ULDC.64 UR48, c[0x0][0x198] ;  /* 0x0000660000307ab9 */ /* 0x000fe20000000a00 */
[----:B--2---:R-:W-:-:S06]  /*11cc0*/  ULEA UR4, UR5, UR4, 0x18 ;  /* 0x0000000405047291 */ /* 0x004fcc000f8ec03f */
[----:B------:R-:W-:Y:S01]  /*11cd0*/  IMAD.U32 R17, RZ, RZ, UR4 ;  /* 0x00000004ff117e24 */ /* 0x000fe2000f8e00ff */
[C---:B-1----:R-:W-:Y:S01]  /*11ce0*/  LOP3.LUT R6, R8.reuse, 0x7f, RZ, 0xc0, !PT ;  /* 0x0000007f08067812 */ /* 0x042fe200078ec0ff */
[C---:B0-----:R-:W-:Y:S01]  /*11cf0*/  IMAD.SHL.U32 R2, R8.reuse, 0x80, RZ ;  /* 0x0000008008027824 */ /* 0x041fe200078e00ff */
[----:B------:R-:W-:Y:S02]  /*11d00*/  R2P PR, R8, 0x6 ;  /* 0x0000000608007804 */ /* 0x000fe40000000000 */
[----:B------:R-:W-:Y:S02]  /*11d10*/  SHF.R.U32.HI R3, RZ, 0x5, R6 ;  /* 0x00000005ff037819 */ /* 0x000fe40000011606 */
[C---:B------:R-:W-:Y:S02]  /*11d20*/  LOP3.LUT R0, R2.reuse, 0x380, RZ, 0xc0, !PT ;  /* 0x0000038002007812 */ /* 0x040fe400078ec0ff */
[----:B------:R-:W-:Y:S02]  /*11d30*/  LOP3.LUT R4, R2, 0x400, RZ, 0xc0, !PT ;  /* 0x0000040002047812 */ /* 0x000fe400078ec0ff */
[----:B------:R-:W-:Y:S01]  /*11d40*/  LOP3.LUT R7, R0, 0x10, R8, 0xf8, !PT ;  /* 0x0000001000077812 */ /* 0x000fe200078ef808 */
[----:B------:R-:W-:-:S02]  /*11d50*/  IMAD R5, R3, 0x10, R0 ;  /* 0x0000001003057824 */ /* 0x000fc400078e0200 */
[----:B------:R-:W-:Y:S02]  /*11d60*/  IMAD.SHL.U32 R0, R8, 0x10, RZ ;  /* 0x0000001008007824 */ /* 0x000fe400078e00ff */
[----:B------:R-:W-:-:S03]  /*11d70*/  IMAD R4, R3, 0x800, R4 ;  /* 0x0000080003047824 */ /* 0x000fc600078e0204 */
[--C-:B------:R-:W-:Y:S02]  /*11d80*/  LOP3.LUT R5, R5, 0x70, R0.reuse, 0x78, !PT ;  /* 0x0000007005057812 */ /* 0x100fe400078e7800 */
[----:B------:R-:W-:Y:S02]  /*11d90*/  LOP3.LUT R7, R7, 0x70, R0, 0x78, !PT ;  /* 0x0000007007077812 */ /* 0x000fe400078e7800 */
[----:B------:R-:W-:Y:S02]  /*11da0*/  LOP3.LUT R9, R5, 0xc00, R2, 0xf8, !PT ;  /* 0x00000c0005097812 */ /* 0x000fe400078ef802 */
[----:B------:R-:W-:Y:S01]  /*11db0*/  LOP3.LUT R2, R0, 0x40, RZ, 0xc0, !PT ;  /* 0x0000004000027812 */ /* 0x000fe200078ec0ff */
[----:B------:R-:W-:Y:S02]  /*11dc0*/  IMAD.IADD R5, R4, 0x1, R7 ;  /* 0x0000000104057824 */ /* 0x000fe400078e0207 */
[----:B------:R-:W-:Y:S02]  /*11dd0*/  STL [R1+0x1c], R9 ;  /* 0x00001c0901007387 */ /* 0x000fe40000100800 */
[----:B------:R-:W-:Y:S01]  /*11de0*/  IMAD R4, R3, 0x200, R2 ;  /* 0x0000020003047824 */ /* 0x000fe200078e0202 */
[----:B------:R-:W-:Y:S01]  /*11df0*/  LOP3.LUT R2, R0, 0x1b0, RZ, 0xc0, !PT ;  /* 0x000001b000027812 */ /* 0x000fe200078ec0ff */
[----:B------:R-:W-:Y:S01]  /*11e00*/  IMAD.SHL.U32 R3, R8, 0x2, RZ ;  /* 0x0000000208037824 */ /* 0x000fe200078e00ff */
[----:B------:R0:W-:Y:S04]  /*11e10*/  STL [R1+0x18], R5 ;  /* 0x0000180501007387 */ /* 0x0001e80000100800 */
[----:B------:R-:W-:Y:S01]  /*11e20*/  LOP3.LUT R2, R2, 0x30, R3, 0x78, !PT ;  /* 0x0000003002027812 */ /* 0x000fe200078e7803 */
[----:B------:R-:W-:-:S03]  /*11e30*/  IMAD.MOV.U32 R3, RZ, RZ, 0x20 ;  /* 0x00000020ff037424 */ /* 0x000fc600078e00ff */
[----:B------:R-:W-:Y:S02]  /*11e40*/  IADD3 R2, R17, R4, R2 ;  /* 0x0000000411027210 */ /* 0x000fe40007ffe002 */
[----:B------:R-:W-:Y:S01]  /*11e50*/  LOP3.LUT R4, R0, 0x30, RZ, 0xc0, !PT ;  /* 0x0000003000047812 */ /* 0x000fe200078ec0ff */
[----:B------:R-:W-:Y:S01]  /*11e60*/  IMAD.MOV.U32 R0, RZ, RZ, 0x40 ;  /* 0x00000040ff007424 */ /* 0x000fe200078e00ff */
[----:B------:R-:W-:Y:S01]  /*11e70*/  SEL R3, R3, 0xffffffe0, !P1 ;  /* 0xffffffe003037807 */ /* 0x000fe20004800000 */
[----:B------:R1:W-:Y:S01]  /*11e80*/  STL [R1+0x20], R2 ;  /* 0x0000200201007387 */ /* 0x0003e20000100800 */
[----:B0-----:R-:W-:Y:S02]  /*11e90*/  SHF.R.U32.HI R5, RZ, 0x2, R6 ;  /* 0x00000002ff057819 */ /* 0x001fe40000011606 */
[----:B------:R-:W-:-:S05]  /*11ea0*/  SEL R0, R0, 0xffffffc0, !P2 ;  /* 0xffffffc000007807 */ /* 0x000fca0005000000 */
[----:B------:R0:W-:Y:S01]  /*11eb0*/  STL [R1+0x10], R0 ;  /* 0x0000100001007387 */ /* 0x0001e20000100800 */
[----:B-1----:R-:W-:-:S03]  /*11ec0*/  IMAD.SHL.U32 R2, R8, 0x20, RZ ;  /* 0x0000002008027824 */ /* 0x002fc600078e00ff */
[----:B------:R-:W-:Y:S02]  /*11ed0*/  STL [R1+0xc], R3 ;  /* 0x00000c0301007387 */ /* 0x000fe40000100800 */
[----:B------:R-:W-:Y:S02]  /*11ee0*/  LOP3.LUT R2, R5, 0x60, R2, 0xf8, !PT ;  /* 0x0000006005027812 */ /* 0x000fe400078ef802 */
[----:B------:R-:W-:Y:S01]  /*11ef0*/  STL [R1+0x28], RZ ;  /* 0x000028ff01007387 */ /* 0x000fe20000100800 */
[----:B------:R-:W-:Y:S01]  /*11f00*/  LOP3.LUT R2, R4, 0x40, RZ, 0xfc, !PT ;  /* 0x0000004004027812 */ /* 0x000fe200078efcff */
[----:B0-----:R-:W-:-:S05]  /*11f10*/  IMAD.U32 R0, RZ, RZ, UR6 ;  /* 0x00000006ff007e24 */ /* 0x001fca000f8e00ff */
[----:B------:R0:W-:Y:S02]  /*11f20*/  STL [R1+0x24], R0 ;  /* 0x0000240001007387 */ /* 0x0001e40000100800 */
[----:B0-----:R-:W-:-:S05]  /*11f30*/  IMAD.MOV.U32 R0, RZ, RZ, 0x1 ;  /* 0x00000001ff007424 */ /* 0x001fca00078e00ff */
[----:B------:R0:W-:Y:S02]  /*11f40*/  STL [R1], R0 ;  /* 0x0000000001007387 */ /* 0x0001e40000100800 */
[----:B0-----:R-:W-:-:S07]  /*11f50*/  LOP3.LUT R0, R4, 0x80, RZ, 0xfc, !PT ;  /* 0x0000008004007812 */ /* 0x001fce00078efcff */
.L_x_1114:
[----:B------:R-:W2:Y:S01]  /*11f60*/  LDL R0, [R1+0x24] ;  /* 0x0000240001007983 */ /* 0x000ea20000100800 */
[----:B------:R-:W-:Y:S02]  /*11f70*/  ULDC UR8, c[0x0][0xc60] ;  /* 0x0003180000087ab9 */ /* 0x000fe40000000800 */
[----:B------:R-:W-:-:S11]  /*11f80*/  UISETP.NE.AND UP0, UPT, UR8, 0x1, UPT ;  /* 0x000000010800788c */ /* 0x000fd6000bf05270 */
[----:B------:R-:W-:Y:S01]  /*11f90*/  @UP0 ULDC UR4, c[0x0][0xc64] ;  /* 0x0003190000040ab9 */ /* 0x000fe20000000800 */
[----:B------:R-:W-:Y:S01]  /*11fa0*/  @UP0 ULDC UR9, c[0x0][0xc68] ;  /* 0x00031a0000090ab9 */ /* 0x000fe20000000800 */
[C---:B--2---:R-:W-:Y:S02]  /*11fb0*/  R2UR UR7, R0.reuse ;  /* 0x00000000000772ca */ /* 0x044fe400000e0000 */
[----:B------:R-:W-:-:S11]  /*11fc0*/  R2UR UR6, R0 ;  /* 0x00000000000672ca */ /* 0x000fd600000e0000 */
[----:B------:R-:W-:-:S04]  /*11fd0*/  UIMAD.WIDE.U32 UR4, UR7, UR4, URZ ;  /* 0x00000004070472a5 */ /* 0x000fc8000f8e003f */
[----:B------:R-:W-:-:S03]  /*11fe0*/  @UP0 USHF.R.U32.HI UR7, URZ, UR9, UR5 ;  /* 0x000000093f070299 */ /* 0x000fc60008011605 */
[----:B------:R-:W-:Y:S02]  /*11ff0*/  ULDC UR4, c[0x0][0xc78] ;  /* 0x00031e0000047ab9 */ /* 0x000fe40000000800 */
[----:B------:R-:W-:Y:S02]  /*12000*/  UISETP.GE.AND UP0, UPT, UR7, UR4, UPT ;  /* 0x000000040700728c */ /* 0x000fe4000bf06270 */
[----:B------:R-:W-:-:S04]  /*12010*/  UIADD3 UR4, -UR7, URZ, URZ ;  /* 0x0000003f07047290 */ /* 0x000fc8000fffe13f */
[----:B------:R-:W-:Y:S01]  /*12020*/  PLOP3.LUT P0, PT, PT, PT, UP0, 0x80, 0x0 ;  /* 0x000000000000781c */ /* 0x000fe20003f0f008 */
[----:B------:R-:W-:-:S12]  /*12030*/  UIMAD UR8, UR8, UR4, UR6 ;  /* 0x00000004080872a4 */ /* 0x000fd8000f8e0206 */
[----:B0-----:R-:W-:Y:S05]  /*12040*/  @!P0 BRA `(.L_x_1046) ;  /* 0x0000000000208947 */ /* 0x001fea0003800000 */
        /* <DEDUP_REMOVED lines=8> */
.L_x_1046:
[----:B------:R-:W-:Y:S01]  /*120d0*/  ULDC UR9, c[0x0][0xc54] ;  /* 0x0003150000097ab9 */ /* 0x000fe20000000800 */
[----:B------:R-:W-:Y:S01]  /*120e0*/  UMOV UR6, UR8 ;  /* 0x0000000800067c82 */ /* 0x000fe20008000000 */
[----:B------:R-:W-:-:S11]  /*120f0*/  UISETP.NE.AND UP0, UPT, UR9, 0x1, UPT ;  /* 0x000000010900788c */ /* 0x000fd6000bf05270 */
[----:B------:R-:W-:Y:S02]  /*12100*/  @UP0 ULDC.64 UR10, c[0x0][0xc58] ;  /* 0x00031600000a0ab9 */ /* 0x000fe40000000a00 */
[----:B------:R-:W-:-:S04]  /*12110*/  UIMAD.WIDE.U32 UR4, UR8, UR10, URZ ;  /* 0x0000000a080472a5 */ /* 0x000fc8000f8e003f */
[----:B------:R-:W-:-:S04]  /*12120*/  @UP0 USHF.R.U32.HI UR6, URZ, UR11, UR5 ;  /* 0x0000000b3f060299 */ /* 0x000fc80008011605 */
[----:B------:R-:W-:-:S12]  /*12130*/  UIMAD UR4, UR6, UR9, URZ ;  /* 0x00000009060472a4 */ /* 0x000fd8000f8e023f */
.L_x_1047:
[----:B------:R-:W-:Y:S02]  /*12140*/  UIADD3 UR4, UR8, -UR4, URZ ;  /* 0x8000000408047290 */ /* 0x000fe4000fffe03f */
[----:B------:R-:W-:Y:S01]  /*12150*/  ULOP3.LUT UR5, URZ, UR6, URZ, 0x33, !UPT ;  /* 0x000000063f057292 */ /* 0x000fe2000f8e333f */
[----:B------:R-:W-:Y:S01]  /*12160*/  ULDC UR14, c[0x0][0xc48] ;  /* 0x00031200000e7ab9 */ /* 0x000fe20000000800 */
[----:B------:R-:W-:Y:S01]  /*12170*/  ULDC UR8, c[0x0][0x448] ;  /* 0x0001120000087ab9 */ /* 0x000fe20000000800 */
[----:B------:R-:W-:Y:S01]  /*12180*/  ULDC UR42, c[0x0][0xc3c] ;  /* 0x00030f00002a7ab9 */ /* 0x000fe20000000800 */
[----:B------:R-:W-:Y:S02]  /*12190*/  UISETP.NE.AND UP2, UPT, UR14, 0x1, UPT ;  /* 0x000000010e00788c */ /* 0x000fe4000bf45270 */
[----:B------:R-:W-:Y:S02]  /*121a0*/  UISETP.NE.AND UP1, UPT, UR8, 0x1, UPT ;  /* 0x000000010800788c */ /* 0x000fe4000bf25270 */
[----:B------:R-:W-:Y:S01]  /*121b0*/  UIADD3 UR42, UR5, UR42, URZ ;  /* 0x0000002a052a7290 */ /* 0x000fe2000fffe03f */
[----:B------:R-:W-:Y:S01]  /*121c0*/  ULDC.64 UR10, c[0x0][0x418] ;  /* 0x00010600000a7ab9 */ /* 0x000fe20000000a00 */
[----:B------:R-:W-:Y:S01]  /*121d0*/  ULDC UR13, c[0x0][0xc54] ;  /* 0x00031500000d7ab9 */ /* 0x000fe20000000800 */
[----:B------:R-:W-:-:S02]  /*121e0*/  UISETP.NE.U32.AND UP0, UPT, UR10, URZ, UPT ;  /* 0x0000003f0a00728c */ /* 0x000fc4000bf05070 */
[----:B------:R-:W-:Y:S02]  /*121f0*/  UIMAD UR13, UR7, UR13, UR4 ;  /* 0x0000000d070d72a4 */ /* 0x000fe4000f8e0204 */
[----:B------:R-:W-:Y:S01]  /*12200*/  USHF.L.U32 UR42, UR42, 0x7, URZ ;  /* 0x000000072a2a7899 */ /* 0x000fe2000800063f */
[----:B------:R-:W-:Y:S01]  /*12210*/  ULDC.64 UR4, c[0x0][0x9e0] ;  /* 0x0002780000047ab9 */ /* 0x000fe20000000a00 */
[----:B------:R-:W-:Y:S02]  /*12220*/  UISETP.NE.AND.EX UP0, UPT, UR11, URZ, UPT, UP0 ;  /* 0x0000003f0b00728c */ /* 0x000fe4000bf05300 */
[----:B------:R-:W-:Y:S02]  /*12230*/  UISETP.GE.AND UP3, UPT, UR5, 0x1, UPT ;  /* 0x000000010500788c */ /* 0x000fe4000bf66270 */
[----:B------:R-:W-:Y:S01]  /*12240*/  UIADD3 UR12, UR42, 0x7f, URZ ;  /* 0x0000007f2a0c7890 */ /* 0x000fe2000fffe03f */
[----:B------:R-:W-:Y:S01]  /*12250*/  ULDC UR10, c[0x0][0x424] ;  /* 0x00010900000a7ab9 */ /* 0x000fe20000000800 */
[----:B------:R-:W-:Y:S01]  /*12260*/  ULDC UR6, c[0x0][0x288] ;  /* 0x0000a20000067ab9 */ /* 0x000fe20000000800 */
[----:B------:R-:W-:Y:S01]  /*12270*/  @UP2 ULDC UR8, c[0x0][0xc4c] ;  /* 0x0003130000082ab9 */ /* 0x000fe20000000800 */
[----:B------:R-:W-:Y:S01]  /*12280*/  @UP1 ULDC UR11, c[0x0][0x44c] ;  /* 0x00011300000b1ab9 */ /* 0x000fe20000000800 */
[----:B------:R-:W-:Y:S01]  /*12290*/  USEL UR15, UR10, 0x1, UP0 ;  /* 0x000000010a0f7887 */ /* 0x000fe20008000000 */
[----:B------:R-:W-:Y:S01]  /*122a0*/  PLOP3.LUT P1, PT, PT, PT, UP3, 0x80, 0x0 ;  /* 0x000000000000781c */ /* 0x000fe20003f2f038 */
[----:B------:R-:W-:-:S02]  /*122b0*/  UIADD3 UR16, -UR6, 0x1, URZ ;  /* 0x0000000106107890 */ /* 0x000fc4000fffe13f */
[----:B------:R-:W-:Y:S02]  /*122c0*/  UIMAD.WIDE.U32 UR8, UR13, UR8, URZ ;  /* 0x000000080d0872a5 */ /* 0x000fe4000f8e003f */
[----:B------:R-:W-:Y:S01]  /*122d0*/  UIMAD.WIDE.U32 UR10, UR12, UR11, URZ ;  /* 0x0000000b0c0a72a5 */ /* 0x000fe2000f8e003f */
[----:B------:R-:W-:Y:S01]  /*122e0*/  ULDC UR7, c[0x0][0x2f0] ;  /* 0x0000bc0000077ab9 */ /* 0x000fe20000000800 */
[----:B------:R-:W-:Y:S01]  /*122f0*/  @UP2 ULDC UR17, c[0x0][0xc50] ;  /* 0x0003140000112ab9 */ /* 0x000fe20000000800 */
[----:B------:R-:W-:Y:S01]  /*12300*/  @UP1 ULDC UR18, c[0x0][0x450] ;  /* 0x0001140000121ab9 */ /* 0x000fe20000000800 */
[----:B------:R-:W-:Y:S01]  /*12310*/  UMOV UR46, UR13 ;  /* 0x0000000d002e7c82 */ /* 0x000fe20008000000 */
[----:B------:R-:W-:Y:S02]  /*12320*/  UIMAD UR16, UR15, UR7, UR16 ;  /* 0x000000070f1072a4 */ /* 0x000fe4000f8e0210 */
[----:B------:R-:W-:Y:S02]  /*12330*/  @UP2 USHF.R.U32.HI UR46, URZ, UR17, UR9 ;  /* 0x000000113f2e2299 */ /* 0x000fe40008011609 */
[----:B------:R-:W-:-:S02]  /*12340*/  @UP1 USHF.R.U32.HI UR12, URZ, UR18, UR11 ;  /* 0x000000123f0c1299 */ /* 0x000fc4000801160b */
[----:B------:R-:W-:Y:S02]  /*12350*/  UIADD3 UR36, -UR46, URZ, URZ ;  /* 0x0000003f2e247290 */ /* 0x000fe4000fffe13f */
[----:B------:R-:W-:Y:S02]  /*12360*/  UIADD3 UR12, UR16, UR12, URZ ;  /* 0x0000000c100c7290 */ /* 0x000fe4000fffe03f */
[----:B------:R-:W-:Y:S02]  /*12370*/  UIMAD UR36, UR14, UR36, UR13 ;  /* 0x000000240e2472a4 */ /* 0x000fe4000f8e020d */
[----:B------:R-:W-:Y:S01]  /*12380*/  UIADD3 UR4, UR12, UR4, URZ ;  /* 0x000000040c047290 */ /* 0x000fe2000fffe03f */
[----:B------:R-:W-:Y:S11]  /*12390*/  @!P1 BRA `(.L_x_1048) ;  /* 0x0000000000449947 */ /* 0x000ff60003800000 */
        /* <DEDUP_REMOVED lines=10> */
.L_x_1049:
[----:B------:R-:W-:-:S11]  /*12440*/  UISETP.NE.AND UP0, UPT, UR5, 0x1, UPT ;  /* 0x000000010500788c */ /* 0x000fd6000bf05270 */
[----:B------:R-:W-:Y:S02]  /*12450*/  @UP0 ULDC.64 UR12, c[0x0][0x9e8] ;  /* 0x00027a00000c0ab9 */ /* 0x000fe40000000a00 */
[----:B------:R-:W-:-:S04]  /*12460*/  UIMAD.WIDE.U32 UR8, UR10, UR12, URZ ;  /* 0x0000000c0a0872a5 */ /* 0x000fc8000f8e003f */
[----:B------:R-:W-:-:S12]  /*12470*/  @UP0 USHF.R.U32.HI UR10, URZ, UR13, UR9 ;  /* 0x0000000d3f0a0299 */ /* 0x000fd80008011609 */
.L_x_1050:
[----:B------:R-:W-:-:S04]  /*12480*/  UIMAD UR10, UR10, UR5, UR5 ;  /* 0x000000050a0a72a4 */ /* 0x000fc8000f8e0205 */
[----:B------:R-:W-:-:S04]  /*12490*/  UISETP.LT.AND UP0, UPT, UR4, UR10, UPT ;  /* 0x0000000a0400728c */ /* 0x000fc8000bf01270 */
[----:B------:R-:W-:-:S12]  /*124a0*/  USEL UR4, UR4, UR10, UP0 ;  /* 0x0000000a04047287 */ /* 0x000fd80008000000 */
.L_x_1048:
[----:B------:R-:W-:Y:S02]  /*124b0*/  UIMAD UR12, UR15, UR7, 0x7f ;  /* 0x0000007f0f0c74a4 */ /* 0x000fe4000f8e0207 */
[----:B------:R-:W-:Y:S02]  /*124c0*/  UIADD3 UR4, UR4, 0x7f, URZ ;  /* 0x0000007f04047890 */ /* 0x000fe4000fffe03f */
[----:B------:R-:W-:Y:S02]  /*124d0*/  USHF.R.S32.HI UR13, URZ, 0x1f, UR12 ;  /* 0x0000001f3f0d7899 */ /* 0x000fe4000801140c */
[----:B------:R-:W-:Y:S01]  /*124e0*/  USHF.R.S32.HI UR10, URZ, 0x1f, UR4 ;  /* 0x0000001f3f0a7899 */ /* 0x000fe20008011404 */
[----:B------:R-:W-:Y:S01]  /*124f0*/  @UP1 ULDC UR8, c[0x0][0x44c] ;  /* 0x0001130000081ab9 */ /* 0x000fe20000000800 */
[----:B------:R-:W-:Y:S02]  /*12500*/  ULEA.HI UR13, UR13, UR12, URZ, 0x7 ;  /* 0x0000000c0d0d7291 */ /* 0x000fe4000f8f383f */
[----:B------:R-:W-:-:S02]  /*12510*/  UIMAD.WIDE.U32 UR8, UR42, UR8, URZ ;  /* 0x000000082a0872a5 */ /* 0x000fc4000f8e003f */
[----:B------:R-:W-:Y:S01]  /*12520*/  ULEA.HI UR10, UR10, UR4, URZ, 0x7 ;  /* 0x000000040a0a7291 */ /* 0x000fe2000f8f383f */
[----:B------:R-:W-:Y:S01]  /*12530*/  @UP1 ULDC UR14, c[0x0][0x450] ;  /* 0x00011400000e1ab9 */ /* 0x000fe20000000800 */
[----:B------:R-:W-:Y:S01]  /*12540*/  UMOV UR11, UR42 ;  /* 0x0000002a000b7c82 */ /* 0x000fe20008000000 */
[----:B------:R-:W-:Y:S02]  /*12550*/  UIMAD UR4, UR15, UR7, -UR6 ;  /* 0x000000070f0472a4 */ /* 0x000fe4000f8e0a06 */
[----:B------:R-:W-:Y:S02]  /*12560*/  USHF.R.S32.HI UR13, URZ, 0x7, UR13 ;  /* 0x000000073f0d7899 */ /* 0x000fe4000801140d */
[----:B------:R-:W-:Y:S02]  /*12570*/  USHF.R.S32.HI UR10, URZ, 0x7, UR10 ;  /* 0x000000073f0a7899 */ /* 0x000fe4000801140a */
[----:B------:R-:W-:Y:S02]  /*12580*/  @UP1 USHF.R.U32.HI UR11, URZ, UR14, UR9 ;  /* 0x0000000e3f0b1299 */ /* 0x000fe40008011609 */
[----:B------:R-:W-:-:S02]  /*12590*/  UISETP.LT.AND UP0, UPT, UR13, UR10, UPT ;  /* 0x0000000a0d00728c */ /* 0x000fc4000bf01270 */
[----:B------:R-:W-:Y:S01]  /*125a0*/  UIADD3 UR4, UR4, UR11, URZ ;  /* 0x0000000b04047290 */ /* 0x000fe2000fffe03f */
[----:B------:R-:W-:Y:S01]  /*125b0*/  ULDC UR8, c[0x0][0x9dc] ;  /* 0x0002770000087ab9 */ /* 0x000fe20000000800 */
[----:B------:R-:W-:Y:S02]  /*125c0*/  USEL UR41, UR13, UR10, UP0 ;  /* 0x0000000a0d297287 */ /* 0x000fe40008000000 */
[----:B------:R-:W-:Y:S01]  /*125d0*/  UIADD3 UR8, UR4, -UR8, URZ ;  /* 0x8000000804087290 */ /* 0x000fe2000fffe03f */
[----:B------:R-:W-:Y:S11]  /*125e0*/  @!P1 BRA `(.L_x_1051) ;  /* 0x0000000000449947 */ /* 0x000ff60003800000 */
[----:B------:R-:W-:-:S06]  /*125f0*/  UISETP.GT.AND UP0, UPT, UR4, -0x1, UPT ;  /* 0xffffffff0400788c */ /* 0x000fcc000bf04270 */
[----:B------:R-:W-:-:S13]  /*12600*/  PLOP3.LUT P0, PT, PT, PT, UP0, 0x80, 0x0 ;  /* 0x000000000000781c */ /* 0x000fda0003f0f008 */
[----:B------:R-:W-:Y:S05]  /*12610*/  @P0 BRA `(.L_x_1052) ;  /* 0x00000000001c0947 */ /* 0x000fea0003800000 */
[----:B------:R-:W-:Y:S02]  /*12620*/  UISETP.NE.AND UP0, UPT, UR5, 0x1, UPT ;  /* 0x000000010500788c */ /* 0x000fe4000bf05270 */
[----:B------:R-:W-:-:S09]  /*12630*/  ULOP3.LUT UR4, URZ, UR4, URZ, 0x33, !UPT ;  /* 0x000000043f047292 */ /* 0x000fd2000f8e333f */
[----:B------:R-:W-:Y:S02]  /*12640*/  @UP0 ULDC.64 UR10, c[0x0][0x9e8] ;  /* 0x00027a00000a0ab9 */ /* 0x000fe40000000a00 */
[----:B------:R-:W-:-:S04]  /*12650*/  UIMAD.WIDE.U32 UR6, UR4, UR10, URZ ;  /* 0x0000000a040672a5 */ /* 0x000fc8000f8e003f */
[----:B------:R-:W-:-:S04]  /*12660*/  @UP0 USHF.R.U32.HI UR4, URZ, UR11, UR7 ;  /* 0x0000000b3f040299 */ /* 0x000fc80008011607 */
[----:B------:R-:W-:Y:S01]  /*12670*/  ULOP3.LUT UR4, URZ, UR4, URZ, 0x33, !UPT ;  /* 0x000000043f047292 */ /* 0x000fe2000f8e333f */
[----:B------:R-:W-:Y:S11]  /*12680*/  BRA `(.L_x_1053) ;  /* 0x0000000000107947 */ /* 0x000ff60003800000 */
.L_x_1052:
[----:B------:R-:W-:-:S11]  /*12690*/  UISETP.NE.AND UP0, UPT, UR5, 0x1, UPT ;  /* 0x000000010500788c */ /* 0x000fd6000bf05270 */
[----:B------:R-:W-:Y:S02]  /*126a0*/  @UP0 ULDC.64 UR10, c[0x0][0x9e8] ;  /* 0x00027a00000a0ab9 */ /* 0x000fe40000000a00 */
[----:B------:R-:W-:-:S04]  /*126b0*/  UIMAD.WIDE.U32 UR6, UR4, UR10, URZ ;  /* 0x0000000a040672a5 */ /* 0x000fc8000f8e003f */
[----:B------:R-:W-:-:S12]  /*126c0*/  @UP0 USHF.R.U32.HI UR4, URZ, UR11, UR7 ;  /* 0x0000000b3f040299 */ /* 0x000fd80008011607 */
.L_x_1053:
[----:B------:R-:W-:-:S04]  /*126d0*/  UIMAD UR4, UR4, UR5, URZ ;  /* 0x00000005040472a4 */ /* 0x000fc8000f8e023f */
[----:B------:R-:W-:-:S04]  /*126e0*/  UISETP.LT.AND UP0, UPT, UR8, UR4, UPT ;  /* 0x000000040800728c */ /* 0x000fc8000bf01270 */
[----:B------:R-:W-:-:S12]  /*126f0*/  USEL UR8, UR8, UR4, !UP0 ;  /* 0x0000000408087287 */ /* 0x000fd8000c000000 */
.L_x_1051:
[----:B------:R-:W-:Y:S01]  /*12700*/  USHF.R.S32.HI UR4, URZ, 0x1f, UR8 ;  /* 0x0000001f3f047899 */ /* 0x000fe20008011408 */
[----:B------:R-:W-:Y:S03]  /*12710*/  BSSY B7, `(.L_x_1054) ;  /* 0x000030c000077945 */ /* 0x000fe60003800000 */
[----:B------:R-:W-:-:S04]  /*12720*/  ULEA.HI UR4, UR4, UR8, URZ, 0x7 ;  /* 0x0000000804047291 */ /* 0x000fc8000f8f383f */
[----:B------:R-:W-:-:S04]  /*12730*/  USHF.R.S32.HI UR4, URZ, 0x7, UR4 ;  /* 0x000000073f047899 */ /* 0x000fc80008011404 */
[----:B------:R-:W-:-:S04]  /*12740*/  UISETP.LT.AND UP0, UPT, URZ, UR4, UPT ;  /* 0x000000043f00728c */ /* 0x000fc8000bf01270 */
[----:B------:R-:W-:-:S04]  /*12750*/  USEL UR40, URZ, UR4, !UP0 ;  /* 0x000000043f287287 */ /* 0x000fc8000c000000 */
[----:B------:R-:W-:-:S06]  /*12760*/  UISETP.GT.AND UP0, UPT, UR41, UR40, UPT ;  /* 0x000000282900728c */ /* 0x000fcc000bf04270 */
[----:B------:R-:W-:-:S13]  /*12770*/  PLOP3.LUT P0, PT, PT, PT, UP0, 0x80, 0x0 ;  /* 0x000000000000781c */ /* 0x000fda0003f0f008 */
        /* <DEDUP_REMOVED lines=8> */
[----:B------:R-:W0:Y:S08]  /*12800*/  FLO.U32 R0, UR4 ;  /* 0x0000000400007d00 */ /* 0x000e3000080e0000 */
[----:B------:R-:W1:Y:S01]  /*12810*/  POPC R2, UR4 ;  /* 0x0000000400027d09 */ /* 0x000e620008000000 */
[----:B0-----:R-:W-:-:S13]  /*12820*/  ISETP.EQ.U32.AND P1, PT, R0, R3, PT ;  /* 0x000000030000720c */ /* 0x001fda0003f22070 */
[----:B-1----:R-:W2:Y:S01]  /*12830*/  @P1 ATOMG.E.ADD.STRONG.GPU PT, R5, desc[UR44][R4.64], R2 ;  /* 0x00000002040519a8 */ /* 0x002ea200081ee1ec */
[----:B------:R-:W0:Y:S02]  /*12840*/  S2R R3, SR_LTMASK ;  /* 0x0000000000037919 */ /* 0x000e240000003900 */
[----:B0-----:R-:W-:-:S06]  /*12850*/  LOP3.LUT R3, R3, UR4, RZ, 0xc0, !PT ;  /* 0x0000000403037c12 */ /* 0x001fcc000f8ec0ff */
[----:B------:R-:W0:Y:S01]  /*12860*/  POPC R3, R3 ;  /* 0x0000000300037309 */ /* 0x000e220000000000 */
[----:B--2---:R-:W0:Y:S02]  /*12870*/  SHFL.IDX PT, R0, R5, R0, 0x1f ;  /* 0x00001f0005007589 */ /* 0x004e2400000e0000 */
[----:B0-----:R-:W-:-:S05]  /*12880*/  IADD3 R0, R0, UR43, R3 ;  /* 0x0000002b00007c10 */ /* 0x001fca000fffe003 */
[----:B------:R0:W-:Y:S01]  /*12890*/  STL [R1+0x24], R0 ;  /* 0x0000240001007387 */ /* 0x0001e20000100800 */
[----:B------:R-:W-:Y:S05]  /*128a0*/  BRA `(.L_x_1056) ;  /* 0x0000002c00c87947 */ /* 0x000fea0003800000 */
.L_x_1055:
        /* <DEDUP_REMOVED lines=20> */
.L_x_1058:
[----:B------:R-:W-:Y:S05]  /*129f0*/  BSYNC B6 ;  /* 0x0000000000067941 */ /* 0x000fea0003800000 */
.L_x_1057:
[----:B------:R-:W2:Y:S01]  /*12a00*/  LDL.LU R16, [R1+0x4] ;  /* 0x0000040001107983 */ /* 0x000ea20000300800 */
[----:B------:R-:W-:Y:S01]  /*12a10*/  VIADD R0, R17, 0x8400 ;  /* 0x0000840011007836 */ /* 0x000fe20000000000 */
[----:B------:R-:W-:Y:S04]  /*12a20*/  BSSY B6, `(.L_x_1059) ;  /* 0x0000016000067945 */ /* 0x000fe80003800000 */
[----:B------:R-:W-:Y:S02]  /*12a30*/  LOP3.LUT P0, RZ, R0, 0x3ff, RZ, 0xc0, !PT ;  /* 0x000003ff00ff7812 */ /* 0x000fe4000780c0ff */
[----:B--2---:R-:W-:-:S11]  /*12a40*/  LOP3.LUT R16, R16, 0xfffffffe, RZ, 0xc0, !PT ;  /* 0xfffffffe10107812 */ /* 0x004fd600078ec0ff */
        /* <DEDUP_REMOVED lines=18> */
[----:B01----:R-:W-:Y:S05]  /*12b70*/  CALL.ABS.NOINC R2 ;  /* 0x0000000002007343 */ /* 0x003fea0003c00000 */
.L_x_1060:
[----:B------:R-:W-:Y:S05]  /*12b80*/  BSYNC B6 ;  /* 0x0000000000067941 */ /* 0x000fea0003800000 */
.L_x_1059:
        /* <DEDUP_REMOVED lines=20> */
.L_x_1062:
[----:B------:R-:W-:Y:S05]  /*12cd0*/  BSYNC B6 ;  /* 0x0000000000067941 */ /* 0x000fea0003800000 */
.L_x_1061:
[----:B------:R-:W-:Y:S01]  /*12ce0*/  IMAD.MOV.U32 R18, RZ, RZ, R16 ;  /* 0x000000ffff127224 */ /* 0x000fe200078e0010 */
        /* <DEDUP_REMOVED lines=19> */
.L_x_1064:
[----:B------:R-:W-:Y:S05]  /*12e20*/  BSYNC B6 ;  /* 0x0000000000067941 */ /* 0x000fea0003800000 */
.L_x_1063:
        /* <DEDUP_REMOVED lines=10> */
[----:B------:R-:W-:Y:S01]  /*12ed0*/  LOP3.LUT R18, R18, 0xfffffffe, RZ, 0xc0, !PT ;  /* 0xfffffffe12127812 */ /* 0x000fe200078ec0ff */
[----:B------:R-:W-:Y:S01]  /*12ee0*/  UMOV UR4, 0xffffffff ;  /* 0xffffffff00047882 */ /* 0x000fe20000000000 */
        /* <DEDUP_REMOVED lines=9> */
[----:B0-----:R-:W-:-:S03]  /*12f80*/  SEL R16, R8, RZ, !P1 ;  /* 0x000000ff08107207 */ /* 0x001fc60004800000 */
[----:B------:R1:W-:Y:S04]  /*12f90*/  STL [R1+0x14], R9 ;  /* 0x0000140901007387 */ /* 0x0003e80000100800 */
[----:B------:R1:W-:Y:S01]  /*12fa0*/  STL [R1+0x4], R18 ;  /* 0x0000041201007387 */ /* 0x0003e20000100800 */
[----:B------:R-:W-:Y:S05]  /*12fb0*/  BRA.DIV UR4, `(.L_x_1065) ;  /* 0x0000003204487947 */ /* 0x000fea000b800000 */
[----:B------:R0:W2:Y:S02]  /*12fc0*/  SHFL.IDX PT, R14, R0, RZ, 0x1f ;  /* 0x00001fff000e7589 */ /* 0x0000a400000e0000 */
.L_x_1133:
[----:B------:R-:W-:Y:S01]  /*12fd0*/  PLOP3.LUT P2, PT, PT, PT, PT, 0x8, 0x0 ;  /* 0x000000000000781c */ /* 0x000fe20003f4e170 */
[----:B0-----:R-:W-:Y:S01]  /*12fe0*/  IMAD.MOV.U32 R0, RZ, RZ, R18 ;  /* 0x000000ffff007224 */ /* 0x001fe200078e0012 */
[----:B--2---:R-:W-:-:S04]  /*12ff0*/  ISETP.NE.AND P0, PT, R14, RZ, PT ;  /* 0x000000ff0e00720c */ /* 0x004fc80003f05270 */
[----:B------:R-:W-:-:S07]  /*13000*/  LOP3.LUT R0, R0, 0xfffffffd, RZ, 0xc0, !PT ;  /* 0xfffffffd00007812 */ /* 0x000fce00078ec0ff */
        /* <DEDUP_REMOVED lines=8> */
.L_x_1136:
[----:B------:R-:W-:Y:S05]  /*13090*/  @!P6 BRA `(.L_x_1066) ;  /* 0x000000040074e947 */ /* 0x000fea0003800000 */
[----:B------:R-:W-:Y:S01]  /*130a0*/  IMAD.MOV.U32 R16, RZ, RZ, R8 ;  /* 0x000000ffff107224 */ /* 0x000fe200078e0008 */
[----:B------:R-:W-:Y:S06]  /*130b0*/  @!P1 BRA `(.L_x_1068) ;  /* 0x0000000000449947 */ /* 0x000fec0003800000 */
        /* <DEDUP_REMOVED lines=17> */
.L_x_1068:
[----:B0-----:R-:W2:Y:S01]  /*131d0*/  LDL R3, [R1] ;  /* 0x0000000001037983 */ /* 0x001ea20000100800 */
[----:B------:R-:W0:Y:S02]  /*131e0*/  S2R R2, SR_TID.X ;  /* 0x0000000000027919 */ /* 0x000e240000002100 */
[----:B0-----:R-:W-:Y:S01]  /*131f0*/  LOP3.LUT R4, R2, 0x7f, RZ, 0xc0, !PT ;  /* 0x0000007f02047812 */ /* 0x001fe200078ec0ff */
[----:B------:R-:W-:-:S03]  /*13200*/  IMAD R2, R19, 0x8, R17 ;  /* 0x0000000813027824 */ /* 0x000fc600078e0211 */
[----:B------:R-:W-:Y:S02]  /*13210*/  ISETP.NE.AND P0, PT, R4, RZ, PT ;  /* 0x000000ff0400720c */ /* 0x000fe40003f05270 */
[----:B--2---:R-:W-:-:S04]  /*13220*/  SHF.L.U32 R3, R3, 0x1f, RZ ;  /* 0x0000001f03037819 */ /* 0x004fc800000006ff */
[----:B------:R-:W0:Y:S02]  /*13230*/  SYNCS.PHASECHK.TRANS64.TRYWAIT P1, [R2+URZ+0x22880], R3 ;  /* 0x02288003020075a7 */ /* 0x000e24000802017f */
[----:B0-----:R-:W-:Y:S05]  /*13240*/  @!P1 BRA `(.L_x_1069) ;  /* 0x0000002c00e49947 */ /* 0x001fea0003800000 */
.L_x_1137:
        /* <DEDUP_REMOVED lines=8> */
.L_x_1070:
[----:B------:R-:W-:Y:S01]  /*132d0*/  IMAD R4, R19, 0x4000, R17 ;  /* 0x0000400013047824 */ /* 0x000fe200078e0211 */
[----:B------:R-:W-:Y:S01]  /*132e0*/  R2UR UR33, R2 ;  /* 0x00000000022172ca */ /* 0x000fe200000e0000 */
[----:B------:R-:W-:Y:S01]  /*132f0*/  IMAD.SHL.U32 R0, R0, 0x80, RZ ;  /* 0x0000008000007824 */ /* 0x000fe200078e00ff */
[----:B-----5:R-:W-:Y:S01]  /*13300*/  R2UR UR37, R16 ;  /* 0x00000000102572ca */ /* 0x020fe200000e0000 */
[----:B------:R-:W-:Y:S01]  /*13310*/  UIADD3 UR4, UP0, UR48, 0x470, URZ ;  /* 0x0000047030047890 */ /* 0x000fe2000ff1e03f */
[----:B------:R-:W-:Y:S01]  /*13320*/  R2UR UR32, R4 ;  /* 0x00000000042072ca */ /* 0x000fe200000e0000 */
[----:B------:R-:W-:Y:S01]  /*13330*/  UMOV UR6, 0x0 ;  /* 0x0000000000067882 */ /* 0x000fe20000000000 */
[----:B------:R-:W-:Y:S01]  /*13340*/  R2UR UR35, R0 ;  /* 0x00000000002372ca */ /* 0x000fe200000e0000 */
[----:B------:R-:W-:Y:S01]  /*13350*/  UIADD3.X UR5, URZ, UR49, URZ, UP0, !UPT ;  /* 0x000000313f057290 */ /* 0x000fe200087fe43f */
[----:B------:R-:W-:Y:S01]  /*13360*/  UMOV UR7, 0x14f00000 ;  /* 0x14f0000000077882 */ /* 0x000fe20000000000 */
[----:B------:R-:W-:-:S04]  /*13370*/  UMOV UR34, URZ ;  /* 0x0000003f00227c82 */ /* 0x000fc80008000000 */
[----:B------:R-:W-:-:S04]  /*13380*/  UIADD3 UR33, UR33, 0x22870, URZ ;  /* 0x0002287021217890 */ /* 0x000fc8000fffe03f */
[----:B------:R-:W-:-:S09]  /*13390*/  UIADD3 UR32, UR32, 0x8400, URZ ;  /* 0x0000840020207890 */ /* 0x000fd2000fffe03f */
[----:B------:R2:W-:Y:S01]  /*133a0*/  UTMALDG.4D [UR32], [UR4], desc[UR6] ;  /* 0x00000620040075b4 */ /* 0x0005e20008019000 */
[----:B------:R-:W3:Y:S02]  /*133b0*/  SYNCS.PHASECHK.TRANS64.TRYWAIT P1, [R2+URZ+0x22840], R3 ;  /* 0x02284003020075a7 */ /* 0x000ee4000802017f */
[----:B--23--:R-:W-:Y:S05]  /*133c0*/  @!P1 BRA `(.L_x_1071) ;  /* 0x0000002c00989947 */ /* 0x00cfea0003800000 */
.L_x_1138:
[----:B------:R-:W-:Y:S05]  /*133d0*/  @P0 BRA `(.L_x_1072) ;  /* 0x00000000001c0947 */ /* 0x000fea0003800000 */
[----:B------:R-:W3:Y:S01]  /*133e0*/  S2R R4, SR_TID.X ;  /* 0x0000000000047919 */ /* 0x000ee20000002100 */
[----:B0-2---:R-:W-:-:S04]  /*133f0*/  IMAD.MOV.U32 R3, RZ, RZ, 0x6000 ;  /* 0x00006000ff037424 */ /* 0x005fc800078e00ff */
[----:B------:R4:W-:Y:S01]  /*13400*/  SYNCS.ARRIVE.TRANS64 RZ, [R2+URZ+0x22830], R3 ;  /* 0x0228300302ff79a7 */ /* 0x0009e2000800003f */
[----:B---3--:R-:W-:-:S04]  /*13410*/  LOP3.LUT R4, R4, 0x1f, RZ, 0xc0, !PT ;  /* 0x0000001f04047812 */ /* 0x008fc800078ec0ff */
[----:B------:R-:W-:-:S13]  /*13420*/  ISETP.NE.AND P0, PT, R4, RZ, PT ;  /* 0x000000ff0400720c */ /* 0x000fda0003f05270 */
[----:B----4-:R-:W-:Y:S05]  /*13430*/  @!P0 BRA `(.L_x_1072) ;  /* 0x0000000000048947 */ /* 0x010fea0003800000 */
[----:B------:R-:W-:Y:S01]  /*13440*/  BPT.TRAP 0x1 ;  /* 0x000000040000795c */ /* 0x000fe20000300000 */
.L_x_1072:
[----:B0-2---:R-:W2:Y:S01]  /*13450*/  LDL.LU R3, [R1+0x4] ;  /* 0x0000040001037983 */ /* 0x005ea20000300800 */
        /* <DEDUP_REMOVED lines=29> */
[----:B--2---:R-:W-:-:S04]  /*13630*/  LOP3.LUT R3, R3, 0xfffffffd, RZ, 0xc0, !PT ;  /* 0xfffffffd03037812 */ /* 0x004fc800078ec0ff */
[----:B------:R-:W-:-:S05]  /*13640*/  @P0 LOP3.LUT R3, R3, 0x2, RZ, 0xfc, !PT ;  /* 0x0000000203030812 */ /* 0x000fca00078efcff */
[----:B------:R3:W-:Y:S01]  /*13650*/  STL [R1+0x4], R3 ;  /* 0x0000040301007387 */ /* 0x0007e20000100800 */
[----:B------:R-:W-:Y:S01]  /*13660*/  NOP ;  /* 0x0000000000007918 */ /* 0x000fe20000000000 */
.L_x_1066:
[----:B0-----:R-:W-:Y:S01]  /*13670*/  VIADD R0, R17, 0x10400 ;  /* 0x0001040011007836 */ /* 0x001fe20000000000 */
[----:B------:R-:W-:Y:S05]  /*13680*/  WARPSYNC.ALL ;  /* 0x0000000000007948 */ /* 0x000fea0003800000 */
[----:B------:R-:W-:Y:S01]  /*13690*/  BAR.SYNC.DEFER_BLOCKING 0x8, 0x180 ;  /* 0x0206000000007b1d */ /* 0x000fe20000010000 */
[----:B------:R-:W-:-:S05]  /*136a0*/  LOP3.LUT P0, RZ, R0, 0x1bf, RZ, 0xc0, !PT ;  /* 0x000001bf00ff7812 */ /* 0x000fca000780c0ff */
[----:B------:R-:W-:Y:S08]  /*136b0*/  BSSY B6, `(.L_x_1073) ;  /* 0x0000012000067945 */ /* 0x000ff00003800000 */
[----:B------:R-:W-:Y:S05]  /*136c0*/  @!P0 BRA `(.L_x_1074) ;  /* 0x0000000000408947 */ /* 0x000fea0003800000 */
[----:B------:R-:W-:Y:S01]  /*136d0*/  MOV R2, 0x0 ;  /* 0x0000000000027802 */ /* 0x000fe20000000f00 */
[----:B---3--:R-:W-:Y:S01]  /*136e0*/  ULDC.64 UR6, c[0x4][0xc8] ;  /* 0x0100320000067ab9 */ /* 0x008fe20000000a00 */
        /* <DEDUP_REMOVED lines=13> */
[----:B0-----:R-:W-:Y:S05]  /*137c0*/  CALL.ABS.NOINC R2 ;  /* 0x0000000002007343 */ /* 0x001fea0003c00000 */
.L_x_1074:
[----:B---3--:R-:W-:Y:S05]  /*137d0*/  BSYNC B6 ;  /* 0x0000000000067941 */ /* 0x008fea0003800000 */
.L_x_1073:
[----:B-1----:R-:W0:Y:S01]  /*137e0*/  LDC R8, c[0x0][0x448] ;  /* 0x00011200ff087b82 */ /* 0x002e220000000800 */
[----:B------:R-:W1:Y:S01]  /*137f0*/  S2R R2, SR_TID.X ;  /* 0x0000000000027919 */ /* 0x000e620000002100 */
[----:B------:R-:W-:Y:S01]  /*13800*/  USHF.R.S32.HI UR4, URZ, 0x1f, UR36 ;  /* 0x0000001f3f047899 */ /* 0x000fe20008011424 */
[----:B------:R-:W-:Y:S01]  /*13810*/  ULDC.64 UR8, c[0x0][0x2d8] ;  /* 0x0000b60000087ab9 */ /* 0x000fe20000000a00 */
[----:B------:R-:W2:Y:S02]  /*13820*/  S2R R9, SR_TID.X ;  /* 0x0000000000097919 */ /* 0x000ea40000002100 */
[----:B------:R-:W-:Y:S02]  /*13830*/  UIMAD UR6, UR4, UR8, URZ ;  /* 0x00000008040672a4 */ /* 0x000fe4000f8e023f */
[----:B------:R-:W-:Y:S02]  /*13840*/  UIMAD.WIDE.U32 UR4, UR36, UR8, URZ ;  /* 0x00000008240472a5 */ /* 0x000fe4000f8e003f */
[----:B------:R-:W-:-:S02]  /*13850*/  UIMAD UR6, UR36, UR9, UR6 ;  /* 0x00000009240672a4 */ /* 0x000fc4000f8e0206 */
[----:B------:R-:W-:Y:S01]  /*13860*/  USHF.R.S32.HI UR7, URZ, 0x1f, UR46 ;  /* 0x0000001f3f077899 */ /* 0x000fe2000801142e */
[----:B------:R-:W-:Y:S01]  /*13870*/  ULDC.64 UR8, c[0x0][0x2e0] ;  /* 0x0000b80000087ab9 */ /* 0x000fe20000000a00 */
[----:B------:R-:W-:Y:S02]  /*13880*/  UIADD3 UR5, UR5, UR6, URZ ;  /* 0x0000000605057290 */ /* 0x000fe4000fffe03f */
[----:B------:R-:W-:Y:S02]  /*13890*/  UIMAD UR6, UR7, UR8, URZ ;  /* 0x00000008070672a4 */ /* 0x000fe4000f8e023f */
[----:B------:R-:W-:Y:S02]  /*138a0*/  UIMAD.WIDE.U32 UR4, UR46, UR8, UR4 ;  /* 0x000000082e0472a5 */ /* 0x000fe4000f8e0004 */
[----:B------:R-:W-:Y:S01]  /*138b0*/  UIMAD UR6, UR46, UR9, UR6 ;  /* 0x000000092e0672a4 */ /* 0x000fe2000f8e0206 */
[----:B0-----:R-:W-:-:S03]  /*138c0*/  ISETP.NE.AND P0, PT, R8, 0x1, PT ;  /* 0x000000010800780c */ /* 0x001fc60003f05270 */
[----:B------:R-:W-:Y:S01]  /*138d0*/  UIADD3 UR6, UR5, UR6, URZ ;  /* 0x0000000605067290 */ /* 0x000fe2000fffe03f */
[----:B------:R-:W-:Y:S02]  /*138e0*/  IMAD.U32 R6, RZ, RZ, UR4 ;  /* 0x00000004ff067e24 */ /* 0x000fe4000f8e00ff */
[----:B------:R-:W-:Y:S01]  /*138f0*/  IMAD.U32 R7, RZ, RZ, UR5 ;  /* 0x00000005ff077e24 */ /* 0x000fe2000f8e00ff */
[----:B------:R-:W-:Y:S01]  /*13900*/  ULDC.64 UR4, c[0x0][0x2d0] ;  /* 0x0000b40000047ab9 */ /* 0x000fe20000000a00 */
[C---:B-1----:R-:W-:Y:S01]  /*13910*/  LOP3.LUT R18, R2.reuse, 0x7f, RZ, 0xc0, !PT ;  /* 0x0000007f02127812 */ /* 0x042fe200078ec0ff */
[----:B------:R-:W-:-:S04]  /*13920*/  IMAD.SHL.U32 R2, R2, 0x20, RZ ;  /* 0x0000002002027824 */ /* 0x000fc800078e00ff */
[----:B------:R-:W0:Y:S01]  /*13930*/  @P0 LDC R3, c[0x0][0x44c] ;  /* 0x00011300ff030b82 */ /* 0x000e220000000800 */
[----:B------:R-:W-:Y:S01]  /*13940*/  SHF.R.U32.HI R18, RZ, 0x2, R18 ;  /* 0x00000002ff127819 */ /* 0x000fe20000011612 */
[----:B--2---:R-:W-:-:S03]  /*13950*/  IMAD.SHL.U32 R9, R9, 0x10, RZ ;  /* 0x0000001009097824 */ /* 0x004fc600078e00ff */
[----:B------:R-:W-:Y:S02]  /*13960*/  LOP3.LUT R2, R18, 0x60, R2, 0xf8, !PT ;  /* 0x0000006012027812 */ /* 0x000fe400078ef802 */
[----:B------:R-:W-:Y:S01]  /*13970*/  LOP3.LUT R9, R9, 0x30, RZ, 0xc0, !PT ;  /* 0x0000003009097812 */ /* 0x000fe200078ec0ff */
[----:B------:R-:W1:Y:S01]  /*13980*/  @P0 LDC R0, c[0x0][0x450] ;  /* 0x00011400ff000b82 */ /* 0x000e620000000800 */
[----:B------:R-:W2:Y:S01]  /*13990*/  S2R R18, SR_TID.X ;  /* 0x0000000000127919 */ /* 0x000ea20000002100 */
[----:B------:R-:W-:Y:S01]  /*139a0*/  VIADD R2, R2, UR42 ;  /* 0x0000002a02027c36 */ /* 0x000fe20008000000 */
[C---:B------:R-:W-:Y:S02]  /*139b0*/  LOP3.LUT R11, R9.reuse, 0x40, RZ, 0xfc, !PT ;  /* 0x00000040090b7812 */ /* 0x040fe400078efcff */
[----:B------:R-:W-:Y:S01]  /*139c0*/  LOP3.LUT R9, R9, 0x80, RZ, 0xfc, !PT ;  /* 0x0000008009097812 */ /* 0x000fe200078efcff */
[----:B------:R-:W-:Y:S02]  /*139d0*/  IMAD.MOV.U32 R4, RZ, RZ, R2 ;  /* 0x000000ffff047224 */ /* 0x000fe400078e0002 */
[----:B0-----:R-:W-:-:S05]  /*139e0*/  @P0 IMAD.HI.U32 R3, R2, R3, RZ ;  /* 0x0000000302030227 */ /* 0x001fca00078e00ff */
[----:B-1----:R-:W-:Y:S01]  /*139f0*/  @P0 SHF.R.U32.HI R4, RZ, R0, R3 ;  /* 0x00000000ff040219 */ /* 0x002fe20000011603 */
[----:B------:R-:W-:Y:S01]  /*13a00*/  IMAD.U32 R3, RZ, RZ, UR6 ;  /* 0x00000006ff037e24 */ /* 0x000fe2000f8e00ff */
[----:B------:R-:W-:Y:S02]  /*13a10*/  ULDC.64 UR6, c[0x0][0x280] ;  /* 0x0000a00000067ab9 */ /* 0x000fe40000000a00 */
[--C-:B------:R-:W-:Y:S01]  /*13a20*/  SHF.R.S32.HI R5, RZ, 0x1f, R4.reuse ;  /* 0x0000001fff057819 */ /* 0x100fe20000011404 */
[----:B------:R-:W-:-:S04]  /*13a30*/  IMAD.MOV R0, RZ, RZ, -R4 ;  /* 0x000000ffff007224 */ /* 0x000fc800078e0a04 */
[----:B------:R-:W-:Y:S02]  /*13a40*/  IMAD R0, R8, R0, R2 ;  /* 0x0000000008007224 */ /* 0x000fe400078e0202 */
[----:B------:R-:W-:Y:S02]  /*13a50*/  IMAD.MOV.U32 R2, RZ, RZ, R6 ;  /* 0x000000ffff027224 */ /* 0x000fe400078e0006 */
[----:B------:R-:W-:Y:S02]  /*13a60*/  IMAD R5, R5, UR4, RZ ;  /* 0x0000000405057c24 */ /* 0x000fe4000f8e02ff */
[----:B------:R-:W-:-:S04]  /*13a70*/  IMAD.WIDE.U32 R2, R4, UR4, R2 ;  /* 0x0000000404027c25 */ /* 0x000fc8000f8e0002 */
[----:B------:R-:W-:Y:S01]  /*13a80*/  IMAD R5, R4, UR5, R5 ;  /* 0x0000000504057c24 */ /* 0x000fe2000f8e0205 */
[----:B------:R-:W-:Y:S01]  /*13a90*/  SHF.R.S32.HI R4, RZ, 0x1f, R0 ;  /* 0x0000001fff047819 */ /* 0x000fe20000011400 */
[----:B------:R-:W-:Y:S01]  /*13aa0*/  ULDC.64 UR4, c[0x0][0x2c8] ;  /* 0x0000b20000047ab9 */ /* 0x000fe20000000a00 */
[----:B--2---:R-:W-:Y:S02]  /*13ab0*/  IMAD.SHL.U32 R10, R18, 0x10, RZ ;  /* 0x00000010120a7824 */ /* 0x004fe400078e00ff */
[----:B------:R-:W-:Y:S02]  /*13ac0*/  IMAD.IADD R3, R3, 0x1, R5 ;  /* 0x0000000103037824 */ /* 0x000fe400078e0205 */
[----:B------:R-:W-:Y:S01]  /*13ad0*/  IMAD R4, R4, UR4, RZ ;  /* 0x0000000404047c24 */ /* 0x000fe2000f8e02ff */
[----:B------:R-:W-:Y:S01]  /*13ae0*/  LOP3.LUT R10, R10, 0x30, RZ, 0xc0, !PT ;  /* 0x000000300a0a7812 */ /* 0x000fe200078ec0ff */
[----:B------:R-:W-:Y:S01]  /*13af0*/  IMAD.WIDE.U32 R2, R0, UR4, R2 ;  /* 0x0000000400027c25 */ /* 0x000fe2000f8e0002 */
[----:B------:R-:W-:-:S02]  /*13b00*/  ULDC UR4, c[0x0][0x2b8] ;  /* 0x0000ae0000047ab9 */ /* 0x000fc40000000800 */
[----:B------:R-:W-:Y:S01]  /*13b10*/  ISETP.GE.AND P2, PT, R9, UR4, PT ;  /* 0x0000000409007c0c */ /* 0x000fe2000bf46270 */
[----:B------:R-:W-:Y:S01]  /*13b20*/  IMAD R0, R0, UR5, R4 ;  /* 0x0000000500007c24 */ /* 0x000fe2000f8e0204 */
[----:B------:R0:W5:Y:S01]  /*13b30*/  LDL R9, [R1+0x20] ;  /* 0x0000200001097983 */ /* 0x0001620000100800 */
[----:B------:R-:W-:Y:S02]  /*13b40*/  IADD3 R4, P3, R2, UR6, RZ ;  /* 0x0000000602047c10 */ /* 0x000fe4000ff7e0ff */
[----:B------:R-:W-:Y:S02]  /*13b50*/  ISETP.GE.AND P0, PT, R10, UR4, PT ;  /* 0x000000040a007c0c */ /* 0x000fe4000bf06270 */
[----:B------:R-:W-:Y:S01]  /*13b60*/  ISETP.GE.AND P1, PT, R11, UR4, PT ;  /* 0x000000040b007c0c */ /* 0x000fe2000bf26270 */
[----:B------:R-:W-:Y:S01]  /*13b70*/  UMOV UR4, 0xffffffff ;  /* 0xffffffff00047882 */ /* 0x000fe20000000000 */
[----:B------:R-:W-:Y:S02]  /*13b80*/  LOP3.LUT R18, R18, 0x7f, RZ, 0xc0, !PT ;  /* 0x0000007f12127812 */ /* 0x000fe400078ec0ff */
[----:B------:R-:W-:-:S02]  /*13b90*/  IADD3.X R0, R3, UR7, R0, P3, !PT ;  /* 0x0000000703007c10 */ /* 0x000fc40009ffe400 */
[----:B------:R-:W-:Y:S01]  /*13ba0*/  SHF.R.U32.HI R18, RZ, 0x2, R18 ;  /* 0x00000002ff127819 */ /* 0x000fe20000011612 */
[----:B0-----:R-:W-:Y:S06]  /*13bb0*/  BRA.DIV UR4, `(.L_x_1075) ;  /* 0x0000002604b07947 */ /* 0x001fec000b800000 */
[----:B------:R-:W0:Y:S01]  /*13bc0*/  SHFL.IDX PT, R6, R4, RZ, 0x1c1f ;  /* 0x001c1fff04067589 */ /* 0x000e2200000e0000 */
[----:B------:R-:W-:Y:S01]  /*13bd0*/  ULDC UR4, c[0x0][0x288] ;  /* 0x0000a20000047ab9 */ /* 0x000fe20000000800 */
[----:B------:R-:W-:Y:S02]  /*13be0*/  VIADD R3, R18, UR42 ;  /* 0x0000002a12037c36 */ /* 0x000fe40008000000 */
[----:B------:R-:W1:Y:S01]  /*13bf0*/  SHFL.IDX PT, R5, R0, RZ, 0x1c1f ;  /* 0x001c1fff00057589 */ /* 0x000e6200000e0000 */
[----:B------:R-:W-:-:S05]  /*13c00*/  IMAD R2, R8, UR4, RZ ;  /* 0x0000000408027c24 */ /* 0x000fca000f8e02ff */
[----:B------:R-:W-:-:S13]  /*13c10*/  ISETP.GE.AND P4, PT, R3, R2, PT ;  /* 0x000000020300720c */ /* 0x000fda0003f86270 */
[----:B0-----:R-:W-:-:S05]  /*13c20*/  @!P4 IADD3 R6, P3, R10, R6, RZ ;  /* 0x000000060a06c210 */ /* 0x001fca0007f7e0ff */
[----:B-1----:R-:W-:-:S04]  /*13c30*/  @!P4 IMAD.X R5, RZ, RZ, R5, P3 ;  /* 0x000000ffff05c224 */ /* 0x002fc800018e0605 */
[----:B------:R-:W-:Y:S02]  /*13c40*/  @!P4 IMAD.MOV.U32 R7, RZ, RZ, R5 ;  /* 0x000000ffff07c224 */ /* 0x000fe400078e0005 */
[----:B------:R-:W-:-:S03]  /*13c50*/  VIADD R5, R3, 0x20 ;  /* 0x0000002003057836 */ /* 0x000fc60000000000 */
[----:B------:R-:W-:Y:S01]  /*13c60*/  @!PT LDS RZ, [RZ] ;  /* 0x00000000fffff984 */ /* 0x000fe20000000800 */
[----:B-----5:R-:W-:Y:S04]  /*13c70*/  @!P4 LDGSTS.E.BYPASS.LTC128B.128 [R9+0x10400], desc[UR44][R6.64], !P0 ;  /* 0x104000000609cfae */ /* 0x020fe8000c101d6c */
[----:B------:R-:W-:Y:S04]  /*13c80*/  @!P4 LDGSTS.E.BYPASS.LTC128B.128 [R9+0x12400], desc[UR44][R6.64+0x40], !P1 ;  /* 0x124000400609cfae */ /* 0x000fe8000c901d6c */
[----:B------:R0:W-:Y:S01]  /*13c90*/  @!P4 LDGSTS.E.BYPASS.LTC128B.128 [R9+0x14400], desc[UR44][R6.64+0x80], !P2 ;  /* 0x144000800609cfae */ /* 0x0001e2000d101d6c */
[----:B------:R-:W-:-:S03]  /*13ca0*/  ISETP.GE.AND P4, PT, R5, R2, PT ;  /* 0x000000020500720c */ /* 0x000fc60003f86270 */
[----:B------:R-:W-:Y:S04]  /*13cb0*/  SHFL.IDX PT, R5, R0, 0x1, 0x1c1f ;  /* 0x003c1f0000057f89 */ /* 0x000fe800000e0000 */
[----:B0-----:R-:W0:Y:S06]  /*13cc0*/  SHFL.IDX PT, R6, R4, 0x1, 0x1c1f ;  /* 0x003c1f0004067f89 */ /* 0x001e2c00000e0000 */
        /* <DEDUP_REMOVED lines=10> */
[----:B0-----:R-:W0:Y:S04]  /*13d70*/  SHFL.IDX PT, R6, R4, 0x2, 0x1c1f ;  /* 0x005c1f0004067f89 */ /* 0x001e2800000e0000 */
[----:B------:R-:W1:Y:S01]  /*13d80*/  SHFL.IDX PT, R4, R4, 0x3, 0x1c1f ;  /* 0x007c1f0004047f89 */ /* 0x000e6200000e0000 */
[----:B0-----:R-:W-:-:S05]  /*13d90*/  @!P4 IADD3 R6, P3, R10, R6, RZ ;  /* 0x000000060a06c210 */ /* 0x001fca0007f7e0ff */
[----:B------:R-:W-:-:S04]  /*13da0*/  @!P4 IMAD.X R5, RZ, RZ, R5, P3 ;  /* 0x000000ffff05c224 */ /* 0x000fc800018e0605 */
[----:B------:R-:W-:-:S05]  /*13db0*/  @!P4 IMAD.MOV.U32 R7, RZ, RZ, R5 ;  /* 0x000000ffff07c224 */ /* 0x000fca00078e0005 */
[----:B------:R0:W-:Y:S04]  /*13dc0*/  @!P4 LDGSTS.E.BYPASS.LTC128B.128 [R9+0x11400], desc[UR44][R6.64], !P0 ;  /* 0x114000000609cfae */ /* 0x0001e8000c101d6c */
[----:B------:R0:W-:Y:S04]  /*13dd0*/  @!P4 LDGSTS.E.BYPASS.LTC128B.128 [R9+0x13400], desc[UR44][R6.64+0x40], !P1 ;  /* 0x134000400609cfae */ /* 0x0001e8000c901d6c */
[----:B-1----:R0:W-:Y:S02]  /*13de0*/  @!P4 LDGSTS.E.BYPASS.LTC128B.128 [R9+0x15400], desc[UR44][R6.64+0x80], !P2 ;  /* 0x154000800609cfae */ /* 0x0021e4000d101d6c */
.L_x_1147:
        /* <DEDUP_REMOVED lines=12> */
.L_x_1077:
[----:B------:R-:W-:Y:S05]  /*13eb0*/  BSYNC B0 ;  /* 0x0000000000007941 */ /* 0x000fea0003800000 */
.L_x_1076:
[----:B------:R-:W-:Y:S01]  /*13ec0*/  NOP ;  /* 0x0000000000007918 */ /* 0x000fe20000000000 */
[----:B------:R-:W-:-:S13]  /*13ed0*/  PLOP3.LUT P0, PT, PT, PT, PT, 0x80, 0x0 ;  /* 0x000000000000781c */ /* 0x000fda0003f0f070 */
.L_x_1078:
[----:B------:R-:W-:Y:S02]  /*13ee0*/  PLOP3.LUT P1, PT, P1, P0, PT, 0xa2, 0x0 ;  /* 0x000000000000781c */ /* 0x000fe40000f21472 */
[----:B------:R-:W-:-:S08]  /*13ef0*/  @P0 R2UR P1, UR4, R17 ;  /* 0x00000000110402ca */ /* 0x000fd00000020000 */
[----:B------:R-:W-:-:S05]  /*13f00*/  @P0 PLOP3.LUT P0, PT, P1, PT, PT, 0x80, 0x0 ;  /* 0x000000000000081c */ /* 0x000fca0000f0f070 */
[----:B------:R-:W-:Y:S01]  /*13f10*/  @!P1 SYNCS.ARRIVE.TRANS64.RED.A0T1 RZ, [UR4+0x22800], RZ ;  /* 0x022800ffffff99a7 */ /* 0x000fe20008200404 */
[----:B------:R-:W-:Y:S07]  /*13f20*/  @!P1 ARRIVES.LDGSTSBAR.64.TRANSCNT [UR4+0x22800] ;  /* 0x02280000ff0099b0 */ /* 0x000fee0008000a84 */
[----:B------:R-:W-:Y:S05]  /*13f30*/  @P0 BRA.U.ANY `(.L_x_1078) ;  /* 0xfffffffd00e80947 */ /* 0x000fea000393ffff */
[----:B-1----:R-:W2:Y:S02]  /*13f40*/  LDL.LU R2, [R1+0x28] ;  /* 0x0000280001027983 */ /* 0x002ea40000300800 */
[----:B--2---:R-:W-:-:S05]  /*13f50*/  VIADD R2, R2, 0x1 ;  /* 0x0000000102027836 */ /* 0x004fca0000000000 */
        /* <DEDUP_REMOVED lines=8> */
[----:B------:R-:W2:Y:S03]  /*13fe0*/  SYNCS.PHASECHK.TRANS64.TRYWAIT P0, [R17+URZ+0x22820], R0 ;  /* 0x02282000110075a7 */ /* 0x000ea6000800017f */
[----:B-12---:R-:W-:Y:S05]  /*13ff0*/  @!P0 BRA `(.L_x_1080) ;  /* 0x0000002400e88947 */ /* 0x006fea0003800000 */
.L_x_1148:
[----:B------:R-:W-:Y:S05]  /*14000*/  BSYNC B0 ;  /* 0x0000000000007941 */ /* 0x000fea0003800000 */
.L_x_1079:
[----:B------:R-:W-:-:S04]  /*14010*/  UIADD3 UR4, UR41, -0x2, URZ ;  /* 0xfffffffe29047890 */ /* 0x000fc8000fffe03f */
[----:B------:R-:W-:-:S06]  /*14020*/  UISETP.GE.AND UP0, UPT, UR4, UR40, UPT ;  /* 0x000000280400728c */ /* 0x000fcc000bf06270 */
[----:B------:R-:W-:-:S13]  /*14030*/  PLOP3.LUT P0, PT, PT, PT, UP0, 0x80, 0x0 ;  /* 0x000000000000781c */ /* 0x000fda0003f0f008 */
[----:B------:R-:W-:Y:S05]  /*14040*/  @!P0 BRA `(.L_x_1081) ;  /* 0x0000000c00ec8947 */ /* 0x000fea0003800000 */
[----:B0-----:R0:W5:Y:S01]  /*14050*/  LDL.LU R7, [R1] ;  /* 0x0000000001077983 */ /* 0x0011620000300800 */
[----:B------:R-:W-:Y:S02]  /*14060*/  IMAD.MOV.U32 R6, RZ, RZ, R19 ;  /* 0x000000ffff067224 */ /* 0x000fe400078e0013 */
[----:B-1----:R-:W-:-:S07]  /*14070*/  IMAD.U32 R0, RZ, RZ, UR4 ;  /* 0x00000004ff007e24 */ /* 0x002fce000f8e00ff */
.L_x_1103:
[----:B------:R-:W2:Y:S01]  /*14080*/  LDL R3, [R1+0x4] ;  /* 0x0000040001037983 */ /* 0x000ea20000100800 */
[----:B------:R-:W-:Y:S01]  /*14090*/  VIADD R19, R6, 0x1 ;  /* 0x0000000106137836 */ /* 0x000fe20000000000 */
[----:B------:R-:W-:Y:S05]  /*140a0*/  YIELD ;  /* 0x0000000000007946 */ /* 0x000fea0003800000 */
[----:B------:R-:W-:Y:S01]  /*140b0*/  ISETP.NE.AND P0, PT, R19, 0x2, PT ;  /* 0x000000021300780c */ /* 0x000fe20003f05270 */
[----:B------:R-:W-:Y:S03]  /*140c0*/  BSSY B0, `(.L_x_1082) ;  /* 0x0000087000007945 */ /* 0x000fe60003800000 */
[----:B------:R-:W-:-:S02]  /*140d0*/  SEL R2, RZ, 0x1, P0 ;  /* 0x00000001ff027807 */ /* 0x000fc40000000000 */
[----:B------:R-:W-:Y:S02]  /*140e0*/  SEL R19, R19, RZ, P0 ;  /* 0x000000ff13137207 */ /* 0x000fe40000000000 */
[----:B-----5:R-:W-:-:S05]  /*140f0*/  LOP3.LUT R9, R7, R2, RZ, 0x3c, !PT ;  /* 0x0000000207097212 */ /* 0x020fca00078e3cff */
[----:B------:R1:W-:Y:S01]  /*14100*/  STL [R1], R9 ;  /* 0x0000000901007387 */ /* 0x0003e20000100800 */
[----:B--2---:R-:W-:-:S13]  /*14110*/  LOP3.LUT P1, RZ, R3, 0x2, RZ, 0xc0, !PT ;  /* 0x0000000203ff7812 */ /* 0x004fda000782c0ff */
[----:B-1----:R-:W-:Y:S05]  /*14120*/  @!P1 BRA `(.L_x_1083) ;  /* 0x0000000800009947 */ /* 0x002fea0003800000 */
[----:B------:R-:W-:Y:S01]  /*14130*/  LOP3.LUT P1, RZ, R3, 0x1, RZ, 0xc0, !PT ;  /* 0x0000000103ff7812 */ /* 0x000fe2000782c0ff */
[----:B------:R-:W-:-:S12]  /*14140*/  IMAD.MOV.U32 R8, RZ, RZ, R0 ;  /* 0x000000ffff087224 */ /* 0x000fd800078e0000 */
[----:B------:R-:W-:Y:S05]  /*14150*/  @!P1 BRA `(.L_x_1084) ;  /* 0x0000000000509947 */ /* 0x000fea0003800000 */
[----:B------:R-:W2:Y:S01]  /*14160*/  LDL R10, [R1+0x14] ;  /* 0x00001400010a7983 */ /* 0x000ea20000100800 */
[----:B------:R-:W1:Y:S01]  /*14170*/  LDC R8, c[0x0][0x43c] ;  /* 0x00010f00ff087b82 */ /* 0x000e620000000800 */
[----:B------:R-:W-:Y:S02]  /*14180*/  ULDC.64 UR4, c[0x0][0x428] ;  /* 0x00010a0000047ab9 */ /* 0x000fe40000000a00 */
[----:B------:R-:W3:Y:S01]  /*14190*/  LDL R5, [R1+0x8] ;  /* 0x0000080001057983 */ /* 0x000ee20000100800 */
[----:B-1----:R-:W-:-:S13]  /*141a0*/  ISETP.NE.AND P0, PT, R8, 0x1, PT ;  /* 0x000000010800780c */ /* 0x002fda0003f05270 */
[----:B------:R-:W1:Y:S02]  /*141b0*/  @P0 LDC.64 R2, c[0x0][0x440] ;  /* 0x00011000ff020b82 */ /* 0x000e640000000a00 */
[----:B-1----:R-:W-:-:S04]  /*141c0*/  @P0 IMAD.HI.U32 R4, R0, R2, RZ ;  /* 0x0000000200040227 */ /* 0x002fc800078e00ff */
[----:B------:R-:W-:Y:S01]  /*141d0*/  IMAD.MOV.U32 R2, RZ, RZ, R0 ;  /* 0x000000ffff027224 */ /* 0x000fe200078e0000 */
[----:B------:R-:W-:-:S05]  /*141e0*/  @P0 SHF.R.U32.HI R2, RZ, R3, R4 ;  /* 0x00000003ff020219 */ /* 0x000fca0000011604 */
[----:B------:R-:W-:-:S04]  /*141f0*/  IMAD.MOV R3, RZ, RZ, -R2 ;  /* 0x000000ffff037224 */ /* 0x000fc800078e0a02 */
[----:B------:R-:W-:Y:S01]  /*14200*/  IMAD R8, R8, R3, R0 ;  /* 0x0000000308087224 */ /* 0x000fe200078e0200 */
[----:B------:R-:W-:Y:S01]  /*14210*/  SHF.R.S32.HI R3, RZ, 0x1f, R2 ;  /* 0x0000001fff037819 */ /* 0x000fe20000011402 */
[----:B--2---:R-:W-:-:S04]  /*14220*/  IMAD R4, R10, UR4, RZ ;  /* 0x000000040a047c24 */ /* 0x004fc8000f8e02ff */
[C---:B---3--:R-:W-:Y:S02]  /*14230*/  IMAD R4, R5.reuse, UR5, R4 ;  /* 0x0000000505047c24 */ /* 0x048fe4000f8e0204 */
[----:B------:R-:W-:Y:S01]  /*14240*/  IMAD.WIDE.U32 R2, R5, UR4, R2 ;  /* 0x0000000405027c25 */ /* 0x000fe2000f8e0002 */
[----:B------:R-:W-:-:S03]  /*14250*/  ULDC.64 UR4, c[0x0][0x418] ;  /* 0x0001060000047ab9 */ /* 0x000fc60000000a00 */
[----:B------:R-:W-:Y:S01]  /*14260*/  IMAD.IADD R3, R4, 0x1, R3 ;  /* 0x0000000104037824 */ /* 0x000fe200078e0203 */
[----:B------:R-:W-:-:S04]  /*14270*/  LEA R4, P0, R2, UR4, 0x2 ;  /* 0x0000000402047c11 */ /* 0x000fc8000f8010ff */
[----:B------:R-:W-:-:S05]  /*14280*/  LEA.HI.X R5, R2, UR5, R3, 0x2, P0 ;  /* 0x0000000502057c11 */ /* 0x000fca00080f1403 */
[----:B------:R1:W5:Y:S04]  /*14290*/  LDG.E R16, desc[UR44][R4.64] ;  /* 0x0000002c04107981 */ /* 0x000368000c1e1900 */
.L_x_1084:
[----:B------:R-:W1:Y:S01]  /*142a0*/  S2R R2, SR_TID.X ;  /* 0x0000000000027919 */ /* 0x000e620000002100 */
[----:B------:R-:W-:Y:S01]  /*142b0*/  IMAD R3, R19, 0x8, R17 ;  /* 0x0000000813037824 */ /* 0x000fe200078e0211 */
[----:B------:R-:W-:Y:S01]  /*142c0*/  BSSY B1, `(.L_x_1085) ;  /* 0x0000006000017945 */ /* 0x000fe20003800000 */
[----:B-1----:R-:W-:Y:S02]  /*142d0*/  LOP3.LUT R4, R2, 0x7f, RZ, 0xc0, !PT ;  /* 0x0000007f02047812 */ /* 0x002fe400078ec0ff */
[----:B------:R-:W-:Y:S02]  /*142e0*/  SHF.L.U32 R2, R9, 0x1f, RZ ;  /* 0x0000001f09027819 */ /* 0x000fe400000006ff */
[----:B------:R-:W-:Y:S02]  /*142f0*/  ISETP.NE.AND P1, PT, R4, RZ, PT ;  /* 0x000000ff0400720c */ /* 0x000fe40003f25270 */
[----:B------:R-:W1:Y:S02]  /*14300*/  SYNCS.PHASECHK.TRANS64.TRYWAIT P0, [R3+URZ+0x22880], R2 ;  /* 0x02288002030075a7 */ /* 0x000e64000800017f */
[----:B-1----:R-:W-:Y:S09]  /*14310*/  @!P0 BRA `(.L_x_1086) ;  /* 0x0000002400348947 */ /* 0x002ff20003800000 */
.L_x_1149:
[----:B------:R-:W-:Y:S05]  /*14320*/  BSYNC B1 ;  /* 0x0000000000017941 */ /* 0x000fea0003800000 */
.L_x_1085:
[----:B------:R-:W-:Y:S04]  /*14330*/  BSSY B1, `(.L_x_1087) ;  /* 0x0000009000017945 */ /* 0x000fe80003800000 */
        /* <DEDUP_REMOVED lines=8> */
.L_x_1088:
[----:B------:R-:W-:Y:S05]  /*143c0*/  BSYNC B1 ;  /* 0x0000000000017941 */ /* 0x000fea0003800000 */
.L_x_1087:
[----:B------:R-:W-:Y:S01]  /*143d0*/  IMAD.MOV.U32 R10, RZ, RZ, RZ ;  /* 0x000000ffff0a7224 */ /* 0x000fe200078e00ff */
[----:B------:R-:W-:Y:S01]  /*143e0*/  UIADD3 UR4, UP0, UR48, 0x470, URZ ;  /* 0x0000047030047890 */ /* 0x000fe2000ff1e03f */
[----:B------:R-:W-:Y:S01]  /*143f0*/  IMAD R5, R19, 0x4000, R17 ;  /* 0x0000400013057824 */ /* 0x000fe200078e0211 */
[----:B------:R-:W-:Y:S01]  /*14400*/  PLOP3.LUT P0, PT, PT, PT, PT, 0x80, 0x0 ;  /* 0x000000000000781c */ /* 0x000fe20003f0f070 */
[----:B------:R-:W-:Y:S01]  /*14410*/  IMAD.SHL.U32 R4, R8, 0x80, RZ ;  /* 0x0000008008047824 */ /* 0x000fe200078e00ff */
[----:B------:R-:W-:Y:S01]  /*14420*/  R2UR UR10, R10 ;  /* 0x000000000a0a72ca */ /* 0x000fe200000e0000 */
[----:B------:R-:W-:Y:S01]  /*14430*/  VIADD R5, R5, 0x8400 ;  /* 0x0000840005057836 */ /* 0x000fe20000000000 */
[----:B------:R-:W-:Y:S01]  /*14440*/  UIADD3.X UR5, URZ, UR49, URZ, UP0, !UPT ;  /* 0x000000313f057290 */ /* 0x000fe200087fe43f */
[----:B------:R-:W-:Y:S01]  /*14450*/  VIADD R8, R3, 0x22870 ;  /* 0x0002287003087836 */ /* 0x000fe20000000000 */
[----:B------:R-:W-:Y:S01]  /*14460*/  UMOV UR6, 0x0 ;  /* 0x0000000000067882 */ /* 0x000fe20000000000 */
[----:B------:R-:W-:-:S10]  /*14470*/  UMOV UR7, 0x14f00000 ;  /* 0x14f0000000077882 */ /* 0x000fd40000000000 */
.L_x_1089:
        /* <DEDUP_REMOVED lines=9> */
[----:B--2---:R-:W-:Y:S05]  /*14510*/  @P0 BRA.U.ANY `(.L_x_1089) ;  /* 0xfffffffd00d80947 */ /* 0x004fea000393ffff */
[----:B------:R-:W2:Y:S01]  /*14520*/  SYNCS.PHASECHK.TRANS64.TRYWAIT P0, [R3+URZ+0x22840], R2 ;  /* 0x02284002030075a7 */ /* 0x000ea2000800017f */
[----:B------:R-:W-:Y:S04]  /*14530*/  BSSY B1, `(.L_x_1090) ;  /* 0x0000002000017945 */ /* 0x000fe80003800000 */
[----:B--2---:R-:W-:Y:S05]  /*14540*/  @!P0 BRA `(.L_x_1091) ;  /* 0x0000002000bc8947 */ /* 0x004fea0003800000 */
.L_x_1150:
[----:B------:R-:W-:Y:S05]  /*14550*/  BSYNC B1 ;  /* 0x0000000000017941 */ /* 0x000fea0003800000 */
.L_x_1090:
[----:B------:R-:W-:Y:S01]  /*14560*/  BSSY B1, `(.L_x_1092) ;  /* 0x000000b000017945 */ /* 0x000fe20003800000 */
[----:B------:R-:W-:Y:S02]  /*14570*/  IMAD.MOV.U32 R8, RZ, RZ, 0x0 ;  /* 0x00000000ff087424 */ /* 0x000fe400078e00ff */
[----:B------:R-:W-:Y:S01]  /*14580*/  IMAD.MOV.U32 R9, RZ, RZ, 0x14f00000 ;  /* 0x14f00000ff097424 */ /* 0x000fe200078e00ff */
[----:B------:R-:W-:Y:S06]  /*14590*/  @P1 BRA `(.L_x_1093) ;  /* 0x00000000001c1947 */ /* 0x000fec0003800000 */
[----:B------:R-:W3:Y:S01]  /*145a0*/  S2R R5, SR_TID.X ;  /* 0x0000000000057919 */ /* 0x000ee20000002100 */
[----:B-12---:R-:W-:-:S04]  /*145b0*/  IMAD.MOV.U32 R2, RZ, RZ, 0x6000 ;  /* 0x00006000ff027424 */ /* 0x006fc800078e00ff */
[----:B------:R4:W-:Y:S01]  /*145c0*/  SYNCS.ARRIVE.TRANS64 RZ, [R3+URZ+0x22830], R2 ;  /* 0x0228300203ff79a7 */ /* 0x0009e2000800003f */
[----:B---3--:R-:W-:-:S04]  /*145d0*/  LOP3.LUT R5, R5, 0x1f, RZ, 0xc0, !PT ;  /* 0x0000001f05057812 */ /* 0x008fc800078ec0ff */
[----:B------:R-:W-:-:S13]  /*145e0*/  ISETP.NE.AND P0, PT, R5, RZ, PT ;  /* 0x000000ff0500720c */ /* 0x000fda0003f05270 */
[----:B----4-:R-:W-:Y:S05]  /*145f0*/  @!P0 BRA `(.L_x_1093) ;  /* 0x0000000000048947 */ /* 0x010fea0003800000 */
[----:B------:R-:W-:Y:S01]  /*14600*/  BPT.TRAP 0x1 ;  /* 0x000000040000795c */ /* 0x000fe20000300000 */
.L_x_1093:
[----:B------:R-:W-:Y:S05]  /*14610*/  BSYNC B1 ;  /* 0x0000000000017941 */ /* 0x000fea0003800000 */
.L_x_1092:
[----:B------:R-:W-:Y:S01]  /*14620*/  R2UR UR10, R10 ;  /* 0x000000000a0a72ca */ /* 0x000fe200000e0000 */
[----:B-12---:R-:W-:Y:S01]  /*14630*/  IMAD R2, R19, 0x6000, R17 ;  /* 0x0000600013027824 */ /* 0x006fe200078e0211 */
[----:B------:R-:W-:Y:S01]  /*14640*/  R2UR UR6, R8 ;  /* 0x00000000080672ca */ /* 0x000fe200000e0000 */
[----:B------:R-:W-:Y:S01]  /*14650*/  UIADD3 UR4, UP0, UR48, 0x370, URZ ;  /* 0x0000037030047890 */ /* 0x000fe2000ff1e03f */
[----:B------:R-:W-:Y:S01]  /*14660*/  R2UR UR7, R9 ;  /* 0x00000000090772ca */ /* 0x000fe200000e0000 */
[----:B------:R-:W-:Y:S01]  /*14670*/  VIADD R3, R3, 0x22830 ;  /* 0x0002283003037836 */ /* 0x000fe20000000000 */
[----:B------:R-:W-:Y:S01]  /*14680*/  PLOP3.LUT P0, PT, PT, PT, PT, 0x80, 0x0 ;  /* 0x000000000000781c */ /* 0x000fe20003f0f070 */
[----:B------:R-:W-:Y:S01]  /*14690*/  VIADD R5, R2, 0x16400 ;  /* 0x0001640002057836 */ /* 0x000fe20000000000 */
[----:B------:R-:W-:-:S12]  /*146a0*/  UIADD3.X UR5, URZ, UR49, URZ, UP0, !UPT ;  /* 0x000000313f057290 */ /* 0x000fd800087fe43f */
.L_x_1094:
        /* <DEDUP_REMOVED lines=15> */
.L_x_1095:
        /* <DEDUP_REMOVED lines=15> */
.L_x_1096:
        /* <DEDUP_REMOVED lines=10> */
.L_x_1083:
[----:B------:R-:W-:Y:S05]  /*14930*/  BSYNC B0 ;  /* 0x0000000000007941 */ /* 0x000fea0003800000 */
.L_x_1082:
[----:B------:R-:W-:-:S06]  /*14940*/  UISETP.NE.AND UP0, UPT, UR39, 0x3, UPT ;  /* 0x000000032700788c */ /* 0x000fcc000bf05270 */
[----:B------:R-:W-:-:S13]  /*14950*/  PLOP3.LUT P0, PT, PT, PT, UP0, 0x80, 0x0 ;  /* 0x000000000000781c */ /* 0x000fda0003f0f008 */
[----:B------:R-:W-:Y:S05]  /*14960*/  @!P0 BRA `(.L_x_1097) ;  /* 0x0000000000048947 */ /* 0x000fea0003800000 */
[----:B------:R-:W-:Y:S01]  /*14970*/  BPT.TRAP 0x1 ;  /* 0x000000040000795c */ /* 0x000fe20000300000 */
.L_x_1097:
[----:B------:R-:W-:Y:S01]  /*14980*/  IMAD.U32 R2, RZ, RZ, UR47 ;  /* 0x0000002fff027e24 */ /* 0x000fe2000f8e00ff */
[----:B------:R-:W-:Y:S01]  /*14990*/  BSSY B0, `(.L_x_1098) ;  /* 0x0000007000007945 */ /* 0x000fe20003800000 */
[----:B------:R-:W-:-:S03]  /*149a0*/  IMAD R20, R6, 0x8, R17 ;  /* 0x0000000806147824 */ /* 0x000fc600078e0211 */
[----:B------:R-:W-:Y:S02]  /*149b0*/  ISETP.NE.AND P0, PT, R2, 0x3, PT ;  /* 0x000000030200780c */ /* 0x000fe40003f05270 */
[----:B------:R-:W-:-:S04]  /*149c0*/  LOP3.LUT R2, R7, 0x1, RZ, 0x3c, !PT ;  /* 0x0000000107027812 */ /* 0x000fc800078e3cff */
[----:B------:R-:W-:-:S04]  /*149d0*/  SHF.L.U32 R2, R2, 0x1f, RZ ;  /* 0x0000001f02027819 */ /* 0x000fc800000006ff */
[----:B------:R-:W1:Y:S02]  /*149e0*/  SYNCS.PHASECHK.TRANS64.TRYWAIT P1, [R20+URZ+0x22870], R2 ;  /* 0x02287002140075a7 */ /* 0x000e64000802017f */
[----:B-1----:R-:W-:Y:S05]  /*149f0*/  @!P1 BRA `(.L_x_1099) ;  /* 0x0000001c00a49947 */ /* 0x002fea0003800000 */
.L_x_1151:
[----:B------:R-:W-:Y:S05]  /*14a00*/  BSYNC B0 ;  /* 0x0000000000007941 */ /* 0x000fea0003800000 */
.L_x_1098:
[----:B------:R-:W-:Y:S05]  /*14a10*/  @!P0 BRA `(.L_x_1100) ;  /* 0x0000000000048947 */ /* 0x000fea0003800000 */
[----:B------:R-:W-:Y:S01]  /*14a20*/  BPT.TRAP 0x1 ;  /* 0x000000040000795c */ /* 0x000fe20000300000 */
.L_x_1100:
[----:B-1----:R-:W-:Y:S01]  /*14a30*/  SHF.L.U32 R2, R7, 0x1f, RZ ;  /* 0x0000001f07027819 */ /* 0x002fe200000006ff */
[----:B------:R-:W-:-:S03]  /*14a40*/  IMAD.SHL.U32 R3, R6, 0x4000, RZ ;  /* 0x0000400006037824 */ /* 0x000fc600078e00ff */
[----:B------:R-:W1:Y:S02]  /*14a50*/  SYNCS.PHASECHK.TRANS64.TRYWAIT P1, [R20+URZ+0x22860], R2 ;  /* 0x02286002140075a7 */ /* 0x000e64000802017f */
[----:B-1----:R-:W-:Y:S05]  /*14a60*/  @!P1 BRA `(.L_x_1101) ;  /* 0x0000001c009c9947 */ /* 0x002fea0003800000 */
.L_x_1152:
[----:B------:R-:W1:Y:S04]  /*14a70*/  LDL R4, [R1+0x1c] ;  /* 0x00001c0001047983 */ /* 0x000e680000100800 */
[----:B------:R-:W2:Y:S04]  /*14a80*/  LDL R12, [R1+0x10] ;  /* 0x00001000010c7983 */ /* 0x000ea80000100800 */
[----:B------:R-:W3:Y:S01]  /*14a90*/  LDL R13, [R1+0x18] ;  /* 0x00001800010d7983 */ /* 0x000ee20000100800 */
[----:B------:R-:W-:Y:S05]  /*14aa0*/  WARPSYNC.ALL ;  /* 0x0000000000007948 */ /* 0x000fea0003800000 */
[----:B-1----:R-:W-:-:S05]  /*14ab0*/  LOP3.LUT R2, R3, R4, RZ, 0xfc, !PT ;  /* 0x0000000403027212 */ /* 0x002fca00078efcff */
[----:B------:R-:W-:-:S05]  /*14ac0*/  IMAD.IADD R2, R17, 0x1, R2 ;  /* 0x0000000111027824 */ /* 0x000fca00078e0202 */
[----:B------:R-:W1:Y:S01]  /*14ad0*/  LDSM.16.MT88.4 R8, [R2+0x8400] ;  /* 0x008400000208783b */ /* 0x000e620000004200 */
[----:B--2---:R-:W-:Y:S01]  /*14ae0*/  IMAD.IADD R18, R12, 0x1, R2 ;  /* 0x000000010c127824 */ /* 0x004fe200078e0202 */
[----:B---3--:R-:W-:Y:S02]  /*14af0*/  IADD3 R3, R17, R3, R13 ;  /* 0x0000000311037210 */ /* 0x008fe40007ffe00d */
[C-C-:B-1----:R-:W-:Y:S02]  /*14b00*/  PRMT R4, R8.reuse, 0x6420, R9.reuse ;  /* 0x0000642008047816 */ /* 0x142fe40000000009 */
[----:B------:R-:W-:Y:S02]  /*14b10*/  PRMT R5, R8, 0x7531, R9 ;  /* 0x0000753108057816 */ /* 0x000fe40000000009 */
[C-C-:B------:R-:W-:Y:S02]  /*14b20*/  PRMT R6, R10.reuse, 0x6420, R11.reuse ;  /* 0x000064200a067816 */ /* 0x140fe4000000000b */
[----:B------:R-:W-:-:S02]  /*14b30*/  PRMT R7, R10, 0x7531, R11 ;  /* 0x000075310a077816 */ /* 0x000fc4000000000b */
[----:B------:R-:W1:Y:S04]  /*14b40*/  LDSM.16.MT88.4 R8, [R18+0x8400] ;  /* 0x008400001208783b */ /* 0x000e680000004200 */
[----:B------:R2:W-:Y:S02]  /*14b50*/  STSM.16.M88.4 [R3+0x400], R4 ;  /* 0x0004000403007844 */ /* 0x0005e40000000200 */
[----:B--2---:R-:W-:Y:S01]  /*14b60*/  IMAD.MOV.U32 R7, RZ, RZ, R12 ;  /* 0x000000ffff077224 */ /* 0x004fe200078e000c */
[C-C-:B-1----:R-:W-:Y:S02]  /*14b70*/  PRMT R12, R8.reuse, 0x6420, R9.reuse ;  /* 0x00006420080c7816 */ /* 0x142fe40000000009 */
[----:B------:R-:W-:Y:S02]  /*14b80*/  PRMT R13, R8, 0x7531, R9 ;  /* 0x00007531080d7816 */ /* 0x000fe40000000009 */
[----:B------:R-:W-:-:S02]  /*14b90*/  PRMT R14, R10, 0x6420, R11 ;  /* 0x000064200a0e7816 */ /* 0x000fc4000000000b */
[----:B------:R-:W-:-:S05]  /*14ba0*/  PRMT R15, R10, 0x7531, R11 ;  /* 0x000075310a0f7816 */ /* 0x000fca000000000b */
[----:B------:R1:W-:Y:S04]  /*14bb0*/  STSM.16.M88.4 [R3+0x2400], R12 ;  /* 0x0024000c03007844 */ /* 0x0003e80000000200 */
[----:B------:R-:W2:Y:S04]  /*14bc0*/  LDSM.16.MT88.4 R8, [R2+0x9400] ;  /* 0x009400000208783b */ /* 0x000ea80000004200 */
[----:B-1----:R-:W3:Y:S01]  /*14bd0*/  LDL R15, [R1+0xc] ;  /* 0x00000c00010f7983 */ /* 0x002ee20000100800 */
[----:B------:R-:W-:Y:S01]  /*14be0*/  IMAD.MOV.U32 R14, RZ, RZ, R7 ;  /* 0x000000ffff0e7224 */ /* 0x000fe200078e0007 */
[----:B--2---:R-:W-:-:S02]  /*14bf0*/  PRMT R4, R8, 0x6420, R9 ;  /* 0x0000642008047816 */ /* 0x004fc40000000009 */
[----:B------:R-:W-:Y:S02]  /*14c00*/  PRMT R5, R8, 0x7531, R9 ;  /* 0x0000753108057816 */ /* 0x000fe40000000009 */
[C-C-:B------:R-:W-:Y:S02]  /*14c10*/  PRMT R6, R10.reuse, 0x6420, R11.reuse ;  /* 0x000064200a067816 */ /* 0x140fe4000000000b */
[----:B------:R-:W-:Y:S02]  /*14c20*/  PRMT R7, R10, 0x7531, R11 ;  /* 0x000075310a077816 */ /* 0x000fe4000000000b */
[----:B------:R-:W1:Y:S02]  /*14c30*/  LDSM.16.MT88.4 R8, [R18+0x9400] ;  /* 0x009400001208783b */ /* 0x000e640000004200 */
[C-C-:B-1----:R-:W-:Y:S02]  /*14c40*/  PRMT R12, R8.reuse, 0x6420, R9.reuse ;  /* 0x00006420080c7816 */ /* 0x142fe40000000009 */
[----:B------:R-:W-:-:S02]  /*14c50*/  PRMT R13, R8, 0x7531, R9 ;  /* 0x00007531080d7816 */ /* 0x000fc40000000009 */
[----:B---3--:R-:W-:-:S05]  /*14c60*/  IADD3 R21, R15, 0x400, R3 ;  /* 0x000004000f157810 */ /* 0x008fca0007ffe003 */
[----:B------:R1:W-:Y:S02]  /*14c70*/  STSM.16.M88.4 [R21], R4 ;  /* 0x0000000415007844 */ /* 0x0003e40000000200 */
[----:B-1----:R-:W-:Y:S01]  /*14c80*/  IMAD.MOV.U32 R6, RZ, RZ, R14 ;  /* 0x000000ffff067224 */ /* 0x002fe200078e000e */
[C---:B------:R-:W-:Y:S01]  /*14c90*/  PRMT R14, R10.reuse, 0x6420, R11 ;  /* 0x000064200a0e7816 */ /* 0x040fe2000000000b */
[----:B------:R-:W-:Y:S01]  /*14ca0*/  IMAD.MOV.U32 R7, RZ, RZ, R15 ;  /* 0x000000ffff077224 */ /* 0x000fe200078e000f */
[----:B------:R-:W-:-:S05]  /*14cb0*/  PRMT R15, R10, 0x7531, R11 ;  /* 0x000075310a0f7816 */ /* 0x000fca000000000b */
[----:B------:R1:W-:Y:S04]  /*14cc0*/  STSM.16.M88.4 [R21+0x2000], R12 ;  /* 0x0020000c15007844 */ /* 0x0003e80000000200 */
[----:B------:R-:W2:Y:S01]  /*14cd0*/  LDSM.16.MT88.4 R8, [R2+0xa400] ;  /* 0x00a400000208783b */ /* 0x000ea20000004200 */
[----:B-1----:R-:W-:Y:S02]  /*14ce0*/  IMAD.MOV.U32 R14, RZ, RZ, R6 ;  /* 0x000000ffff0e7224 */ /* 0x002fe400078e0006 */
[----:B------:R-:W-:Y:S01]  /*14cf0*/  IMAD.MOV.U32 R15, RZ, RZ, R7 ;  /* 0x000000ffff0f7224 */ /* 0x000fe200078e0007 */
[C-C-:B--2---:R-:W-:Y:S02]  /*14d00*/  PRMT R4, R8.reuse, 0x6420, R9.reuse ;  /* 0x0000642008047816 */ /* 0x144fe40000000009 */
[----:B------:R-:W-:-:S02]  /*14d10*/  PRMT R5, R8, 0x7531, R9 ;  /* 0x0000753108057816 */ /* 0x000fc40000000009 */
[C-C-:B------:R-:W-:Y:S02]  /*14d20*/  PRMT R6, R10.reuse, 0x6420, R11.reuse ;  /* 0x000064200a067816 */ /* 0x140fe4000000000b */
[----:B------:R-:W-:Y:S02]  /*14d30*/  PRMT R7, R10, 0x7531, R11 ;  /* 0x000075310a077816 */ /* 0x000fe4000000000b */
[----:B------:R-:W1:Y:S01]  /*14d40*/  LDSM.16.MT88.4 R8, [R18+0xa400] ;  /* 0x00a400001208783b */ /* 0x000e620000004200 */
[----:B------:R-:W-:-:S05]  /*14d50*/  IADD3 R3, R14, 0x400, R3 ;  /* 0x000004000e037810 */ /* 0x000fca0007ffe003 */
[----:B------:R2:W-:Y:S02]  /*14d60*/  STSM.16.M88.4 [R3], R4 ;  /* 0x0000000403007844 */ /* 0x0005e40000000200 */
[----:B--2---:R-:W-:Y:S01]  /*14d70*/  IMAD.MOV.U32 R7, RZ, RZ, R15 ;  /* 0x000000ffff077224 */ /* 0x004fe200078e000f */
[C-C-:B-1----:R-:W-:Y:S02]  /*14d80*/  PRMT R12, R8.reuse, 0x6420, R9.reuse ;  /* 0x00006420080c7816 */ /* 0x142fe40000000009 */
[----:B------:R-:W-:Y:S02]  /*14d90*/  PRMT R13, R8, 0x7531, R9 ;  /* 0x00007531080d7816 */ /* 0x000fe40000000009 */
[C-C-:B------:R-:W-:Y:S02]  /*14da0*/  PRMT R14, R10.reuse, 0x6420, R11.reuse ;  /* 0x000064200a0e7816 */ /* 0x140fe4000000000b */
[----:B------:R-:W-:-:S05]  /*14db0*/  PRMT R15, R10, 0x7531, R11 ;  /* 0x000075310a0f7816 */ /* 0x000fca000000000b */
[----:B------:R1:W-:Y:S04]  /*14dc0*/  STSM.16.M88.4 [R3+0x2000], R12 ;  /* 0x0020000c03007844 */ /* 0x0003e80000000200 */
[----:B------:R-:W2:Y:S01]  /*14dd0*/  LDSM.16.MT88.4 R8, [R2+0xb400] ;  /* 0x00b400000208783b */ /* 0x000ea20000004200 */
[----:B-1----:R-:W-:Y:S01]  /*14de0*/  IMAD.MOV.U32 R15, RZ, RZ, R7 ;  /* 0x000000ffff0f7224 */ /* 0x002fe200078e0007 */
[C-C-:B--2---:R-:W-:Y:S02]  /*14df0*/  PRMT R4, R8.reuse, 0x6420, R9.reuse ;  /* 0x0000642008047816 */ /* 0x144fe40000000009 */
[----:B------:R-:W-:Y:S02]  /*14e00*/  PRMT R5, R8, 0x7531, R9 ;  /* 0x0000753108057816 */ /* 0x000fe40000000009 */
[----:B------:R-:W-:-:S02]  /*14e10*/  PRMT R6, R10, 0x6420, R11 ;  /* 0x000064200a067816 */ /* 0x000fc4000000000b */
[----:B------:R-:W-:Y:S02]  /*14e20*/  PRMT R7, R10, 0x7531, R11 ;  /* 0x000075310a077816 */ /* 0x000fe4000000000b */
[----:B------:R-:W1:Y:S01]  /*14e30*/  LDSM.16.MT88.4 R8, [R18+0xb400] ;  /* 0x00b400001208783b */ /* 0x000e620000004200 */
[----:B------:R-:W-:-:S05]  /*14e40*/  IMAD.IADD R3, R15, 0x1, R3 ;  /* 0x000000010f037824 */ /* 0x000fca00078e0203 */
[----:B------:R1:W-:Y:S02]  /*14e50*/  STSM.16.M88.4 [R3], R4 ;  /* 0x0000000403007844 */ /* 0x0003e40000000200 */
        /* <DEDUP_REMOVED lines=13> */
.L_x_1102:
[----:B-1----:R3:W5:Y:S01]  /*14f30*/  LDL R7, [R1] ;  /* 0x0000000001077983 */ /* 0x0027620000100800 */
[----:B--2---:R1:W-:Y:S01]  /*14f40*/  SYNCS.ARRIVE.TRANS64.A1T0 RZ, [R20+URZ+0x22850], RZ ;  /* 0x022850ff14ff79a7 */ /* 0x0043e2000810003f */
[----:B------:R-:W-:Y:S01]  /*14f50*/  IMAD.MOV.U32 R6, RZ, RZ, R19 ;  /* 0x000000ffff067224 */ /* 0x000fe200078e0013 */
[----:B------:R-:W2:Y:S02]  /*14f60*/  S2R R2, SR_TID.X ;  /* 0x0000000000027919 */ /* 0x000ea40000002100 */
[----:B--2---:R-:W-:Y:S01]  /*14f70*/  LOP3.LUT R2, R2, 0x7f, RZ, 0xc0, !PT ;  /* 0x0000007f02027812 */ /* 0x004fe200078ec0ff */
[----:B------:R-:W-:Y:S03]  /*14f80*/  BAR.SYNC.DEFER_BLOCKING 0x2, 0x80 ;  /* 0x0082000000007b1d */ /* 0x000fe60000010000 */
[----:B------:R-:W-:-:S13]  /*14f90*/  ISETP.NE.AND P0, PT, R2, RZ, PT ;  /* 0x000000ff0200720c */ /* 0x000fda0003f05270 */
[----:B-1----:R-:W-:-:S05]  /*14fa0*/  @!P0 VIADD R20, R20, 0x22880 ;  /* 0x0002288014148836 */ /* 0x002fca0000000000 */
[----:B------:R-:W-:-:S04]  /*14fb0*/  @!P0 PRMT R20, RZ, 0x654, R20 ;  /* 0x00000654ff148816 */ /* 0x000fc80000000014 */
[----:B------:R3:W-:Y:S01]  /*14fc0*/  @!P0 SYNCS.ARRIVE.TRANS64.RED.A1T0 RZ, [R20+URZ], RZ ;  /* 0x000000ff14ff89a7 */ /* 0x0007e2000810043f */
[C---:B------:R-:W-:Y:S01]  /*14fd0*/  ISETP.GT.AND P0, PT, R0.reuse, UR40, PT ;  /* 0x0000002800007c0c */ /* 0x040fe2000bf04270 */
[----:B------:R-:W-:-:S12]  /*14fe0*/  VIADD R0, R0, 0xffffffff ;  /* 0xffffffff00007836 */ /* 0x000fd80000000000 */
[----:B---3--:R-:W-:Y:S05]  /*14ff0*/  @P0 BRA `(.L_x_1103) ;  /* 0xfffffff000200947 */ /* 0x008fea000383ffff */
.L_x_1081:
[----:B------:R-:W2:Y:S01]  /*15000*/  S2R R2, SR_TID.X ;  /* 0x0000000000027919 */ /* 0x000ea20000002100 */
[----:B------:R-:W-:Y:S01]  /*15010*/  BSSY B0, `(.L_x_1104) ;  /* 0x0000011000007945 */ /* 0x000fe20003800000 */
[----:B--2---:R-:W-:-:S04]  /*15020*/  LOP3.LUT R2, R2, 0x7f, RZ, 0xc0, !PT ;  /* 0x0000007f02027812 */ /* 0x004fc800078ec0ff */
[----:B------:R-:W-:-:S13]  /*15030*/  ISETP.NE.AND P0, PT, R2, RZ, PT ;  /* 0x000000ff0200720c */ /* 0x000fda0003f05270 */
[----:B------:R-:W-:Y:S05]  /*15040*/  @P0 BRA `(.L_x_1105) ;  /* 0x0000000000340947 */ /* 0x000fea0003800000 */
[----:B------:R-:W2:Y:S01]  /*15050*/  S2R R3, SR_LANEID ;  /* 0x0000000000037919 */ /* 0x000ea20000000000 */
[----:B------:R-:W-:Y:S01]  /*15060*/  VOTEU.ANY UR4, UPT, PT ;  /* 0x0000000000047886 */ /* 0x000fe200038e0100 */
[----:B------:R-:W3:Y:S01]  /*15070*/  LDC.64 R4, c[0x0][0xc80] ;  /* 0x00032000ff047b82 */ /* 0x000ee20000000a00 */
[----:B-1----:R-:W2:Y:S08]  /*15080*/  FLO.U32 R0, UR4 ;  /* 0x0000000400007d00 */ /* 0x002eb000080e0000 */
[----:B------:R-:W3:Y:S01]  /*15090*/  POPC R2, UR4 ;  /* 0x0000000400027d09 */ /* 0x000ee20008000000 */
[----:B--2---:R-:W-:-:S13]  /*150a0*/  ISETP.EQ.U32.AND P1, PT, R0, R3, PT ;  /* 0x000000030000720c */ /* 0x004fda0003f22070 */
[----:B---3--:R-:W2:Y:S01]  /*150b0*/  @P1 ATOMG.E.ADD.STRONG.GPU PT, R5, desc[UR44][R4.64], R2 ;  /* 0x00000002040519a8 */ /* 0x008ea200081ee1ec */
[----:B------:R-:W1:Y:S02]  /*150c0*/  S2R R3, SR_LTMASK ;  /* 0x0000000000037919 */ /* 0x000e640000003900 */
[----:B-1----:R-:W-:-:S06]  /*150d0*/  LOP3.LUT R3, R3, UR4, RZ, 0xc0, !PT ;  /* 0x0000000403037c12 */ /* 0x002fcc000f8ec0ff */
[----:B------:R-:W1:Y:S01]  /*150e0*/  POPC R3, R3 ;  /* 0x0000000300037309 */ /* 0x000e620000000000 */
[----:B--2---:R-:W1:Y:S02]  /*150f0*/  SHFL.IDX PT, R0, R5, R0, 0x1f ;  /* 0x00001f0005007589 */ /* 0x004e6400000e0000 */
[----:B-1----:R-:W-:-:S05]  /*15100*/  IADD3 R0, R0, UR43, R3 ;  /* 0x0000002b00007c10 */ /* 0x002fca000fffe003 */
[----:B------:R2:W-:Y:S02]  /*15110*/  STL [R1+0x24], R0 ;  /* 0x0000240001007387 */ /* 0x0005e40000100800 */
.L_x_1105:
[----:B------:R-:W-:Y:S05]  /*15120*/  BSYNC B0 ;  /* 0x0000000000007941 */ /* 0x000fea0003800000 */
.L_x_1104:
[----:B------:R-:W-:-:S06]  /*15130*/  UISETP.NE.AND UP0, UPT, UR39, 0x3, UPT ;  /* 0x000000032700788c */ /* 0x000fcc000bf05270 */
[----:B------:R-:W-:-:S13]  /*15140*/  PLOP3.LUT P1, PT, PT, PT, UP0, 0x80, 0x0 ;  /* 0x000000000000781c */ /* 0x000fda0003f2f008 */
[----:B------:R-:W-:Y:S05]  /*15150*/  @!P1 BRA `(.L_x_1106) ;  /* 0x0000000000049947 */ /* 0x000fea0003800000 */
[----:B------:R-:W-:Y:S01]  /*15160*/  BPT.TRAP 0x1 ;  /* 0x000000040000795c */ /* 0x000fe20000300000 */
.L_x_1106:
[----:B------:R-:W3:Y:S01]  /*15170*/  LDL R2, [R1] ;  /* 0x0000000001027983 */ /* 0x000ee20000100800 */
[----:B------:R-:W-:Y:S01]  /*15180*/  IMAD R16, R19, 0x8, R17 ;  /* 0x0000000813107824 */ /* 0x000fe200078e0211 */
[----:B------:R-:W-:Y:S01]  /*15190*/  BSSY B0, `(.L_x_1107) ;  /* 0x0000007000007945 */ /* 0x000fe20003800000 */
[----:B-12---:R-:W-:-:S05]  /*151a0*/  IMAD.U32 R0, RZ, RZ, UR47 ;  /* 0x0000002fff007e24 */ /* 0x006fca000f8e00ff */
[----:B------:R-:W-:Y:S02]  /*151b0*/  ISETP.NE.AND P2, PT, R0, 0x3, PT ;  /* 0x000000030000780c */ /* 0x000fe40003f45270 */
[----:B---3--:R-:W-:-:S04]  /*151c0*/  LOP3.LUT R3, R2, 0x1, RZ, 0x3c, !PT ;  /* 0x0000000102037812 */ /* 0x008fc800078e3cff */
[----:B------:R-:W-:-:S04]  /*151d0*/  SHF.L.U32 R3, R3, 0x1f, RZ ;  /* 0x0000001f03037819 */ /* 0x000fc800000006ff */
[----:B------:R-:W1:Y:S02]  /*151e0*/  SYNCS.PHASECHK.TRANS64.TRYWAIT P1, [R16+URZ+0x22870], R3 ;  /* 0x02287003100075a7 */ /* 0x000e64000802017f */
[----:B-1----:R-:W-:Y:S05]  /*151f0*/  @!P1 BRA `(.L_x_1108) ;  /* 0x0000001400cc9947 */ /* 0x002fea0003800000 */
.L_x_1153:
[----:B------:R-:W-:Y:S05]  /*15200*/  BSYNC B0 ;  /* 0x0000000000007941 */ /* 0x000fea0003800000 */
.L_x_1107:
[----:B------:R-:W-:Y:S05]  /*15210*/  @!P2 BRA `(.L_x_1109) ;  /* 0x000000000004a947 */ /* 0x000fea0003800000 */
[----:B------:R-:W-:Y:S01]  /*15220*/  BPT.TRAP 0x1 ;  /* 0x000000040000795c */ /* 0x000fe20000300000 */
.L_x_1109:
[----:B------:R-:W1:Y:S02]  /*15230*/  LDL R0, [R1] ;  /* 0x0000000001007983 */ /* 0x000e640000100800 */
[----:B-1----:R-:W-:-:S04]  /*15240*/  SHF.L.U32 R3, R0, 0x1f, RZ ;  /* 0x0000001f00037819 */ /* 0x002fc800000006ff */
[----:B------:R-:W1:Y:S02]  /*15250*/  SYNCS.PHASECHK.TRANS64.TRYWAIT P1, [R16+URZ+0x22860], R3 ;  /* 0x02286003100075a7 */ /* 0x000e64000802017f */
[----:B-1----:R-:W-:Y:S05]  /*15260*/  @!P1 BRA `(.L_x_1110) ;  /* 0x0000001400c49947 */ /* 0x002fea0003800000 */
.L_x_1154:
[----:B------:R-:W2:Y:S04]  /*15270*/  LDL R0, [R1+0x1c] ;  /* 0x00001c0001007983 */ /* 0x000ea80000100800 */
[----:B------:R-:W1:Y:S04]  /*15280*/  LDL R12, [R1+0x10] ;  /* 0x00001000010c7983 */ /* 0x000e680000100800 */
[----:B------:R-:W3:Y:S01]  /*15290*/  LDL R13, [R1+0x18] ;  /* 0x00001800010d7983 */ /* 0x000ee20000100800 */
[----:B------:R-:W-:Y:S01]  /*152a0*/  IMAD.SHL.U32 R2, R19, 0x4000, RZ ;  /* 0x0000400013027824 */ /* 0x000fe200078e00ff */
[----:B------:R-:W-:Y:S05]  /*152b0*/  WARPSYNC.ALL ;  /* 0x0000000000007948 */ /* 0x000fea0003800000 */
[----:B--2---:R-:W-:-:S05]  /*152c0*/  LOP3.LUT R0, R2, R0, RZ, 0xfc, !PT ;  /* 0x0000000002007212 */ /* 0x004fca00078efcff */
[----:B------:R-:W-:-:S05]  /*152d0*/  IMAD.IADD R0, R17, 0x1, R0 ;  /* 0x0000000111007824 */ /* 0x000fca00078e0200 */
[----:B0----5:R-:W0:Y:S01]  /*152e0*/  LDSM.16.MT88.4 R4, [R0+0x8400] ;  /* 0x008400000004783b */ /* 0x021e220000004200 */
[----:B-1----:R-:W-:Y:S01]  /*152f0*/  IMAD.IADD R3, R12, 0x1, R0 ;  /* 0x000000010c037824 */ /* 0x002fe200078e0200 */
[----:B---3--:R-:W-:Y:S02]  /*15300*/  IADD3 R2, R17, R2, R13 ;  /* 0x0000000211027210 */ /* 0x008fe40007ffe00d */
[C-C-:B0-----:R-:W-:Y:S02]  /*15310*/  PRMT R8, R4.reuse, 0x6420, R5.reuse ;  /* 0x0000642004087816 */ /* 0x141fe40000000005 */
[----:B------:R-:W-:Y:S02]  /*15320*/  PRMT R9, R4, 0x7531, R5 ;  /* 0x0000753104097816 */ /* 0x000fe40000000005 */
[C-C-:B------:R-:W-:Y:S02]  /*15330*/  PRMT R10, R6.reuse, 0x6420, R7.reuse ;  /* 0x00006420060a7816 */ /* 0x140fe40000000007 */
[----:B------:R-:W-:-:S02]  /*15340*/  PRMT R11, R6, 0x7531, R7 ;  /* 0x00007531060b7816 */ /* 0x000fc40000000007 */
[----:B------:R-:W0:Y:S04]  /*15350*/  LDSM.16.MT88.4 R4, [R3+0x8400] ;  /* 0x008400000304783b */ /* 0x000e280000004200 */
[----:B------:R0:W-:Y:S02]  /*15360*/  STSM.16.M88.4 [R2+0x400], R8 ;  /* 0x0004000802007844 */ /* 0x0001e40000000200 */
[C-C-:B0-----:R-:W-:Y:S02]  /*15370*/  PRMT R8, R4.reuse, 0x6420, R5.reuse ;  /* 0x0000642004087816 */ /* 0x141fe40000000005 */
[----:B------:R-:W-:Y:S02]  /*15380*/  PRMT R9, R4, 0x7531, R5 ;  /* 0x0000753104097816 */ /* 0x000fe40000000005 */
[----:B------:R-:W-:-:S02]  /*15390*/  PRMT R10, R6, 0x6420, R7 ;  /* 0x00006420060a7816 */ /* 0x000fc40000000007 */
[----:B------:R-:W-:-:S05]  /*153a0*/  PRMT R11, R6, 0x7531, R7 ;  /* 0x00007531060b7816 */ /* 0x000fca0000000007 */
[----:B------:R0:W-:Y:S04]  /*153b0*/  STSM.16.M88.4 [R2+0x2400], R8 ;  /* 0x0024000802007844 */ /* 0x0001e80000000200 */
[----:B------:R-:W1:Y:S04]  /*153c0*/  LDSM.16.MT88.4 R4, [R0+0x9400] ;  /* 0x009400000004783b */ /* 0x000e680000004200 */
[----:B0-----:R-:W2:Y:S01]  /*153d0*/  LDL R11, [R1+0xc] ;  /* 0x00000c00010b7983 */ /* 0x001ea20000100800 */
[----:B------:R-:W-:Y:S01]  /*153e0*/  IMAD.MOV.U32 R10, RZ, RZ, R12 ;  /* 0x000000ffff0a7224 */ /* 0x000fe200078e000c */
[----:B-1----:R-:W-:-:S02]  /*153f0*/  PRMT R12, R4, 0x6420, R5 ;  /* 0x00006420040c7816 */ /* 0x002fc40000000005 */
[----:B------:R-:W-:Y:S02]  /*15400*/  PRMT R13, R4, 0x7531, R5 ;  /* 0x00007531040d7816 */ /* 0x000fe40000000005 */
[C-C-:B------:R-:W-:Y:S02]  /*15410*/  PRMT R14, R6.reuse, 0x6420, R7.reuse ;  /* 0x00006420060e7816 */ /* 0x140fe40000000007 */
[----:B------:R-:W-:Y:S02]  /*15420*/  PRMT R15, R6, 0x7531, R7 ;  /* 0x00007531060f7816 */ /* 0x000fe40000000007 */
[----:B------:R-:W0:Y:S02]  /*15430*/  LDSM.16.MT88.4 R4, [R3+0x9400] ;  /* 0x009400000304783b */ /* 0x000e240000004200 */
[C-C-:B0-----:R-:W-:Y:S02]  /*15440*/  PRMT R8, R4.reuse, 0x6420, R5.reuse ;  /* 0x0000642004087816 */ /* 0x141fe40000000005 */
[----:B------:R-:W-:-:S02]  /*15450*/  PRMT R9, R4, 0x7531, R5 ;  /* 0x0000753104097816 */ /* 0x000fc40000000005 */
[----:B--2---:R-:W-:-:S05]  /*15460*/  IADD3 R18, R11, 0x400, R2 ;  /* 0x000004000b127810 */ /* 0x004fca0007ffe002 */
[----:B------:R0:W-:Y:S02]  /*15470*/  STSM.16.M88.4 [R18], R12 ;  /* 0x0000000c12007844 */ /* 0x0001e40000000200 */
[----:B0-----:R-:W-:Y:S01]  /*15480*/  IMAD.MOV.U32 R14, RZ, RZ, R10 ;  /* 0x000000ffff0e7224 */ /* 0x001fe200078e000a */
[C---:B------:R-:W-:Y:S01]  /*15490*/  PRMT R10, R6.reuse, 0x6420, R7 ;  /* 0x00006420060a7816 */ /* 0x040fe20000000007 */
[----:B------:R-:W-:Y:S01]  /*154a0*/  IMAD.MOV.U32 R15, RZ, RZ, R11 ;  /* 0x000000ffff0f7224 */ /* 0x000fe200078e000b */
[----:B------:R-:W-:-:S05]  /*154b0*/  PRMT R11, R6, 0x7531, R7 ;  /* 0x00007531060b7816 */ /* 0x000fca0000000007 */
[----:B------:R0:W-:Y:S04]  /*154c0*/  STSM.16.M88.4 [R18+0x2000], R8 ;  /* 0x0020000812007844 */ /* 0x0001e80000000200 */
[----:B------:R-:W1:Y:S01]  /*154d0*/  LDSM.16.MT88.4 R4, [R0+0xa400] ;  /* 0x00a400000004783b */ /* 0x000e620000004200 */
[----:B0-----:R-:W-:Y:S02]  /*154e0*/  IMAD.MOV.U32 R11, RZ, RZ, R14 ;  /* 0x000000ffff0b7224 */ /* 0x001fe400078e000e */
[----:B------:R-:W-:Y:S01]  /*154f0*/  IMAD.MOV.U32 R18, RZ, RZ, R15 ;  /* 0x000000ffff127224 */ /* 0x000fe200078e000f */
[C-C-:B-1----:R-:W-:Y:S02]  /*15500*/  PRMT R12, R4.reuse, 0x6420, R5.reuse ;  /* 0x00006420040c7816 */ /* 0x142fe40000000005 */
[----:B------:R-:W-:-:S02]  /*15510*/  PRMT R13, R4, 0x7531, R5 ;  /* 0x00007531040d7816 */ /* 0x000fc40000000005 */
[C-C-:B------:R-:W-:Y:S02]  /*15520*/  PRMT R14, R6.reuse, 0x6420, R7.reuse ;  /* 0x00006420060e7816 */ /* 0x140fe40000000007 */
[----:B------:R-:W-:Y:S02]  /*15530*/  PRMT R15, R6, 0x7531, R7 ;  /* 0x00007531060f7816 */ /* 0x000fe40000000007 */
[----:B------:R-:W0:Y:S01]  /*15540*/  LDSM.16.MT88.4 R4, [R3+0xa400] ;  /* 0x00a400000304783b */ /* 0x000e220000004200 */
[----:B------:R-:W-:-:S05]  /*15550*/  IADD3 R2, R11, 0x400, R2 ;  /* 0x000004000b027810 */ /* 0x000fca0007ffe002 */
[----:B------:R-:W-:Y:S01]  /*15560*/  STSM.16.M88.4 [R2], R12 ;  /* 0x0000000c02007844 */ /* 0x000fe20000000200 */
        /* <DEDUP_REMOVED lines=10> */
[----:B------:R-:W0:Y:S01]  /*15610*/  LDSM.16.MT88.4 R4, [R3+0xb400] ;  /* 0x00b400000304783b */ /* 0x000e220000004200 */
[----:B------:R-:W-:-:S05]  /*15620*/  IMAD.IADD R2, R18, 0x1, R2 ;  /* 0x0000000112027824 */ /* 0x000fca00078e0202 */
[----:B------:R1:W-:Y:S01]  /*15630*/  STSM.16.M88.4 [R2], R12 ;  /* 0x0000000c02007844 */ /* 0x0003e20000000200 */
[C-C-:B0-----:R-:W-:Y:S02]  /*15640*/  PRMT R8, R4.reuse, 0x6420, R5.reuse ;  /* 0x0000642004087816 */ /* 0x141fe40000000005 */
        /* <DEDUP_REMOVED lines=12> */
.L_x_1111:
[----:B-1----:R-:W2:Y:S01]  /*15710*/  LDL.LU R2, [R1] ;  /* 0x0000000001027983 */ /* 0x002ea20000300800 */
[----:B0-----:R0:W-:Y:S01]  /*15720*/  SYNCS.ARRIVE.TRANS64.A1T0 RZ, [R16+URZ+0x22850], RZ ;  /* 0x022850ff10ff79a7 */ /* 0x0011e2000810003f */
[----:B------:R-:W-:Y:S01]  /*15730*/  VIADD R19, R19, 0x1 ;  /* 0x0000000113137836 */ /* 0x000fe20000000000 */
[----:B------:R-:W-:Y:S04]  /*15740*/  BAR.SYNC.DEFER_BLOCKING 0x2, 0x80 ;  /* 0x0082000000007b1d */ /* 0x000fe80000010000 */
[----:B------:R-:W-:Y:S01]  /*15750*/  ISETP.NE.AND P1, PT, R19, 0x2, PT ;  /* 0x000000021300780c */ /* 0x000fe20003f25270 */
[----:B0-----:R-:W-:-:S03]  /*15760*/  @!P0 VIADD R16, R16, 0x22880 ;  /* 0x0002288010108836 */ /* 0x001fc60000000000 */
[----:B------:R-:W-:Y:S02]  /*15770*/  SEL R0, RZ, 0x1, P1 ;  /* 0x00000001ff007807 */ /* 0x000fe40000800000 */
[----:B------:R-:W-:Y:S02]  /*15780*/  SEL R19, R19, RZ, P1 ;  /* 0x000000ff13137207 */ /* 0x000fe40000800000 */
[----:B------:R-:W-:-:S04]  /*15790*/  @!P0 PRMT R16, RZ, 0x654, R16 ;  /* 0x00000654ff108816 */ /* 0x000fc80000000010 */
[----:B------:R1:W-:Y:S01]  /*157a0*/  @!P0 SYNCS.ARRIVE.TRANS64.RED.A1T0 RZ, [R16+URZ], RZ ;  /* 0x000000ff10ff89a7 */ /* 0x0003e2000810043f */
[----:B--2---:R-:W-:-:S05]  /*157b0*/  LOP3.LUT R2, R2, R0, RZ, 0x3c, !PT ;  /* 0x0000000002027212 */ /* 0x004fca00078e3cff */
[----:B------:R1:W-:Y:S02]  /*157c0*/  STL [R1], R2 ;  /* 0x0000000201007387 */ /* 0x0003e40000100800 */
.L_x_1056:
[----:B------:R-:W-:Y:S05]  /*157d0*/  BSYNC B7 ;  /* 0x0000000000077941 */ /* 0x000fea0003800000 */
.L_x_1054:
[----:B0-----:R-:W2:Y:S04]  /*157e0*/  LDL R0, [R1+0x4] ;  /* 0x0000040001007983 */ /* 0x001ea80000100800 */
[----:B-1----:R0:W5:Y:S01]  /*157f0*/  LDL R2, [R1+0x24] ;  /* 0x0000240001027983 */ /* 0x0021620000100800 */
[----:B--2---:R-:W-:-:S13]  /*15800*/  LOP3.LUT P1, RZ, R0, 0x4, RZ, 0xc0, !PT ;  /* 0x0000000400ff7812 */ /* 0x004fda000782c0ff */
[----:B0-----:R-:W-:Y:S05]  /*15810*/  @!P1 BRA `(.L_x_1112) ;  /* 0x0000000000249947 */ /* 0x001fea0003800000 */
[----:B------:R-:W0:Y:S08]  /*15820*/  S2UR UR5, SR_CgaCtaId ;  /* 0x00000000000579c3 */ /* 0x000e300000008800 */
[----:B------:R-:W-:Y:S06]  /*15830*/  BAR.SYNC.DEFER_BLOCKING 0x5, 0x180 ;  /* 0x0146000000007b1d */ /* 0x000fec0000010000 */
[----:B------:R-:W-:-:S02]  /*15840*/  UMOV UR4, 0x400 ;  /* 0x0000040000047882 */ /* 0x000fc40000000000 */
[----:B0-----:R-:W-:-:S06]  /*15850*/  ULEA UR4, UR5, UR4, 0x18 ;  /* 0x0000000405047291 */ /* 0x001fcc000f8ec03f */
[----:B------:R-:W-:-:S05]  /*15860*/  IMAD.U32 R17, RZ, RZ, UR4 ;  /* 0x00000004ff117e24 */ /* 0x000fca000f8e00ff */
[----:B-----5:R-:W0:Y:S04]  /*15870*/  LDS R2, [R17+0x228d0] ;  /* 0x0228d00011027984 */ /* 0x020e280000000800 */
[----:B0-----:R0:W-:Y:S01]  /*15880*/  STL [R1+0x24], R2 ;  /* 0x0000240201007387 */ /* 0x0011e20000100800 */
[----:B------:R-:W-:Y:S06]  /*15890*/  BAR.ARV 0x4, 0x180 ;  /* 0x0106000000007b1d */ /* 0x000fec0000002000 */
[----:B------:R-:W-:Y:S05]  /*158a0*/  BRA `(.L_x_1113) ;  /* 0x0000000000207947 */ /* 0x000fea0003800000 */
.L_x_1112:
[----:B------:R-:W0:Y:S01]  /*158b0*/  @!P0 S2R R3, SR_CgaCtaId ;  /* 0x0000000000038919 */ /* 0x000e220000008800 */
[----:B------:R-:W-:Y:S01]  /*158c0*/  @!P0 MOV R0, 0x400 ;  /* 0x0000040000008802 */ /* 0x000fe20000000f00 */
[----:B------:R-:W-:Y:S03]  /*158d0*/  BAR.SYNC.DEFER_BLOCKING 0x4, 0x180 ;  /* 0x0106000000007b1d */ /* 0x000fe60000010000 */
[----:B0-----:R-:W-:-:S03]  /*158e0*/  @!P0 LEA R17, R3, R0, 0x18 ;  /* 0x0000000003118211 */ /* 0x001fc600078ec0ff */
[----:B-----5:R-:W0:Y:S04]  /*158f0*/  SHFL.IDX PT, R0, R2, RZ, 0x1f ;  /* 0x00001fff02007589 */ /* 0x020e2800000e0000 */
[----:B------:R1:W-:Y:S04]  /*15900*/  @!P0 STS [R17+0x228d0], R2 ;  /* 0x0228d00211008388 */ /* 0x0003e80000000800 */
[----:B0-----:R1:W-:Y:S01]  /*15910*/  STL [R1+0x24], R0 ;  /* 0x0000240001007387 */ /* 0x0013e20000100800 */
[----:B------:R-:W-:Y:S06]  /*15920*/  BAR.ARV 0x5, 0x180 ;  /* 0x0146000000007b1d */ /* 0x000fec0000002000 */
.L_x_1113:
[----:B-1----:R-:W2:Y:S01]  /*15930*/  LDL R0, [R1+0x24] ;  /* 0x0000240001007983 */ /* 0x002ea20000100800 */
[----:B------:R-:W-:Y:S02]  /*15940*/  ULDC UR4, c[0x0][0xc38] ;  /* 0x00030e0000047ab9 */ /* 0x000fe40000000800 */
[----:B--2---:R-:W-:-:S13]  /*15950*/  ISETP.GE.AND P0, PT, R0, UR4, PT ;  /* 0x0000000400007c0c */ /* 0x004fda000bf06270 */
[----:B------:R-:W-:Y:S05]  /*15960*/  @!P0 BRA `(.L_x_1114) ;  /* 0xffffffc4007c8947 */ /* 0x000fea000383ffff */
.L_x_1045:
[----:B0-----:R-:W2:Y:S01]  /*15970*/  LDL.LU R0, [R1+0x28] ;  /* 0x0000280001007983 */ /* 0x001ea20000300800 */
[----:B------:R-:W-:Y:S01]  /*15980*/  BSSY B0, `(.L_x_1115) ;  /* 0x000000b000007945 */ /* 0x000fe20003800000 */
[----:B------:R-:W0:Y:S01]  /*15990*/  S2R R5, SR_CgaCtaId ;  /* 0x0000000000057919 */ /* 0x000e220000008800 */
[----:B--2---:R-:W-:-:S05]  /*159a0*/  VIADD R0, R0, 0x1 ;  /* 0x0000000100007836 */ /* 0x004fca0000000000 */
        /* <DEDUP_REMOVED lines=8> */
.L_x_1155:
[----:B------:R-:W-:Y:S05]  /*15a30*/  BSYNC B0 ;  /* 0x0000000000007941 */ /* 0x000fea0003800000 */
.L_x_1115:
[----:B------:R-:W-:-:S03]  /*15a40*/  UMOV UR4, 0xffffffff ;  /* 0xffffffff00047882 */ /* 0x000fc60000000000 */
[----:B------:R-:W-:Y:S05]  /*15a50*/  BRA.DIV UR4, `(.L_x_1117) ;  /* 0x0000000e04f07947 */ /* 0x000fea000b800000 */
[----:B------:R-:W1:Y:S02]  /*15a60*/  S2R R2, SR_TID.X ;  /* 0x0000000000027919 */ /* 0x000e640000002100 */
[----:B-1----:R-:W-:-:S04]  /*15a70*/  SHF.R.U32.HI R2, RZ, 0x5, R2 ;  /* 0x00000005ff027819 */ /* 0x002fc80000011602 */
[----:B------:R-:W-:-:S05]  /*15a80*/  LOP3.LUT R2, R2, 0x3, RZ, 0xc0, !PT ;  /* 0x0000000302027812 */ /* 0x000fca00078ec0ff */
[----:B------:R1:W2:Y:S02]  /*15a90*/  SHFL.IDX PT, R14, R2, RZ, 0x1f ;  /* 0x00001fff020e7589 */ /* 0x0002a400000e0000 */
.L_x_1158:
[----:B--2---:R-:W-:Y:S01]  /*15aa0*/  ISETP.NE.AND P0, PT, R14, RZ, PT ;  /* 0x000000ff0e00720c */ /* 0x004fe20003f05270 */
[----:B------:R-:W-:-:S12]  /*15ab0*/  BSSY B0, `(.L_x_1118) ;  /* 0x000002c000007945 */ /* 0x000fd80003800000 */
[----:B------:R-:W-:Y:S05]  /*15ac0*/  @P0 BRA `(.L_x_1119) ;  /* 0x0000000000a80947 */ /* 0x000fea0003800000 */
[----:B------:R-:W-:-:S03]  /*15ad0*/  UMOV UR4, 0xffffffff ;  /* 0xffffffff00047882 */ /* 0x000fc60000000000 */
[----:B------:R-:W-:Y:S05]  /*15ae0*/  BRA.DIV UR4, `(.L_x_1120) ;  /* 0x0000001204007947 */ /* 0x000fea000b800000 */
[----:B------:R-:W-:-:S13]  /*15af0*/  ELECT P6, URZ, PT ;  /* 0x00000000003f782f */ /* 0x000fda00038c0000 */
.L_x_1161:
[----:B------:R-:W-:Y:S05]  /*15b00*/  @!P6 BRA `(.L_x_1119) ;  /* 0x000000000098e947 */ /* 0x000fea0003800000 */
[----:B------:R-:W-:-:S06]  /*15b10*/  ULOP3.LUT UR4, UR38, 0x2, URZ, 0xfc, !UPT ;  /* 0x0000000226047892 */ /* 0x000fcc000f8efc3f */
[----:B-1----:R-:W-:-:S05]  /*15b20*/  IMAD.U32 R2, RZ, RZ, UR4 ;  /* 0x00000004ff027e24 */ /* 0x002fca000f8e00ff */
[----:B------:R-:W-:-:S13]  /*15b30*/  ISETP.NE.AND P0, PT, R2, 0x3, PT ;  /* 0x000000030200780c */ /* 0x000fda0003f05270 */
[----:B------:R-:W-:Y:S05]  /*15b40*/  @!P0 BRA `(.L_x_1121) ;  /* 0x0000000000048947 */ /* 0x000fea0003800000 */
[----:B------:R-:W-:Y:S01]  /*15b50*/  BPT.TRAP 0x1 ;  /* 0x000000040000795c */ /* 0x000fe20000300000 */
.L_x_1121:
[----:B------:R-:W2:Y:S01]  /*15b60*/  LDL.LU R7, [R1] ;  /* 0x0000000001077983 */ /* 0x000ea20000300800 */
[----:B------:R-:W-:Y:S02]  /*15b70*/  VIADD R2, R0, 0x22840 ;  /* 0x0002284000027836 */ /* 0x000fe40000000000 */
[C---:B0-----:R-:W-:Y:S02]  /*15b80*/  VIADD R3, R19.reuse, 0x1 ;  /* 0x0000000113037836 */ /* 0x041fe40000000000 */
[----:B------:R-:W-:-:S03]  /*15b90*/  IMAD R6, R19, 0x8, R2 ;  /* 0x0000000813067824 */ /* 0x000fc600078e0202 */
[----:B------:R-:W-:-:S04]  /*15ba0*/  ISETP.NE.AND P2, PT, R3, 0x2, PT ;  /* 0x000000020300780c */ /* 0x000fc80003f45270 */
[----:B------:R-:W-:Y:S02]  /*15bb0*/  SEL R4, RZ, 0x1, P2 ;  /* 0x00000001ff047807 */ /* 0x000fe40001000000 */
[----:B------:R-:W-:Y:S02]  /*15bc0*/  SEL R3, R3, RZ, P2 ;  /* 0x000000ff03037207 */ /* 0x000fe40001000000 */
[C---:B--2---:R-:W-:Y:S02]  /*15bd0*/  SHF.L.U32 R5, R7.reuse, 0x1f, RZ ;  /* 0x0000001f07057819 */ /* 0x044fe400000006ff */
[----:B------:R-:W-:Y:S01]  /*15be0*/  LOP3.LUT R4, R7, R4, RZ, 0x3c, !PT ;  /* 0x0000000407047212 */ /* 0x000fe200078e3cff */
[----:B------:R-:W-:Y:S01]  /*15bf0*/  IMAD R7, R3, 0x8, R2 ;  /* 0x0000000803077824 */ /* 0x000fe200078e0202 */
[----:B------:R-:W0:Y:S02]  /*15c00*/  SYNCS.PHASECHK.TRANS64.TRYWAIT P1, [R6+URZ], R5 ;  /* 0x00000005060075a7 */ /* 0x000e24000802017f */
[----:B------:R-:W-:Y:S01]  /*15c10*/  SHF.L.U32 R2, R4, 0x1f, RZ ;  /* 0x0000001f04027819 */ /* 0x000fe200000006ff */
[----:B0-----:R-:W-:Y:S06]  /*15c20*/  @!P1 BRA `(.L_x_1122) ;  /* 0x0000000c00d09947 */ /* 0x001fec0003800000 */
.L_x_1162:
[----:B------:R-:W1:Y:S02]  /*15c30*/  SYNCS.PHASECHK.TRANS64.TRYWAIT P1, [R7+URZ], R2 ;  /* 0x00000002070075a7 */ /* 0x000e64000802017f */
[----:B-1----:R-:W-:Y:S05]  /*15c40*/  @!P1 BRA `(.L_x_1123) ;  /* 0x0000000c00dc9947 */ /* 0x002fea0003800000 */
.L_x_1163:
[----:B------:R-:W-:Y:S05]  /*15c50*/  @!P0 BRA `(.L_x_1124) ;  /* 0x0000000000048947 */ /* 0x000fea0003800000 */
[----:B------:R-:W-:Y:S01]  /*15c60*/  BPT.TRAP 0x1 ;  /* 0x000000040000795c */ /* 0x000fe20000300000 */
.L_x_1124:
[----:B------:R-:W-:-:S04]  /*15c70*/  IMAD R4, R19, 0x8, R0 ;  /* 0x0000000813047824 */ /* 0x000fc800078e0200 */
[----:B------:R-:W2:Y:S02]  /*15c80*/  SYNCS.PHASECHK.TRANS64.TRYWAIT P1, [R4+URZ+0x22860], R5 ;  /* 0x02286005040075a7 */ /* 0x000ea4000802017f */
[----:B--2---:R-:W-:Y:S05]  /*15c90*/  @!P1 BRA `(.L_x_1125) ;  /* 0x0000000c00dc9947 */ /* 0x004fea0003800000 */
.L_x_1164:
[----:B------:R-:W-:Y:S05]  /*15ca0*/  @!P0 BRA `(.L_x_1126) ;  /* 0x0000000000048947 */ /* 0x000fea0003800000 */
[----:B------:R-:W-:Y:S01]  /*15cb0*/  BPT.TRAP 0x1 ;  /* 0x000000040000795c */ /* 0x000fe20000300000 */
.L_x_1126:
[----:B------:R-:W-:-:S04]  /*15cc0*/  IMAD R3, R3, 0x8, R0 ;  /* 0x0000000803037824 */ /* 0x000fc800078e0200 */
[----:B------:R-:W3:Y:S02]  /*15cd0*/  SYNCS.PHASECHK.TRANS64.TRYWAIT P1, [R3+URZ+0x22860], R2 ;  /* 0x02286002030075a7 */ /* 0x000ee4000802017f */
[----:B---3--:R-:W-:Y:S05]  /*15ce0*/  @!P1 BRA `(.L_x_1127) ;  /* 0x0000000c00dc9947 */ /* 0x008fea0003800000 */
.L_x_1165:
[----:B------:R-:W-:Y:S05]  /*15cf0*/  @!P0 BRA `(.L_x_1128) ;  /* 0x0000000000048947 */ /* 0x000fea0003800000 */
[----:B------:R-:W-:Y:S01]  /*15d00*/  BPT.TRAP 0x1 ;  /* 0x000000040000795c */ /* 0x000fe20000300000 */
.L_x_1128:
[----:B------:R-:W4:Y:S02]  /*15d10*/  SYNCS.PHASECHK.TRANS64.TRYWAIT P0, [R4+URZ+0x22880], R5 ;  /* 0x02288005040075a7 */ /* 0x000f24000800017f */
[----:B----4-:R-:W-:Y:S05]  /*15d20*/  @!P0 BRA `(.L_x_1129) ;  /* 0x0000000c00e08947 */ /* 0x010fea0003800000 */
.L_x_1130:
[----:B------:R0:W0:Y:S02]  /*15d30*/  SYNCS.PHASECHK.TRANS64.TRYWAIT P0, [R3+URZ+0x22880], R2 ;  /* 0x02288002030075a7 */ /* 0x000024000800017f */
[----:B0-----:R-:W-:Y:S05]  /*15d40*/  @!P0 NANOSLEEP.SYNCS 0x989680 ;  /* 0x009896800000895d */ /* 0x001fea0003900000 */
[----:B------:R-:W0:Y:S02]  /*15d50*/  @!P0 SYNCS.PHASECHK.TRANS64 P0, [R3+URZ+0x22880], R2 ;  /* 0x02288002030085a7 */ /* 0x000e24000800007f */
[----:B0-----:R-:W-:Y:S05]  /*15d60*/  @!P0 BRA `(.L_x_1130) ;  /* 0xfffffffc00f08947 */ /* 0x001fea000383ffff */
.L_x_1119:
[----:B------:R-:W-:Y:S05]  /*15d70*/  BSYNC B0 ;  /* 0x0000000000007941 */ /* 0x000fea0003800000 */
.L_x_1118:
[----:B------:R-:W-:Y:S05]  /*15d80*/  EXIT ;  /* 0x000000000000794d */ /* 0x000fea0003800000 */
.L_x_954:
[----:B0-----:R-:W-:-:S04]  /*15d90*/  IMAD.U32 R3, RZ, RZ, UR37 ;  /* 0x00000025ff037e24 */ /* 0x001fc8000f8e00ff */
[----:B------:R0:W1:Y:S03]  /*15da0*/  SYNCS.PHASECHK.TRANS64.TRYWAIT P1, [R3+URZ+0x22800], R2 ;  /* 0x02280002030075a7 */ /* 0x000066000802017f */
[----:B-1----:R-:W-:Y:S05]  /*15db0*/  @!P1 NANOSLEEP.SYNCS 0x989680 ;  /* 0x009896800000995d */ /* 0x002fea0003900000 */
[----:B------:R-:W1:Y:S02]  /*15dc0*/  @!P1 SYNCS.PHASECHK.TRANS64 P1, [R3+URZ+0x22800], R2 ;  /* 0x02280002030095a7 */ /* 0x000e64000802007f */
[----:B-1----:R-:W-:Y:S05]  /*15dd0*/  @!P1 BRA `(.L_x_954) ;  /* 0xfffffffc00ec9947 */ /* 0x002fea000383ffff */
[----:B------:R-:W-:Y:S05]  /*15de0*/  BRA `(.L_x_1131) ;  /* 0xfffffebc00a07947 */ /* 0x000fea000383ffff */
.L_x_958:
[----:B-1----:R1:W2:Y:S02]  /*15df0*/  SYNCS.PHASECHK.TRANS64.TRYWAIT P2, [R91+URZ+0x22830], R2 ;  /* 0x022830025b0075a7 */ /* 0x0022a4000804017f */
[----:B--2---:R-:W-:Y:S05]  /*15e00*/  @!P2 NANOSLEEP.SYNCS 0x989680 ;  /* 0x009896800000a95d */ /* 0x004fea0003900000 */
[----:B------:R-:W2:Y:S02]  /*15e10*/  @!P2 SYNCS.PHASECHK.TRANS64 P2, [R91+URZ+0x22830], R2 ;  /* 0x022830025b00a5a7 */ /* 0x000ea4000804007f */
[----:B--2---:R-:W-:Y:S05]  /*15e20*/  @!P2 BRA `(.L_x_958) ;  /* 0xfffffffc00f0a947 */ /* 0x004fea000383ffff */
[----:B------:R-:W-:Y:S05]  /*15e30*/  BRA `(.L_x_957) ;  /* 0xfffffebc00c47947 */ /* 0x000fea000383ffff */
.L_x_974:
[----:B-1----:R-:W-:-:S04]  /*15e40*/  IMAD.U32 R10, RZ, RZ, UR6 ;  /* 0x00000006ff0a7e24 */ /* 0x002fc8000f8e00ff */
[----:B------:R1:W2:Y:S03]  /*15e50*/  SYNCS.PHASECHK.TRANS64.TRYWAIT P2, [R10+URZ+0x22830], R7 ;  /* 0x022830070a0075a7 */ /* 0x0002a6000804017f */
[----:B--2---:R-:W-:Y:S05]  /*15e60*/  @!P2 NANOSLEEP.SYNCS 0x989680 ;  /* 0x009896800000a95d */ /* 0x004fea0003900000 */
[----:B------:R-:W2:Y:S02]  /*15e70*/  @!P2 SYNCS.PHASECHK.TRANS64 P2, [R10+URZ+0x22830], R7 ;  /* 0x022830070a00a5a7 */ /* 0x000ea4000804007f */
[----:B--2---:R-:W-:Y:S05]  /*15e80*/  @!P2 BRA `(.L_x_974) ;  /* 0xfffffffc00eca947 */ /* 0x004fea000383ffff */
[----:B------:R-:W-:Y:S05]  /*15e90*/  BRA `(.L_x_971) ;  /* 0xfffffef800307947 */ /* 0x000fea000383ffff */
.L_x_978:
[----:B-1----:R-:W-:-:S04]  /*15ea0*/  IMAD.U32 R10, RZ, RZ, UR6 ;  /* 0x00000006ff0a7e24 */ /* 0x002fc8000f8e00ff */
[----:B------:R1:W2:Y:S03]  /*15eb0*/  SYNCS.PHASECHK.TRANS64.TRYWAIT P2, [R10+URZ+0x22850], R7 ;  /* 0x022850070a0075a7 */ /* 0x0002a6000804017f */
[----:B--2---:R-:W-:Y:S05]  /*15ec0*/  @!P2 NANOSLEEP.SYNCS 0x989680 ;  /* 0x009896800000a95d */ /* 0x004fea0003900000 */
[----:B------:R-:W2:Y:S02]  /*15ed0*/  @!P2 SYNCS.PHASECHK.TRANS64 P2, [R10+URZ+0x22850], R7 ;  /* 0x022850070a00a5a7 */ /* 0x000ea4000804007f */
[----:B--2---:R-:W-:Y:S05]  /*15ee0*/  @!P2 BRA `(.L_x_978) ;  /* 0xfffffffc00eca947 */ /* 0x004fea000383ffff */
[----:B------:R-:W-:Y:S05]  /*15ef0*/  BRA `(.L_x_975) ;  /* 0xfffffef800d07947 */ /* 0x000fea000383ffff */
.L_x_996:
[----:B-1----:R-:W-:-:S04]  /*15f00*/  IMAD.U32 R7, RZ, RZ, UR6 ;  /* 0x00000006ff077e24 */ /* 0x002fc8000f8e00ff */
[----:B------:R1:W2:Y:S03]  /*15f10*/  SYNCS.PHASECHK.TRANS64.TRYWAIT P3, [R7+URZ+0x22830], R4 ;  /* 0x02283004070075a7 */ /* 0x0002a6000806017f */
[----:B--2---:R-:W-:Y:S05]  /*15f20*/  @!P3 NANOSLEEP.SYNCS 0x989680 ;  /* 0x009896800000b95d */ /* 0x004fea0003900000 */
[----:B------:R-:W2:Y:S02]  /*15f30*/  @!P3 SYNCS.PHASECHK.TRANS64 P3, [R7+URZ+0x22830], R4 ;  /* 0x022830040700b5a7 */ /* 0x000ea4000806007f */
[----:B--2---:R-:W-:Y:S05]  /*15f40*/  @!P3 BRA `(.L_x_996) ;  /* 0xfffffffc00ecb947 */ /* 0x004fea000383ffff */
[----:B------:R-:W-:Y:S05]  /*15f50*/  BRA `(.L_x_993) ;  /* 0xffffff3000747947 */ /* 0x000fea000383ffff */
.L_x_1000:
[----:B-1----:R-:W-:-:S04]  /*15f60*/  IMAD.U32 R7, RZ, RZ, UR6 ;  /* 0x00000006ff077e24 */ /* 0x002fc8000f8e00ff */
[----:B------:R1:W2:Y:S03]  /*15f70*/  SYNCS.PHASECHK.TRANS64.TRYWAIT P2, [R7+URZ+0x22850], R4 ;  /* 0x02285004070075a7 */ /* 0x0002a6000804017f */
[----:B--2---:R-:W-:Y:S05]  /*15f80*/  @!P2 NANOSLEEP.SYNCS 0x989680 ;  /* 0x009896800000a95d */ /* 0x004fea0003900000 */
[----:B------:R-:W2:Y:S02]  /*15f90*/  @!P2 SYNCS.PHASECHK.TRANS64 P2, [R7+URZ+0x22850], R4 ;  /* 0x022850040700a5a7 */ /* 0x000ea4000804007f */
[----:B--2---:R-:W-:Y:S05]  /*15fa0*/  @!P2 BRA `(.L_x_1000) ;  /* 0xfffffffc00eca947 */ /* 0x004fea000383ffff */
[----:B------:R-:W-:Y:S05]  /*15fb0*/  BRA `(.L_x_997) ;  /* 0xffffff3400207947 */ /* 0x000fea000383ffff */
.L_x_1007:
[----:B-1----:R-:W-:-:S04]  /*15fc0*/  IMAD.U32 R7, RZ, RZ, UR6 ;  /* 0x00000006ff077e24 */ /* 0x002fc8000f8e00ff */
[----:B------:R1:W2:Y:S03]  /*15fd0*/  SYNCS.PHASECHK.TRANS64.TRYWAIT P3, [R7+URZ+0x22830], R4 ;  /* 0x02283004070075a7 */ /* 0x0002a6000806017f */
[----:B--2---:R-:W-:Y:S05]  /*15fe0*/  @!P3 NANOSLEEP.SYNCS 0x989680 ;  /* 0x009896800000b95d */ /* 0x004fea0003900000 */
[----:B------:R-:W2:Y:S02]  /*15ff0*/  @!P3 SYNCS.PHASECHK.TRANS64 P3, [R7+URZ+0x22830], R4 ;  /* 0x022830040700b5a7 */ /* 0x000ea4000806007f */
[----:B--2---:R-:W-:Y:S05]  /*16000*/  @!P3 BRA `(.L_x_1007) ;  /* 0xfffffffc00ecb947 */ /* 0x004fea000383ffff */
[----:B------:R-:W-:Y:S05]  /*16010*/  BRA `(.L_x_1004) ;  /* 0xffffff5800047947 */ /* 0x000fea000383ffff */
.L_x_1011:
[----:B-1----:R-:W-:-:S04]  /*16020*/  IMAD.U32 R7, RZ, RZ, UR6 ;  /* 0x00000006ff077e24 */ /* 0x002fc8000f8e00ff */
[----:B------:R1:W2:Y:S03]  /*16030*/  SYNCS.PHASECHK.TRANS64.TRYWAIT P2, [R7+URZ+0x22850], R4 ;  /* 0x02285004070075a7 */ /* 0x0002a6000804017f */
[----:B--2---:R-:W-:Y:S05]  /*16040*/  @!P2 NANOSLEEP.SYNCS 0x989680 ;  /* 0x009896800000a95d */ /* 0x004fea0003900000 */
[----:B------:R-:W2:Y:S02]  /*16050*/  @!P2 SYNCS.PHASECHK.TRANS64 P2, [R7+URZ+0x22850], R4 ;  /* 0x022850040700a5a7 */ /* 0x000ea4000804007f */
[----:B--2---:R-:W-:Y:S05]  /*16060*/  @!P2 BRA `(.L_x_1011) ;  /* 0xfffffffc00eca947 */ /* 0x004fea000383ffff */
[----:B------:R-:W-:Y:S05]  /*16070*/  BRA `(.L_x_1008) ;  /* 0xffffff5800b07947 */ /* 0x000fea000383ffff */
.L_x_1025:
[----:B-1----:R-:W-:-:S04]  /*16080*/  IMAD.U32 R5, RZ, RZ, UR5 ;  /* 0x00000005ff057e24 */ /* 0x002fc8000f8e00ff */
[----:B------:R1:W2:Y:S03]  /*16090*/  SYNCS.PHASECHK.TRANS64.TRYWAIT P1, [R5+URZ+0x22850], R0 ;  /* 0x02285000050075a7 */ /* 0x0002a6000802017f */
[----:B--2---:R-:W-:Y:S05]  /*160a0*/  @!P1 NANOSLEEP.SYNCS 0x989680 ;  /* 0x009896800000995d */ /* 0x004fea0003900000 */
[----:B------:R-:W2:Y:S02]  /*160b0*/  @!P1 SYNCS.PHASECHK.TRANS64 P1, [R5+URZ+0x22850], R0 ;  /* 0x02285000050095a7 */ /* 0x000ea4000802007f */
[----:B--2---:R-:W-:Y:S05]  /*160c0*/  @!P1 BRA `(.L_x_1025) ;  /* 0xfffffffc00ec9947 */ /* 0x004fea000383ffff */
[----:B------:R-:W-:Y:S05]  /*160d0*/  BRA `(.L_x_1024) ;  /* 0xffffff8c00707947 */ /* 0x000fea000383ffff */
.L_x_1065:
[----:B------:R-:W-:Y:S02]  /*160e0*/  IMAD.MOV.U32 R13, RZ, RZ, R0 ;  /* 0x000000ffff0d7224 */ /* 0x000fe400078e0000 */
[----:B------:R-:W-:Y:S02]  /*160f0*/  IMAD.MOV.U32 R12, RZ, RZ, RZ ;  /* 0x000000ffff0c7224 */ /* 0x000fe400078e00ff */
[----:B------:R-:W-:Y:S02]  /*16100*/  IMAD.MOV.U32 R11, RZ, RZ, 0x1f ;  /* 0x0000001fff0b7424 */ /* 0x000fe400078e00ff */
[----:B------:R-:W-:-:S07]  /*16110*/  IMAD.MOV.U32 R15, RZ, RZ, -0x1 ;  /* 0xffffffffff0f7424 */ /* 0x000fce00078e00ff */
[----:B-1----:R-:W-:Y:S05]  /*16120*/  WARPSYNC.COLLECTIVE R15, `(.L_x_1132) ;  /* 0x000000000f087348 */ /* 0x002fea0003c00000 */
[----:B------:R0:W2:Y:S02]  /*16130*/  SHFL.IDX P6, R14, R13, R12, R11 ;  /* 0x0000000c0d0e7389 */ /* 0x0000a400000c000b */
[----:B012---:R-:W-:Y:S01]  /*16140*/  ENDCOLLECTIVE ;  /* 0x000000000000791b */ /* 0x007fe20003800000 */
.L_x_1132:
[----:B------:R-:W-:Y:S05]  /*16150*/  BRA `(.L_x_1133) ;  /* 0xffffffcc009c7947 */ /* 0x000fea000383ffff */
.L_x_1067:
[----:B------:R-:W-:Y:S01]  /*16160*/  BSSY B0, `(.L_x_1134) ;  /* 0x0000006000007945 */ /* 0x000fe20003800000 */
[----:B------:R-:W-:-:S07]  /*16170*/  IMAD.MOV.U32 R15, RZ, RZ, -0x1 ;  /* 0xffffffffff0f7424 */ /* 0x000fce00078e00ff */
[----:B-1----:R-:W-:Y:S05]  /*16180*/  WARPSYNC.COLLECTIVE R15, `(.L_x_1135) ;  /* 0x000000000f0c7348 */ /* 0x002fea0003c00000 */
[----:B------:R-:W-:Y:S02]  /*16190*/  ELECT P6, UR62, PT ;  /* 0x00000000003e782f */ /* 0x000fe400038c0000 */
[----:B------:R-:W-:Y:S01]  /*161a0*/  MOV R14, UR62 ;  /* 0x0000003e000e7c02 */ /* 0x000fe20008000f00 */
[----:B-1----:R-:W-:Y:S10]  /*161b0*/  ENDCOLLECTIVE ;  /* 0x000000000000791b */ /* 0x002ff40003800000 */
.L_x_1135:
[----:B------:R-:W-:Y:S05]  /*161c0*/  BSYNC B0 ;  /* 0x0000000000007941 */ /* 0x000fea0003800000 */
.L_x_1134:
[----:B------:R-:W-:Y:S05]  /*161d0*/  BRA `(.L_x_1136) ;  /* 0xffffffcc00ac7947 */ /* 0x000fea000383ffff */
.L_x_1069:
[----:B0-----:R0:W2:Y:S02]  /*161e0*/  SYNCS.PHASECHK.TRANS64.TRYWAIT P1, [R2+URZ+0x22880], R3 ;  /* 0x02288003020075a7 */ /* 0x0010a4000802017f */
[----:B--2---:R-:W-:Y:S05]  /*161f0*/  @!P1 NANOSLEEP.SYNCS 0x989680 ;  /* 0x009896800000995d */ /* 0x004fea0003900000 */
[----:B------:R-:W2:Y:S02]  /*16200*/  @!P1 SYNCS.PHASECHK.TRANS64 P1, [R2+URZ+0x22880], R3 ;  /* 0x02288003020095a7 */ /* 0x000ea4000802007f */
[----:B--2---:R-:W-:Y:S05]  /*16210*/  @!P1 BRA `(.L_x_1069) ;  /* 0xfffffffc00f09947 */ /* 0x004fea000383ffff */
[----:B------:R-:W-:Y:S05]  /*16220*/  BRA `(.L_x_1137) ;  /* 0xffffffd000087947 */ /* 0x000fea000383ffff */
.L_x_1071:
[----:B--2---:R2:W3:Y:S02]  /*16230*/  SYNCS.PHASECHK.TRANS64.TRYWAIT P1, [R2+URZ+0x22840], R3 ;  /* 0x02284003020075a7 */ /* 0x0044e4000802017f */
[----:B---3--:R-:W-:Y:S05]  /*16240*/  @!P1 NANOSLEEP.SYNCS 0x989680 ;  /* 0x009896800000995d */ /* 0x008fea0003900000 */
[----:B------:R-:W3:Y:S02]  /*16250*/  @!P1 SYNCS.PHASECHK.TRANS64 P1, [R2+URZ+0x22840], R3 ;  /* 0x02284003020095a7 */ /* 0x000ee4000802007f */
[----:B---3--:R-:W-:Y:S05]  /*16260*/  @!P1 BRA `(.L_x_1071) ;  /* 0xfffffffc00f09947 */ /* 0x008fea000383ffff */
[----:B------:R-:W-:Y:S05]  /*16270*/  BRA `(.L_x_1138) ;  /* 0xffffffd000547947 */ /* 0x000fea000383ffff */
.L_x_1075:
[----:B------:R-:W-:Y:S02]  /*16280*/  IMAD.MOV.U32 R13, RZ, RZ, R0 ;  /* 0x000000ffff0d7224 */ /* 0x000fe400078e0000 */
[----:B------:R-:W-:Y:S02]  /*16290*/  IMAD.MOV.U32 R12, RZ, RZ, RZ ;  /* 0x000000ffff0c7224 */ /* 0x000fe400078e00ff */
[----:B------:R-:W-:Y:S02]  /*162a0*/  IMAD.MOV.U32 R11, RZ, RZ, 0x1c1f ;  /* 0x00001c1fff0b7424 */ /* 0x000fe400078e00ff */
[----:B------:R-:W-:Y:S02]  /*162b0*/  IMAD.MOV.U32 R15, RZ, RZ, -0x1 ;  /* 0xffffffffff0f7424 */ /* 0x000fe400078e00ff */
[----:B------:R-:W-:-:S07]  /*162c0*/  VIADD R3, R18, UR42 ;  /* 0x0000002a12037c36 */ /* 0x000fce0008000000 */
[----:B-----5:R-:W-:Y:S05]  /*162d0*/  WARPSYNC.COLLECTIVE R15, `(.L_x_1139) ;  /* 0x000000000f087348 */ /* 0x020fea0003c00000 */
[----:B------:R0:W1:Y:S02]  /*162e0*/  SHFL.IDX P6, R14, R13, R12, R11 ;  /* 0x0000000c0d0e7389 */ /* 0x00006400000c000b */
[----:B01---5:R-:W-:Y:S01]  /*162f0*/  ENDCOLLECTIVE ;  /* 0x000000000000791b */ /* 0x023fe20003800000 */
.L_x_1139:
[----:B------:R-:W-:Y:S02]  /*16300*/  IMAD.MOV.U32 R13, RZ, RZ, R4 ;  /* 0x000000ffff0d7224 */ /* 0x000fe400078e0004 */
[----:B------:R-:W-:-:S07]  /*16310*/  IMAD.MOV.U32 R5, RZ, RZ, R14 ;  /* 0x000000ffff057224 */ /* 0x000fce00078e000e */
[----:B------:R-:W-:Y:S05]  /*16320*/  WARPSYNC.COLLECTIVE R15, `(.L_x_1140) ;  /* 0x000000000f087348 */ /* 0x000fea0003c00000 */
[----:B------:R0:W1:Y:S02]  /*16330*/  SHFL.IDX P6, R14, R13, R12, R11 ;  /* 0x0000000c0d0e7389 */ /* 0x00006400000c000b */
[----:B01----:R-:W-:Y:S01]  /*16340*/  ENDCOLLECTIVE ;  /* 0x000000000000791b */ /* 0x003fe20003800000 */
.L_x_1140:
        /* <DEDUP_REMOVED lines=9> */
.L_x_1141:
        /* <DEDUP_REMOVED lines=16> */
.L_x_1142:
[----:B------:R-:W-:Y:S02]  /*164e0*/  IMAD.MOV.U32 R13, RZ, RZ, R0 ;  /* 0x000000ffff0d7224 */ /* 0x000fe400078e0000 */
[----:B------:R-:W-:Y:S02]  /*164f0*/  IMAD.MOV.U32 R12, RZ, RZ, 0x2 ;  /* 0x00000002ff0c7424 */ /* 0x000fe400078e00ff */
[----:B------:R-:W-:-:S07]  /*16500*/  IMAD.MOV.U32 R6, RZ, RZ, R14 ;  /* 0x000000ffff067224 */ /* 0x000fce00078e000e */
[----:B------:R-:W-:Y:S05]  /*16510*/  WARPSYNC.COLLECTIVE R15, `(.L_x_1143) ;  /* 0x000000000f087348 */ /* 0x000fea0003c00000 */
[----:B------:R0:W1:Y:S02]  /*16520*/  SHFL.IDX P6, R14, R13, R12, R11 ;  /* 0x0000000c0d0e7389 */ /* 0x00006400000c000b */
[----:B01----:R-:W-:Y:S01]  /*16530*/  ENDCOLLECTIVE ;  /* 0x000000000000791b */ /* 0x003fe20003800000 */
.L_x_1143:
        /* <DEDUP_REMOVED lines=16> */
.L_x_1144:
[----:B------:R-:W-:Y:S02]  /*16640*/  IMAD.MOV.U32 R13, RZ, RZ, R0 ;  /* 0x000000ffff0d7224 */ /* 0x000fe400078e0000 */
[----:B------:R-:W-:Y:S02]  /*16650*/  IMAD.MOV.U32 R12, RZ, RZ, 0x3 ;  /* 0x00000003ff0c7424 */ /* 0x000fe400078e00ff */
[----:B------:R-:W-:-:S07]  /*16660*/  IMAD.MOV.U32 R6, RZ, RZ, R14 ;  /* 0x000000ffff067224 */ /* 0x000fce00078e000e */
[----:B------:R-:W-:Y:S05]  /*16670*/  WARPSYNC.COLLECTIVE R15, `(.L_x_1145) ;  /* 0x000000000f087348 */ /* 0x000fea0003c00000 */
[----:B------:R0:W1:Y:S02]  /*16680*/  SHFL.IDX P6, R14, R13, R12, R11 ;  /* 0x0000000c0d0e7389 */ /* 0x00006400000c000b */
[----:B01----:R-:W-:Y:S01]  /*16690*/  ENDCOLLECTIVE ;  /* 0x000000000000791b */ /* 0x003fe20003800000 */
.L_x_1145:
        /* <DEDUP_REMOVED lines=14> */
.L_x_1146:
[----:B------:R-:W-:Y:S01]  /*16780*/  IMAD.MOV.U32 R4, RZ, RZ, R14 ;  /* 0x000000ffff047224 */ /* 0x000fe200078e000e */
[----:B------:R-:W-:Y:S06]  /*16790*/  BRA `(.L_x_1147) ;  /* 0xffffffd400947947 */ /* 0x000fec000383ffff */
.L_x_1080:
[----:B-1----:R1:W2:Y:S02]  /*167a0*/  SYNCS.PHASECHK.TRANS64.TRYWAIT P0, [R17+URZ+0x22820], R0 ;  /* 0x02282000110075a7 */ /* 0x0022a4000800017f */
[----:B--2---:R-:W-:Y:S05]  /*167b0*/  @!P0 NANOSLEEP.SYNCS 0x989680 ;  /* 0x009896800000895d */ /* 0x004fea0003900000 */
[----:B------:R-:W2:Y:S02]  /*167c0*/  @!P0 SYNCS.PHASECHK.TRANS64 P0, [R17+URZ+0x22820], R0 ;  /* 0x02282000110085a7 */ /* 0x000ea4000800007f */
[----:B--2---:R-:W-:Y:S05]  /*167d0*/  @!P0 BRA `(.L_x_1080) ;  /* 0xfffffffc00f08947 */ /* 0x004fea000383ffff */
[----:B------:R-:W-:Y:S05]  /*167e0*/  BRA `(.L_x_1148) ;  /* 0xffffffd800047947 */ /* 0x000fea000383ffff */
.L_x_1086:
[----:B-1----:R1:W2:Y:S02]  /*167f0*/  SYNCS.PHASECHK.TRANS64.TRYWAIT P0, [R3+URZ+0x22880], R2 ;  /* 0x02288002030075a7 */ /* 0x0022a4000800017f */
[----:B--2---:R-:W-:Y:S05]  /*16800*/  @!P0 NANOSLEEP.SYNCS 0x989680 ;  /* 0x009896800000895d */ /* 0x004fea0003900000 */
[----:B------:R-:W2:Y:S02]  /*16810*/  @!P0 SYNCS.PHASECHK.TRANS64 P0, [R3+URZ+0x22880], R2 ;  /* 0x02288002030085a7 */ /* 0x000ea4000800007f */
[----:B--2---:R-:W-:Y:S05]  /*16820*/  @!P0 BRA `(.L_x_1086) ;  /* 0xfffffffc00f08947 */ /* 0x004fea000383ffff */
[----:B------:R-:W-:Y:S05]  /*16830*/  BRA `(.L_x_1149) ;  /* 0xffffffd800b87947 */ /* 0x000fea000383ffff */
.L_x_1091:
[----:B--2---:R2:W3:Y:S02]  /*16840*/  SYNCS.PHASECHK.TRANS64.TRYWAIT P0, [R3+URZ+0x22840], R2 ;  /* 0x02284002030075a7 */ /* 0x0044e4000800017f */
[----:B---3--:R-:W-:Y:S05]  /*16850*/  @!P0 NANOSLEEP.SYNCS 0x989680 ;  /* 0x009896800000895d */ /* 0x008fea0003900000 */
[----:B------:R-:W3:Y:S02]  /*16860*/  @!P0 SYNCS.PHASECHK.TRANS64 P0, [R3+URZ+0x22840], R2 ;  /* 0x02284002030085a7 */ /* 0x000ee4000800007f */
[----:B---3--:R-:W-:Y:S05]  /*16870*/  @!P0 BRA `(.L_x_1091) ;  /* 0xfffffffc00f08947 */ /* 0x008fea000383ffff */
[----:B------:R-:W-:Y:S05]  /*16880*/  BRA `(.L_x_1150) ;  /* 0xffffffdc00307947 */ /* 0x000fea000383ffff */
.L_x_1099:
[----:B-1----:R1:W2:Y:S02]  /*16890*/  SYNCS.PHASECHK.TRANS64.TRYWAIT P1, [R20+URZ+0x22870], R2 ;  /* 0x02287002140075a7 */ /* 0x0022a4000802017f */
[----:B--2---:R-:W-:Y:S05]  /*168a0*/  @!P1 NANOSLEEP.SYNCS 0x989680 ;  /* 0x009896800000995d */ /* 0x004fea0003900000 */
[----:B------:R-:W2:Y:S02]  /*168b0*/  @!P1 SYNCS.PHASECHK.TRANS64 P1, [R20+URZ+0x22870], R2 ;  /* 0x02287002140095a7 */ /* 0x000ea4000802007f */
[----:B--2---:R-:W-:Y:S05]  /*168c0*/  @!P1 BRA `(.L_x_1099) ;  /* 0xfffffffc00f09947 */ /* 0x004fea000383ffff */
[----:B------:R-:W-:Y:S05]  /*168d0*/  BRA `(.L_x_1151) ;  /* 0xffffffe000487947 */ /* 0x000fea000383ffff */
.L_x_1101:
[----:B-1----:R1:W2:Y:S02]  /*168e0*/  SYNCS.PHASECHK.TRANS64.TRYWAIT P1, [R20+URZ+0x22860], R2 ;  /* 0x02286002140075a7 */ /* 0x0022a4000802017f */
[----:B--2---:R-:W-:Y:S05]  /*168f0*/  @!P1 NANOSLEEP.SYNCS 0x989680 ;  /* 0x009896800000995d */ /* 0x004fea0003900000 */
[----:B------:R-:W2:Y:S02]  /*16900*/  @!P1 SYNCS.PHASECHK.TRANS64 P1, [R20+URZ+0x22860], R2 ;  /* 0x02286002140095a7 */ /* 0x000ea4000802007f */
[----:B--2---:R-:W-:Y:S05]  /*16910*/  @!P1 BRA `(.L_x_1101) ;  /* 0xfffffffc00f09947 */ /* 0x004fea000383ffff */
[----:B------:R-:W-:Y:S05]  /*16920*/  BRA `(.L_x_1152) ;  /* 0xffffffe000507947 */ /* 0x000fea000383ffff */
.L_x_1108:
[----:B-1----:R1:W2:Y:S02]  /*16930*/  SYNCS.PHASECHK.TRANS64.TRYWAIT P1, [R16+URZ+0x22870], R3 ;  /* 0x02287003100075a7 */ /* 0x0022a4000802017f */
[----:B--2---:R-:W-:Y:S05]  /*16940*/  @!P1 NANOSLEEP.SYNCS 0x989680 ;  /* 0x009896800000995d */ /* 0x004fea0003900000 */
[----:B------:R-:W2:Y:S02]  /*16950*/  @!P1 SYNCS.PHASECHK.TRANS64 P1, [R16+URZ+0x22870], R3 ;  /* 0x02287003100095a7 */ /* 0x000ea4000802007f */
[----:B--2---:R-:W-:Y:S05]  /*16960*/  @!P1 BRA `(.L_x_1108) ;  /* 0xfffffffc00f09947 */ /* 0x004fea000383ffff */
[----:B------:R-:W-:Y:S05]  /*16970*/  BRA `(.L_x_1153) ;  /* 0xffffffe800207947 */ /* 0x000fea000383ffff */
.L_x_1110:
[----:B-1----:R1:W2:Y:S02]  /*16980*/  SYNCS.PHASECHK.TRANS64.TRYWAIT P1, [R16+URZ+0x22860], R3 ;  /* 0x02286003100075a7 */ /* 0x0022a4000802017f */
[----:B--2---:R-:W-:Y:S05]  /*16990*/  @!P1 NANOSLEEP.SYNCS 0x989680 ;  /* 0x009896800000995d */ /* 0x004fea0003900000 */
[----:B------:R-:W2:Y:S02]  /*169a0*/  @!P1 SYNCS.PHASECHK.TRANS64 P1, [R16+URZ+0x22860], R3 ;  /* 0x02286003100095a7 */ /* 0x000ea4000802007f */
[----:B--2---:R-:W-:Y:S05]  /*169b0*/  @!P1 BRA `(.L_x_1110) ;  /* 0xfffffffc00f09947 */ /* 0x004fea000383ffff */
[----:B------:R-:W-:Y:S05]  /*169c0*/  BRA `(.L_x_1154) ;  /* 0xffffffe800287947 */ /* 0x000fea000383ffff */
.L_x_1116:
[----:B0-----:R0:W1:Y:S02]  /*169d0*/  SYNCS.PHASECHK.TRANS64.TRYWAIT P0, [R0+URZ+0x22820], R3 ;  /* 0x02282003000075a7 */ /* 0x001064000800017f */
[----:B-1----:R-:W-:Y:S05]  /*169e0*/  @!P0 NANOSLEEP.SYNCS 0x989680 ;  /* 0x009896800000895d */ /* 0x002fea0003900000 */
[----:B------:R-:W1:Y:S02]  /*169f0*/  @!P0 SYNCS.PHASECHK.TRANS64 P0, [R0+URZ+0x22820], R3 ;  /* 0x02282003000085a7 */ /* 0x000e64000800007f */
[----:B-1----:R-:W-:Y:S05]  /*16a00*/  @!P0 BRA `(.L_x_1116) ;  /* 0xfffffffc00f08947 */ /* 0x002fea000383ffff */
[----:B------:R-:W-:Y:S05]  /*16a10*/  BRA `(.L_x_1155) ;  /* 0xfffffff000047947 */ /* 0x000fea000383ffff */
.L_x_1117:
        /* <DEDUP_REMOVED lines=8> */
[----:B0-----:R-:W-:Y:S05]  /*16aa0*/  WARPSYNC.COLLECTIVE R15, `(.L_x_1157) ;  /* 0x000000000f087348 */ /* 0x001fea0003c00000 */
[----:B------:R1:W2:Y:S02]  /*16ab0*/  SHFL.IDX P6, R14, R13, R12, R11 ;  /* 0x0000000c0d0e7389 */ /* 0x0002a400000c000b */
[----:B012---:R-:W-:Y:S01]  /*16ac0*/  ENDCOLLECTIVE ;  /* 0x000000000000791b */ /* 0x007fe20003800000 */
.L_x_1157:
[----:B------:R-:W-:Y:S05]  /*16ad0*/  BSYNC B0 ;  /* 0x0000000000007941 */ /* 0x000fea0003800000 */
.L_x_1156:
[----:B------:R-:W-:Y:S05]  /*16ae0*/  BRA `(.L_x_1158) ;  /* 0xffffffec00ec7947 */ /* 0x000fea000383ffff */
.L_x_1120:
[----:B------:R-:W-:Y:S01]  /*16af0*/  BSSY B1, `(.L_x_1159) ;  /* 0x0000006000017945 */ /* 0x000fe20003800000 */
[----:B------:R-:W-:-:S07]  /*16b00*/  IMAD.MOV.U32 R15, RZ, RZ, -0x1 ;  /* 0xffffffffff0f7424 */ /* 0x000fce00078e00ff */
[----:B01----:R-:W-:Y:S05]  /*16b10*/  WARPSYNC.COLLECTIVE R15, `(.L_x_1160) ;  /* 0x000000000f0c7348 */ /* 0x003fea0003c00000 */
[----:B------:R-:W-:Y:S02]  /*16b20*/  ELECT P6, UR62, PT ;  /* 0x00000000003e782f */ /* 0x000fe400038c0000 */
[----:B------:R-:W-:Y:S01]  /*16b30*/  MOV R14, UR62 ;  /* 0x0000003e000e7c02 */ /* 0x000fe20008000f00 */
[----:B01----:R-:W-:Y:S10]  /*16b40*/  ENDCOLLECTIVE ;  /* 0x000000000000791b */ /* 0x003ff40003800000 */
.L_x_1160:
[----:B------:R-:W-:Y:S05]  /*16b50*/  BSYNC B1 ;  /* 0x0000000000017941 */ /* 0x000fea0003800000 */
.L_x_1159:
[----:B------:R-:W-:Y:S05]  /*16b60*/  BRA `(.L_x_1161) ;  /* 0xffffffec00e47947 */ /* 0x000fea000383ffff */
.L_x_1122:
[----:B0-----:R0:W1:Y:S02]  /*16b70*/  SYNCS.PHASECHK.TRANS64.TRYWAIT P1, [R6+URZ], R5 ;  /* 0x00000005060075a7 */ /* 0x001064000802017f */
[----:B-1----:R-:W-:Y:S05]  /*16b80*/  @!P1 NANOSLEEP.SYNCS 0x989680 ;  /* 0x009896800000995d */ /* 0x002fea0003900000 */
[----:B------:R-:W1:Y:S02]  /*16b90*/  @!P1 SYNCS.PHASECHK.TRANS64 P1, [R6+URZ], R5 ;  /* 0x00000005060095a7 */ /* 0x000e64000802007f */
[----:B-1----:R-:W-:Y:S05]  /*16ba0*/  @!P1 BRA `(.L_x_1122) ;  /* 0xfffffffc00f09947 */ /* 0x002fea000383ffff */
[----:B------:R-:W-:Y:S05]  /*16bb0*/  BRA `(.L_x_1162) ;  /* 0xfffffff0001c7947 */ /* 0x000fea000383ffff */
.L_x_1123:
[----:B-1----:R1:W2:Y:S02]  /*16bc0*/  SYNCS.PHASECHK.TRANS64.TRYWAIT P1, [R7+URZ], R2 ;  /* 0x00000002070075a7 */ /* 0x0022a4000802017f */
[----:B--2---:R-:W-:Y:S05]  /*16bd0*/  @!P1 NANOSLEEP.SYNCS 0x989680 ;  /* 0x009896800000995d */ /* 0x004fea0003900000 */
[----:B------:R-:W2:Y:S02]  /*16be0*/  @!P1 SYNCS.PHASECHK.TRANS64 P1, [R7+URZ], R2 ;  /* 0x00000002070095a7 */ /* 0x000ea4000802007f */
[----:B--2---:R-:W-:Y:S05]  /*16bf0*/  @!P1 BRA `(.L_x_1123) ;  /* 0xfffffffc00f09947 */ /* 0x004fea000383ffff */
[----:B------:R-:W-:Y:S05]  /*16c00*/  BRA `(.L_x_1163) ;  /* 0xfffffff000107947 */ /* 0x000fea000383ffff */
.L_x_1125:
[----:B--2---:R2:W3:Y:S02]  /*16c10*/  SYNCS.PHASECHK.TRANS64.TRYWAIT P1, [R4+URZ+0x22860], R5 ;  /* 0x02286005040075a7 */ /* 0x0044e4000802017f */
[----:B---3--:R-:W-:Y:S05]  /*16c20*/  @!P1 NANOSLEEP.SYNCS 0x989680 ;  /* 0x009896800000995d */ /* 0x008fea0003900000 */
[----:B------:R-:W3:Y:S02]  /*16c30*/  @!P1 SYNCS.PHASECHK.TRANS64 P1, [R4+URZ+0x22860], R5 ;  /* 0x02286005040095a7 */ /* 0x000ee4000802007f */
[----:B---3--:R-:W-:Y:S05]  /*16c40*/  @!P1 BRA `(.L_x_1125) ;  /* 0xfffffffc00f09947 */ /* 0x008fea000383ffff */
[----:B------:R-:W-:Y:S05]  /*16c50*/  BRA `(.L_x_1164) ;  /* 0xfffffff000107947 */ /* 0x000fea000383ffff */
.L_x_1127:
[----:B---3--:R3:W4:Y:S02]  /*16c60*/  SYNCS.PHASECHK.TRANS64.TRYWAIT P1, [R3+URZ+0x22860], R2 ;  /* 0x02286002030075a7 */ /* 0x008724000802017f */
[----:B----4-:R-:W-:Y:S05]  /*16c70*/  @!P1 NANOSLEEP.SYNCS 0x989680 ;  /* 0x009896800000995d */ /* 0x010fea0003900000 */
[----:B------:R-:W4:Y:S02]  /*16c80*/  @!P1 SYNCS.PHASECHK.TRANS64 P1, [R3+URZ+0x22860], R2 ;  /* 0x02286002030095a7 */ /* 0x000f24000802007f */
[----:B----4-:R-:W-:Y:S05]  /*16c90*/  @!P1 BRA `(.L_x_1127) ;  /* 0xfffffffc00f09947 */ /* 0x010fea000383ffff */
[----:B------:R-:W-:Y:S05]  /*16ca0*/  BRA `(.L_x_1165) ;  /* 0xfffffff000107947 */ /* 0x000fea000383ffff */
.L_x_1129:
[----:B----4-:R4:W0:Y:S02]  /*16cb0*/  SYNCS.PHASECHK.TRANS64.TRYWAIT P0, [R4+URZ+0x22880], R5 ;  /* 0x02288005040075a7 */ /* 0x010824000800017f */
[----:B0-----:R-:W-:Y:S05]  /*16cc0*/  @!P0 NANOSLEEP.SYNCS 0x989680 ;  /* 0x009896800000895d */ /* 0x001fea0003900000 */
[----:B------:R-:W0:Y:S02]  /*16cd0*/  @!P0 SYNCS.PHASECHK.TRANS64 P0, [R4+URZ+0x22880], R5 ;  /* 0x02288005040085a7 */ /* 0x000e24000800007f */
[----:B0-----:R-:W-:Y:S05]  /*16ce0*/  @!P0 BRA `(.L_x_1129) ;  /* 0xfffffffc00f08947 */ /* 0x001fea000383ffff */
[----:B------:R-:W-:Y:S05]  /*16cf0*/  BRA `(.L_x_1130) ;  /* 0xfffffff0000c7947 */ /* 0x000fea000383ffff */
.L_x_1166:
        /* <DEDUP_REMOVED lines=16> */
.L_x_2809:


//--------------------- .text._ZN7cutlass13device_kernelIN5flash11enable_sm90INS1_16FlashAttnFwdSm90INS1_25CollectiveMainloopFwdSm90ILi2EN4cute5tupleIJNS5_1CILi1EEES8_S8_EEENS6_IJNS7_ILi128EEESA_NS7_ILi192EEEEEELi128ENS_12float_e4m3_tEfNS_4arch4Sm90ELb0ELb1ELb1ELb1ELb0ELb0ELb0ELb1ELb1ELb1ELb0ELb0EEENS1_21CollectiveEpilogueFwdINS6_IJSA_SA_SA_EEES9_NS_10bfloat16_tESF_Li256ELb1ELb1ELb0ELb1EEENS1_36VarlenDynamicPersistentTileSchedulerILi128ELi128ELi256ELi128ELb0ELb1ELb1ELb1ELb0ELb1EEEEEEEEEvNT_6ParamsE --------------------------
	.section	.text._ZN7cutlass13device_kernelIN5flash11enable_sm90INS1_16FlashAttnFwdSm90INS1_25CollectiveMainloopFwdSm90ILi2EN4cute5tupleIJNS5_1CILi1EEES8_S8_EEENS6_IJNS7_ILi128EEESA_NS7_ILi192EEEEEELi128ENS_12float_e4m3_tEfNS_4arch4Sm90ELb0ELb1ELb1ELb1ELb0ELb0ELb0ELb1ELb1ELb1ELb0ELb0EEENS1_21CollectiveEpilogueFwdINS6_IJSA_SA_SA_EEES9_NS_10bfloat16_tESF_Li256ELb1ELb1ELb0ELb1EEENS1_36VarlenDynamicPersistentTileSchedulerILi128ELi128ELi256ELi128ELb0ELb1ELb1ELb1ELb0ELb1EEEEEEEEEvNT_6ParamsE,"ax",@progbits
	.align	128
.text._ZN7cutlass13device_kernelIN5flash11enable_sm90INS1_16FlashAttnFwdSm90INS1_25CollectiveMainloopFwdSm90ILi2EN4cute5tupleIJNS5_1CILi1EEES8_S8_EEENS6_IJNS7_ILi128EEESA_NS7_ILi192EEEEEELi128ENS_12float_e4m3_tEfNS_4arch4Sm90ELb0ELb1ELb1ELb1ELb0ELb0ELb0ELb1ELb1ELb1ELb0ELb0EEENS1_21CollectiveEpilogueFwdINS6_IJSA_SA_SA_EEES9_NS_10bfloat16_tESF_Li256ELb1ELb1ELb0ELb1EEENS1_36VarlenDynamicPersistentTileSchedulerILi128ELi128ELi256ELi128ELb0ELb1ELb1ELb1ELb0ELb1EEEEEEEEEvNT_6ParamsE:
        .type           _ZN7cutlass13device_kernelIN5flash11enable_sm90INS1_16FlashAttnFwdSm90INS1_25CollectiveMainloopFwdSm90ILi2EN4cute5tupleIJNS5_1CILi1EEES8_S8_EEENS6_IJNS7_ILi128EEESA_NS7_ILi192EEEEEELi128ENS_12float_e4m3_tEfNS_4arch4Sm90ELb0ELb1ELb1ELb1ELb0ELb0ELb0ELb1ELb1ELb1ELb0ELb0EEENS1_21CollectiveEpilogueFwdINS6_IJSA_SA_SA_EEES9_NS_10bfloat16_tESF_Li256ELb1ELb1ELb0ELb1EEENS1_36VarlenDynamicPersistentTileSchedulerILi128ELi128ELi256ELi128ELb0ELb1ELb1ELb1ELb0ELb1EEEEEEEEEvNT_6ParamsE,@function
        .size           _ZN7cutlass13device_kernelIN5flash11enable_sm90INS1_16FlashAttnFwdSm90INS1_25CollectiveMainloopFwdSm90ILi2EN4cute5tupleIJNS5_1CILi1EEES8_S8_EEENS6_IJNS7_ILi128EEESA_NS7_ILi192EEEEEELi128ENS_12float_e4m3_tEfNS_4arch4Sm90ELb0ELb1ELb1ELb1ELb0ELb0ELb0ELb1ELb1ELb1ELb0ELb0EEENS1_21CollectiveEpilogueFwdINS6_IJSA_SA_SA_EEES9_NS_10bfloat16_tESF_Li256ELb1ELb1ELb0ELb1EEENS1_36VarlenDynamicPersistentTileSchedulerILi128ELi128ELi256ELi128ELb0ELb1ELb1ELb1ELb0ELb1EEEEEEEEEvNT_6ParamsE,(.L_x_2810 - _ZN7cutlass13device_kernelIN5flash11enable_sm90INS1_16FlashAttnFwdSm90INS1_25CollectiveMainloopFwdSm90ILi2EN4cute5tupleIJNS5_1CILi1EEES8_S8_EEENS6_IJNS7_ILi128EEESA_NS7_ILi192EEEEEELi128ENS_12float_e4m3_tEfNS_4arch4Sm90ELb0ELb1ELb1ELb1ELb0ELb0ELb0ELb1ELb1ELb1ELb0ELb0EEENS1_21CollectiveEpilogueFwdINS6_IJSA_SA_SA_EEES9_NS_10bfloat16_tESF_Li256ELb1ELb1ELb0ELb1EEENS1_36VarlenDynamicPersistentTileSchedulerILi128ELi128ELi256ELi128ELb0ELb1ELb1ELb1ELb0ELb1EEEEEEEEEvNT_6ParamsE)
        .other          _ZN7cutlass13device_kernelIN5flash11enable_sm90INS1_16FlashAttnFwdSm90INS1_25CollectiveMainloopFwdSm90ILi2EN4cute5tupleIJNS5_1CILi1EEES8_S8_EEENS6_IJNS7_ILi128EEESA_NS7_ILi192EEEEEELi128ENS_12float_e4m3_tEfNS_4arch4Sm90ELb0ELb1ELb1ELb1ELb0ELb0ELb0ELb1ELb1ELb1ELb0ELb0EEENS1_21CollectiveEpilogueFwdINS6_IJSA_SA_SA_EEES9_NS_10bfloat16_tESF_Li256ELb1ELb1ELb0ELb1EEENS1_36VarlenDynamicPersistentTileSchedulerILi128ELi128ELi256ELi128ELb0ELb1ELb1ELb1ELb0ELb1EEEEEEEEEvNT_6ParamsE,@"STO_CUDA_ENTRY STV_DEFAULT"
_ZN7cutlass13device_kernelIN5flash11enable_sm90INS1_16FlashAttnFwdSm90INS1_25CollectiveMainloopFwdSm90ILi2EN4cute5tupleIJNS5_1CILi1EEES8_S8_EEENS6_IJNS7_ILi128EEESA_NS7_ILi192EEEEEELi128ENS_12float_e4m3_tEfNS_4arch4Sm90ELb0ELb1ELb1ELb1ELb0ELb0ELb0ELb1ELb1ELb1ELb0ELb0EEENS1_21CollectiveEpilogueFwdINS6_IJSA_SA_SA_EEES9_NS_10bfloat16_tESF_Li256ELb1ELb1ELb0ELb1EEENS1_36VarlenDynamicPersistentTileSchedulerILi128ELi128ELi256ELi128ELb0ELb1ELb1ELb1ELb0ELb1EEEEEEEEEvNT_6ParamsE:
        /* <DEDUP_REMOVED lines=18> */
.L_x_1168:
[----:B------:R-:W-:Y:S05]  /*0120*/  BSYNC B0 ;  /* 0x0000000000007941 */ /* 0x000fea0003800000 */
.L_x_1167:
        /* <DEDUP_REMOVED lines=41> */
.L_x_1169:
        /* <DEDUP_REMOVED lines=22> */
.L_x_1170:
        /* <DEDUP_REMOVED lines=18> */
.L_x_1171:
        /* <DEDUP_REMOVED lines=22> */
.L_x_1172:
        /* <DEDUP_REMOVED lines=22> */
.L_x_1173:
[----:B------:R-:W-:Y:S01]  /*0900*/  PLOP3.LUT P0, PT, PT, PT, UP0, 0x80, 0x0 ;  /* 0x000000000000781c */ /* 0x000fe20003f0f008 */
[----:B------:R-:W-:Y:S01]  /*0910*/  UMOV UR38, 0x1 ;  /* 0x0000000100267882 */ /* 0x000fe20000000000 */
[----:B------:R-:W-:Y:S01]  /*0920*/  NOP ;  /* 0x0000000000007918 */ /* 0x000fe20000000000 */
[----:B------:R-:W-:Y:S01]  /*0930*/  USEL UR38, UR38, 0x2, !UP0 ;  /* 0x0000000226267887 */ /* 0x000fe2000c000000 */
[----:B------:R-:W-:Y:S01]  /*0940*/  ULDC.64 UR40, c[0x0][0x208] ;  /* 0x0000820000287ab9 */ /* 0x000fe20000000a00 */
[----:B012-4-:R-:W-:Y:S08]  /*0950*/  BAR.SYNC.DEFER_BLOCKING 0x0 ;  /* 0x0000000000007b1d */ /* 0x017ff00000010000 */
[----:B------:R-:W-:Y:S05]  /*0960*/  @!P0 BRA `(.L_x_1174) ;  /* 0x0000011000e08947 */ /* 0x000fea0003800000 */
.L_x_1175:
        /* <DEDUP_REMOVED lines=27> */
[-C--:B------:R-:W-:Y:S01]  /*0b20*/  LEA.HI R10, R0, R183.reuse, RZ, 0x2 ;  /* 0x000000b7000a7211 */ /* 0x080fe200078f10ff */
[----:B------:R-:W-:Y:S01]  /*0b30*/  IMAD.SHL.U32 R6, R4, 0x20, RZ ;  /* 0x0000002004067824 */ /* 0x000fe200078e00ff */
[----:B------:R-:W-:Y:S01]  /*0b40*/  SHF.R.S32.HI R178, RZ, 0x7, R3 ;  /* 0x00000007ffb27819 */ /* 0x000fe20000011403 */
[----:B------:R-:W-:Y:S01]  /*0b50*/  IMAD.IADD R177, R183, 0x1, -R2 ;  /* 0x00000001b7b17824 */ /* 0x000fe200078e0a02 */
[----:B------:R-:W-:-:S02]  /*0b60*/  LEA.HI R2, R0, R183, RZ, 0x4 ;  /* 0x000000b700027211 */ /* 0x000fc400078f20ff */
[----:B------:R-:W-:Y:S02]  /*0b70*/  LOP3.LUT R7, R6, 0xfffffc00, RZ, 0xc0, !PT ;  /* 0xfffffc0006077812 */ /* 0x000fe400078ec0ff */
[----:B------:R-:W-:Y:S02]  /*0b80*/  SHF.R.S32.HI R8, RZ, 0x1f, R177 ;  /* 0x0000001fff087819 */ /* 0x000fe400000114b1 */
[----:B------:R-:W-:Y:S02]  /*0b90*/  SHF.R.S32.HI R5, RZ, 0x4, R2 ;  /* 0x00000004ff057819 */ /* 0x000fe40000011402 */
[----:B------:R-:W-:Y:S02]  /*0ba0*/  LEA.HI R9, R8, R177, RZ, 0x2 ;  /* 0x000000b108097211 */ /* 0x000fe400078f10ff */
[----:B------:R-:W-:Y:S02]  /*0bb0*/  LOP3.LUT R4, R2, 0x3fffff0, RZ, 0xc0, !PT ;  /* 0x03fffff002047812 */ /* 0x000fe400078ec0ff */
[----:B------:R-:W-:-:S02]  /*0bc0*/  SHF.R.S32.HI R6, RZ, 0x2, R9 ;  /* 0x00000002ff067819 */ /* 0x000fc40000011409 */
[----:B------:R-:W-:Y:S01]  /*0bd0*/  SHF.R.S32.HI R11, RZ, 0x1f, R9 ;  /* 0x0000001fff0b7819 */ /* 0x000fe20000011409 */
[----:B------:R-:W-:Y:S01]  /*0be0*/  IMAD.IADD R4, R183, 0x1, -R4 ;  /* 0x00000001b7047824 */ /* 0x000fe200078e0a04 */
[----:B------:R-:W-:Y:S02]  /*0bf0*/  LOP3.LUT R10, R10, 0xfffffffc, RZ, 0xc0, !PT ;  /* 0xfffffffc0a0a7812 */ /* 0x000fe400078ec0ff */
[----:B------:R-:W-:Y:S01]  /*0c00*/  LEA.HI R0, R0, R183, RZ, 0x3 ;  /* 0x000000b700007211 */ /* 0x000fe200078f18ff */
[----:B------:R-:W-:Y:S01]  /*0c10*/  IMAD R7, R4, 0x40, R7 ;  /* 0x0000004004077824 */ /* 0x000fe200078e0207 */
[----:B------:R-:W-:Y:S01]  /*0c20*/  LEA.HI R11, R11, R6, RZ, 0x3 ;  /* 0x000000060b0b7211 */ /* 0x000fe200078f18ff */
[----:B------:R-:W-:Y:S01]  /*0c30*/  IMAD.IADD R10, R183, 0x1, -R10 ;  /* 0x00000001b70a7824 */ /* 0x000fe200078e0a0a */
[----:B------:R-:W-:Y:S02]  /*0c40*/  LEA.HI R2, R2, R5, RZ, 0x1 ;  /* 0x0000000502027211 */ /* 0x000fe400078f08ff */
[----:B------:R-:W-:-:S02]  /*0c50*/  LOP3.LUT R172, R0, 0xfffffff8, RZ, 0xc0, !PT ;  /* 0xfffffff800ac7812 */ /* 0x000fc400078ec0ff */
[----:B------:R-:W-:Y:S02]  /*0c60*/  LOP3.LUT R11, R11, 0xfffffff8, RZ, 0xc0, !PT ;  /* 0xfffffff80b0b7812 */ /* 0x000fe400078ec0ff */
[----:B------:R-:W-:Y:S01]  /*0c70*/  LEA.HI R8, R8, R177, RZ, 0x5 ;  /* 0x000000b108087211 */ /* 0x000fe200078f28ff */
[----:B------:R-:W-:Y:S01]  /*0c80*/  IMAD.IADD R172, R183, 0x1, -R172 ;  /* 0x00000001b7ac7824 */ /* 0x000fe200078e0aac */
[----:B------:R-:W-:Y:S01]  /*0c90*/  LEA.HI R3, R3, R178, RZ, 0x1 ;  /* 0x000000b203037211 */ /* 0x000fe200078f08ff */
[----:B------:R-:W-:Y:S01]  /*0ca0*/  IMAD.IADD R11, R6, 0x1, -R11 ;  /* 0x00000001060b7824 */ /* 0x000fe200078e0a0b */
[----:B------:R-:W-:Y:S01]  /*0cb0*/  LOP3.LUT R2, R2, 0x1ffffffe, RZ, 0xc0, !PT ;  /* 0x1ffffffe02027812 */ /* 0x000fe200078ec0ff */
[----:B------:R-:W-:Y:S01]  /*0cc0*/  IMAD.SHL.U32 R169, R172, 0x8, RZ ;  /* 0x00000008aca97824 */ /* 0x000fe200078e00ff */
[----:B------:R-:W-:Y:S02]  /*0cd0*/  SHF.R.S32.HI R8, RZ, 0x5, R8 ;  /* 0x00000005ff087819 */ /* 0x000fe40000011408 */
[----:B------:R-:W-:Y:S01]  /*0ce0*/  LEA.HI R4, R10, R10, RZ, 0x1 ;  /* 0x0000000a0a047211 */ /* 0x000fe200078f08ff */
[----:B------:R-:W-:Y:S01]  /*0cf0*/  IMAD.IADD R2, R5, 0x1, -R2 ;  /* 0x0000000105027824 */ /* 0x000fe200078e0a02 */
[----:B------:R-:W-:Y:S01]  /*0d00*/  LOP3.LUT R3, R3, 0x3fffffe, RZ, 0xc0, !PT ;  /* 0x03fffffe03037812 */ /* 0x000fe200078ec0ff */
[----:B------:R-:W-:Y:S01]  /*0d10*/  IMAD R8, R8, 0x10, R11 ;  /* 0x0000001008087824 */ /* 0x000fe200078e020b */
[----:B------:R-:W-:Y:S01]  /*0d20*/  LOP3.LUT R5, R4, 0x1ffffffe, RZ, 0xc0, !PT ;  /* 0x1ffffffe04057812 */ /* 0x000fe200078ec0ff */
[----:B------:R-:W-:Y:S01]  /*0d30*/  VIADD R171, R169, 0x40 ;  /* 0x00000040a9ab7836 */ /* 0x000fe20000000000 */
[----:B------:R-:W-:Y:S01]  /*0d40*/  LOP3.LUT R18, R9, 0x7ffffffc, RZ, 0xc0, !PT ;  /* 0x7ffffffc09127812 */ /* 0x000fe200078ec0ff */
[----:B------:R-:W-:Y:S01]  /*0d50*/  IMAD.IADD R3, R178, 0x1, -R3 ;  /* 0x00000001b2037824 */ /* 0x000fe200078e0a03 */
[----:B------:R-:W-:Y:S01]  /*0d60*/  SHF.R.S32.HI R175, RZ, 0x3, R0 ;  /* 0x00000003ffaf7819 */ /* 0x000fe20000011400 */
[----:B------:R-:W-:Y:S01]  /*0d70*/  IMAD.IADD R168, R10, 0x1, -R5 ;  /* 0x000000010aa87824 */ /* 0x000fe200078e0a05 */
[----:B------:R-:W-:Y:S01]  /*0d80*/  SHF.R.S32.HI R182, RZ, 0x1f, R169 ;  /* 0x0000001fffb67819 */ /* 0x000fe200000114a9 */
[----:B------:R-:W-:Y:S01]  /*0d90*/  IMAD R179, R3, 0x40, R8 ;  /* 0x0000004003b37824 */ /* 0x000fe200078e0208 */
[----:B------:R-:W-:Y:S01]  /*0da0*/  SHF.R.S32.HI R181, RZ, 0x1f, R171 ;  /* 0x0000001fffb57819 */ /* 0x000fe200000114ab */
[----:B------:R-:W-:-:S02]  /*0db0*/  IMAD R180, R2, 0x8, R7 ;  /* 0x0000000802b47824 */ /* 0x000fc400078e0207 */
[----:B------:R-:W-:Y:S02]  /*0dc0*/  IMAD.IADD R18, R177, 0x1, -R18 ;  /* 0x00000001b1127824 */ /* 0x000fe400078e0a12 */
[----:B------:R-:W-:-:S07]  /*0dd0*/  IMAD R168, R168, 0x8, R179 ;  /* 0x00000008a8a87824 */ /* 0x000fce00078e02b3 */
.L_x_1279:
[----:B0-2---:R-:W0:Y:S08]  /*0de0*/  LDC.64 R2, c[0x0][0xa28] ;  /* 0x00028a00ff027b82 */ /* 0x005e300000000a00 */
[----:B---3--:R-:W1:Y:S01]  /*0df0*/  LDC.64 R4, c[0x0][0xa18] ;  /* 0x00028600ff047b82 */ /* 0x008e620000000a00 */
[----:B------:R-:W-:Y:S01]  /*0e00*/  ULDC UR4, c[0x0][0x288] ;  /* 0x0000a20000047ab9 */ /* 0x000fe20000000800 */
[----:B------:R-:W-:Y:S01]  /*0e10*/  IMAD.MOV.U32 R7, RZ, RZ, RZ ;  /* 0x000000ffff077224 */ /* 0x000fe200078e00ff */
[----:B------:R-:W-:Y:S01]  /*0e20*/  ULDC.64 UR6, c[0x0][0xa20] ;  /* 0x0002880000067ab9 */ /* 0x000fe20000000a00 */
[----:B0-----:R-:W-:-:S04]  /*0e30*/  ISETP.NE.U32.AND P0, PT, R2, RZ, PT ;  /* 0x000000ff0200720c */ /* 0x001fc80003f05070 */
[----:B------:R-:W-:Y:S02]  /*0e40*/  ISETP.NE.AND.EX P0, PT, R3, RZ, PT, P0 ;  /* 0x000000ff0300720c */ /* 0x000fe40003f05300 */
[----:B-1----:R-:W-:-:S04]  /*0e50*/  ISETP.NE.U32.AND P1, PT, R4, RZ, PT ;  /* 0x000000ff0400720c */ /* 0x002fc80003f25070 */
[----:B------:R-:W-:-:S07]  /*0e60*/  ISETP.NE.AND.EX P1, PT, R5, RZ, PT, P1 ;  /* 0x000000ff0500720c */ /* 0x000fce0003f25310 */
[----:B------:R-:W0:Y:S08]  /*0e70*/  @P0 LDC.64 R2, c[0x0][0xa28] ;  /* 0x00028a00ff020b82 */ /* 0x000e300000000a00 */
[----:B------:R-:W1:Y:S01]  /*0e80*/  @P1 LDC.64 R4, c[0x0][0xa18] ;  /* 0x00028600ff041b82 */ /* 0x000e620000000a00 */
[----:B------:R-:W-:Y:S01]  /*0e90*/  IMAD.U32 R17, RZ, RZ, UR4 ;  /* 0x00000004ff117e24 */ /* 0x000fe2000f8e00ff */
[----:B------:R-:W-:Y:S01]  /*0ea0*/  ULDC.64 UR4, c[0x0][0x418] ;  /* 0x0001060000047ab9 */ /* 0x000fe20000000a00 */
[----:B0-----:R-:W-:-:S05]  /*0eb0*/  @P0 IMAD.WIDE R2, R23, 0x4, R2 ;  /* 0x0000000417020825 */ /* 0x001fca00078e0202 */
[----:B------:R0:W5:Y:S01]  /*0ec0*/  @P0 LDG.E R7, desc[UR40][R2.64] ;  /* 0x0000002802070981 */ /* 0x000162000c1e1900 */
[----:B-1----:R-:W-:-:S05]  /*0ed0*/  @P1 IMAD.WIDE R4, R23, 0x4, R4 ;  /* 0x0000000417041825 */ /* 0x002fca00078e0204 */
[----:B------:R0:W5:Y:S01]  /*0ee0*/  @P1 LDG.E R17, desc[UR40][R4.64] ;  /* 0x0000002804111981 */ /* 0x000162000c1e1900 */
[----:B------:R-:W-:Y:S01]  /*0ef0*/  UISETP.NE.U32.AND UP0, UPT, UR4, URZ, UPT ;  /* 0x0000003f0400728c */ /* 0x000fe2000bf05070 */
[----:B------:R-:W-:Y:S01]  /*0f00*/  ISETP.NE.U32.AND P2, PT, RZ, UR6, PT ;  /* 0x00000006ff007c0c */ /* 0x000fe2000bf45070 */
[----:B------:R-:W-:Y:S01]  /*0f10*/  IMAD.MOV.U32 R173, RZ, RZ, R22 ;  /* 0x000000ffffad7224 */ /* 0x000fe200078e0016 */
[----:B------:R-:W-:Y:S01]  /*0f20*/  ULDC UR4, c[0x0][0x424] ;  /* 0x0001090000047ab9 */ /* 0x000fe20000000800 */
[----:B------:R-:W-:Y:S01]  /*0f30*/  UISETP.NE.AND.EX UP0, UPT, UR5, URZ, UPT, UP0 ;  /* 0x0000003f0500728c */ /* 0x000fe2000bf05300 */
[----:B------:R-:W-:Y:S02]  /*0f40*/  ISETP.NE.AND.EX P2, PT, RZ, UR7, PT, P2 ;  /* 0x00000007ff007c0c */ /* 0x000fe4000bf45320 */
[----:B------:R-:W-:Y:S01]  /*0f50*/  ULDC UR5, c[0x0][0x2f0] ;  /* 0x0000bc0000057ab9 */ /* 0x000fe20000000800 */
[----:B------:R-:W-:-:S04]  /*0f60*/  USEL UR4, UR4, 0x1, UP0 ;  /* 0x0000000104047887 */ /* 0x000fc80008000000 */
[----:B------:R-:W-:Y:S01]  /*0f70*/  UIMAD UR4, UR4, UR5, URZ ;  /* 0x00000005040472a4 */ /* 0x000fe2000f8e023f */
[----:B0---4-:R-:W-:Y:S11]  /*0f80*/  @P1 BRA `(.L_x_1176) ;  /* 0x0000000000241947 */ /* 0x011ff60003800000 */
        /* <DEDUP_REMOVED lines=9> */
.L_x_1176:
[----:B------:R-:W-:Y:S02]  /*1020*/  IMAD.U32 R16, RZ, RZ, UR4 ;  /* 0x00000004ff107e24 */ /* 0x000fe4000f8e00ff */
[----:B------:R-:W-:Y:S01]  /*1030*/  IMAD.MOV.U32 R174, RZ, RZ, R23 ;  /* 0x000000ffffae7224 */ /* 0x000fe200078e0017 */
[----:B------:R-:W-:Y:S06]  /*1040*/  @!P2 BRA `(.L_x_1177) ;  /* 0x000000000010a947 */ /* 0x000fec0003800000 */
[----:B------:R-:W0:Y:S02]  /*1050*/  LDC.64 R2, c[0x0][0xa20] ;  /* 0x00028800ff027b82 */ /* 0x000e240000000a00 */
[----:B0-----:R-:W-:-:S05]  /*1060*/  IMAD.WIDE R2, R23, 0x4, R2 ;  /* 0x0000000417027825 */ /* 0x001fca00078e0202 */
[----:B------:R0:W5:Y:S01]  /*1070*/  LDG.E R16, desc[UR40][R2.64] ;  /* 0x0000002802107981 */ /* 0x000162000c1e1900 */
[----:B------:R-:W-:Y:S05]  /*1080*/  BRA `(.L_x_1178) ;  /* 0x0000000000247947 */ /* 0x000fea0003800000 */
.L_x_1177:
[----:B------:R-:W-:Y:S02]  /*1090*/  ULDC.64 UR4, c[0x0][0xa08] ;  /* 0x0002820000047ab9 */ /* 0x000fe40000000a00 */
[----:B------:R-:W-:-:S04]  /*10a0*/  ISETP.NE.U32.AND P0, PT, RZ, UR4, PT ;  /* 0x00000004ff007c0c */ /* 0x000fc8000bf05070 */
[----:B------:R-:W-:-:S13]  /*10b0*/  ISETP.NE.AND.EX P0, PT, RZ, UR5, PT, P0 ;  /* 0x00000005ff007c0c */ /* 0x000fda000bf05300 */
[----:B------:R-:W-:Y:S05]  /*10c0*/  @!P0 BRA `(.L_x_1178) ;  /* 0x0000000000148947 */ /* 0x000fea0003800000 */
[----:B------:R-:W0:Y:S02]  /*10d0*/  LDC.64 R2, c[0x0][0xa08] ;  /* 0x00028200ff027b82 */ /* 0x000e240000000a00 */
[----:B0-----:R-:W-:-:S05]  /*10e0*/  IMAD.WIDE R2, R23, 0x4, R2 ;  /* 0x0000000417027825 */ /* 0x001fca00078e0202 */
[----:B------:R-:W2:Y:S04]  /*10f0*/  LDG.E R16, desc[UR40][R2.64] ;  /* 0x0000002802107981 */ /* 0x000ea8000c1e1900 */
[----:B------:R-:W2:Y:S02]  /*1100*/  LDG.E R5, desc[UR40][R2.64+0x4] ;  /* 0x0000042802057981 */ /* 0x000ea4000c1e1900 */
[----:B--2---:R-:W-:-:S07]  /*1110*/  IMAD.IADD R16, R5, 0x1, -R16 ;  /* 0x0000000105107824 */ /* 0x004fce00078e0a10 */
.L_x_1178:
[----:B------:R-:W1:Y:S01]  /*1120*/  LDC R0, c[0x0][0x448] ;  /* 0x00011200ff007b82 */ /* 0x000e620000000800 */
[----:B------:R-:W-:Y:S02]  /*1130*/  IMAD.SHL.U32 R19, R21, 0x80, RZ ;  /* 0x0000008015137824 */ /* 0x000fe400078e00ff */
[----:B-----5:R-:W-:-:S05]  /*1140*/  IMAD.IADD R16, R16, 0x1, -R7 ;  /* 0x0000000110107824 */ /* 0x020fca00078e0a07 */
[----:B------:R-:W2:Y:S01]  /*1150*/  LDC.64 R8, c[0x0][0x9e0] ;  /* 0x00027800ff087b82 */ /* 0x000ea20000000a00 */
[----:B-1----:R-:W-:Y:S01]  /*1160*/  ISETP.NE.AND P1, PT, R0, 0x1, PT ;  /* 0x000000010000780c */ /* 0x002fe20003f25270 */
[----:B------:R-:W-:Y:S01]  /*1170*/  VIADD R0, R19, 0x7f ;  /* 0x0000007f13007836 */ /* 0x000fe20000000000 */
[----:B--2---:R-:W-:-:S11]  /*1180*/  ISETP.GE.AND P2, PT, R9, 0x1, PT ;  /* 0x000000010900780c */ /* 0x004fd60003f46270 */
[----:B0-----:R-:W0:Y:S08]  /*1190*/  @P1 LDC R3, c[0x0][0x44c] ;  /* 0x00011300ff031b82 */ /* 0x001e300000000800 */
[----:B------:R-:W1:Y:S01]  /*11a0*/  @P1 LDC R5, c[0x0][0x450] ;  /* 0x00011400ff051b82 */ /* 0x000e620000000800 */
[----:B0-----:R-:W-:Y:S01]  /*11b0*/  @P1 IMAD.HI.U32 R2, R0, R3, RZ ;  /* 0x0000000300021227 */ /* 0x001fe200078e00ff */
[----:B------:R-:W-:-:S04]  /*11c0*/  IADD3 R3, R16, 0x1, -R17 ;  /* 0x0000000110037810 */ /* 0x000fc80007ffe811 */
[----:B-1----:R-:W-:-:S05]  /*11d0*/  @P1 SHF.R.U32.HI R0, RZ, R5, R2 ;  /* 0x00000005ff001219 */ /* 0x002fca0000011602 */
[----:B------:R-:W-:-:S04]  /*11e0*/  IMAD.IADD R3, R3, 0x1, R0 ;  /* 0x0000000103037824 */ /* 0x000fc800078e0200 */
        /* <DEDUP_REMOVED lines=12> */
.L_x_1180:
[----:B------:R-:W-:-:S13]  /*12b0*/  ISETP.NE.AND P0, PT, R9, 0x1, PT ;  /* 0x000000010900780c */ /* 0x000fda0003f05270 */
[----:B------:R-:W0:Y:S02]  /*12c0*/  @P0 LDC.64 R4, c[0x0][0x9e8] ;  /* 0x00027a00ff040b82 */ /* 0x000e240000000a00 */
[----:B0-----:R-:W-:-:S05]  /*12d0*/  @P0 IMAD.HI.U32 R4, R2, R4, RZ ;  /* 0x0000000402040227 */ /* 0x001fca00078e00ff */
[----:B------:R-:W-:-:S07]  /*12e0*/  @P0 SHF.R.U32.HI R2, RZ, R5, R4 ;  /* 0x00000005ff020219 */ /* 0x000fce0000011604 */
.L_x_1181:
[----:B------:R-:W-:-:S05]  /*12f0*/  IMAD R3, R2, R9, R9 ;  /* 0x0000000902037224 */ /* 0x000fca00078e0209 */
[----:B------:R-:W-:-:S07]  /*1300*/  VIMNMX R0, R0, R3, PT ;  /* 0x0000000300007248 */ /* 0x000fce0003fe0100 */
.L_x_1179:
[----:B------:R-:W0:Y:S01]  /*1310*/  @P1 LDC R4, c[0x0][0x44c] ;  /* 0x00011300ff041b82 */ /* 0x000e220000000800 */
[----:B------:R-:W-:Y:S01]  /*1320*/  VIADD R2, R0, 0x7f ;  /* 0x0000007f00027836 */ /* 0x000fe20000000000 */
[----:B------:R-:W-:Y:S01]  /*1330*/  ULDC UR4, c[0x0][0x9dc] ;  /* 0x0002770000047ab9 */ /* 0x000fe20000000800 */
[C---:B------:R-:W-:Y:S02]  /*1340*/  VIADD R0, R16.reuse, 0x7f ;  /* 0x0000007f10007836 */ /* 0x040fe40000000000 */
[----:B------:R-:W-:Y:S01]  /*1350*/  IMAD.MOV.U32 R7, RZ, RZ, R19 ;  /* 0x000000ffff077224 */ /* 0x000fe200078e0013 */
[----:B------:R-:W-:Y:S01]  /*1360*/  SHF.R.S32.HI R5, RZ, 0x1f, R2 ;  /* 0x0000001fff057819 */ /* 0x000fe20000011402 */
[----:B------:R-:W-:Y:S01]  /*1370*/  IMAD.IADD R88, R16, 0x1, -R17 ;  /* 0x0000000110587824 */ /* 0x000fe200078e0a11 */
[----:B------:R-:W1:Y:S01]  /*1380*/  @P1 LDC R11, c[0x0][0x450] ;  /* 0x00011400ff0b1b82 */ /* 0x000e620000000800 */
[----:B------:R-:W-:Y:S02]  /*1390*/  SHF.R.S32.HI R3, RZ, 0x1f, R0 ;  /* 0x0000001fff037819 */ /* 0x000fe40000011400 */
[----:B------:R-:W-:-:S02]  /*13a0*/  LEA.HI R5, R5, R2, RZ, 0x7 ;  /* 0x0000000205057211 */ /* 0x000fc400078f38ff */
[----:B------:R-:W-:Y:S02]  /*13b0*/  LEA.HI R3, R3, R0, RZ, 0x7 ;  /* 0x0000000003037211 */ /* 0x000fe400078f38ff */
[----:B------:R-:W-:Y:S02]  /*13c0*/  SHF.R.S32.HI R0, RZ, 0x7, R5 ;  /* 0x00000007ff007819 */ /* 0x000fe40000011405 */
[----:B------:R-:W-:-:S04]  /*13d0*/  SHF.R.S32.HI R3, RZ, 0x7, R3 ;  /* 0x00000007ff037819 */ /* 0x000fc80000011403 */
[----:B------:R-:W-:Y:S01]  /*13e0*/  VIMNMX R89, R3, R0, PT ;  /* 0x0000000003597248 */ /* 0x000fe20003fe0100 */
[----:B0-----:R-:W-:-:S05]  /*13f0*/  @P1 IMAD.HI.U32 R4, R19, R4, RZ ;  /* 0x0000000413041227 */ /* 0x001fca00078e00ff */
        /* <DEDUP_REMOVED lines=13> */
.L_x_1183:
[----:B------:R-:W-:-:S13]  /*14d0*/  ISETP.NE.AND P0, PT, R9, 0x1, PT ;  /* 0x000000010900780c */ /* 0x000fda0003f05270 */
[----:B------:R-:W0:Y:S02]  /*14e0*/  @P0 LDC.64 R4, c[0x0][0x9e8] ;  /* 0x00027a00ff040b82 */ /* 0x000e240000000a00 */
[----:B0-----:R-:W-:-:S05]  /*14f0*/  @P0 IMAD.HI.U32 R0, R2, R4, RZ ;  /* 0x0000000402000227 */ /* 0x001fca00078e00ff */
[----:B------:R-:W-:-:S07]  /*1500*/  @P0 SHF.R.U32.HI R2, RZ, R5, R0 ;  /* 0x00000005ff020219 */ /* 0x000fce0000011600 */
.L_x_1184:
[----:B------:R-:W-:-:S05]  /*1510*/  IMAD R2, R2, R9, RZ ;  /* 0x0000000902027224 */ /* 0x000fca00078e02ff */
[----:B------:R-:W-:-:S07]  /*1520*/  VIMNMX R3, R3, R2, !PT ;  /* 0x0000000203037248 */ /* 0x000fce0007fe0100 */
.L_x_1182:
        /* <DEDUP_REMOVED lines=72> */
.L_x_1186:
        /* <DEDUP_REMOVED lines=22> */
[-C--:B--2---:R-:W-:Y:S02]  /*1b10*/  @P0 IMAD R7, R7, R14.reuse, RZ ;  /* 0x0000000e07070224 */ /* 0x084fe400078e02ff */
[----:B------:R-:W-:Y:S02]  /*1b20*/  @P1 IMAD.IADD R5, R5, 0x1, R11 ;  /* 0x0000000105051824 */ /* 0x000fe400078e020b */
[----:B------:R-:W-:-:S04]  /*1b30*/  @P0 IMAD.WIDE.U32 R2, R22, R14, R2 ;  /* 0x0000000e16020225 */ /* 0x000fc800078e0002 */
[-C--:B---3--:R-:W-:Y:S02]  /*1b40*/  @P1 IMAD R0, R9, R24.reuse, RZ ;  /* 0x0000001809001224 */ /* 0x088fe400078e02ff */
[C---:B------:R-:W-:Y:S02]  /*1b50*/  @P0 IMAD R9, R22.reuse, R15, R7 ;  /* 0x0000000f16090224 */ /* 0x040fe400078e0207 */
        /* <DEDUP_REMOVED lines=22> */
.L_x_1383:
[----:B------:R-:W-:Y:S05]  /*1cc0*/  @!P0 BRA `(.L_x_1188) ;  /* 0x0000000000048947 */ /* 0x000fea0003800000 */
[----:B------:R-:W-:Y:S01]  /*1cd0*/  BPT.TRAP 0x1 ;  /* 0x000000040000795c */ /* 0x000fe20000300000 */
.L_x_1188:
[----:B------:R-:W-:Y:S02]  /*1ce0*/  IMAD.U32 R11, RZ, RZ, UR44 ;  /* 0x0000002cff0b7e24 */ /* 0x000fe4000f8e00ff */
[----:B0-----:R-:W-:-:S03]  /*1cf0*/  IMAD.U32 R2, RZ, RZ, UR36 ;  /* 0x00000024ff027e24 */ /* 0x001fc6000f8e00ff */
[----:B------:R-:W-:Y:S02]  /*1d00*/  LEA R11, R11, UR43, 0x3 ;  /* 0x0000002b0b0b7c11 */ /* 0x000fe4000f8e18ff */
[----:B------:R-:W-:-:S04]  /*1d10*/  SHF.L.U32 R2, R2, 0x1f, RZ ;  /* 0x0000001f02027819 */ /* 0x000fc800000006ff */
[----:B------:R0:W1:Y:S01]  /*1d20*/  SYNCS.PHASECHK.TRANS64.TRYWAIT P2, [R11+URZ+0x22830], R2 ;  /* 0x022830020b0075a7 */ /* 0x000062000804017f */
[----:B------:R-:W-:Y:S05]  /*1d30*/  @!P0 BRA `(.L_x_1189) ;  /* 0x0000000000048947 */ /* 0x000fea0003800000 */
[----:B------:R-:W-:Y:S01]  /*1d40*/  BPT.TRAP 0x1 ;  /* 0x000000040000795c */ /* 0x000fe20000300000 */
.L_x_1189:
[----:B------:R-:W2:Y:S02]  /*1d50*/  S2R R3, SR_TID.X ;  /* 0x0000000000037919 */ /* 0x000ea40000002100 */
[----:B--2---:R-:W-:Y:S01]  /*1d60*/  LOP3.LUT P1, RZ, R3, 0x7f, RZ, 0xc0, !PT ;  /* 0x0000007f03ff7812 */ /* 0x004fe2000782c0ff */
[----:B-1----:R-:W-:-:S12]  /*1d70*/  @P2 BRA `(.L_x_1190) ;  /* 0x0000000000082947 */ /* 0x002fd80003800000 */
[----:B------:R-:W1:Y:S02]  /*1d80*/  SYNCS.PHASECHK.TRANS64.TRYWAIT P2, [R11+URZ+0x22830], R2 ;  /* 0x022830020b0075a7 */ /* 0x000e64000804017f */
[----:B-1----:R-:W-:Y:S05]  /*1d90*/  @!P2 BRA `(.L_x_1191) ;  /* 0x0000015c0004a947 */ /* 0x002fea0003800000 */
.L_x_1190:
[----:B------:R-:W-:Y:S05]  /*1da0*/  WARPSYNC.ALL ;  /* 0x0000000000007948 */ /* 0x000fea0003800000 */
[----:B------:R-:W-:Y:S01]  /*1db0*/  UIADD3 UR4, UR43, 0x16400, URZ ;  /* 0x000164002b047890 */ /* 0x000fe2000fffe03f */
[----:B------:R-:W-:Y:S01]  /*1dc0*/  WARPGROUP.ARRIVE ;  /* 0x00000000000079c5 */ /* 0x000fe20000000000 */
[----:B------:R-:W-:Y:S01]  /*1dd0*/  ULOP3.LUT UR28, UR45, 0x10000, URZ, 0xfc, !UPT ;  /* 0x000100002d1c7892 */ /* 0x000fe2000f8efc3f */
[----:B------:R-:W2:Y:S01]  /*1de0*/  LDC R8, c[0x0][0x448] ;  /* 0x00011200ff087b82 */ /* 0x000ea20000000800 */
[----:B------:R-:W-:Y:S01]  /*1df0*/  USHF.R.U32.HI UR4, URZ, 0x4, UR4 ;  /* 0x000000043f047899 */ /* 0x000fe20008011604 */
[----:B01----:R-:W-:Y:S01]  /*1e00*/  @!P1 VIADD R11, R11, 0x22840 ;  /* 0x000228400b0b9836 */ /* 0x003fe20000000000 */
[----:B------:R-:W-:Y:S01]  /*1e10*/  UMOV UR29, 0x80000020 ;  /* 0x80000020001d7882 */ /* 0x000fe20000000000 */
[----:B------:R-:W-:Y:S01]  /*1e20*/  UMOV UR31, 0x80000020 ;  /* 0x80000020001f7882 */ /* 0x000fe20000000000 */
[----:B------:R-:W-:-:S02]  /*1e30*/  ULOP3.LUT UR4, UR4, 0x3fff, URZ, 0xc0, !UPT ;  /* 0x00003fff04047892 */ /* 0x000fc4000f8ec03f */
[----:B------:R-:W-:Y:S01]  /*1e40*/  UIADD3 UR8, UR28, 0x2, URZ ;  /* 0x000000021c087890 */ /* 0x000fe2000fffe03f */
[----:B------:R-:W-:Y:S01]  /*1e50*/  @!P1 PRMT R13, RZ, 0x654, R11 ;  /* 0x00000654ff0d9816 */ /* 0x000fe2000000000b */
[----:B------:R-:W-:Y:S01]  /*1e60*/  ULOP3.LUT UR4, UR4, 0x10000, URZ, 0xfc, !UPT ;  /* 0x0001000004047892 */ /* 0x000fe2000f8efc3f */
[----:B------:R-:W-:Y:S01]  /*1e70*/  UMOV UR9, 0x80000020 ;  /* 0x8000002000097882 */ /* 0x000fe20000000000 */
[----:B------:R-:W-:Y:S02]  /*1e80*/  UMOV UR11, 0x80000020 ;  /* 0x80000020000b7882 */ /* 0x000fe40000000000 */
[----:B------:R-:W-:Y:S02]  /*1e90*/  UIMAD UR30, UR44, 0x600, UR4 ;  /* 0x000006002c1e78a4 */ /* 0x000fe4000f8e0204 */
[----:B------:R-:W-:Y:S02]  /*1ea0*/  UIADD3 UR12, UR28, 0x200, URZ ;  /* 0x000002001c0c7890 */ /* 0x000fe4000fffe03f */
[----:B------:R-:W-:-:S02]  /*1eb0*/  UIADD3 UR10, UR30, 0x2, URZ ;  /* 0x000000021e0a7890 */ /* 0x000fc4000fffe03f */
[----:B------:R-:W-:Y:S01]  /*1ec0*/  UIADD3 UR14, UR30, 0x200, URZ ;  /* 0x000002001e0e7890 */ /* 0x000fe2000fffe03f */
[----:B------:R-:W-:Y:S02]  /*1ed0*/  UMOV UR13, 0x80000020 ;  /* 0x80000020000d7882 */ /* 0x000fe40000000000 */
[----:B------:R-:W-:Y:S01]  /*1ee0*/  QGMMA.64x128x32.F32.E4M3.E4M3 R24, gdesc[UR28], RZ, !UPT, gsb0 ;  /* 0x01e000001c1879f3 */ /* 0x000fe2000c0008ff */
[----:B------:R-:W-:Y:S01]  /*1ef0*/  UMOV UR15, 0x80000020 ;  /* 0x80000020000f7882 */ /* 0x000fe20000000000 */
[----:B------:R-:W-:Y:S01]  /*1f00*/  UIADD3 UR16, UR28, 0x202, URZ ;  /* 0x000002021c107890 */ /* 0x000fe2000fffe03f */
[----:B--2---:R-:W-:Y:S01]  /*1f10*/  ISETP.NE.AND P2, PT, R8, 0x1, PT ;  /* 0x000000010800780c */ /* 0x004fe20003f45270 */
[----:B------:R-:W-:Y:S01]  /*1f20*/  UIADD3 UR18, UR30, 0x202, URZ ;  /* 0x000002021e127890 */ /* 0x000fe2000fffe03f */
[----:B------:R-:W-:Y:S01]  /*1f30*/  IMAD.IADD R8, R168, 0x1, R19 ;  /* 0x00000001a8087824 */ /* 0x000fe200078e0213 */
[----:B------:R-:W-:Y:S01]  /*1f40*/  UMOV UR17, 0x80000020 ;  /* 0x8000002000117882 */ /* 0x000fe20000000000 */
[----:B------:R-:W-:Y:S01]  /*1f50*/  UMOV UR19, 0x80000020 ;  /* 0x8000002000137882 */ /* 0x000fe20000000000 */
[----:B------:R-:W-:-:S02]  /*1f60*/  UIADD3 UR20, UR28, 0x400, URZ ;  /* 0x000004001c147890 */ /* 0x000fc4000fffe03f */
[----:B------:R-:W-:Y:S01]  /*1f70*/  UIADD3 UR22, UR30, 0x400, URZ ;  /* 0x000004001e167890 */ /* 0x000fe2000fffe03f */
[----:B------:R-:W-:Y:S01]  /*1f80*/  UMOV UR21, 0x80000020 ;  /* 0x8000002000157882 */ /* 0x000fe20000000000 */
[----:B------:R-:W-:Y:S01]  /*1f90*/  UMOV UR23, 0x80000020 ;  /* 0x8000002000177882 */ /* 0x000fe20000000000 */
[----:B------:R-:W-:Y:S02]  /*1fa0*/  UIADD3 UR24, UR28, 0x402, URZ ;  /* 0x000004021c187890 */ /* 0x000fe4000fffe03f */
[----:B------:R-:W-:Y:S01]  /*1fb0*/  UIADD3 UR26, UR30, 0x402, URZ ;  /* 0x000004021e1a7890 */ /* 0x000fe2000fffe03f */
[----:B------:R-:W0:Y:S01]  /*1fc0*/  @P2 LDC R9, c[0x0][0x44c] ;  /* 0x00011300ff092b82 */ /* 0x000e220000000800 */
[----:B------:R-:W-:Y:S01]  /*1fd0*/  UMOV UR25, 0x80000020 ;  /* 0x8000002000197882 */ /* 0x000fe20000000000 */
[----:B------:R-:W-:Y:S01]  /*1fe0*/  UMOV UR27, 0x80000020 ;  /* 0x80000020001b7882 */ /* 0x000fe20000000000 */
[----:B------:R-:W-:Y:S02]  /*1ff0*/  ULDC UR5, c[0x0][0x9dc] ;  /* 0x0002770000057ab9 */ /* 0x000fe40000000800 */
[----:B------:R-:W-:Y:S01]  /*2000*/  ULOP3.LUT UR5, URZ, UR5, URZ, 0x33, !UPT ;  /* 0x000000053f057292 */ /* 0x000fe2000f8e333f */
[----:B0-----:R-:W-:Y:S01]  /*2010*/  @P2 IMAD.HI.U32 R9, R8, R9, RZ ;  /* 0x0000000908092227 */ /* 0x001fe200078e00ff */
[----:B------:R-:W-:-:S02]  /*2020*/  WARPGROUP.DEPBAR.LE gsb0, 0x0 ;  /* 0x00008000000079c5 */ /* 0x000fc40000010000 */
        /* <DEDUP_REMOVED lines=16> */
[C---:B------:R-:W-:Y:S01]  /*2130*/  FMUL.FTZ R44, R0.reuse, R44 ;  /* 0x0000002c002c7220 */ /* 0x040fe20000410000 */
[----:B------:R-:W0:Y:S01]  /*2140*/  @P2 LDC R28, c[0x0][0x450] ;  /* 0x00011400ff1c2b82 */ /* 0x000e220000000800 */
[C---:B------:R-:W-:Y:S01]  /*2150*/  FMUL.FTZ R45, R0.reuse, R45 ;  /* 0x0000002d002d7220 */ /* 0x040fe20000410000 */
[C---:B------:R-:W-:Y:S01]  /*2160*/  FMUL.FTZ R61, R0.reuse, R61 ;  /* 0x0000003d003d7220 */ /* 0x040fe20000410000 */
[----:B------:R1:W2:Y:S01]  /*2170*/  MUFU.TANH R124, R44 ;  /* 0x0000002c007c7308 */ /* 0x0002a20000002400 */
[C---:B------:R-:W-:Y:S01]  /*2180*/  FMUL.FTZ R3, R0.reuse, R27 ;  /* 0x0000001b00037220 */ /* 0x040fe20000410000 */
[C---:B------:R-:W-:Y:S01]  /*2190*/  FMUL.FTZ R37, R0.reuse, R37 ;  /* 0x0000002500257220 */ /* 0x040fe20000410000 */
[C---:B------:R-:W-:Y:S01]  /*21a0*/  FMUL.FTZ R27, R0.reuse, R42 ;  /* 0x0000002a001b7220 */ /* 0x040fe20000410000 */
[C---:B------:R-:W-:Y:S01]  /*21b0*/  FMUL.FTZ R41, R0.reuse, R41 ;  /* 0x0000002900297220 */ /* 0x040fe20000410000 */
[C---:B------:R-:W-:Y:S01]  /*21c0*/  FMUL.FTZ R49, R0.reuse, R49 ;  /* 0x0000003100317220 */ /* 0x040fe20000410000 */
[C---:B------:R-:W-:Y:S01]  /*21d0*/  FMUL.FTZ R53, R0.reuse, R53 ;  /* 0x0000003500357220 */ /* 0x040fe20000410000 */
[----:B------:R-:W-:Y:S01]  /*21e0*/  FMUL.FTZ R2, R0, R26 ;  /* 0x0000001a00027220 */ /* 0x000fe20000410000 */
[----:B------:R3:W4:Y:S01]  /*21f0*/  MUFU.TANH R122, R45 ;  /* 0x0000002d007a7308 */ /* 0x0007220000002400 */
[----:B-1----:R-:W-:-:S02]  /*2200*/  IMAD.MOV.U32 R44, RZ, RZ, R8 ;  /* 0x000000ffff2c7224 */ /* 0x002fc400078e0008 */
[C---:B------:R-:W-:Y:S01]  /*2210*/  FMUL.FTZ R12, R0.reuse, R25 ;  /* 0x00000019000c7220 */ /* 0x040fe20000410000 */
[C---:B------:R-:W-:Y:S01]  /*2220*/  FMUL.FTZ R20, R0.reuse, R29 ;  /* 0x0000001d00147220 */ /* 0x040fe20000410000 */
[C---:B------:R-:W-:Y:S01]  /*2230*/  FMUL.FTZ R26, R0.reuse, R33 ;  /* 0x00000021001a7220 */ /* 0x040fe20000410000 */
[C---:B------:R-:W-:Y:S01]  /*2240*/  FMUL.FTZ R4, R0.reuse, R24 ;  /* 0x0000001800047220 */ /* 0x040fe20000410000 */
[C---:B------:R-:W-:Y:S01]  /*2250*/  FMUL.FTZ R6, R0.reuse, R31 ;  /* 0x0000001f00067220 */ /* 0x040fe20000410000 */
[C---:B------:R-:W-:Y:S01]  /*2260*/  FMUL.FTZ R15, R0.reuse, R35 ;  /* 0x00000023000f7220 */ /* 0x040fe20000410000 */
[----:B------:R1:W0:Y:S01]  /*2270*/  MUFU.TANH R42, R61 ;  /* 0x0000003d002a7308 */ /* 0x0002220000002400 */
[C---:B---3--:R-:W-:Y:S01]  /*2280*/  FMUL.FTZ R45, R0.reuse, R59 ;  /* 0x0000003b002d7220 */ /* 0x048fe20000410000 */
[C---:B------:R-:W-:Y:S01]  /*2290*/  FMUL.FTZ R25, R0.reuse, R39 ;  /* 0x0000002700197220 */ /* 0x040fe20000410000 */
[C---:B------:R-:W-:Y:S01]  /*22a0*/  FMUL.FTZ R29, R0.reuse, R43 ;  /* 0x0000002b001d7220 */ /* 0x040fe20000410000 */
[C---:B------:R-:W-:Y:S01]  /*22b0*/  FMUL.FTZ R33, R0.reuse, R47 ;  /* 0x0000002f00217220 */ /* 0x040fe20000410000 */
[----:B0-----:R-:W-:Y:S01]  /*22c0*/  @P2 SHF.R.U32.HI R44, RZ, R28, R9 ;  /* 0x0000001cff2c2219 */ /* 0x001fe20000011609 */
[----:B------:R-:W-:Y:S01]  /*22d0*/  IMAD.MOV.U32 R28, RZ, RZ, -0x80 ;  /* 0xffffff80ff1c7424 */ /* 0x000fe200078e00ff */
[----:B------:R-:W0:Y:S01]  /*22e0*/  LDC.64 R8, c[0x0][0x9e0] ;  /* 0x00027800ff087b82 */ /* 0x000e220000000a00 */
[----:B------:R3:W0:Y:S01]  /*22f0*/  MUFU.TANH R128, R37 ;  /* 0x0000002500807308 */ /* 0x0006220000002400 */
[----:B------:R-:W-:Y:S01]  /*2300*/  FMUL.FTZ R5, R0, R30 ;  /* 0x0000001e00057220 */ /* 0x000fe20000410000 */
[----:B-1----:R-:W1:Y:S01]  /*2310*/  SHFL.IDX PT, R61, R44, RZ, 0x1c1f ;  /* 0x001c1fff2c3d7589 */ /* 0x002e6200000e0000 */
[----:B------:R-:W-:-:S02]  /*2320*/  IMAD R59, R89, R28, 0x80 ;  /* 0x00000080593b7424 */ /* 0x000fc400078e021c */
[C---:B------:R-:W-:Y:S01]  /*2330*/  FMUL.FTZ R24, R0.reuse, R32 ;  /* 0x0000002000187220 */ /* 0x040fe20000410000 */
[C---:B------:R-:W-:Y:S01]  /*2340*/  FMUL.FTZ R7, R0.reuse, R34 ;  /* 0x0000002200077220 */ /* 0x040fe20000410000 */
[C---:B------:R-:W-:Y:S01]  /*2350*/  FMUL.FTZ R36, R0.reuse, R36 ;  /* 0x0000002400247220 */ /* 0x040fe20000410000 */
[----:B------:R5:W-:Y:S01]  /*2360*/  @!P1 SYNCS.ARRIVE.TRANS64.RED.A1T0 RZ, [R13+URZ], RZ ;  /* 0x000000ff0dff99a7 */ /* 0x000be2000810043f */
[----:B------:R2:W0:Y:S01]  /*2370*/  MUFU.TANH R108, R41 ;  /* 0x00000029006c7308 */ /* 0x0004220000002400 */
[C---:B---3--:R-:W-:Y:S01]  /*2380*/  FMUL.FTZ R37, R0.reuse, R51 ;  /* 0x0000003300257220 */ /* 0x048fe20000410000 */
[----:B------:R-:W-:Y:S02]  /*2390*/  VIADD R51, R59, 0x1 ;  /* 0x000000013b337836 */ /* 0x000fe40000000000 */
[C---:B------:R-:W-:Y:S01]  /*23a0*/  FMUL.FTZ R21, R0.reuse, R38 ;  /* 0x0000002600157220 */ /* 0x040fe20000410000 */
[C---:B------:R-:W-:Y:S01]  /*23b0*/  FMUL.FTZ R40, R0.reuse, R40 ;  /* 0x0000002800287220 */ /* 0x040fe20000410000 */
[C---:B------:R-:W-:Y:S01]  /*23c0*/  FMUL.FTZ R31, R0.reuse, R46 ;  /* 0x0000002e001f7220 */ /* 0x040fe20000410000 */
[C---:B------:R-:W-:Y:S01]  /*23d0*/  FMUL.FTZ R35, R0.reuse, R50 ;  /* 0x0000003200237220 */ /* 0x040fe20000410000 */
[C---:B------:R-:W-:Y:S01]  /*23e0*/  FMUL.FTZ R52, R0.reuse, R52 ;  /* 0x0000003400347220 */ /* 0x040fe20000410000 */
[----:B------:R3:W0:Y:S01]  /*23f0*/  MUFU.TANH R118, R49 ;  /* 0x0000003100767308 */ /* 0x0006220000002400 */
[C---:B--2---:R-:W-:Y:S01]  /*2400*/  FMUL.FTZ R41, R0.reuse, R55 ;  /* 0x0000003700297220 */ /* 0x044fe20000410000 */
        /* <DEDUP_REMOVED lines=11> */
[C---:B------:R-:W-:Y:S01]  /*24c0*/  FMUL.FTZ R73, R0.reuse, R73 ;  /* 0x0000004900497220 */ /* 0x040fe20000410000 */
[C---:B------:R-:W-:Y:S01]  /*24d0*/  FMUL.FTZ R94, R0.reuse, R74 ;  /* 0x0000004a005e7220 */ /* 0x040fe20000410000 */
[C---:B------:R-:W-:Y:S01]  /*24e0*/  FMUL.FTZ R96, R0.reuse, R75 ;  /* 0x0000004b00607220 */ /* 0x040fe20000410000 */
[C---:B------:R-:W-:Y:S01]  /*24f0*/  FMUL.FTZ R76, R0.reuse, R76 ;  /* 0x0000004c004c7220 */ /* 0x040fe20000410000 */
[C---:B--2---:R-:W-:Y:S01]  /*2500*/  FMUL.FTZ R53, R0.reuse, R66 ;  /* 0x0000004200357220 */ /* 0x044fe20000410000 */
        /* <DEDUP_REMOVED lines=8> */
[C---:B-----5:R-:W-:Y:S01]  /*2590*/  FMUL.FTZ R13, R0.reuse, R87 ;  /* 0x00000057000d7220 */ /* 0x060fe20000410000 */
[C---:B------:R-:W-:Y:S01]  /*25a0*/  FMUL.FTZ R57, R0.reuse, R57 ;  /* 0x0000003900397220 */ /* 0x040fe20000410000 */
[C---:B------:R-:W-:Y:S01]  /*25b0*/  FMUL.FTZ R64, R0.reuse, R64 ;  /* 0x0000004000407220 */ /* 0x040fe20000410000 */
[C---:B------:R-:W-:Y:S01]  /*25c0*/  FMUL.FTZ R69, R0.reuse, R69 ;  /* 0x0000004500457220 */ /* 0x040fe20000410000 */
[C---:B------:R-:W-:Y:S01]  /*25d0*/  FMUL.FTZ R72, R0.reuse, R72 ;  /* 0x0000004800487220 */ /* 0x040fe20000410000 */
[C---:B------:R-:W-:Y:S01]  /*25e0*/  FMUL.FTZ R82, R0.reuse, R82 ;  /* 0x0000005200527220 */ /* 0x040fe20000410000 */
[----:B------:R-:W-:Y:S01]  /*25f0*/  FMUL.FTZ R86, R0, R86 ;  /* 0x0000005600567220 */ /* 0x000fe20000410000 */
[----:B------:R-:W-:Y:S01]  /*2600*/  IMAD R28, R18, -0x2, R51 ;  /* 0xfffffffe121c7824 */ /* 0x000fe200078e0233 */
[----:B0-----:R-:W-:Y:S01]  /*2610*/  ISETP.GE.AND P3, PT, R9, 0x1, PT ;  /* 0x000000010900780c */ /* 0x001fe20003f66270 */
[----:B------:R-:W0:Y:S01]  /*2620*/  MUFU.TANH R4, R4 ;  /* 0x0000000400047308 */ /* 0x000e220000002400 */
[----:B------:R-:W-:Y:S01]  /*2630*/  FMUL.FTZ R60, R0, R60 ;  /* 0x0000003c003c7220 */ /* 0x000fe20000410000 */
[----:B------:R-:W-:-:S02]  /*2640*/  IMAD.IADD R51, R16, 0x1, R59 ;  /* 0x0000000110337824 */ /* 0x000fc400078e023b */
[----:B------:R-:W-:Y:S01]  /*2650*/  FMUL.FTZ R48, R0, R48 ;  /* 0x0000003000307220 */ /* 0x000fe20000410000 */
[----:B------:R-:W-:Y:S01]  /*2660*/  LEA R54, R89, 0xffffff80, 0x7 ;  /* 0xffffff8059367811 */ /* 0x000fe200078e38ff */
[----:B------:R-:W-:Y:S02]  /*2670*/  IMAD R58, R18, -0x2, R51 ;  /* 0xfffffffe123a7824 */ /* 0x000fe400078e0233 */
[----:B------:R-:W2:Y:S08]  /*2680*/  MUFU.TANH R12, R12 ;  /* 0x0000000c000c7308 */ /* 0x000eb00000002400 */
[----:B------:R-:W3:Y:S08]  /*2690*/  MUFU.TANH R2, R2 ;  /* 0x0000000200027308 */ /* 0x000ef00000002400 */
        /* <DEDUP_REMOVED lines=24> */
[----:B------:R-:W0:Y:S01]  /*2820*/  MUFU.TANH R43, R43 ;  /* 0x0000002b002b7308 */ /* 0x000e220000002400 */
[----:B-----5:R-:W-:-:S07]  /*2830*/  IADD3 R57, -R17, R28, R16 ;  /* 0x0000001c11397210 */ /* 0x020fce0007ffe110 */
        /* <DEDUP_REMOVED lines=28> */
[----:B------:R4:W0:Y:S01]  /*2a00*/  MUFU.TANH R120, R48 ;  /* 0x0000003000787308 */ /* 0x0008220000002400 */
[----:B-----5:R-:W-:-:S02]  /*2a10*/  VIADD R60, R57, UR5 ;  /* 0x00000005393c7c36 */ /* 0x020fc40008000000 */
[----:B------:R-:W-:-:S05]  /*2a20*/  IMAD.IADD R57, R57, 0x1, R8 ;  /* 0x0000000139397824 */ /* 0x000fca00078e0208 */
[----:B-1----:R-:W-:Y:S01]  /*2a30*/  VIADDMNMX R46, R61, R57, R58, PT ;  /* 0x000000393d2e7246 */ /* 0x002fe2000380013a */
[----:B----4-:R-:W-:Y:S01]  /*2a40*/  IMAD.IADD R48, R60, 0x1, R61 ;  /* 0x000000013c307824 */ /* 0x010fe200078e023d */
[----:B--23--:R-:W-:Y:S06]  /*2a50*/  @!P3 BRA `(.L_x_1192) ;  /* 0x000000000050b947 */ /* 0x00cfec0003800000 */
[----:B------:R-:W-:Y:S01]  /*2a60*/  IADD3 R28, -R17, R16, R61 ;  /* 0x00000010111c7210 */ /* 0x000fe20007ffe13d */
[----:B------:R-:W-:Y:S03]  /*2a70*/  BSSY B0, `(.L_x_1193) ;  /* 0x000000e000007945 */ /* 0x000fe60003800000 */
[----:B------:R-:W-:-:S13]  /*2a80*/  ISETP.GT.AND P4, PT, R28, -0x1, PT ;  /* 0xffffffff1c00780c */ /* 0x000fda0003f84270 */
[----:B------:R-:W-:Y:S05]  /*2a90*/  @P4 BRA `(.L_x_1194) ;  /* 0x00000000001c4947 */ /* 0x000fea0003800000 */
[----:B------:R-:W-:Y:S02]  /*2aa0*/  ISETP.NE.AND P4, PT, R9, 0x1, PT ;  /* 0x000000010900780c */ /* 0x000fe40003f85270 */
[----:B------:R-:W-:-:S11]  /*2ab0*/  LOP3.LUT R51, RZ, R28, RZ, 0x33, !PT ;  /* 0x0000001cff337212 */ /* 0x000fd600078e33ff */
[----:B------:R-:W1:Y:S02]  /*2ac0*/  @P4 LDC.64 R62, c[0x0][0x9e8] ;  /* 0x00027a00ff3e4b82 */ /* 0x000e640000000a00 */
[----:B-1----:R-:W-:-:S05]  /*2ad0*/  @P4 IMAD.HI.U32 R28, R51, R62, RZ ;  /* 0x0000003e331c4227 */ /* 0x002fca00078e00ff */
[----:B------:R-:W-:-:S04]  /*2ae0*/  @P4 SHF.R.U32.HI R51, RZ, R63, R28 ;  /* 0x0000003fff334219 */ /* 0x000fc8000001161c */
[----:B------:R-:W-:Y:S01]  /*2af0*/  LOP3.LUT R28, RZ, R51, RZ, 0x33, !PT ;  /* 0x00000033ff1c7212 */ /* 0x000fe200078e33ff */
[----:B------:R-:W-:Y:S06]  /*2b00*/  BRA `(.L_x_1195) ;  /* 0x0000000000107947 */ /* 0x000fec0003800000 */
.L_x_1194:
[----:B------:R-:W-:-:S13]  /*2b10*/  ISETP.NE.AND P4, PT, R9, 0x1, PT ;  /* 0x000000010900780c */ /* 0x000fda0003f85270 */
[----:B------:R-:W1:Y:S02]  /*2b20*/  @P4 LDC.64 R62, c[0x0][0x9e8] ;  /* 0x00027a00ff3e4b82 */ /* 0x000e640000000a00 */
[----:B-1----:R-:W-:-:S05]  /*2b30*/  @P4 IMAD.HI.U32 R30, R28, R62, RZ ;  /* 0x0000003e1c1e4227 */ /* 0x002fca00078e00ff */
[----:B------:R-:W-:-:S07]  /*2b40*/  @P4 SHF.R.U32.HI R28, RZ, R63, R30 ;  /* 0x0000003fff1c4219 */ /* 0x000fce000001161e */
.L_x_1195:
[----:B------:R-:W-:Y:S05]  /*2b50*/  BSYNC B0 ;  /* 0x0000000000007941 */ /* 0x000fea0003800000 */
.L_x_1193:
[----:B------:R-:W-:-:S04]  /*2b60*/  IMAD R51, R28, R9, -R54 ;  /* 0x000000091c337224 */ /* 0x000fc800078e0a36 */
[----:B------:R-:W-:-:S05]  /*2b70*/  IMAD R51, R18, -0x2, R51 ;  /* 0xfffffffe12337824 */ /* 0x000fca00078e0233 */
[----:B------:R-:W-:Y:S02]  /*2b80*/  VIMNMX R48, R48, R51, !PT ;  /* 0x0000003330307248 */ /* 0x000fe40007fe0100 */
[----:B------:R-:W-:-:S07]  /*2b90*/  VIADDMNMX R46, R51, R9, R46, PT ;  /* 0x00000009332e7246 */ /* 0x000fce000380012e */
.L_x_1192:
[C---:B------:R-:W-:Y:S02]  /*2ba0*/  ISETP.GE.AND P4, PT, R59.reuse, 0x2, PT ;  /* 0x000000023b00780c */ /* 0x040fe40003f86270 */
[----:B------:R-:W-:Y:S02]  /*2bb0*/  ISETP.GE.AND P6, PT, R59, 0x9, PT ;  /* 0x000000093b00780c */ /* 0x000fe40003fc6270 */
[----:B------:R-:W-:Y:S02]  /*2bc0*/  ISETP.GT.AND P5, PT, R48, 0x1, !P4 ;  /* 0x000000013000780c */ /* 0x000fe400067a4270 */
[----:B------:R-:W-:Y:S02]  /*2bd0*/  P2R R62, PR, RZ, 0x40 ;  /* 0x00000040ff3e7803 */ /* 0x000fe40000000000 */
[----:B------:R-:W-:-:S04]  /*2be0*/  ISETP.LT.OR P5, PT, R46, 0x2, P5 ;  /* 0x000000022e00780c */ /* 0x000fc80002fa1670 */
[----:B------:R-:W-:Y:S02]  /*2bf0*/  FSEL R136, R12, -INF , !P5 ;  /* 0xff8000000c887808 */ /* 0x000fe40006800000 */
[----:B------:R-:W-:Y:S02]  /*2c00*/  ISETP.GT.AND P5, PT, R48, 0x8, !P6 ;  /* 0x000000083000780c */ /* 0x000fe400077a4270 */
[----:B------:R-:W-:Y:S02]  /*2c10*/  ISETP.GE.AND P6, PT, R59, 0xa, PT ;  /* 0x0000000a3b00780c */ /* 0x000fe40003fc6270 */
[----:B------:R-:W-:Y:S02]  /*2c20*/  ISETP.LT.OR P5, PT, R46, 0x9, P5 ;  /* 0x000000092e00780c */ /* 0x000fe40002fa1670 */
[----:B------:R-:W-:Y:S02]  /*2c30*/  P2R R63, PR, RZ, 0x40 ;  /* 0x00000040ff3f7803 */ /* 0x000fe40000000000 */
[----:B0-----:R-:W-:-:S02]  /*2c40*/  FSEL R134, R14, -INF , !P5 ;  /* 0xff8000000e867808 */ /* 0x001fc40006800000 */
[----:B------:R-:W-:Y:S02]  /*2c50*/  ISETP.GT.AND P5, PT, R48, 0x9, !P6 ;  /* 0x000000093000780c */ /* 0x000fe400077a4270 */
[----:B------:R-:W-:Y:S02]  /*2c60*/  ISETP.GE.AND P6, PT, R59, 0x11, PT ;  /* 0x000000113b00780c */ /* 0x000fe40003fc6270 */
[----:B------:R-:W-:Y:S02]  /*2c70*/  ISETP.LT.OR P5, PT, R46, 0xa, P5 ;  /* 0x0000000a2e00780c */ /* 0x000fe40002fa1670 */
[----:B------:R-:W-:Y:S02]  /*2c80*/  P2R R64, PR, RZ, 0x40 ;  /* 0x00000040ff407803 */ /* 0x000fe40000000000 */
[----:B------:R-:W-:Y:S02]  /*2c90*/  FSEL R104, R20, -INF , !P5 ;  /* 0xff80000014687808 */ /* 0x000fe40006800000 */
[----:B------:R-:W-:-:S02]  /*2ca0*/  ISETP.GT.AND P5, PT, R48, 0x10, !P6 ;  /* 0x000000103000780c */ /* 0x000fc400077a4270 */
[C---:B------:R-:W-:Y:S02]  /*2cb0*/  ISETP.GE.AND P6, PT, R59.reuse, 0x12, PT ;  /* 0x000000123b00780c */ /* 0x040fe40003fc6270 */
[----:B------:R-:W-:Y:S02]  /*2cc0*/  ISETP.LT.OR P5, PT, R46, 0x11, P5 ;  /* 0x000000112e00780c */ /* 0x000fe40002fa1670 */
[----:B------:R-:W-:Y:S02]  /*2cd0*/  P2R R66, PR, RZ, 0x40 ;  /* 0x00000040ff427803 */ /* 0x000fe40000000000 */
[----:B------:R-:W-:Y:S02]  /*2ce0*/  FSEL R132, R24, -INF , !P5 ;  /* 0xff80000018847808 */ /* 0x000fe40006800000 */
[----:B------:R-:W-:Y:S02]  /*2cf0*/  ISETP.GT.AND P5, PT, R48, 0x11, !P6 ;  /* 0x000000113000780c */ /* 0x000fe400077a4270 */
[----:B------:R-:W-:-:S02]  /*2d00*/  ISETP.GE.AND P6, PT, R59, 0x19, PT ;  /* 0x000000193b00780c */ /* 0x000fc40003fc6270 */
[----:B------:R-:W-:Y:S02]  /*2d10*/  ISETP.LT.OR P5, PT, R46, 0x12, P5 ;  /* 0x000000122e00780c */ /* 0x000fe40002fa1670 */
[----:B------:R-:W-:Y:S02]  /*2d20*/  P2R R67, PR, RZ, 0x40 ;  /* 0x00000040ff437803 */ /* 0x000fe40000000000 */
[----:B------:R-:W-:Y:S02]  /*2d30*/  FSEL R106, R26, -INF , !P5 ;  /* 0xff8000001a6a7808 */ /* 0x000fe40006800000 */
[----:B------:R-:W-:Y:S02]  /*2d40*/  ISETP.GT.AND P5, PT, R48, 0x18, !P6 ;  /* 0x000000183000780c */ /* 0x000fe400077a4270 */
[----:B------:R-:W-:Y:S02]  /*2d50*/  ISETP.GE.AND P6, PT, R59, 0x1a, PT ;  /* 0x0000001a3b00780c */ /* 0x000fe40003fc6270 */
[----:B------:R-:W-:-:S02]  /*2d60*/  ISETP.LT.OR P5, PT, R46, 0x19, P5 ;  /* 0x000000192e00780c */ /* 0x000fc40002fa1670 */
[----:B------:R-:W-:Y:S02]  /*2d70*/  P2R R69, PR, RZ, 0x40 ;  /* 0x00000040ff457803 */ /* 0x000fe40000000000 */
[----:B------:R-:W-:Y:S02]  /*2d80*/  FSEL R130, R36, -INF , !P5 ;  /* 0xff80000024827808 */ /* 0x000fe40006800000 */
[----:B------:R-:W-:Y:S02]  /*2d90*/  ISETP.GT.AND P5, PT, R48, 0x19, !P6 ;  /* 0x000000193000780c */ /* 0x000fe400077a4270 */
[----:B------:R-:W-:Y:S02]  /*2da0*/  ISETP.GE.AND P6, PT, R59, 0x21, PT ;  /* 0x000000213b00780c */ /* 0x000fe40003fc6270 */
[----:B------:R-:W-:Y:S02]  /*2db0*/  ISETP.LT.OR P5, PT, R46, 0x1a, P5 ;  /* 0x0000001a2e00780c */ /* 0x000fe40002fa1670 */
[----:B------:R-:W-:-:S02]  /*2dc0*/  P2R R70, PR, RZ, 0x40 ;  /* 0x00000040ff467803 */ /* 0x000fc40000000000 */
[----:B------:R-:W-:Y:S02]  /*2dd0*/  FSEL R128, R128, -INF , !P5 ;  /* 0xff80000080807808 */ /* 0x000fe40006800000 */
[----:B------:R-:W-:Y:S02]  /*2de0*/  ISETP.GT.AND P5, PT, R48, 0x20, !P6 ;  /* 0x000000203000780c */ /* 0x000fe400077a4270 */
[----:B------:R-:W-:Y:S02]  /*2df0*/  ISETP.GE.AND P6, PT, R59, 0x22, PT ;  /* 0x000000223b00780c */ /* 0x000fe40003fc6270 */
[----:B------:R-:W-:Y:S02]  /*2e00*/  ISETP.LT.OR P5, PT, R46, 0x21, P5 ;  /* 0x000000212e00780c */ /* 0x000fe40002fa1670 */
[----:B------:R-:W-:Y:S02]  /*2e10*/  P2R R71, PR, RZ, 0x40 ;  /* 0x00000040ff477803 */ /* 0x000fe40000000000 */
[----:B------:R-:W-:-:S02]  /*2e20*/  FSEL R126, R40, -INF , !P5 ;  /* 0xff800000287e7808 */ /* 0x000fc40006800000 */
        /* <DEDUP_REMOVED lines=62> */
[----:B------:R-:W-:-:S04]  /*3210*/  ISETP.LT.OR P5, PT, R46, 0x52, P5 ;  /* 0x000000522e00780c */ /* 0x000fc80002fa1670 */
        /* <DEDUP_REMOVED lines=24> */
[C---:B------:R-:W-:Y:S02]  /*33a0*/  ISETP.GE.AND P6, PT, R59.reuse, 0x6a, PT ;  /* 0x0000006a3b00780c */ /* 0x040fe40003fc6270 */
        /* <DEDUP_REMOVED lines=24> */
[----:B------:R-:W-:Y:S02]  /*3530*/  ISETP.GE.AND P6, PT, R59, 0x7a, PT ;  /* 0x0000007a3b00780c */ /* 0x000fe40003fc6270 */
[----:B------:R-:W0:Y:S02]  /*3540*/  SHFL.IDX PT, R59, R44, 0x1, 0x1c1f ;  /* 0x003c1f002c3b7f89 */ /* 0x000e2400000e0000 */
[----:B------:R-:W-:Y:S02]  /*3550*/  P2R R81, PR, RZ, 0x40 ;  /* 0x00000040ff517803 */ /* 0x000fe40000000000 */
[----:B------:R-:W-:-:S04]  /*3560*/  ISETP.GT.AND P6, PT, R48, 0x79, !P6 ;  /* 0x000000793000780c */ /* 0x000fc800077c4270 */
[----:B------:R-:W-:-:S04]  /*3570*/  ISETP.LT.OR P6, PT, R46, 0x7a, P6 ;  /* 0x0000007a2e00780c */ /* 0x000fc800037c1670 */
[----:B------:R-:W-:Y:S02]  /*3580*/  FSEL R14, R85, -INF , !P6 ;  /* 0xff800000550e7808 */ /* 0x000fe40007000000 */
[----:B0-----:R-:W-:Y:S01]  /*3590*/  VIADDMNMX R4, R59, R57, R58, PT ;  /* 0x000000393b047246 */ /* 0x001fe2000380013a */
[----:B------:R-:W-:Y:S01]  /*35a0*/  IMAD.IADD R51, R60, 0x1, R59 ;  /* 0x000000013c337824 */ /* 0x000fe200078e023b */
[----:B------:R-:W-:Y:S06]  /*35b0*/  @!P3 BRA `(.L_x_1196) ;  /* 0x000000000050b947 */ /* 0x000fec0003800000 */
[----:B------:R-:W-:Y:S01]  /*35c0*/  IADD3 R44, -R17, R16, R59 ;  /* 0x00000010112c7210 */ /* 0x000fe20007ffe13b */
[----:B------:R-:W-:Y:S03]  /*35d0*/  BSSY B0, `(.L_x_1197) ;  /* 0x000000e000007945 */ /* 0x000fe60003800000 */
        /* <DEDUP_REMOVED lines=9> */
.L_x_1198:
[----:B------:R-:W-:-:S13]  /*3670*/  ISETP.NE.AND P6, PT, R9, 0x1, PT ;  /* 0x000000010900780c */ /* 0x000fda0003fc5270 */
[----:B------:R-:W0:Y:S02]  /*3680*/  @P6 LDC.64 R56, c[0x0][0x9e8] ;  /* 0x00027a00ff386b82 */ /* 0x000e240000000a00 */
[----:B0-----:R-:W-:-:S05]  /*3690*/  @P6 IMAD.HI.U32 R56, R44, R56, RZ ;  /* 0x000000382c386227 */ /* 0x001fca00078e00ff */
[----:B------:R-:W-:-:S07]  /*36a0*/  @P6 SHF.R.U32.HI R44, RZ, R57, R56 ;  /* 0x00000039ff2c6219 */ /* 0x000fce0000011638 */
.L_x_1199:
[----:B------:R-:W-:Y:S05]  /*36b0*/  BSYNC B0 ;  /* 0x0000000000007941 */ /* 0x000fea0003800000 */
.L_x_1197:
[----:B------:R-:W-:-:S04]  /*36c0*/  IMAD R57, R44, R9, -R54 ;  /* 0x000000092c397224 */ /* 0x000fc800078e0a36 */
[----:B------:R-:W-:-:S05]  /*36d0*/  IMAD R44, R18, -0x2, R57 ;  /* 0xfffffffe122c7824 */ /* 0x000fca00078e0239 */
[----:B------:R-:W-:Y:S02]  /*36e0*/  VIMNMX R51, R51, R44, !PT ;  /* 0x0000002c33337248 */ /* 0x000fe40007fe0100 */
[----:B------:R-:W-:-:S07]  /*36f0*/  VIADDMNMX R4, R44, R9, R4, PT ;  /* 0x000000092c047246 */ /* 0x000fce0003800104 */
.L_x_1196:
[----:B------:R-:W-:Y:S01]  /*3700*/  ISETP.GT.AND P4, PT, R51, 0x1, !P4 ;  /* 0x000000013300780c */ /* 0x000fe20006784270 */
[----:B------:R-:W-:Y:S01]  /*3710*/  ULDC UR6, c[0x0][0x988] ;  /* 0x0002620000067ab9 */ /* 0x000fe20000000800 */
[----:B------:R-:W-:Y:S02]  /*3720*/  ISETP.NE.AND P6, PT, R67, RZ, PT ;  /* 0x000000ff4300720c */ /* 0x000fe40003fc5270 */
[----:B------:R-:W-:Y:S02]  /*3730*/  ISETP.LT.OR P4, PT, R4, 0x2, P4 ;  /* 0x000000020400780c */ /* 0x000fe40002781670 */
        /* <DEDUP_REMOVED lines=22> */
[----:B------:R-:W-:Y:S01]  /*38a0*/  FSEL R52, R7, -INF , !P4 ;  /* 0xff80000007347808 */ /* 0x000fe20006000000 */
[----:B------:R-:W-:Y:S01]  /*38b0*/  IMAD.U32 R7, RZ, RZ, UR6 ;  /* 0x00000006ff077e24 */ /* 0x000fe2000f8e00ff */
[----:B------:R-:W-:Y:S02]  /*38c0*/  ISETP.NE.AND P4, PT, R66, RZ, PT ;  /* 0x000000ff4200720c */ /* 0x000fe40003f85270 */
[----:B------:R-:W-:Y:S02]  /*38d0*/  FMNMX.FTZ R3, R124, R3, !PT ;  /* 0x000000037c037209 */ /* 0x000fe40007810000 */
[----:B------:R-:W-:Y:S02]  /*38e0*/  ISETP.GT.AND P4, PT, R51, 0x11, !P4 ;  /* 0x000000113300780c */ /* 0x000fe40006784270 */
[----:B------:R-:W-:-:S02]  /*38f0*/  FMNMX.FTZ R3, R122, R3, !PT ;  /* 0x000000037a037209 */ /* 0x000fc40007810000 */
[----:B------:R-:W-:Y:S02]  /*3900*/  ISETP.LT.OR P4, PT, R4, 0x12, P4 ;  /* 0x000000120400780c */ /* 0x000fe40002781670 */
[----:B------:R-:W-:Y:S02]  /*3910*/  FMNMX.FTZ R3, R120, R3, !PT ;  /* 0x0000000378037209 */ /* 0x000fe40007810000 */
[----:B------:R-:W-:Y:S02]  /*3920*/  FSEL R54, R15, -INF , !P4 ;  /* 0xff8000000f367808 */ /* 0x000fe40006000000 */
[----:B------:R-:W-:Y:S02]  /*3930*/  ISETP.GT.AND P4, PT, R51, 0x18, !P6 ;  /* 0x000000183300780c */ /* 0x000fe40007784270 */
[----:B------:R-:W-:Y:S02]  /*3940*/  ISETP.NE.AND P6, PT, R86, RZ, PT ;  /* 0x000000ff5600720c */ /* 0x000fe40003fc5270 */
        /* <DEDUP_REMOVED lines=45> */
[----:B------:R-:W-:Y:S01]  /*3c20*/  ISETP.NE.AND P4, PT, R78, RZ, PT ;  /* 0x000000ff4e00720c */ /* 0x000fe20003f85270 */
[----:B------:R-:W0:Y:S01]  /*3c30*/  SHFL.BFLY PT, R6, R3, 0x2, 0x1f ;  /* 0x0c401f0003067f89 */ /* 0x000e2200000e0000 */
[----:B------:R-:W-:Y:S02]  /*3c40*/  ISETP.LT.OR P5, PT, R4, 0x79, P5 ;  /* 0x000000790400780c */ /* 0x000fe40002fa1670 */
[----:B------:R-:W-:-:S04]  /*3c50*/  ISETP.GT.AND P4, PT, R51, 0x31, !P4 ;  /* 0x000000313300780c */ /* 0x000fc80006784270 */
[----:B------:R-:W-:-:S04]  /*3c60*/  ISETP.LT.OR P4, PT, R4, 0x32, P4 ;  /* 0x000000320400780c */ /* 0x000fc80002781670 */
[----:B------:R-:W-:Y:S02]  /*3c70*/  FSEL R70, R37, -INF , !P4 ;  /* 0xff80000025467808 */ /* 0x000fe40006000000 */
[----:B------:R-:W-:-:S04]  /*3c80*/  ISETP.NE.AND P4, PT, R79, RZ, PT ;  /* 0x000000ff4f00720c */ /* 0x000fc80003f85270 */
[----:B------:R-:W-:-:S04]  /*3c90*/  ISETP.GT.AND P4, PT, R51, 0x38, !P4 ;  /* 0x000000383300780c */ /* 0x000fc80006784270 */
[----:B------:R-:W-:Y:S02]  /*3ca0*/  ISETP.LT.OR P4, PT, R4, 0x39, P4 ;  /* 0x000000390400780c */ /* 0x000fe40002781670 */
[----:B0-----:R-:W-:Y:S02]  /*3cb0*/  FMNMX.FTZ R5, R3, R6, !PT ;  /* 0x0000000603057209 */ /* 0x001fe40007810000 */
[----:B------:R-:W-:Y:S02]  /*3cc0*/  FSEL R72, R39, -INF , !P4 ;  /* 0xff80000027487808 */ /* 0x000fe40006000000 */
[----:B------:R-:W-:Y:S01]  /*3cd0*/  ISETP.NE.AND P4, PT, R82, RZ, PT ;  /* 0x000000ff5200720c */ /* 0x000fe20003f85270 */
[----:B------:R-:W0:Y:S03]  /*3ce0*/  SHFL.BFLY PT, R6, R5, 0x1, 0x1f ;  /* 0x0c201f0005067f89 */ /* 0x000e2600000e0000 */
        /* <DEDUP_REMOVED lines=8> */
[----:B------:R-:W-:Y:S01]  /*3d70*/  ISETP.GT.AND P4, PT, R51, 0x41, !P6 ;  /* 0x000000413300780c */ /* 0x000fe20007784270 */
[----:B------:R-:W-:-:S01]  /*3d80*/  FFMA.FTZ R15, R6, R7, -8 ;  /* 0xc1000000060f7423 */ /* 0x000fc20000010007 */
[----:B------:R-:W-:Y:S02]  /*3d90*/  ISETP.NE.AND P6, PT, R77, RZ, PT ;  /* 0x000000ff4d00720c */ /* 0x000fe40003fc5270 */
        /* <DEDUP_REMOVED lines=53> */
[----:B------:R-:W-:Y:S01]  /*40f0*/  ISETP.GT.AND P6, PT, R51, 0x79, !P6 ;  /* 0x000000793300780c */ /* 0x000fe200077c4270 */
[----:B------:R-:W-:-:S01]  /*4100*/  FFMA.FTZ R120, R120, R7, -R39 ;  /* 0x0000000778787223 */ /* 0x000fc20000010827 */
[----:B------:R-:W-:Y:S01]  /*4110*/  FSEL R37, R2, -INF , !P4 ;  /* 0xff80000002257808 */ /* 0x000fe20006000000 */
[----:B------:R0:W-:Y:S01]  /*4120*/  MUFU.EX2 R43, R114 ;  /* 0x00000072002b7308 */ /* 0x0001e20000000800 */
[----:B------:R-:W-:Y:S01]  /*4130*/  ISETP.NE.AND P4, PT, R105, RZ, PT ;  /* 0x000000ff6900720c */ /* 0x000fe20003f85270 */
[-CC-:B------:R-:W-:Y:S01]  /*4140*/  FFMA.FTZ R2, R138, R7.reuse, -R39.reuse ;  /* 0x000000078a027223 */ /* 0x180fe20000010827 */
[----:B------:R-:W-:Y:S01]  /*4150*/  FMNMX.FTZ R15, R37, R44, !PT ;  /* 0x0000002c250f7209 */ /* 0x000fe20007810000 */
[-CC-:B------:R-:W-:Y:S01]  /*4160*/  FFMA.FTZ R3, R136, R7.reuse, -R39.reuse ;  /* 0x0000000788037223 */ /* 0x180fe20000010827 */
[----:B------:R-:W-:Y:S01]  /*4170*/  ISETP.GT.AND P4, PT, R51, 0x71, !P4 ;  /* 0x000000713300780c */ /* 0x000fe20006784270 */
[--C-:B------:R-:W-:Y:S01]  /*4180*/  FFMA.FTZ R5, R134, R7, -R39.reuse ;  /* 0x0000000786057223 */ /* 0x100fe20000010827 */
[----:B------:R-:W-:Y:S01]  /*4190*/  FMNMX.FTZ R21, R46, R15, !PT ;  /* 0x0000000f2e157209 */ /* 0x000fe20007810000 */
[----:B------:R1:W-:Y:S01]  /*41a0*/  MUFU.EX2 R45, R31 ;  /* 0x0000001f002d7308 */ /* 0x0003e20000000800 */
[----:B------:R-:W-:Y:S01]  /*41b0*/  ISETP.LT.OR P4, PT, R4, 0x72, P4 ;  /* 0x000000720400780c */ /* 0x000fe20002781670 */
[--C-:B------:R-:W-:Y:S01]  /*41c0*/  FFMA.FTZ R104, R104, R7, -R39.reuse ;  /* 0x0000000768687223 */ /* 0x100fe20000010827 */
[----:B------:R-:W-:Y:S01]  /*41d0*/  FMNMX.FTZ R21, R48, R21, !PT ;  /* 0x0000001530157209 */ /* 0x000fe20007810000 */
[-CC-:B------:R-:W-:Y:S01]  /*41e0*/  FFMA.FTZ R132, R132, R7.reuse, -R39.reuse ;  /* 0x0000000784847223 */ /* 0x180fe20000010827 */
[----:B------:R-:W-:Y:S01]  /*41f0*/  FSEL R112, R10, -INF , !P4 ;  /* 0xff8000000a707808 */ /* 0x000fe20006000000 */
        /* <DEDUP_REMOVED lines=11> */
[----:B0-----:R-:W-:Y:S01]  /*42b0*/  FSEL R114, R13, -INF , !P6 ;  /* 0xff8000000d727808 */ /* 0x001fe20007000000 */
[--C-:B------:R-:W-:Y:S01]  /*42c0*/  FFMA.FTZ R124, R124, R7, -R39.reuse ;  /* 0x000000077c7c7223 */ /* 0x100fe20000010827 */
[----:B------:R-:W-:Y:S01]  /*42d0*/  FMNMX.FTZ R21, R58, R21, !PT ;  /* 0x000000153a157209 */ /* 0x000fe20007810000 */
[-CC-:B------:R-:W-:Y:S01]  /*42e0*/  FFMA.FTZ R122, R122, R7.reuse, -R39.reuse ;  /* 0x000000077a7a7223 */ /* 0x180fe20000010827 */
[----:B------:R-:W-:-:S01]  /*42f0*/  FFMA.FTZ R118, R118, R7, -R39 ;  /* 0x0000000776767223 */ /* 0x000fc20000010827 */
        /* <DEDUP_REMOVED lines=8> */
[--C-:B-1----:R-:W-:Y:S01]  /*4380*/  FFMA.FTZ R31, R34, R7, -R39.reuse ;  /* 0x00000007221f7223 */ /* 0x102fe20000010827 */
[----:B------:R-:W-:Y:S01]  /*4390*/  FMNMX.FTZ R27, R64, R21, !PT ;  /* 0x00000015401b7209 */ /* 0x000fe20007810000 */
[-CC-:B------:R-:W-:Y:S01]  /*43a0*/  FFMA.FTZ R32, R32, R7.reuse, -R39.reuse ;  /* 0x0000000720207223 */ /* 0x180fe20000010827 */
[----:B------:R-:W-:-:S01]  /*43b0*/  FFMA.FTZ R28, R28, R7, -R39 ;  /* 0x000000071c1c7223 */ /* 0x000fc20000010827 */
[--C-:B------:R-:W-:Y:S01]  /*43c0*/  FFMA.FTZ R11, R26, R7, -R39.reuse ;  /* 0x000000071a0b7223 */ /* 0x100fe20000010827 */
[----:B------:R-:W-:Y:S01]  /*43d0*/  FMNMX.FTZ R27, R66, R27, !PT ;  /* 0x0000001b421b7209 */ /* 0x000fe20007810000 */
[-CC-:B------:R-:W-:Y:S01]  /*43e0*/  FFMA.FTZ R13, R24, R7.reuse, -R39.reuse ;  /* 0x00000007180d7223 */ /* 0x180fe20000010827 */
[----:B------:R-:W-:-:S01]  /*43f0*/  FFMA.FTZ R12, R12, R7, -R39 ;  /* 0x000000070c0c7223 */ /* 0x000fc20000010827 */
[----:B------:R-:W-:Y:S01]  /*4400*/  MUFU.EX2 R2, R2 ;  /* 0x0000000200027308 */ /* 0x000fe20000000800 */
[----:B------:R-:W-:-:S04]  /*4410*/  FMNMX.FTZ R27, R68, R27, !PT ;  /* 0x0000001b441b7209 */ /* 0x000fc80007810000 */
[----:B------:R-:W-:-:S03]  /*4420*/  FMNMX.FTZ R27, R70, R27, !PT ;  /* 0x0000001b461b7209 */ /* 0x000fc60007810000 */
[----:B------:R-:W0:Y:S01]  /*4430*/  MUFU.EX2 R3, R3 ;  /* 0x0000000300037308 */ /* 0x000e220000000800 */
[----:B------:R-:W-:-:S04]  /*4440*/  FMNMX.FTZ R27, R72, R27, !PT ;  /* 0x0000001b481b7209 */ /* 0x000fc80007810000 */
[----:B------:R-:W-:-:S03]  /*4450*/  FMNMX.FTZ R27, R74, R27, !PT ;  /* 0x0000001b4a1b7209 */ /* 0x000fc60007810000 */
[----:B------:R-:W1:Y:S01]  /*4460*/  MUFU.EX2 R5, R5 ;  /* 0x0000000500057308 */ /* 0x000e620000000800 */
[----:B------:R-:W-:-:S04]  /*4470*/  FMNMX.FTZ R27, R76, R27, !PT ;  /* 0x0000001b4c1b7209 */ /* 0x000fc80007810000 */
[----:B------:R-:W-:-:S03]  /*4480*/  FMNMX.FTZ R27, R78, R27, !PT ;  /* 0x0000001b4e1b7209 */ /* 0x000fc60007810000 */
[----:B------:R-:W2:Y:S01]  /*4490*/  MUFU.EX2 R104, R104 ;  /* 0x0000006800687308 */ /* 0x000ea20000000800 */
[----:B------:R-:W-:-:S04]  /*44a0*/  FMNMX.FTZ R29, R80, R27, !PT ;  /* 0x0000001b501d7209 */ /* 0x000fc80007810000 */
[----:B------:R-:W-:-:S03]  /*44b0*/  FMNMX.FTZ R29, R82, R29, !PT ;  /* 0x0000001d521d7209 */ /* 0x000fc60007810000 */
[----:B------:R-:W-:Y:S01]  /*44c0*/  MUFU.EX2 R27, R120 ;  /* 0x00000078001b7308 */ /* 0x000fe20000000800 */
[----:B------:R-:W-:-:S04]  /*44d0*/  FMNMX.FTZ R29, R84, R29, !PT ;  /* 0x0000001d541d7209 */ /* 0x000fc80007810000 */
[----:B------:R-:W-:-:S03]  /*44e0*/  FMNMX.FTZ R29, R86, R29, !PT ;  /* 0x0000001d561d7209 */ /* 0x000fc60007810000 */
[----:B------:R3:W-:Y:S01]  /*44f0*/  MUFU.EX2 R120, R10 ;  /* 0x0000000a00787308 */ /* 0x0007e20000000800 */
[----:B------:R-:W-:-:S04]  /*4500*/  FMNMX.FTZ R29, R90, R29, !PT ;  /* 0x0000001d5a1d7209 */ /* 0x000fc80007810000 */
[----:B------:R-:W-:-:S03]  /*4510*/  FMNMX.FTZ R29, R92, R29, !PT ;  /* 0x0000001d5c1d7209 */ /* 0x000fc60007810000 */
[----:B------:R-:W4:Y:S01]  /*4520*/  MUFU.EX2 R15, R132 ;  /* 0x00000084000f7308 */ /* 0x000f220000000800 */
[----:B------:R-:W-:Y:S01]  /*4530*/  FMNMX.FTZ R29, R94, R29, !PT ;  /* 0x0000001d5e1d7209 */ /* 0x000fe20007810000 */
[----:B---3--:R-:W-:-:S03]  /*4540*/  FFMA.FTZ R10, R20, R7, -R39 ;  /* 0x00000007140a7223 */ /* 0x008fc60000010827 */
[----:B------:R-:W-:-:S03]  /*4550*/  FMNMX.FTZ R29, R96, R29, !PT ;  /* 0x0000001d601d7209 */ /* 0x000fc60007810000 */
[----:B------:R-:W3:Y:S01]  /*4560*/  MUFU.EX2 R106, R106 ;  /* 0x0000006a006a7308 */ /* 0x000ee20000000800 */
[----:B------:R-:W-:-:S04]  /*4570*/  FMNMX.FTZ R29, R98, R29, !PT ;  /* 0x0000001d621d7209 */ /* 0x000fc80007810000 */
[----:B------:R-:W-:-:S03]  /*4580*/  FMNMX.FTZ R29, R102, R29, !PT ;  /* 0x0000001d661d7209 */ /* 0x000fc60007810000 */
[----:B------:R-:W5:Y:S01]  /*4590*/  MUFU.EX2 R25, R25 ;  /* 0x0000001900197308 */ /* 0x000f620000000800 */
[----:B------:R-:W-:-:S04]  /*45a0*/  FMNMX.FTZ R29, R100, R29, !PT ;  /* 0x0000001d641d7209 */ /* 0x000fc80007810000 */
[----:B------:R-:W-:-:S03]  /*45b0*/  FMNMX.FTZ R29, R112, R29, !PT ;  /* 0x0000001d701d7209 */ /* 0x000fc60007810000 */
[----:B------:R-:W5:Y:S01]  /*45c0*/  MUFU.EX2 R128, R128 ;  /* 0x0000008000807308 */ /* 0x000f620000000800 */
[----:B------:R-:W-:-:S04]  /*45d0*/  FMNMX.FTZ R29, R110, R29, !PT ;  /* 0x0000001d6e1d7209 */ /* 0x000fc80007810000 */
[----:B------:R-:W-:-:S03]  /*45e0*/  FMNMX.FTZ R29, R114, R29, !PT ;  /* 0x0000001d721d7209 */ /* 0x000fc60007810000 */
[----:B------:R-:W-:Y:S02]  /*45f0*/  MUFU.EX2 R21, R126 ;  /* 0x0000007e00157308 */ /* 0x000fe40000000800 */
[----:B------:R-:W0:Y:S06]  /*4600*/  SHFL.BFLY PT, R4, R29, 0x2, 0x1f ;  /* 0x0c401f001d047f89 */ /* 0x000e2c00000e0000 */
[----:B------:R-:W-:Y:S08]  /*4610*/  MUFU.EX2 R108, R108 ;  /* 0x0000006c006c7308 */ /* 0x000ff00000000800 */
[----:B------:R-:W-:Y:S08]  /*4620*/  MUFU.EX2 R124, R124 ;  /* 0x0000007c007c7308 */ /* 0x000ff00000000800 */
[----:B------:R-:W-:Y:S01]  /*4630*/  MUFU.EX2 R41, R122 ;  /* 0x0000007a00297308 */ /* 0x000fe20000000800 */
[----:B0-----:R-:W-:Y:S01]  /*4640*/  FMNMX.FTZ R33, R29, R4, !PT ;  /* 0x000000041d217209 */ /* 0x001fe20007810000 */
[----:B------:R-:W-:-:S04]  /*4650*/  FFMA.FTZ R29, R30, R7, -R39 ;  /* 0x000000071e1d7223 */ /* 0x000fc80000010827 */
[----:B------:R-:W0:Y:S02]  /*4660*/  SHFL.BFLY PT, R4, R33, 0x1, 0x1f ;  /* 0x0c201f0021047f89 */ /* 0x000e2400000e0000 */
[----:B------:R-:W-:Y:S08]  /*4670*/  MUFU.EX2 R118, R118 ;  /* 0x0000007600767308 */ /* 0x000ff00000000800 */
[----:B------:R-:W-:Y:S08]  /*4680*/  MUFU.EX2 R116, R116 ;  /* 0x0000007400747308 */ /* 0x000ff00000000800 */
[----:B------:R-:W-:Y:S01]  /*4690*/  MUFU.EX2 R50, R50 ;  /* 0x0000003200327308 */ /* 0x000fe20000000800 */
[----:B0-----:R-:W-:Y:S01]  /*46a0*/  FMNMX.FTZ R4, R33, R4, !PT ;  /* 0x0000000421047209 */ /* 0x001fe20007810000 */
[----:B------:R-:W-:Y:S01]  /*46b0*/  FFMA.FTZ R33, R14, R7, -R39 ;  /* 0x000000070e217223 */ /* 0x000fe20000010827 */
[----:B------:R-:W-:-:S05]  /*46c0*/  FADD.FTZ R14, R2, R3 ;  /* 0x00000003020e7221 */ /* 0x000fca0000010000 */
[----:B------:R-:W-:Y:S01]  /*46d0*/  MUFU.EX2 R47, R42 ;  /* 0x0000002a002f7308 */ /* 0x000fe20000000800 */
[C---:B------:R-:W-:Y:S01]  /*46e0*/  FSETP.NEU.FTZ.AND P4, PT, R4.reuse, -INF , PT ;  /* 0xff8000000400780b */ /* 0x040fe20003f9d000 */
[----:B------:R-:W-:Y:S01]  /*46f0*/  FFMA.FTZ R20, R4, R7, -8 ;  /* 0xc100000004147423 */ /* 0x000fe20000010007 */
[----:B-1----:R-:W-:-:S04]  /*4700*/  FADD.FTZ R65, R5, R14 ;  /* 0x0000000e05417221 */ /* 0x002fc80000010000 */
[----:B------:R-:W-:Y:S01]  /*4710*/  FSEL R39, R20, RZ, P4 ;  /* 0x000000ff14277208 */ /* 0x000fe20002000000 */
[----:B--2---:R-:W-:-:S01]  /*4720*/  FADD.FTZ R14, R104, R65 ;  /* 0x00000041680e7221 */ /* 0x004fc20000010000 */
[----:B------:R-:W-:Y:S01]  /*4730*/  F2FP.SATFINITE.E4M3.F32.PACK_AB_MERGE_C R104, R104, R5, RZ ;  /* 0x000000056868723e */ /* 0x000fe200048070ff */
[----:B------:R-:W-:Y:S02]  /*4740*/  MUFU.EX2 R36, R36 ;  /* 0x0000002400247308 */ /* 0x000fe40000000800 */
        /* <DEDUP_REMOVED lines=8> */
[----:B----4-:R-:W-:Y:S01]  /*47d0*/  FADD.FTZ R69, R15, R14 ;  /* 0x0000000e0f457221 */ /* 0x010fe20000010000 */
[----:B------:R-:W-:-:S01]  /*47e0*/  FFMA.FTZ R58, R58, R7, -R39 ;  /* 0x000000073a3a7223 */ /* 0x000fc20000010827 */
[-CC-:B------:R-:W-:Y:S01]  /*47f0*/  FFMA.FTZ R60, R60, R7.reuse, -R39.reuse ;  /* 0x000000073c3c7223 */ /* 0x180fe20000010827 */
[----:B------:R-:W-:-:S01]  /*4800*/  FFMA.FTZ R62, R62, R7, -R39 ;  /* 0x000000073e3e7223 */ /* 0x000fc20000010827 */
[----:B---3--:R-:W-:Y:S01]  /*4810*/  FADD.FTZ R20, R106, R69 ;  /* 0x000000456a147221 */ /* 0x008fe20000010000 */
[----:B------:R-:W-:-:S01]  /*4820*/  FFMA.FTZ R64, R64, R7, -R39 ;  /* 0x0000000740407223 */ /* 0x000fc20000010827 */
[----:B------:R-:W0:Y:S01]  /*4830*/  MUFU.EX2 R44, R44 ;  /* 0x0000002c002c7308 */ /* 0x000e220000000800 */
[----:B------:R-:W-:-:S01]  /*4840*/  FFMA.FTZ R66, R66, R7, -R39 ;  /* 0x0000000742427223 */ /* 0x000fc20000010827 */
[----:B-----5:R-:W-:Y:S01]  /*4850*/  FADD.FTZ R69, R25, R20 ;  /* 0x0000001419457221 */ /* 0x020fe20000010000 */
[----:B------:R-:W-:Y:S01]  /*4860*/  F2FP.SATFINITE.E4M3.F32.PACK_AB_MERGE_C R164, R3, R2, R104 ;  /* 0x0000000203a4723e */ /* 0x000fe20004807068 */
[-CC-:B------:R-:W-:Y:S01]  /*4870*/  FFMA.FTZ R68, R68, R7.reuse, -R39.reuse ;  /* 0x0000000744447223 */ /* 0x180fe20000010827 */
[----:B------:R-:W-:-:S01]  /*4880*/  FFMA.FTZ R70, R70, R7, -R39 ;  /* 0x0000000746467223 */ /* 0x000fc20000010827 */
[C---:B------:R-:W-:Y:S01]  /*4890*/  FADD.FTZ R20, R128.reuse, R69 ;  /* 0x0000004580147221 */ /* 0x040fe20000010000 */
[----:B------:R-:W-:Y:S01]  /*48a0*/  F2FP.SATFINITE.E4M3.F32.PACK_AB_MERGE_C R128, R128, R25, RZ ;  /* 0x000000198080723e */ /* 0x000fe200048070ff */
[----:B------:R-:W1:Y:S01]  /*48b0*/  MUFU.EX2 R46, R46 ;  /* 0x0000002e002e7308 */ /* 0x000e620000000800 */
[----:B------:R-:W-:-:S01]  /*48c0*/  FFMA.FTZ R72, R72, R7, -R39 ;  /* 0x0000000748487223 */ /* 0x000fc20000010827 */
[--C-:B------:R-:W-:Y:S01]  /*48d0*/  FFMA.FTZ R74, R74, R7, -R39.reuse ;  /* 0x000000074a4a7223 */ /* 0x100fe20000010827 */
[----:B------:R-:W-:Y:S01]  /*48e0*/  F2FP.SATFINITE.E4M3.F32.PACK_AB_MERGE_C R166, R106, R15, R128 ;  /* 0x0000000f6aa6723e */ /* 0x000fe20004807080 */
        /* <DEDUP_REMOVED lines=22> */
[----:B------:R-:W-:-:S04]  /*4a50*/  F2FP.SATFINITE.E4M3.F32.PACK_AB_MERGE_C R46, R49, R46, RZ ;  /* 0x0000002e312e723e */ /* 0x000fc800048070ff */
[----:B------:R-:W-:Y:S02]  /*4a60*/  F2FP.SATFINITE.E4M3.F32.PACK_AB_MERGE_C R165, R44, R37, R46 ;  /* 0x000000252ca5723e */ /* 0x000fe4000480702e */
[----:B------:R-:W2:Y:S01]  /*4a70*/  MUFU.EX2 R56, R56 ;  /* 0x0000003800387308 */ /* 0x000ea20000000800 */
[----:B0-----:R-:W-:-:S01]  /*4a80*/  FADD.FTZ R14, R52, R67 ;  /* 0x00000043340e7221 */ /* 0x001fc20000010000 */
[----:B------:R-:W-:Y:S02]  /*4a90*/  FADD.FTZ R67, R21, R20 ;  /* 0x0000001415437221 */ /* 0x000fe40000010000 */
[----:B------:R-:W0:Y:S02]  /*4aa0*/  @P2 LDC R20, c[0x0][0x44c] ;  /* 0x00011300ff142b82 */ /* 0x000e240000000800 */
[----:B------:R-:W-:-:S02]  /*4ab0*/  FADD.FTZ R67, R108, R67 ;  /* 0x000000436c437221 */ /* 0x000fc40000010000 */
[----:B------:R-:W3:Y:S01]  /*4ac0*/  MUFU.EX2 R53, R58 ;  /* 0x0000003a00357308 */ /* 0x000ee20000000800 */
        /* <DEDUP_REMOVED lines=9> */
[C---:B------:R-:W-:Y:S01]  /*4b60*/  FADD.FTZ R21, R118.reuse, R21 ;  /* 0x0000001576157221 */ /* 0x040fe20000010000 */
[----:B------:R-:W-:Y:S01]  /*4b70*/  F2FP.SATFINITE.E4M3.F32.PACK_AB_MERGE_C R162, R118, R27, R14 ;  /* 0x0000001b76a2723e */ /* 0x000fe2000480700e */
[----:B------:R-:W2:Y:S01]  /*4b80*/  MUFU.EX2 R55, R62 ;  /* 0x0000003e00377308 */ /* 0x000ea20000000800 */
[----:B---3--:R-:W-:-:S01]  /*4b90*/  FADD.FTZ R3, R53, R2 ;  /* 0x0000000235037221 */ /* 0x008fc20000010000 */
[----:B------:R-:W-:Y:S01]  /*4ba0*/  FADD.FTZ R116, R116, R21 ;  /* 0x0000001574747221 */ /* 0x000fe20000010000 */
[----:B------:R-:W-:Y:S01]  /*4bb0*/  F2FP.SATFINITE.E4M3.F32.PACK_AB_MERGE_C R14, R47, R50, RZ ;  /* 0x000000322f0e723e */ /* 0x000fe200048070ff */
[----:B0-----:R-:W-:Y:S01]  /*4bc0*/  @P2 IMAD.HI.U32 R20, R19, R20, RZ ;  /* 0x0000001413142227 */ /* 0x001fe200078e00ff */
[----:B------:R-:W-:-:S03]  /*4bd0*/  F2FP.SATFINITE.E4M3.F32.PACK_AB_MERGE_C R53, R53, R56, RZ ;  /* 0x000000383535723e */ /* 0x000fc600048070ff */
[----:B------:R-:W-:Y:S01]  /*4be0*/  FADD.FTZ R116, R43, R116 ;  /* 0x000000742b747221 */ /* 0x000fe20000010000 */
[----:B------:R-:W-:Y:S01]  /*4bf0*/  F2FP.SATFINITE.E4M3.F32.PACK_AB_MERGE_C R156, R120, R45, R14 ;  /* 0x0000002d789c723e */ /* 0x000fe2000480700e */
[----:B------:R-:W0:Y:S01]  /*4c00*/  MUFU.EX2 R64, R64 ;  /* 0x0000004000407308 */ /* 0x000e220000000800 */
[----:B-1----:R-:W-:-:S01]  /*4c10*/  FADD.FTZ R2, R60, R3 ;  /* 0x000000033c027221 */ /* 0x002fc20000010000 */
[----:B------:R-:W-:Y:S01]  /*4c20*/  FADD.FTZ R45, R45, R116 ;  /* 0x000000742d2d7221 */ /* 0x000fe20000010000 */
[----:B------:R-:W-:-:S03]  /*4c30*/  F2FP.SATFINITE.E4M3.F32.PACK_AB_MERGE_C R167, R51, R52, R53 ;  /* 0x0000003433a7723e */ /* 0x000fc60004807035 */
        /* <DEDUP_REMOVED lines=27> */
[----:B------:R-:W-:Y:S01]  /*4df0*/  MUFU.EX2 R38, R38 ;  /* 0x0000002600267308 */ /* 0x000fe20000000800 */
[----:B0-----:R-:W-:-:S07]  /*4e00*/  F2FP.SATFINITE.E4M3.F32.PACK_AB_MERGE_C R14, R31, R36, RZ ;  /* 0x000000241f0e723e */ /* 0x001fce00048070ff */
[----:B------:R-:W0:Y:S01]  /*4e10*/  MUFU.EX2 R35, R35 ;  /* 0x0000002300237308 */ /* 0x000e220000000800 */
[----:B-1----:R-:W-:-:S01]  /*4e20*/  FADD.FTZ R25, R65, R2 ;  /* 0x0000000241197221 */ /* 0x002fc20000010000 */
[----:B------:R-:W-:-:S04]  /*4e30*/  F2FP.SATFINITE.E4M3.F32.PACK_AB_MERGE_C R65, R65, R80, RZ ;  /* 0x000000504141723e */ /* 0x000fc800048070ff */
[----:B------:R-:W-:Y:S02]  /*4e40*/  F2FP.SATFINITE.E4M3.F32.PACK_AB_MERGE_C R157, R63, R76, R65 ;  /* 0x0000004c3f9d723e */ /* 0x000fe40004807041 */
[----:B------:R-:W1:Y:S08]  /*4e50*/  MUFU.EX2 R84, R84 ;  /* 0x0000005400547308 */ /* 0x000e700000000800 */
[----:B------:R-:W2:Y:S01]  /*4e60*/  MUFU.EX2 R5, R86 ;  /* 0x0000005600057308 */ /* 0x000ea20000000800 */
[----:B0-----:R-:W-:Y:S01]  /*4e70*/  F2FP.SATFINITE.E4M3.F32.PACK_AB_MERGE_C R158, R35, R38, R14 ;  /* 0x00000026239e723e */ /* 0x001fe2000480700e */
[----:B------:R-:W-:-:S04]  /*4e80*/  FADD.FTZ R38, R38, R47 ;  /* 0x0000002f26267221 */ /* 0x000fc80000010000 */
[----:B------:R-:W-:Y:S02]  /*4e90*/  FADD.FTZ R35, R35, R38 ;  /* 0x0000002623237221 */ /* 0x000fe40000010000 */
[----:B------:R-:W0:Y:S01]  /*4ea0*/  MUFU.EX2 R90, R90 ;  /* 0x0000005a005a7308 */ /* 0x000e220000000800 */
[----:B-1----:R-:W-:-:S01]  /*4eb0*/  FADD.FTZ R2, R84, R25 ;  /* 0x0000001954027221 */ /* 0x002fc20000010000 */
[----:B------:R-:W-:-:S04]  /*4ec0*/  FADD.FTZ R36, R36, R35 ;  /* 0x0000002324247221 */ /* 0x000fc80000010000 */
[----:B------:R-:W-:Y:S02]  /*4ed0*/  FADD.FTZ R31, R31, R36 ;  /* 0x000000241f1f7221 */ /* 0x000fe40000010000 */
[----:B------:R-:W-:Y:S01]  /*4ee0*/  MUFU.EX2 R28, R28 ;  /* 0x0000001c001c7308 */ /* 0x000fe20000000800 */
[----:B--2---:R-:W-:-:S07]  /*4ef0*/  FADD.FTZ R27, R5, R2 ;  /* 0x00000002051b7221 */ /* 0x004fce0000010000 */
[----:B------:R-:W1:Y:S01]  /*4f00*/  MUFU.EX2 R11, R11 ;  /* 0x0000000b000b7308 */ /* 0x000e620000000800 */
[----:B0-----:R-:W-:-:S02]  /*4f10*/  FADD.FTZ R2, R90, R27 ;  /* 0x0000001b5a027221 */ /* 0x001fc40000010000 */
[----:B------:R-:W0:Y:S05]  /*4f20*/  @P2 LDC R27, c[0x0][0x450] ;  /* 0x00011400ff1b2b82 */ /* 0x000e2a0000000800 */
[----:B------:R-:W2:Y:S08]  /*4f30*/  MUFU.EX2 R3, R92 ;  /* 0x0000005c00037308 */ /* 0x000eb00000000800 */
[----:B------:R-:W-:Y:S01]  /*4f40*/  MUFU.EX2 R32, R32 ;  /* 0x0000002000207308 */ /* 0x000fe20000000800 */
[----:B-1----:R-:W-:-:S07]  /*4f50*/  F2FP.SATFINITE.E4M3.F32.PACK_AB_MERGE_C R14, R11, R28, RZ ;  /* 0x0000001c0b0e723e */ /* 0x002fce00048070ff */
[----:B------:R-:W1:Y:S01]  /*4f60*/  MUFU.EX2 R29, R29 ;  /* 0x0000001d001d7308 */ /* 0x000e620000000800 */
[C---:B--2---:R-:W-:Y:S01]  /*4f70*/  F2FP.SATFINITE.E4M3.F32.PACK_AB_MERGE_C R90, R3.reuse, R90, RZ ;  /* 0x0000005a035a723e */ /* 0x044fe200048070ff */
[----:B------:R-:W-:-:S03]  /*4f80*/  FADD.FTZ R3, R3, R2 ;  /* 0x0000000203037221 */ /* 0x000fc60000010000 */
[----:B------:R-:W-:-:S03]  /*4f90*/  F2FP.SATFINITE.E4M3.F32.PACK_AB_MERGE_C R159, R5, R84, R90 ;  /* 0x00000054059f723e */ /* 0x000fc6000480705a */
[----:B------:R-:W2:Y:S08]  /*4fa0*/  MUFU.EX2 R94, R94 ;  /* 0x0000005e005e7308 */ /* 0x000eb00000000800 */
[----:B------:R-:W3:Y:S01]  /*4fb0*/  MUFU.EX2 R15, R96 ;  /* 0x00000060000f7308 */ /* 0x000ee20000000800 */
[----:B-1----:R-:W-:Y:S01]  /*4fc0*/  F2FP.SATFINITE.E4M3.F32.PACK_AB_MERGE_C R152, R29, R32, R14 ;  /* 0x000000201d98723e */ /* 0x002fe2000480700e */
[----:B------:R-:W-:-:S04]  /*4fd0*/  FADD.FTZ R32, R32, R31 ;  /* 0x0000001f20207221 */ /* 0x000fc80000010000 */
[----:B------:R-:W-:Y:S02]  /*4fe0*/  FADD.FTZ R29, R29, R32 ;  /* 0x000000201d1d7221 */ /* 0x000fe40000010000 */
[----:B------:R-:W1:Y:S01]  /*4ff0*/  MUFU.EX2 R98, R98 ;  /* 0x0000006200627308 */ /* 0x000e620000000800 */
[----:B--2---:R-:W-:-:S01]  /*5000*/  FADD.FTZ R2, R94, R3 ;  /* 0x000000035e027221 */ /* 0x004fc20000010000 */
[----:B------:R-:W-:-:S04]  /*5010*/  FADD.FTZ R28, R28, R29 ;  /* 0x0000001d1c1c7221 */ /* 0x000fc80000010000 */
[----:B------:R-:W-:Y:S01]  /*5020*/  FADD.FTZ R28, R11, R28 ;  /* 0x0000001c0b1c7221 */ /* 0x000fe20000010000 */
[----:B------:R-:W-:Y:S01]  /*5030*/  IMAD.MOV.U32 R11, RZ, RZ, R19 ;  /* 0x000000ffff0b7224 */ /* 0x000fe200078e0013 */
[----:B------:R-:W-:Y:S01]  /*5040*/  MUFU.EX2 R12, R12 ;  /* 0x0000000c000c7308 */ /* 0x000fe20000000800 */
[----:B---3--:R-:W-:-:S01]  /*5050*/  FADD.FTZ R3, R15, R2 ;  /* 0x000000020f037221 */ /* 0x008fc20000010000 */
[----:B0-----:R-:W-:-:S05]  /*5060*/  @P2 SHF.R.U32.HI R11, RZ, R27, R20 ;  /* 0x0000001bff0b2219 */ /* 0x001fca0000011614 */
[----:B------:R-:W-:Y:S01]  /*5070*/  IMAD.IADD R11, R88, 0x1, R11 ;  /* 0x00000001580b7824 */ /* 0x000fe200078e020b */
[----:B------:R-:W0:Y:S01]  /*5080*/  MUFU.EX2 R33, R33 ;  /* 0x0000002100217308 */ /* 0x000e220000000800 */
[----:B-1----:R-:W-:-:S02]  /*5090*/  FADD.FTZ R2, R98, R3 ;  /* 0x0000000362027221 */ /* 0x002fc40000010000 */
[----:B------:R-:W-:-:S05]  /*50a0*/  IMAD.IADD R8, R11, 0x1, R8 ;  /* 0x000000010b087824 */ /* 0x000fca00078e0208 */
[----:B------:R-:W1:Y:S08]  /*50b0*/  MUFU.EX2 R21, R102 ;  /* 0x0000006600157308 */ /* 0x000e700000000800 */
[----:B------:R-:W-:Y:S01]  /*50c0*/  MUFU.EX2 R13, R13 ;  /* 0x0000000d000d7308 */ /* 0x000fe20000000800 */
[----:B0-----:R-:W-:-:S07]  /*50d0*/  F2FP.SATFINITE.E4M3.F32.PACK_AB_MERGE_C R3, R33, R12, RZ ;  /* 0x0000000c2103723e */ /* 0x001fce00048070ff */
[----:B------:R-:W0:Y:S01]  /*50e0*/  MUFU.EX2 R10, R10 ;  /* 0x0000000a000a7308 */ /* 0x000e220000000800 */
[C---:B-1----:R-:W-:Y:S01]  /*50f0*/  F2FP.SATFINITE.E4M3.F32.PACK_AB_MERGE_C R98, R21.reuse, R98, RZ ;  /* 0x000000621562723e */ /* 0x042fe200048070ff */
[----:B------:R-:W-:-:S03]  /*5100*/  FADD.FTZ R21, R21, R2 ;  /* 0x0000000215157221 */ /* 0x000fc60000010000 */
[----:B------:R-:W-:-:S03]  /*5110*/  F2FP.SATFINITE.E4M3.F32.PACK_AB_MERGE_C R153, R15, R94, R98 ;  /* 0x0000005e0f99723e */ /* 0x000fc60004807062 */
[----:B------:R-:W1:Y:S08]  /*5120*/  MUFU.EX2 R100, R100 ;  /* 0x0000006400647308 */ /* 0x000e700000000800 */
[----:B------:R-:W2:Y:S01]  /*5130*/  MUFU.EX2 R25, R112 ;  /* 0x0000007000197308 */ /* 0x000ea20000000800 */
[----:B0-----:R-:W-:Y:S01]  /*5140*/  F2FP.SATFINITE.E4M3.F32.PACK_AB_MERGE_C R154, R10, R13, R3 ;  /* 0x0000000d0a9a723e */ /* 0x001fe20004807003 */
[----:B------:R-:W-:-:S04]  /*5150*/  FADD.FTZ R13, R13, R28 ;  /* 0x0000001c0d0d7221 */ /* 0x000fc80000010000 */
[----:B------:R-:W-:Y:S02]  /*5160*/  FADD.FTZ R13, R10, R13 ;  /* 0x0000000d0a0d7221 */ /* 0x000fe40000010000 */
[----:B------:R-:W0:Y:S01]  /*5170*/  MUFU.EX2 R110, R110 ;  /* 0x0000006e006e7308 */ /* 0x000e220000000800 */
[----:B-1----:R-:W-:-:S01]  /*5180*/  FADD.FTZ R2, R100, R21 ;  /* 0x0000001564027221 */ /* 0x002fc20000010000 */
[----:B------:R-:W-:-:S06]  /*5190*/  FADD.FTZ R12, R12, R13 ;  /* 0x0000000d0c0c7221 */ /* 0x000fcc0000010000 */
[----:B------:R-:W1:Y:S01]  /*51a0*/  MUFU.EX2 R39, R39 ;  /* 0x0000002700277308 */ /* 0x000e620000000800 */
[----:B--2---:R-:W-:-:S04]  /*51b0*/  FADD.FTZ R3, R25, R2 ;  /* 0x0000000219037221 */ /* 0x004fc80000010000 */
[----:B0-----:R-:W-:Y:S01]  /*51c0*/  FADD.FTZ R2, R110, R3 ;  /* 0x000000036e027221 */ /* 0x001fe20000010000 */
[----:B------:R-:W-:-:S01]  /*51d0*/  FADD.FTZ R3, R33, R12 ;  /* 0x0000000c21037221 */ /* 0x000fc20000010000 */
[C---:B-1----:R-:W-:Y:S02]  /*51e0*/  F2FP.SATFINITE.E4M3.F32.PACK_AB_MERGE_C R5, R39.reuse, R110, RZ ;  /* 0x0000006e2705723e */ /* 0x042fe400048070ff */
[----:B------:R-:W-:-:S02]  /*51f0*/  FADD.FTZ R2, R39, R2 ;  /* 0x0000000227027221 */ /* 0x000fc40000010000 */
[----:B------:R-:W-:Y:S01]  /*5200*/  F2FP.SATFINITE.E4M3.F32.PACK_AB_MERGE_C R155, R25, R100, R5 ;  /* 0x00000064199b723e */ /* 0x000fe20004807005 */
[----:B------:R-:W-:Y:S01]  /*5210*/  VIADD R5, R89, 0xfffffffe ;  /* 0xfffffffe59057836 */ /* 0x000fe20000000000 */
        /* <DEDUP_REMOVED lines=11> */
.L_x_1201:
[----:B------:R-:W-:-:S13]  /*52d0*/  ISETP.NE.AND P4, PT, R9, 0x1, PT ;  /* 0x000000010900780c */ /* 0x000fda0003f85270 */
[----:B------:R-:W0:Y:S02]  /*52e0*/  @P4 LDC.64 R12, c[0x0][0x9e8] ;  /* 0x00027a00ff0c4b82 */ /* 0x000e240000000a00 */
[----:B0-----:R-:W-:-:S05]  /*52f0*/  @P4 IMAD.HI.U32 R12, R10, R12, RZ ;  /* 0x0000000c0a0c4227 */ /* 0x001fca00078e00ff */
[----:B------:R-:W-:-:S07]  /*5300*/  @P4 SHF.R.U32.HI R10, RZ, R13, R12 ;  /* 0x0000000dff0a4219 */ /* 0x000fce000001160c */
.L_x_1202:
[----:B------:R-:W-:-:S05]  /*5310*/  IMAD R9, R10, R9, R9 ;  /* 0x000000090a097224 */ /* 0x000fca00078e0209 */
[----:B------:R-:W-:-:S07]  /*5320*/  VIMNMX R8, R8, R9, PT ;  /* 0x0000000908087248 */ /* 0x000fce0003fe0100 */
.L_x_1200:
        /* <DEDUP_REMOVED lines=41> */
.L_x_1221:
        /* <DEDUP_REMOVED lines=9> */
.L_x_1205:
[----:B------:R-:W-:Y:S01]  /*5650*/  ULEA UR10, UR6, UR43, 0x3 ;  /* 0x0000002b060a7291 */ /* 0x000fe2000f8e183f */
[----:B------:R-:W-:-:S05]  /*5660*/  IMAD.U32 R7, RZ, RZ, UR7 ;  /* 0x00000007ff077e24 */ /* 0x000fca000f8e00ff */
[----:B------:R-:W-:-:S04]  /*5670*/  SHF.L.U32 R7, R7, 0x1f, RZ ;  /* 0x0000001f07077819 */ /* 0x000fc800000006ff */
[----:B------:R0:W1:Y:S01]  /*5680*/  SYNCS.PHASECHK.TRANS64.TRYWAIT P5, [UR10+0x22830], R7 ;  /* 0x02283007ff0075a7 */ /* 0x00006200080a014a */
[----:B------:R-:W-:Y:S05]  /*5690*/  @!P0 BRA `(.L_x_1206) ;  /* 0x0000000000048947 */ /* 0x000fea0003800000 */
[----:B------:R-:W-:Y:S01]  /*56a0*/  BPT.TRAP 0x1 ;  /* 0x000000040000795c */ /* 0x000fe20000300000 */
.L_x_1206:
[----:B-1----:R-:W-:Y:S05]  /*56b0*/  @P5 BRA `(.L_x_1204) ;  /* 0x0000000000085947 */ /* 0x002fea0003800000 */
[----:B------:R-:W1:Y:S02]  /*56c0*/  SYNCS.PHASECHK.TRANS64.TRYWAIT P5, [UR10+0x22830], R7 ;  /* 0x02283007ff0075a7 */ /* 0x000e6400080a014a */
[----:B-1----:R-:W-:Y:S05]  /*56d0*/  @!P5 BRA `(.L_x_1207) ;  /* 0x0000012000c8d947 */ /* 0x002fea0003800000 */
.L_x_1204:
        /* <DEDUP_REMOVED lines=37> */
.L_x_1209:
[----:B------:R-:W-:Y:S01]  /*5930*/  ULEA UR10, UR44, UR43, 0x3 ;  /* 0x0000002b2c0a7291 */ /* 0x000fe2000f8e183f */
[----:B------:R-:W-:-:S05]  /*5940*/  IMAD.U32 R7, RZ, RZ, UR36 ;  /* 0x00000024ff077e24 */ /* 0x000fca000f8e00ff */
[----:B------:R-:W-:-:S04]  /*5950*/  SHF.L.U32 R7, R7, 0x1f, RZ ;  /* 0x0000001f07077819 */ /* 0x000fc800000006ff */
[----:B------:R0:W1:Y:S01]  /*5960*/  SYNCS.PHASECHK.TRANS64.TRYWAIT P4, [UR10+0x22850], R7 ;  /* 0x02285007ff0075a7 */ /* 0x000062000808014a */
[----:B------:R-:W-:Y:S05]  /*5970*/  @!P0 BRA `(.L_x_1210) ;  /* 0x0000000000048947 */ /* 0x000fea0003800000 */
[----:B------:R-:W-:Y:S01]  /*5980*/  BPT.TRAP 0x1 ;  /* 0x000000040000795c */ /* 0x000fe20000300000 */
.L_x_1210:
[----:B-1----:R-:W-:Y:S05]  /*5990*/  @P4 BRA `(.L_x_1208) ;  /* 0x0000000000084947 */ /* 0x002fea0003800000 */
[----:B------:R-:W1:Y:S02]  /*59a0*/  SYNCS.PHASECHK.TRANS64.TRYWAIT P4, [UR10+0x22850], R7 ;  /* 0x02285007ff0075a7 */ /* 0x000e64000808014a */
[----:B-1----:R-:W-:Y:S05]  /*59b0*/  @!P4 BRA `(.L_x_1211) ;  /* 0x000001200028c947 */ /* 0x002fea0003800000 */
.L_x_1208:
[----:B------:R-:W-:Y:S01]  /*59c0*/  UIADD3 UR10, UR43, 0x400, URZ ;  /* 0x000004002b0a7890 */ /* 0x000fe2000fffe03f */
[----:B------:R-:W-:Y:S01]  /*59d0*/  WARPGROUP.ARRIVE ;  /* 0x00000000000079c5 */ /* 0x000fe20000000000 */
[----:B------:R-:W-:Y:S01]  /*59e0*/  UMOV UR11, 0x40000040 ;  /* 0x40000040000b7882 */ /* 0x000fe20000000000 */
[----:B------:R-:W-:Y:S01]  /*59f0*/  UMOV UR15, 0x40000040 ;  /* 0x40000040000f7882 */ /* 0x000fe20000000000 */
[----:B------:R-:W-:Y:S01]  /*5a00*/  USHF.R.U32.HI UR10, URZ, 0x4, UR10 ;  /* 0x000000043f0a7899 */ /* 0x000fe2000801160a */
[----:B------:R-:W2:Y:S01]  /*5a10*/  @P2 LDC R20, c[0x0][0x44c] ;  /* 0x00011300ff142b82 */ /* 0x000ea20000000800 */
[C---:B------:R-:W-:Y:S01]  /*5a20*/  FMUL.FTZ R9, R0.reuse, R26 ;  /* 0x0000001a00097220 */ /* 0x040fe20000410000 */
[C---:B------:R-:W-:Y:S01]  /*5a30*/  FMUL.FTZ R26, R0.reuse, R47 ;  /* 0x0000002f001a7220 */ /* 0x040fe20000410000 */
[----:B------:R-:W-:Y:S01]  /*5a40*/  ULOP3.LUT UR10, UR10, 0x3fff, URZ, 0xc0, !UPT ;  /* 0x00003fff0a0a7892 */ /* 0x000fe2000f8ec03f */
[----:B------:R-:W3:Y:S01]  /*5a50*/  S2R R188, SR_TID.X ;  /* 0x0000000000bc7919 */ /* 0x000ee20000002100 */
[C---:B------:R-:W-:Y:S01]  /*5a60*/  FMUL.FTZ R11, R0.reuse, R31 ;  /* 0x0000001f000b7220 */ /* 0x040fe20000410000 */
[C---:B------:R-:W-:Y:S01]  /*5a70*/  FMUL.FTZ R31, R0.reuse, R55 ;  /* 0x00000037001f7220 */ /* 0x040fe20000410000 */
[----:B------:R-:W-:Y:S01]  /*5a80*/  ULOP3.LUT UR10, UR10, 0x10000, URZ, 0xfc, !UPT ;  /* 0x000100000a0a7892 */ /* 0x000fe2000f8efc3f */
[----:B------:R-:W4:Y:S01]  /*5a90*/  @P2 LDC R47, c[0x0][0x450] ;  /* 0x00011400ff2f2b82 */ /* 0x000f220000000800 */
[----:B------:R-:W-:Y:S01]  /*5aa0*/  FMUL.FTZ R55, R0, R61 ;  /* 0x0000003d00377220 */ /* 0x000fe20000410000 */
[----:B------:R-:W-:Y:S01]  /*5ab0*/  IMAD.IADD R61, R168, 0x1, R19 ;  /* 0x00000001a83d7824 */ /* 0x000fe200078e0213 */
[----:B------:R-:W-:Y:S01]  /*5ac0*/  ULEA UR14, UR44, UR10, 0xa ;  /* 0x0000000a2c0e7291 */ /* 0x000fe2000f8e503f */
[C---:B------:R-:W-:Y:S01]  /*5ad0*/  FMUL.FTZ R14, R0.reuse, R38 ;  /* 0x00000026000e7220 */ /* 0x040fe20000410000 */
[----:B------:R-:W-:Y:S01]  /*5ae0*/  FMUL.FTZ R38, R0, R58 ;  /* 0x0000003a00267220 */ /* 0x000fe20000410000 */
[----:B------:R-:W-:-:S02]  /*5af0*/  IMAD.U32 R21, RZ, RZ, UR6 ;  /* 0x00000006ff157e24 */ /* 0x000fc4000f8e00ff */
[C---:B-1----:R-:W-:Y:S01]  /*5b00*/  FMUL.FTZ R10, R0.reuse, R30 ;  /* 0x0000001e000a7220 */ /* 0x042fe20000410000 */
[C---:B0-----:R-:W-:Y:S01]  /*5b10*/  FMUL.FTZ R7, R0.reuse, R27 ;  /* 0x0000001b00077220 */ /* 0x041fe20000410000 */
[C---:B------:R-:W-:Y:S01]  /*5b20*/  FMUL.FTZ R13, R0.reuse, R35 ;  /* 0x00000023000d7220 */ /* 0x040fe20000410000 */
[----:B------:R-:W-:Y:S01]  /*5b30*/  UMOV UR10, UR14 ;  /* 0x0000000e000a7c82 */ /* 0x000fe20008000000 */
[C---:B------:R-:W-:Y:S01]  /*5b40*/  FMUL.FTZ R186, R0.reuse, R36 ;  /* 0x0000002400ba7220 */ /* 0x040fe20000410000 */
[----:B------:R-:W-:Y:S01]  /*5b50*/  QGMMA.64x128x32.F32.E4M3.E4M3 R88, R164, gdesc[UR8], R88, gsb0 ;  /* 0x01e00008a4587df3 */ /* 0x000fe20008000858 */
[----:B------:R-:W-:Y:S01]  /*5b60*/  UIADD3 UR10, UR14, 0x2, URZ ;  /* 0x000000020e0a7890 */ /* 0x000fe2000fffe03f */
[----:B------:R-:W-:Y:S01]  /*5b70*/  FMUL.FTZ R30, R0, R54 ;  /* 0x00000036001e7220 */ /* 0x000fe20000410000 */
[----:B------:R-:W-:Y:S01]  /*5b80*/  UMOV UR11, 0x40000040 ;  /* 0x40000040000b7882 */ /* 0x000fe20000000000 */
[----:B--2---:R-:W-:-:S04]  /*5b90*/  @P2 IMAD.HI.U32 R20, R61, R20, RZ ;  /* 0x000000143d142227 */ /* 0x004fc800078e00ff */
[C---:B------:R-:W-:Y:S01]  /*5ba0*/  FMUL.FTZ R184, R0.reuse, R32 ;  /* 0x0000002000b87220 */ /* 0x040fe20000410000 */
[C---:B------:R-:W-:Y:S01]  /*5bb0*/  FMUL.FTZ R185, R0.reuse, R33 ;  /* 0x0000002100b97220 */ /* 0x040fe20000410000 */
[C---:B------:R-:W-:Y:S01]  /*5bc0*/  FMUL.FTZ R12, R0.reuse, R34 ;  /* 0x00000022000c7220 */ /* 0x040fe20000410000 */
[C---:B------:R-:W-:Y:S01]  /*5bd0*/  FMUL.FTZ R15, R0.reuse, R39 ;  /* 0x00000027000f7220 */ /* 0x040fe20000410000 */
[C---:B------:R-:W-:Y:S01]  /*5be0*/  FMUL.FTZ R187, R0.reuse, R45 ;  /* 0x0000002d00bb7220 */ /* 0x040fe20000410000 */
[C---:B------:R-:W-:Y:S01]  /*5bf0*/  FMUL.FTZ R27, R0.reuse, R46 ;  /* 0x0000002e001b7220 */ /* 0x040fe20000410000 */
[C---:B------:R-:W-:Y:S01]  /*5c00*/  FMUL.FTZ R54, R0.reuse, R60 ;  /* 0x0000003c00367220 */ /* 0x040fe20000410000 */
[----:B----4-:R-:W-:Y:S01]  /*5c10*/  @P2 SHF.R.U32.HI R61, RZ, R47, R20 ;  /* 0x0000002fff3d2219 */ /* 0x010fe20000011614 */
[C---:B------:R-:W-:Y:S01]  /*5c20*/  FMUL.FTZ R36, R0.reuse, R62 ;  /* 0x0000003e00247220 */ /* 0x040fe20000410000 */
[C---:B------:R-:W-:Y:S01]  /*5c30*/  FMUL.FTZ R35, R0.reuse, R70 ;  /* 0x0000004600237220 */ /* 0x040fe20000410000 */
[C---:B------:R-:W-:Y:S01]  /*5c40*/  FMUL.FTZ R48, R0.reuse, R48 ;  /* 0x0000003000307220 */ /* 0x040fe20000410000 */
[C---:B------:R-:W-:Y:S01]  /*5c50*/  FMUL.FTZ R49, R0.reuse, R49 ;  /* 0x0000003100317220 */ /* 0x040fe20000410000 */
[----:B------:R-:W0:Y:S01]  /*5c60*/  SHFL.IDX PT, R58, R61, RZ, 0x1c1f ;  /* 0x001c1fff3d3a7589 */ /* 0x000e2200000e0000 */
        /* <DEDUP_REMOVED lines=16> */
[----:B---3--:R-:W-:Y:S01]  /*5d70*/  SHF.R.U32.HI R188, RZ, 0x7, R188 ;  /* 0x00000007ffbc7819 */ /* 0x008fe200000116bc */
[----:B------:R-:W1:Y:S01]  /*5d80*/  MUFU.TANH R9, R9 ;  /* 0x0000000900097308 */ /* 0x000e620000002400 */
[----:B------:R-:W-:-:S02]  /*5d90*/  @!P1 VIADD R21, R21, 0x22840 ;  /* 0x0002284015159836 */ /* 0x000fc40000000000 */
[----:B------:R-:W-:-:S03]  /*5da0*/  IADD3 R20, -R188, 0xb, RZ ;  /* 0x0000000bbc147810 */ /* 0x000fc60007ffe1ff */
        /* <DEDUP_REMOVED lines=25> */
[----:B------:R-:W-:Y:S01]  /*5f40*/  UIADD3 UR14, UR14, 0x6, URZ ;  /* 0x000000060e0e7890 */ /* 0x000fe2000fffe03f */
        /* <DEDUP_REMOVED lines=62> */
[----:B------:R-:W-:-:S05]  /*6330*/  IADD3 R59, -R158, 0x1, RZ ;  /* 0x000000019e3b7810 */ /* 0x000fca0007ffe1ff */
[----:B------:R-:W-:Y:S01]  /*6340*/  IMAD R59, R18, -0x2, R59 ;  /* 0xfffffffe123b7824 */ /* 0x000fe200078e023b */
[----:B------:R-:W1:Y:S04]  /*6350*/  MUFU.TANH R70, R70 ;  /* 0x0000004600467308 */ /* 0x000e680000002400 */
[----:B------:R-:W-:-:S04]  /*6360*/  IADD3 R59, -R17, R59, R16 ;  /* 0x0000003b113b7210 */ /* 0x000fc80007ffe110 */
[----:B------:R-:W1:Y:S01]  /*6370*/  MUFU.TANH R40, R40 ;  /* 0x0000002800287308 */ /* 0x000e620000002400 */
[C---:B------:R-:W-:Y:S02]  /*6380*/  VIADD R71, R59.reuse, UR33 ;  /* 0x000000213b477c36 */ /* 0x040fe40008000000 */
[----:B------:R-:W-:Y:S02]  /*6390*/  VIADD R73, R59, UR5 ;  /* 0x000000053b497c36 */ /* 0x000fe40008000000 */
[--C-:B0-----:R-:W-:Y:S02]  /*63a0*/  IMAD.IADD R63, R71, 0x1, R58.reuse ;  /* 0x00000001473f7824 */ /* 0x101fe400078e023a */
[----:B------:R-:W-:Y:S01]  /*63b0*/  IMAD.IADD R65, R73, 0x1, R58 ;  /* 0x0000000149417824 */ /* 0x000fe200078e023a */
[----:B------:R-:W0:Y:S08]  /*63c0*/  MUFU.TANH R41, R41 ;  /* 0x0000002900297308 */ /* 0x000e300000002400 */
[----:B------:R-:W0:Y:S08]  /*63d0*/  MUFU.TANH R72, R72 ;  /* 0x0000004800487308 */ /* 0x000e300000002400 */
[----:B------:R0:W0:Y:S08]  /*63e0*/  MUFU.TANH R68, R77 ;  /* 0x0000004d00447308 */ /* 0x0000300000002400 */
        /* <DEDUP_REMOVED lines=13> */
[----:B-1234-:R-:W-:Y:S05]  /*64c0*/  @!P3 BRA `(.L_x_1212) ;  /* 0x000000000058b947 */ /* 0x01efea0003800000 */
[----:B------:R-:W-:Y:S01]  /*64d0*/  IADD3 R59, -R17, R16, R58 ;  /* 0x00000010113b7210 */ /* 0x000fe20007ffe13a */
[----:B------:R-:W-:Y:S03]  /*64e0*/  BSSY B0, `(.L_x_1213) ;  /* 0x0000010000007945 */ /* 0x000fe60003800000 */
[----:B------:R-:W-:-:S13]  /*64f0*/  ISETP.GT.AND P4, PT, R59, -0x1, PT ;  /* 0xffffffff3b00780c */ /* 0x000fda0003f84270 */
[----:B------:R-:W-:Y:S05]  /*6500*/  @P4 BRA `(.L_x_1214) ;  /* 0x0000000000204947 */ /* 0x000fea0003800000 */
[----:B------:R-:W-:Y:S01]  /*6510*/  IMAD.U32 R58, RZ, RZ, UR32 ;  /* 0x00000020ff3a7e24 */ /* 0x000fe2000f8e00ff */
[----:B------:R-:W-:-:S04]  /*6520*/  LOP3.LUT R59, RZ, R59, RZ, 0x33, !PT ;  /* 0x0000003bff3b7212 */ /* 0x000fc800078e33ff */
[----:B------:R-:W-:-:S13]  /*6530*/  ISETP.NE.AND P4, PT, R58, 0x1, PT ;  /* 0x000000013a00780c */ /* 0x000fda0003f85270 */
[----:B0-----:R-:W0:Y:S02]  /*6540*/  @P4 LDC.64 R20, c[0x0][0x9e8] ;  /* 0x00027a00ff144b82 */ /* 0x001e240000000a00 */
[----:B0-----:R-:W-:-:S05]  /*6550*/  @P4 IMAD.HI.U32 R20, R59, R20, RZ ;  /* 0x000000143b144227 */ /* 0x001fca00078e00ff */
[----:B------:R-:W-:-:S04]  /*6560*/  @P4 SHF.R.U32.HI R59, RZ, R21, R20 ;  /* 0x00000015ff3b4219 */ /* 0x000fc80000011614 */
[----:B------:R-:W-:Y:S01]  /*6570*/  LOP3.LUT R59, RZ, R59, RZ, 0x33, !PT ;  /* 0x0000003bff3b7212 */ /* 0x000fe200078e33ff */
[----:B------:R-:W-:Y:S06]  /*6580*/  BRA `(.L_x_1215) ;  /* 0x0000000000147947 */ /* 0x000fec0003800000 */
.L_x_1214:
[----:B------:R-:W-:-:S05]  /*6590*/  IMAD.U32 R58, RZ, RZ, UR32 ;  /* 0x00000020ff3a7e24 */ /* 0x000fca000f8e00ff */
[----:B------:R-:W-:-:S13]  /*65a0*/  ISETP.NE.AND P4, PT, R58, 0x1, PT ;  /* 0x000000013a00780c */ /* 0x000fda0003f85270 */
[----:B0-----:R-:W0:Y:S02]  /*65b0*/  @P4 LDC.64 R20, c[0x0][0x9e8] ;  /* 0x00027a00ff144b82 */ /* 0x001e240000000a00 */
[----:B0-----:R-:W-:-:S05]  /*65c0*/  @P4 IMAD.HI.U32 R20, R59, R20, RZ ;  /* 0x000000143b144227 */ /* 0x001fca00078e00ff */
[----:B------:R-:W-:-:S07]  /*65d0*/  @P4 SHF.R.U32.HI R59, RZ, R21, R20 ;  /* 0x00000015ff3b4219 */ /* 0x000fce0000011614 */
.L_x_1215:
[----:B------:R-:W-:Y:S05]  /*65e0*/  BSYNC B0 ;  /* 0x0000000000007941 */ /* 0x000fea0003800000 */
.L_x_1213:
[----:B------:R-:W-:-:S04]  /*65f0*/  IMAD R59, R59, R58, -R158 ;  /* 0x0000003a3b3b7224 */ /* 0x000fc800078e0a9e */
[----:B------:R-:W-:-:S05]  /*6600*/  IMAD R20, R18, -0x2, R59 ;  /* 0xfffffffe12147824 */ /* 0x000fca00078e023b */
[----:B------:R-:W-:Y:S02]  /*6610*/  VIADDMNMX R63, R20, R58, R63, PT ;  /* 0x0000003a143f7246 */ /* 0x000fe4000380013f */
[----:B------:R-:W-:-:S07]  /*6620*/  VIMNMX R65, R65, R20, !PT ;  /* 0x0000001441417248 */ /* 0x000fce0007fe0100 */
.L_x_1212:
[----:B------:R-:W-:Y:S01]  /*6630*/  ISETP.GT.AND P4, PT, R5, -0x1, PT ;  /* 0xffffffff0500780c */ /* 0x000fe20003f84270 */
[----:B0-----:R-:W0:Y:S03]  /*6640*/  SHFL.IDX PT, R20, R61, 0x1, 0x1c1f ;  /* 0x003c1f003d147f89 */ /* 0x001e2600000e0000 */
[C---:B------:R-:W-:Y:S02]  /*6650*/  ISETP.GT.AND P6, PT, R65.reuse, RZ, P4 ;  /* 0x000000ff4100720c */ /* 0x040fe400027c4270 */
[----:B------:R-:W-:Y:S02]  /*6660*/  ISETP.GT.AND P5, PT, R65, 0x1, P4 ;  /* 0x000000014100780c */ /* 0x000fe400027a4270 */
[C---:B------:R-:W-:Y:S02]  /*6670*/  ISETP.LT.OR P6, PT, R63.reuse, 0x1, P6 ;  /* 0x000000013f00780c */ /* 0x040fe400037c1670 */
[----:B------:R-:W-:-:S02]  /*6680*/  ISETP.LT.OR P5, PT, R63, 0x2, P5 ;  /* 0x000000023f00780c */ /* 0x000fc40002fa1670 */
[----:B------:R-:W-:Y:S02]  /*6690*/  FSEL R59, R164, -INF , !P6 ;  /* 0xff800000a43b7808 */ /* 0x000fe40007000000 */
[----:B------:R-:W-:Y:S02]  /*66a0*/  FSEL R210, R165, -INF , !P5 ;  /* 0xff800000a5d27808 */ /* 0x000fe40006800000 */
[C---:B------:R-:W-:Y:S02]  /*66b0*/  ISETP.GT.AND P6, PT, R65.reuse, 0x8, P4 ;  /* 0x000000084100780c */ /* 0x040fe400027c4270 */
        /* <DEDUP_REMOVED lines=34> */
[----:B------:R-:W-:Y:S01]  /*68e0*/  FSEL R82, R49, -INF , !P5 ;  /* 0xff80000031527808 */ /* 0x000fe20006800000 */
[----:B0-----:R-:W-:Y:S01]  /*68f0*/  IMAD.IADD R49, R71, 0x1, R20 ;  /* 0x0000000147317824 */ /* 0x001fe200078e0214 */
[C---:B------:R-:W-:Y:S02]  /*6900*/  ISETP.GT.AND P6, PT, R65.reuse, 0x38, P4 ;  /* 0x000000384100780c */ /* 0x040fe400027c4270 */
[----:B------:R-:W-:Y:S02]  /*6910*/  ISETP.GT.AND P5, PT, R65, 0x39, P4 ;  /* 0x000000394100780c */ /* 0x000fe400027a4270 */
[C---:B------:R-:W-:Y:S02]  /*6920*/  ISETP.LT.OR P6, PT, R63.reuse, 0x39, P6 ;  /* 0x000000393f00780c */ /* 0x040fe400037c1670 */
[----:B------:R-:W-:-:S02]  /*6930*/  ISETP.LT.OR P5, PT, R63, 0x3a, P5 ;  /* 0x0000003a3f00780c */ /* 0x000fc40002fa1670 */
[----:B------:R-:W-:Y:S02]  /*6940*/  FSEL R84, R50, -INF , !P6 ;  /* 0xff80000032547808 */ /* 0x000fe40007000000 */
[----:B------:R-:W-:Y:S01]  /*6950*/  FSEL R80, R51, -INF , !P5 ;  /* 0xff80000033507808 */ /* 0x000fe20006800000 */
[----:B------:R-:W-:Y:S01]  /*6960*/  IMAD.IADD R51, R73, 0x1, R20 ;  /* 0x0000000149337824 */ /* 0x000fe200078e0214 */
        /* <DEDUP_REMOVED lines=48> */
[----:B------:R-:W-:Y:S08]  /*6c70*/  @!P3 BRA `(.L_x_1216) ;  /* 0x000000000058b947 */ /* 0x000ff00003800000 */
[----:B------:R-:W-:Y:S01]  /*6c80*/  IADD3 R53, -R17, R16, R20 ;  /* 0x0000001011357210 */ /* 0x000fe20007ffe114 */
[----:B------:R-:W-:Y:S03]  /*6c90*/  BSSY B0, `(.L_x_1217) ;  /* 0x0000010000007945 */ /* 0x000fe60003800000 */
        /* <DEDUP_REMOVED lines=10> */
.L_x_1218:
[----:B------:R-:W-:-:S05]  /*6d40*/  IMAD.U32 R55, RZ, RZ, UR32 ;  /* 0x00000020ff377e24 */ /* 0x000fca000f8e00ff */
[----:B------:R-:W-:-:S13]  /*6d50*/  ISETP.NE.AND P5, PT, R55, 0x1, PT ;  /* 0x000000013700780c */ /* 0x000fda0003fa5270 */
[----:B------:R-:W0:Y:S02]  /*6d60*/  @P5 LDC.64 R20, c[0x0][0x9e8] ;  /* 0x00027a00ff145b82 */ /* 0x000e240000000a00 */
[----:B0-----:R-:W-:-:S05]  /*6d70*/  @P5 IMAD.HI.U32 R20, R53, R20, RZ ;  /* 0x0000001435145227 */ /* 0x001fca00078e00ff */
[----:B------:R-:W-:-:S07]  /*6d80*/  @P5 SHF.R.U32.HI R53, RZ, R21, R20 ;  /* 0x00000015ff355219 */ /* 0x000fce0000011614 */
.L_x_1219:
[----:B------:R-:W-:Y:S05]  /*6d90*/  BSYNC B0 ;  /* 0x0000000000007941 */ /* 0x000fea0003800000 */
.L_x_1217:
[----:B------:R-:W-:-:S04]  /*6da0*/  IMAD R53, R53, R55, -R158 ;  /* 0x0000003735357224 */ /* 0x000fc800078e0a9e */
[----:B------:R-:W-:-:S05]  /*6db0*/  IMAD R20, R18, -0x2, R53 ;  /* 0xfffffffe12147824 */ /* 0x000fca00078e0235 */
[----:B------:R-:W-:Y:S02]  /*6dc0*/  VIADDMNMX R49, R20, R55, R49, PT ;  /* 0x0000003714317246 */ /* 0x000fe40003800131 */
[----:B------:R-:W-:-:S07]  /*6dd0*/  VIMNMX R51, R51, R20, !PT ;  /* 0x0000001433337248 */ /* 0x000fce0007fe0100 */
.L_x_1216:
[----:B------:R-:W-:Y:S02]  /*6de0*/  FMNMX.FTZ R21, R59, R6, !PT ;  /* 0x000000063b157209 */ /* 0x000fe40007810000 */
[----:B------:R-:W-:Y:S02]  /*6df0*/  ISETP.GT.AND P5, PT, R51, 0x8, P4 ;  /* 0x000000083300780c */ /* 0x000fe400027a4270 */
[----:B------:R-:W-:Y:S02]  /*6e00*/  FMNMX.FTZ R21, R210, R21, !PT ;  /* 0x00000015d2157209 */ /* 0x000fe40007810000 */
[----:B------:R-:W-:Y:S02]  /*6e10*/  ISETP.LT.OR P5, PT, R49, 0x9, P5 ;  /* 0x000000093100780c */ /* 0x000fe40002fa1670 */
[----:B------:R-:W-:Y:S02]  /*6e20*/  FMNMX.FTZ R21, R208, R21, !PT ;  /* 0x00000015d0157209 */ /* 0x000fe40007810000 */
[----:B------:R-:W-:-:S02]  /*6e30*/  FSEL R164, R10, -INF , !P5 ;  /* 0xff8000000aa47808 */ /* 0x000fc40006800000 */
        /* <DEDUP_REMOVED lines=28> */
[----:B------:R-:W-:Y:S01]  /*7000*/  FMNMX.FTZ R21, R76, R21, !PT ;  /* 0x000000154c157209 */ /* 0x000fe20007810000 */
[----:B------:R-:W0:Y:S01]  /*7010*/  LDC R7, c[0x0][0x988] ;  /* 0x00026200ff077b82 */ /* 0x000e220000000800 */
        /* <DEDUP_REMOVED lines=39> */
[----:B------:R-:W-:Y:S02]  /*7290*/  ISETP.GT.AND P6, PT, R51, 0x29, P4 ;  /* 0x000000293300780c */ /* 0x000fe400027c4270 */
[----:B------:R-:W-:Y:S02]  /*72a0*/  FSEL R198, R37, -INF , !P5 ;  /* 0xff80000025c67808 */ /* 0x000fe40006800000 */
[----:B------:R-:W-:Y:S02]  /*72b0*/  ISETP.GT.AND P5, PT, R51, 0x48, P4 ;  /* 0x000000483300780c */ /* 0x000fe400027a4270 */
[----:B------:R-:W-:Y:S02]  /*72c0*/  ISETP.LT.OR P6, PT, R49, 0x2a, P6 ;  /* 0x0000002a3100780c */ /* 0x000fe400037c1670 */
[----:B-1----:R-:W-:-:S02]  /*72d0*/  FMNMX.FTZ R20, R21, R20, !PT ;  /* 0x0000001415147209 */ /* 0x002fc40007810000 */
[----:B------:R-:W-:Y:S02]  /*72e0*/  ISETP.LT.OR P5, PT, R49, 0x49, P5 ;  /* 0x000000493100780c */ /* 0x000fe40002fa1670 */
[----:B------:R-:W-:Y:S01]  /*72f0*/  FSEL R26, R26, -INF , !P6 ;  /* 0xff8000001a1a7808 */ /* 0x000fe20007000000 */
[----:B------:R-:W1:Y:S01]  /*7300*/  SHFL.BFLY PT, R11, R20, 0x1, 0x1f ;  /* 0x0c201f00140b7f89 */ /* 0x000e6200000e0000 */
[C---:B------:R-:W-:Y:S02]  /*7310*/  ISETP.GT.AND P6, PT, R51.reuse, 0x31, P4 ;  /* 0x000000313300780c */ /* 0x040fe400027c4270 */
[----:B------:R-:W-:Y:S02]  /*7320*/  FSEL R36, R36, -INF , !P5 ;  /* 0xff80000024247808 */ /* 0x000fe40006800000 */
[----:B------:R-:W-:Y:S02]  /*7330*/  ISETP.GT.AND P5, PT, R51, RZ, P4 ;  /* 0x000000ff3300720c */ /* 0x000fe400027a4270 */
[----:B------:R-:W-:-:S02]  /*7340*/  ISETP.LT.OR P6, PT, R49, 0x32, P6 ;  /* 0x000000323100780c */ /* 0x000fc400037c1670 */
[----:B------:R-:W-:Y:S02]  /*7350*/  ISETP.LT.OR P5, PT, R49, 0x1, P5 ;  /* 0x000000013100780c */ /* 0x000fe40002fa1670 */
[----:B------:R-:W-:Y:S02]  /*7360*/  FSEL R196, R29, -INF , !P6 ;  /* 0xff8000001dc47808 */ /* 0x000fe40007000000 */
[----:B------:R-:W-:Y:S02]  /*7370*/  FSEL R29, R9, -INF , !P5 ;  /* 0xff800000091d7808 */ /* 0x000fe40006800000 */
[----:B------:R-:W-:Y:S02]  /*7380*/  ISETP.GT.AND P6, PT, R51, 0x39, P4 ;  /* 0x000000393300780c */ /* 0x000fe400027c4270 */
[----:B------:R-:W-:Y:S02]  /*7390*/  FMNMX.FTZ R9, R29, R4, !PT ;  /* 0x000000041d097209 */ /* 0x000fe40007810000 */
[----:B------:R-:W-:-:S02]  /*73a0*/  ISETP.LT.OR P6, PT, R49, 0x3a, P6 ;  /* 0x0000003a3100780c */ /* 0x000fc400037c1670 */
[----:B------:R-:W-:Y:S02]  /*73b0*/  FMNMX.FTZ R15, R158, R9, !PT ;  /* 0x000000099e0f7209 */ /* 0x000fe40007810000 */
[----:B------:R-:W-:Y:S02]  /*73c0*/  ISETP.GT.AND P5, PT, R51, 0x49, P4 ;  /* 0x000000493300780c */ /* 0x000fe400027a4270 */
[----:B-1----:R-:W-:Y:S02]  /*73d0*/  FMNMX.FTZ R10, R20, R11, !PT ;  /* 0x0000000b140a7209 */ /* 0x002fe40007810000 */
[----:B------:R-:W-:Y:S02]  /*73e0*/  FSEL R20, R31, -INF , !P6 ;  /* 0xff8000001f147808 */ /* 0x000fe40007000000 */
[C---:B------:R-:W-:Y:S01]  /*73f0*/  FSETP.NEU.FTZ.AND P6, PT, R10.reuse, -INF , PT ;  /* 0xff8000000a00780b */ /* 0x040fe20003fdd000 */
[----:B0-----:R-:W-:-:S01]  /*7400*/  FFMA.FTZ R25, R10, R7, -8 ;  /* 0xc10000000a197423 */ /* 0x001fc20000010007 */
[----:B------:R-:W-:-:S02]  /*7410*/  FMNMX.FTZ R15, R164, R15, !PT ;  /* 0x0000000fa40f7209 */ /* 0x000fc40007810000 */
[----:B------:R-:W-:Y:S02]  /*7420*/  ISETP.LT.OR P5, PT, R49, 0x4a, P5 ;  /* 0x0000004a3100780c */ /* 0x000fe40002fa1670 */
[----:B------:R-:W-:Y:S02]  /*7430*/  FSEL R25, R25, RZ, P6 ;  /* 0x000000ff19197208 */ /* 0x000fe40003000000 */
[----:B------:R-:W-:-:S03]  /*7440*/  FMNMX.FTZ R15, R166, R15, !PT ;  /* 0x0000000fa60f7209 */ /* 0x000fc60007810000 */
[--C-:B------:R-:W-:Y:S01]  /*7450*/  FFMA.FTZ R27, R204, R7, -R25.reuse ;  /* 0x00000007cc1b7223 */ /* 0x100fe20000010819 */
[----:B------:R-:W-:Y:S01]  /*7460*/  FMNMX.FTZ R15, R184, R15, !PT ;  /* 0x0000000fb80f7209 */ /* 0x000fe20007810000 */
[-CC-:B------:R-:W-:Y:S01]  /*7470*/  FFMA.FTZ R31, R200, R7.reuse, -R25.reuse ;  /* 0x00000007c81f7223 */ /* 0x180fe20000010819 */
[----:B------:R-:W-:Y:S01]  /*7480*/  FSEL R204, R32, -INF , !P5 ;  /* 0xff80000020cc7808 */ /* 0x000fe20006800000 */
        /* <DEDUP_REMOVED lines=20> */
[-CC-:B------:R-:W-:Y:S01]  /*75d0*/  FFMA.FTZ R33, R156, R7.reuse, -R25.reuse ;  /* 0x000000079c217223 */ /* 0x180fe20000010819 */
[----:B------:R-:W-:Y:S01]  /*75e0*/  ISETP.GT.AND P5, PT, R51, 0x58, P4 ;  /* 0x000000583300780c */ /* 0x000fe200027a4270 */
[--C-:B------:R-:W-:Y:S01]  /*75f0*/  FFMA.FTZ R156, R162, R7, -R25.reuse ;  /* 0x00000007a29c7223 */ /* 0x100fe20000010819 */
[----:B0-----:R-:W-:Y:S01]  /*7600*/  FMNMX.FTZ R27, R192, R21, !PT ;  /* 0x00000015c01b7209 */ /* 0x001fe20007810000 */
        /* <DEDUP_REMOVED lines=9> */
[----:B------:R-:W-:Y:S01]  /*76a0*/  ISETP.GT.AND P5, PT, R51, 0x59, P4 ;  /* 0x000000593300780c */ /* 0x000fe200027a4270 */
[--C-:B------:R-:W-:Y:S01]  /*76b0*/  FFMA.FTZ R76, R76, R7, -R25.reuse ;  /* 0x000000074c4c7223 */ /* 0x100fe20000010819 */
[----:B------:R-:W-:Y:S01]  /*76c0*/  FMNMX.FTZ R27, R28, R27, !PT ;  /* 0x0000001b1c1b7209 */ /* 0x000fe20007810000 */
[----:B------:R-:W-:Y:S01]  /*76d0*/  FFMA.FTZ R66, R66, R7, -R25 ;  /* 0x0000000742427223 */ /* 0x000fe20000010819 */
[----:B------:R-:W-:Y:S01]  /*76e0*/  ISETP.LT.OR P5, PT, R49, 0x5a, P5 ;  /* 0x0000005a3100780c */ /* 0x000fe20002fa1670 */
[----:B------:R-:W-:Y:S01]  /*76f0*/  MUFU.EX2 R12, R12 ;  /* 0x0000000c000c7308 */ /* 0x000fe20000000800 */
[----:B-1----:R-:W-:-:S02]  /*7700*/  FMNMX.FTZ R31, R196, R27, !PT ;  /* 0x0000001bc41f7209 */ /* 0x002fc40007810000 */
[----:B------:R-:W-:Y:S01]  /*7710*/  FSEL R162, R39, -INF , !P5 ;  /* 0xff80000027a27808 */ /* 0x000fe20006800000 */
[----:B------:R-:W-:-:S01]  /*7720*/  FFMA.FTZ R39, R84, R7, -R25 ;  /* 0x0000000754277223 */ /* 0x000fc20000010819 */
[----:B------:R-:W-:Y:S02]  /*7730*/  ISETP.GT.AND P5, PT, R51, 0x60, P4 ;  /* 0x000000603300780c */ /* 0x000fe400027a4270 */
[----:B------:R-:W-:Y:S01]  /*7740*/  FMNMX.FTZ R31, R30, R31, !PT ;  /* 0x0000001f1e1f7209 */ /* 0x000fe20007810000 */
[----:B------:R1:W-:Y:S01]  /*7750*/  MUFU.EX2 R27, R35 ;  /* 0x00000023001b7308 */ /* 0x0003e20000000800 */
[----:B------:R-:W-:Y:S02]  /*7760*/  ISETP.LT.OR P5, PT, R49, 0x61, P5 ;  /* 0x000000613100780c */ /* 0x000fe40002fa1670 */
[----:B------:R-:W-:Y:S02]  /*7770*/  FMNMX.FTZ R31, R20, R31, !PT ;  /* 0x0000001f141f7209 */ /* 0x000fe40007810000 */
[----:B------:R-:W-:-:S02]  /*7780*/  FSEL R40, R40, -INF , !P5 ;  /* 0xff80000028287808 */ /* 0x000fc40006800000 */
[----:B------:R-:W-:Y:S01]  /*7790*/  ISETP.GT.AND P5, PT, R51, 0x61, P4 ;  /* 0x000000613300780c */ /* 0x000fe200027a4270 */
[----:B------:R-:W-:Y:S01]  /*77a0*/  MUFU.EX2 R11, R11 ;  /* 0x0000000b000b7308 */ /* 0x000fe20000000800 */
[----:B------:R-:W-:Y:S02]  /*77b0*/  FMNMX.FTZ R31, R38, R31, !PT ;  /* 0x0000001f261f7209 */ /* 0x000fe40007810000 */
[----:B------:R-:W-:Y:S02]  /*77c0*/  ISETP.LT.OR P5, PT, R49, 0x62, P5 ;  /* 0x000000623100780c */ /* 0x000fe40002fa1670 */
[----:B0-----:R-:W-:Y:S02]  /*77d0*/  FMNMX.FTZ R33, R198, R31, !PT ;  /* 0x0000001fc6217209 */ /* 0x001fe40007810000 */
[----:B------:R-:W-:Y:S01]  /*77e0*/  FSEL R154, R41, -INF , !P5 ;  /* 0xff800000299a7808 */ /* 0x000fe20006800000 */
[----:B------:R-:W-:-:S01]  /*77f0*/  FFMA.FTZ R41, R78, R7, -R25 ;  /* 0x000000074e297223 */ /* 0x000fc20000010819 */
[----:B------:R-:W-:Y:S01]  /*7800*/  ISETP.GT.AND P5, PT, R51, 0x68, P4 ;  /* 0x000000683300780c */ /* 0x000fe200027a4270 */
[----:B------:R-:W-:Y:S01]  /*7810*/  MUFU.EX2 R31, R86 ;  /* 0x00000056001f7308 */ /* 0x000fe20000000800 */
[----:B------:R-:W-:-:S02]  /*7820*/  FMNMX.FTZ R33, R36, R33, !PT ;  /* 0x0000002124217209 */ /* 0x000fc40007810000 */
[----:B------:R-:W-:Y:S02]  /*7830*/  ISETP.LT.OR P5, PT, R49, 0x69, P5 ;  /* 0x000000693100780c */ /* 0x000fe40002fa1670 */
[----:B------:R-:W-:Y:S02]  /*7840*/  FMNMX.FTZ R33, R204, R33, !PT ;  /* 0x00000021cc217209 */ /* 0x000fe40007810000 */
[----:B------:R-:W-:Y:S01]  /*7850*/  FSEL R42, R42, -INF , !P5 ;  /* 0xff8000002a2a7808 */ /* 0x000fe20006800000 */
[----:B------:R-:W-:Y:S01]  /*7860*/  MUFU.EX2 R13, R13 ;  /* 0x0000000d000d7308 */ /* 0x000fe20000000800 */
[----:B------:R-:W-:Y:S02]  /*7870*/  FMNMX.FTZ R33, R34, R33, !PT ;  /* 0x0000002122217209 */ /* 0x000fe40007810000 */
[----:B------:R-:W-:Y:S02]  /*7880*/  ISETP.GT.AND P5, PT, R51, 0x69, P4 ;  /* 0x000000693300780c */ /* 0x000fe400027a4270 */
[----:B-1----:R-:W-:-:S02]  /*7890*/  FMNMX.FTZ R35, R200, R33, !PT ;  /* 0x00000021c8237209 */ /* 0x002fc40007810000 */
[----:B------:R-:W-:Y:S01]  /*78a0*/  ISETP.LT.OR P5, PT, R49, 0x6a, P5 ;  /* 0x0000006a3100780c */ /* 0x000fe20002fa1670 */
[----:B------:R-:W-:Y:S01]  /*78b0*/  MUFU.EX2 R33, R39 ;  /* 0x0000002700217308 */ /* 0x000fe20000000800 */
[----:B------:R-:W-:Y:S02]  /*78c0*/  FMNMX.FTZ R35, R202, R35, !PT ;  /* 0x00000023ca237209 */ /* 0x000fe40007810000 */
[----:B------:R-:W-:Y:S01]  /*78d0*/  FSEL R84, R43, -INF , !P5 ;  /* 0xff8000002b547808 */ /* 0x000fe20006800000 */
[----:B------:R-:W-:-:S01]  /*78e0*/  FFMA.FTZ R43, R64, R7, -R25 ;  /* 0x00000007402b7223 */ /* 0x000fc20000010819 */
[----:B------:R-:W-:Y:S02]  /*78f0*/  ISETP.GT.AND P5, PT, R51, 0x70, P4 ;  /* 0x000000703300780c */ /* 0x000fe400027a4270 */
[----:B------:R-:W-:Y:S01]  /*7900*/  FMNMX.FTZ R35, R162, R35, !PT ;  /* 0x00000023a2237209 */ /* 0x000fe20007810000 */
[----:B------:R-:W-:Y:S01]  /*7910*/  MUFU.EX2 R14, R14 ;  /* 0x0000000e000e7308 */ /* 0x000fe20000000800 */
[----:B------:R-:W-:-:S02]  /*7920*/  ISETP.LT.OR P5, PT, R49, 0x71, P5 ;  /* 0x000000713100780c */ /* 0x000fc40002fa1670 */
[----:B------:R-:W-:Y:S02]  /*7930*/  FMNMX.FTZ R35, R40, R35, !PT ;  /* 0x0000002328237209 */ /* 0x000fe40007810000 */
[----:B------:R-:W-:Y:S02]  /*7940*/  FSEL R44, R44, -INF , !P5 ;  /* 0xff8000002c2c7808 */ /* 0x000fe40006800000 */
[----:B------:R-:W-:Y:S01]  /*7950*/  ISETP.GT.AND P5, PT, R51, 0x71, P4 ;  /* 0x000000713300780c */ /* 0x000fe200027a4270 */
[----:B------:R-:W-:Y:S01]  /*7960*/  MUFU.EX2 R32, R32 ;  /* 0x0000002000207308 */ /* 0x000fe20000000800 */
[----:B------:R-:W-:Y:S02]  /*7970*/  FMNMX.FTZ R37, R154, R35, !PT ;  /* 0x000000239a257209 */ /* 0x000fe40007810000 */
[----:B------:R-:W-:Y:S02]  /*7980*/  ISETP.LT.OR P5, PT, R49, 0x72, P5 ;  /* 0x000000723100780c */ /* 0x000fe40002fa1670 */
[----:B------:R-:W-:-:S02]  /*7990*/  FMNMX.FTZ R37, R42, R37, !PT ;  /* 0x000000252a257209 */ /* 0x000fc40007810000 */
[----:B------:R-:W-:Y:S01]  /*79a0*/  FSEL R78, R45, -INF , !P5 ;  /* 0xff8000002d4e7808 */ /* 0x000fe20006800000 */
[----:B------:R0:W-:Y:S01]  /*79b0*/  MUFU.EX2 R35, R41 ;  /* 0x0000002900237308 */ /* 0x0001e20000000800 */
[C---:B------:R-:W-:Y:S02]  /*79c0*/  ISETP.GT.AND P5, PT, R51.reuse, 0x78, P4 ;  /* 0x000000783300780c */ /* 0x040fe400027a4270 */
[----:B------:R-:W-:Y:S02]  /*79d0*/  FMNMX.FTZ R37, R84, R37, !PT ;  /* 0x0000002554257209 */ /* 0x000fe40007810000 */
[----:B------:R-:W-:Y:S02]  /*79e0*/  ISETP.GT.AND P4, PT, R51, 0x79, P4 ;  /* 0x000000793300780c */ /* 0x000fe40002784270 */
[C---:B------:R-:W-:Y:S01]  /*79f0*/  ISETP.LT.OR P5, PT, R49.reuse, 0x79, P5 ;  /* 0x000000793100780c */ /* 0x040fe20002fa1670 */
[----:B------:R-:W-:Y:S01]  /*7a00*/  MUFU.EX2 R160, R160 ;  /* 0x000000a000a07308 */ /* 0x000fe20000000800 */
[----:B------:R-:W-:Y:S01]  /*7a10*/  FMNMX.FTZ R37, R44, R37, !PT ;  /* 0x000000252c257209 */ /* 0x000fe20007810000 */
[----:B0-----:R-:W-:Y:S01]  /*7a20*/  FFMA.FTZ R41, R74, R7, -R25 ;  /* 0x000000074a297223 */ /* 0x001fe20000010819 */
[----:B------:R-:W-:-:S02]  /*7a30*/  ISETP.LT.OR P4, PT, R49, 0x7a, P4 ;  /* 0x0000007a3100780c */ /* 0x000fc40002781670 */
[----:B------:R-:W-:Y:S02]  /*7a40*/  FSEL R46, R46, -INF , !P5 ;  /* 0xff8000002e2e7808 */ /* 0x000fe40006800000 */
[----:B------:R-:W-:Y:S01]  /*7a50*/  FMNMX.FTZ R39, R78, R37, !PT ;  /* 0x000000254e277209 */ /* 0x000fe20007810000 */
[----:B------:R-:W-:Y:S01]  /*7a60*/  MUFU.EX2 R156, R156 ;  /* 0x0000009c009c7308 */ /* 0x000fe20000000800 */
[----:B------:R-:W-:Y:S01]  /*7a70*/  FSEL R74, R47, -INF , !P4 ;  /* 0xff8000002f4a7808 */ /* 0x000fe20006000000 */
[--C-:B------:R-:W-:Y:S01]  /*7a80*/  FFMA.FTZ R47, R60, R7, -R25.reuse ;  /* 0x000000073c2f7223 */ /* 0x100fe20000010819 */
[----:B------:R-:W-:Y:S01]  /*7a90*/  FMNMX.FTZ R39, R46, R39, !PT ;  /* 0x000000272e277209 */ /* 0x000fe20007810000 */
[--C-:B------:R-:W-:Y:S01]  /*7aa0*/  FFMA.FTZ R60, R70, R7, -R25.reuse ;  /* 0x00000007463c7223 */ /* 0x100fe20000010819 */
[----:B------:R-:W-:Y:S02]  /*7ab0*/  FSEL R51, R10, RZ, P6 ;  /* 0x000000ff0a337208 */ /* 0x000fe40003000000 */
[----:B------:R-:W-:Y:S01]  /*7ac0*/  FMNMX.FTZ R45, R74, R39, !PT ;  /* 0x000000274a2d7209 */ /* 0x000fe20007810000 */
[----:B------:R-:W-:Y:S01]  /*7ad0*/  MUFU.EX2 R37, R41 ;  /* 0x0000002900257308 */ /* 0x000fe20000000800 */
[----:B------:R-:W-:-:S01]  /*7ae0*/  FFMA.FTZ R39, R56, R7, -R25 ;  /* 0x0000000738277223 */ /* 0x000fc20000010819 */
[-CC-:B------:R-:W-:Y:S01]  /*7af0*/  FFMA.FTZ R56, R58, R7.reuse, -R25.reuse ;  /* 0x000000073a387223 */ /* 0x180fe20000010819 */
[----:B------:R-:W-:-:S01]  /*7b00*/  FFMA.FTZ R58, R62, R7, -R25 ;  /* 0x000000073e3a7223 */ /* 0x000fc20000010819 */
[----:B------:R-:W0:Y:S01]  /*7b10*/  SHFL.BFLY PT, R86, R45, 0x2, 0x1f ;  /* 0x0c401f002d567f89 */ /* 0x000e2200000e0000 */
[----:B------:R-:W-:-:S01]  /*7b20*/  FADD.FTZ R52, -R51, R6 ;  /* 0x0000000633347221 */ /* 0x000fc20000010100 */
[-CC-:B------:R-:W-:Y:S01]  /*7b30*/  FFMA.FTZ R62, R68, R7.reuse, -R25.reuse ;  /* 0x00000007443e7223 */ /* 0x180fe20000010819 */
[----:B------:R-:W-:-:S01]  /*7b40*/  FFMA.FTZ R6, R48, R7, -R25 ;  /* 0x0000000730067223 */ /* 0x000fc20000010819 */
[----:B------:R1:W-:Y:S01]  /*7b50*/  MUFU.EX2 R41, R47 ;  /* 0x0000002f00297308 */ /* 0x0003e20000000800 */
[----:B------:R-:W-:-:S07]  /*7b60*/  FMUL.FTZ R51, R52, R7 ;  /* 0x0000000734337220 */ /* 0x000fce0000410000 */
[----:B------:R-:W2:Y:S01]  /*7b70*/  MUFU.EX2 R51, R51 ;  /* 0x0000003300337308 */ /* 0x000ea20000000800 */
[----:B-1----:R-:W-:-:S01]  /*7b80*/  FFMA.FTZ R47, R54, R7, -R25 ;  /* 0x00000007362f7223 */ /* 0x002fc20000010819 */
[----:B------:R-:W-:-:S06]  /*7b90*/  FFMA.FTZ R54, R50, R7, -R25 ;  /* 0x0000000732367223 */ /* 0x000fcc0000010819 */
        /* <DEDUP_REMOVED lines=13> */
[----:B------:R-:W-:-:S05]  /*7c70*/  FSEL R25, R25, RZ, P4 ;  /* 0x000000ff19197208 */ /* 0x000fca0002000000 */
[----:B------:R-:W-:Y:S01]  /*7c80*/  FFMA.FTZ R69, R30, R7, -R25 ;  /* 0x000000071e457223 */ /* 0x000fe20000010819 */
[----:B------:R-:W-:-:S01]  /*7c90*/  FADD.FTZ R30, -R65, R4 ;  /* 0x00000004411e7221 */ /* 0x000fc20000010100 */
[-CC-:B------:R-:W-:Y:S01]  /*7ca0*/  FFMA.FTZ R29, R29, R7.reuse, -R25.reuse ;  /* 0x000000071d1d7223 */ /* 0x180fe20000010819 */
[----:B------:R-:W-:-:S01]  /*7cb0*/  FFMA.FTZ R48, R158, R7, -R25 ;  /* 0x000000079e307223 */ /* 0x000fc20000010819 */
[-CC-:B------:R-:W-:Y:S01]  /*7cc0*/  FFMA.FTZ R52, R164, R7.reuse, -R25.reuse ;  /* 0x00000007a4347223 */ /* 0x180fe20000010819 */
[-C--:B------:R-:W-:Y:S01]  /*7cd0*/  FMUL.FTZ R30, R30, R7.reuse ;  /* 0x000000071e1e7220 */ /* 0x080fe20000410000 */
[-CC-:B0-----:R-:W-:Y:S01]  /*7ce0*/  FFMA.FTZ R53, R166, R7.reuse, -R25.reuse ;  /* 0x00000007a6357223 */ /* 0x181fe20000010819 */
[----:B------:R-:W-:-:S01]  /*7cf0*/  FFMA.FTZ R55, R184, R7, -R25 ;  /* 0x00000007b8377223 */ /* 0x000fc20000010819 */
[----:B------:R-:W-:Y:S01]  /*7d00*/  MUFU.EX2 R29, R29 ;  /* 0x0000001d001d7308 */ /* 0x000fe20000000800 */
[----:B------:R-:W-:-:S01]  /*7d10*/  FFMA.FTZ R64, R186, R7, -R25 ;  /* 0x00000007ba407223 */ /* 0x000fc20000010819 */
[-CC-:B------:R-:W-:Y:S01]  /*7d20*/  FFMA.FTZ R65, R20, R7.reuse, -R25.reuse ;  /* 0x0000000714417223 */ /* 0x180fe20000010819 */
[----:B------:R-:W-:-:S01]  /*7d30*/  FFMA.FTZ R20, R38, R7, -R25 ;  /* 0x0000000726147223 */ /* 0x000fc20000010819 */
[----:B--2---:R-:W-:Y:S01]  /*7d40*/  FFMA.FTZ R38, R51, R3, R12 ;  /* 0x0000000333267223 */ /* 0x004fe2000001000c */
[----:B------:R-:W-:-:S01]  /*7d50*/  FFMA.FTZ R57, R188, R7, -R25 ;  /* 0x00000007bc397223 */ /* 0x000fc20000010819 */
        /* <DEDUP_REMOVED lines=23> */
[----:B------:R-:W-:-:S03]  /*7ed0*/  FFMA.FTZ R46, R46, R7, -R25 ;  /* 0x000000072e2e7223 */ /* 0x000fc60000010819 */
[----:B------:R-:W0:Y:S01]  /*7ee0*/  MUFU.EX2 R53, R53 ;  /* 0x0000003500357308 */ /* 0x000e220000000800 */
[----:B-1----:R-:W-:-:S07]  /*7ef0*/  FADD.FTZ R3, R48, R3 ;  /* 0x0000000330037221 */ /* 0x002fce0000010000 */
[----:B------:R-:W1:Y:S01]  /*7f00*/  MUFU.EX2 R55, R55 ;  /* 0x0000003700377308 */ /* 0x000e620000000800 */
[----:B--2---:R-:W-:-:S01]  /*7f10*/  FADD.FTZ R2, R52, R3 ;  /* 0x0000000334027221 */ /* 0x004fc20000010000 */
[----:B------:R-:W-:-:S06]  /*7f20*/  FADD.FTZ R3, R9, R38 ;  /* 0x0000002609037221 */ /* 0x000fcc0000010000 */
[----:B------:R-:W2:Y:S01]  /*7f30*/  MUFU.EX2 R64, R64 ;  /* 0x0000004000407308 */ /* 0x000ea20000000800 */
[----:B0-----:R-:W-:-:S07]  /*7f40*/  FADD.FTZ R2, R53, R2 ;  /* 0x0000000235027221 */ /* 0x001fce0000010000 */
[----:B------:R-:W0:Y:S01]  /*7f50*/  MUFU.EX2 R57, R57 ;  /* 0x0000003900397308 */ /* 0x000e220000000800 */
[----:B-1----:R-:W-:-:S01]  /*7f60*/  FADD.FTZ R71, R55, R2 ;  /* 0x0000000237477221 */ /* 0x002fc20000010000 */
[----:B------:R-:W-:-:S04]  /*7f70*/  FADD.FTZ R2, R32, R3 ;  /* 0x0000000320027221 */ /* 0x000fc80000010000 */
[----:B------:R-:W-:Y:S02]  /*7f80*/  FADD.FTZ R3, R15, R2 ;  /* 0x000000020f037221 */ /* 0x000fe40000010000 */
[----:B------:R-:W1:Y:S01]  /*7f90*/  MUFU.EX2 R68, R68 ;  /* 0x0000004400447308 */ /* 0x000e620000000800 */
[----:B--2---:R-:W-:-:S01]  /*7fa0*/  FADD.FTZ R38, R64, R71 ;  /* 0x0000004740267221 */ /* 0x004fc20000010000 */
[----:B------:R-:W-:Y:S01]  /*7fb0*/  FADD.FTZ R2, R160, R3 ;  /* 0x00000003a0027221 */ /* 0x000fe20000010000 */
[----:B------:R-:W-:-:S03]  /*7fc0*/  FFMA.FTZ R71, R200, R7, -R25 ;  /* 0x00000007c8477223 */ /* 0x000fc60000010819 */
[----:B------:R-:W-:Y:S02]  /*7fd0*/  FADD.FTZ R3, R21, R2 ;  /* 0x0000000215037221 */ /* 0x000fe40000010000 */
[----:B------:R-:W2:Y:S01]  /*7fe0*/  MUFU.EX2 R24, R24 ;  /* 0x0000001800187308 */ /* 0x000ea20000000800 */
[----:B0-----:R-:W-:-:S01]  /*7ff0*/  FADD.FTZ R73, R57, R38 ;  /* 0x0000002639497221 */ /* 0x001fc20000010000 */
[----:B------:R-:W-:-:S04]  /*8000*/  FADD.FTZ R38, R156, R3 ;  /* 0x000000039c267221 */ /* 0x000fc80000010000 */
[----:B------:R-:W-:Y:S01]  /*8010*/  FADD.FTZ R3, R27, R38 ;  /* 0x000000261b037221 */ /* 0x000fe20000010000 */
[----:B------:R-:W-:-:S01]  /*8020*/  FFMA.FTZ R38, R40, R7, -R25 ;  /* 0x0000000728267223 */ /* 0x000fc20000010819 */
        /* <DEDUP_REMOVED lines=14> */
[----:B------:R2:W3:Y:S01]  /*8110*/  MUFU.EX2 R4, R69 ;  /* 0x0000004500047308 */ /* 0x0004e20000000800 */
[----:B0-----:R-:W-:-:S01]  /*8120*/  FADD.FTZ R2, R28, R73 ;  /* 0x000000491c027221 */ /* 0x001fc20000010000 */
[----:B------:R-:W-:Y:S01]  /*8130*/  FADD.FTZ R40, R80, R75 ;  /* 0x0000004b50287221 */ /* 0x000fe20000010000 */
[----:B------:R-:W-:-:S03]  /*8140*/  FFMA.FTZ R73, R154, R7, -R25 ;  /* 0x000000079a497223 */ /* 0x000fc60000010819 */
[----:B------:R-:W-:Y:S02]  /*8150*/  FADD.FTZ R75, R35, R40 ;  /* 0x00000028234b7221 */ /* 0x000fe40000010000 */
[----:B------:R-:W0:Y:S01]  /*8160*/  MUFU.EX2 R65, R65 ;  /* 0x0000004100417308 */ /* 0x000e220000000800 */
[----:B-1----:R-:W-:-:S01]  /*8170*/  FADD.FTZ R3, R63, R2 ;  /* 0x000000023f037221 */ /* 0x002fc20000010000 */
[----:B--2---:R-:W-:Y:S01]  /*8180*/  FFMA.FTZ R69, R204, R7, -R25 ;  /* 0x00000007cc457223 */ /* 0x004fe20000010819 */
[----:B------:R-:W-:-:S01]  /*8190*/  FADD.FTZ R40, R76, R75 ;  /* 0x0000004b4c287221 */ /* 0x000fc20000010000 */
[----:B------:R-:W-:-:S03]  /*81a0*/  FFMA.FTZ R25, R74, R7, -R25 ;  /* 0x000000074a197223 */ /* 0x000fc60000010819 */
[----:B------:R-:W-:Y:S01]  /*81b0*/  FADD.FTZ R75, R37, R40 ;  /* 0x00000028254b7221 */ /* 0x000fe20000010000 */
[----:B------:R-:W1:Y:S01]  /*81c0*/  MUFU.EX2 R20, R20 ;  /* 0x0000001400147308 */ /* 0x000e620000000800 */
[----:B---3--:R-:W-:-:S02]  /*81d0*/  FADD.FTZ R2, R4, R3 ;  /* 0x0000000304027221 */ /* 0x008fc40000010000 */
[----:B------:R-:W-:-:S05]  /*81e0*/  FADD.FTZ R40, R66, R75 ;  /* 0x0000004b42287221 */ /* 0x000fca0000010000 */
        /* <DEDUP_REMOVED lines=56> */
.L_x_1220:
        /* <DEDUP_REMOVED lines=111> */
.L_x_1203:
[----:B------:R-:W0:Y:S01]  /*8c60*/  LDC R8, c[0x0][0x448] ;  /* 0x00011200ff087b82 */ /* 0x000e220000000800 */
[----:B------:R-:W-:Y:S01]  /*8c70*/  IADD3 R11, R16, 0x1, -R17 ;  /* 0x00000001100b7810 */ /* 0x000fe20007ffe811 */
[----:B------:R-:W-:-:S06]  /*8c80*/  ULDC UR6, c[0x0][0x9dc] ;  /* 0x0002770000067ab9 */ /* 0x000fcc0000000800 */
[----:B------:R-:W1:Y:S01]  /*8c90*/  LDC R13, c[0x0][0x9e4] ;  /* 0x00027900ff0d7b82 */ /* 0x000e620000000800 */
[----:B0-----:R-:W-:Y:S01]  /*8ca0*/  ISETP.NE.AND P5, PT, R8, 0x1, PT ;  /* 0x000000010800780c */ /* 0x001fe20003fa5270 */
[----:B------:R-:W-:Y:S01]  /*8cb0*/  VIADD R8, R19, 0x7f ;  /* 0x0000007f13087836 */ /* 0x000fe20000000000 */
[----:B-1----:R-:W-:-:S11]  /*8cc0*/  ISETP.GE.AND P6, PT, R13, 0x1, PT ;  /* 0x000000010d00780c */ /* 0x002fd60003fc6270 */
[----:B------:R-:W0:Y:S08]  /*8cd0*/  @P5 LDC R9, c[0x0][0x44c] ;  /* 0x00011300ff095b82 */ /* 0x000e300000000800 */
[----:B------:R-:W1:Y:S01]  /*8ce0*/  @P5 LDC R10, c[0x0][0x450] ;  /* 0x00011400ff0a5b82 */ /* 0x000e620000000800 */
        /* <DEDUP_REMOVED lines=14> */
.L_x_1223:
[----:B------:R-:W-:-:S13]  /*8dd0*/  ISETP.NE.AND P2, PT, R13, 0x1, PT ;  /* 0x000000010d00780c */ /* 0x000fda0003f45270 */
[----:B------:R-:W0:Y:S02]  /*8de0*/  @P2 LDC.64 R10, c[0x0][0x9e8] ;  /* 0x00027a00ff0a2b82 */ /* 0x000e240000000a00 */
[----:B0-----:R-:W-:-:S05]  /*8df0*/  @P2 IMAD.HI.U32 R10, R8, R10, RZ ;  /* 0x0000000a080a2227 */ /* 0x001fca00078e00ff */
[----:B------:R-:W-:-:S07]  /*8e00*/  @P2 SHF.R.U32.HI R8, RZ, R11, R10 ;  /* 0x0000000bff082219 */ /* 0x000fce000001160a */
.L_x_1224:
[----:B------:R-:W-:-:S05]  /*8e10*/  IMAD R8, R8, R13, RZ ;  /* 0x0000000d08087224 */ /* 0x000fca00078e02ff */
[----:B------:R-:W-:-:S07]  /*8e20*/  VIMNMX R9, R9, R8, !PT ;  /* 0x0000000809097248 */ /* 0x000fce0007fe0100 */
.L_x_1222:
        /* <DEDUP_REMOVED lines=10> */
.L_x_1235:
[----:B------:R-:W-:Y:S01]  /*8ed0*/  ISETP.NE.AND P2, PT, RZ, UR42, PT ;  /* 0x0000002aff007c0c */ /* 0x000fe2000bf45270 */
[----:B------:R-:W-:-:S04]  /*8ee0*/  UISETP.NE.AND UP0, UPT, UR44, 0x1, UPT ;  /* 0x000000012c00788c */ /* 0x000fc8000bf05270 */
[----:B------:R-:W-:-:S04]  /*8ef0*/  USEL UR36, URZ, 0x1, UP0 ;  /* 0x000000013f247887 */ /* 0x000fc80008000000 */
[----:B------:R-:W-:-:S04]  /*8f00*/  ULOP3.LUT UR36, UR6, UR36, URZ, 0x3c, !UPT ;  /* 0x0000002406247292 */ /* 0x000fc8000f8e3c3f */
[----:B------:R-:W-:Y:S08]  /*8f10*/  @P2 BRA `(.L_x_1226) ;  /* 0x0000000000382947 */ /* 0x000ff00003800000 */
[----:B------:R-:W-:Y:S05]  /*8f20*/  @!P0 BRA `(.L_x_1227) ;  /* 0x0000000000048947 */ /* 0x000fea0003800000 */
[----:B------:R-:W-:Y:S01]  /*8f30*/  BPT.TRAP 0x1 ;  /* 0x000000040000795c */ /* 0x000fe20000300000 */
.L_x_1227:
        /* <DEDUP_REMOVED lines=9> */
.L_x_1228:
[----:B-1----:R-:W-:Y:S05]  /*8fd0*/  @P3 BRA `(.L_x_1226) ;  /* 0x0000000000083947 */ /* 0x002fea0003800000 */
[----:B------:R-:W1:Y:S02]  /*8fe0*/  SYNCS.PHASECHK.TRANS64.TRYWAIT P3, [UR7+0x22830], R4 ;  /* 0x02283004ff0075a7 */ /* 0x000e640008060147 */
[----:B-1----:R-:W-:Y:S05]  /*8ff0*/  @!P3 BRA `(.L_x_1229) ;  /* 0x000000e800b0b947 */ /* 0x002fea0003800000 */
.L_x_1226:
        /* <DEDUP_REMOVED lines=40> */
.L_x_1231:
[----:B------:R-:W-:Y:S01]  /*9280*/  ULEA UR10, UR44, UR43, 0x3 ;  /* 0x0000002b2c0a7291 */ /* 0x000fe2000f8e183f */
[----:B------:R-:W-:-:S05]  /*9290*/  IMAD.U32 R4, RZ, RZ, UR6 ;  /* 0x00000006ff047e24 */ /* 0x000fca000f8e00ff */
[----:B------:R-:W-:-:S04]  /*92a0*/  SHF.L.U32 R4, R4, 0x1f, RZ ;  /* 0x0000001f04047819 */ /* 0x000fc800000006ff */
[----:B------:R0:W1:Y:S01]  /*92b0*/  SYNCS.PHASECHK.TRANS64.TRYWAIT P2, [UR10+0x22850], R4 ;  /* 0x02285004ff0075a7 */ /* 0x000062000804014a */
[----:B------:R-:W-:Y:S05]  /*92c0*/  @!P0 BRA `(.L_x_1232) ;  /* 0x0000000000048947 */ /* 0x000fea0003800000 */
[----:B------:R-:W-:Y:S01]  /*92d0*/  BPT.TRAP 0x1 ;  /* 0x000000040000795c */ /* 0x000fe20000300000 */
.L_x_1232:
[----:B-1----:R-:W-:Y:S05]  /*92e0*/  @P2 BRA `(.L_x_1230) ;  /* 0x0000000000082947 */ /* 0x002fea0003800000 */
[----:B------:R-:W1:Y:S02]  /*92f0*/  SYNCS.PHASECHK.TRANS64.TRYWAIT P2, [UR10+0x22850], R4 ;  /* 0x02285004ff0075a7 */ /* 0x000e64000804014a */
[----:B-1----:R-:W-:Y:S05]  /*9300*/  @!P2 BRA `(.L_x_1233) ;  /* 0x000000e80004a947 */ /* 0x002fea0003800000 */
.L_x_1230:
        /* <DEDUP_REMOVED lines=88> */
[----:B------:R-:W-:Y:S01]  /*9890*/  FMUL.FTZ R82, R0, R83 ;  /* 0x0000005300527220 */ /* 0x000fe20000410000 */
[----:B------:R-:W2:Y:S01]  /*98a0*/  S2R R185, SR_TID.X ;  /* 0x0000000000b97919 */ /* 0x000ea20000002100 */
[----:B------:R-:W4:Y:S01]  /*98b0*/  MUFU.TANH R34, R34 ;  /* 0x0000002200227308 */ /* 0x000f220000002400 */
[----:B---3--:R-:W-:-:S07]  /*98c0*/  FMNMX.FTZ R7, R32, R7, !PT ;  /* 0x0000000720077209 */ /* 0x008fce0007810000 */
[----:B------:R-:W3:Y:S01]  /*98d0*/  MUFU.TANH R186, R186 ;  /* 0x000000ba00ba7308 */ /* 0x000ee20000002400 */
[----:B-1----:R-:W-:-:S07]  /*98e0*/  FMNMX.FTZ R7, R184, R7, !PT ;  /* 0x00000007b8077209 */ /* 0x002fce0007810000 */
[----:B------:R-:W1:Y:S01]  /*98f0*/  MUFU.TANH R188, R188 ;  /* 0x000000bc00bc7308 */ /* 0x000e620000002400 */
[----:B----4-:R-:W-:-:S07]  /*9900*/  FMNMX.FTZ R13, R34, R13, !PT ;  /* 0x0000000d220d7209 */ /* 0x010fce0007810000 */
[----:B------:R-:W4:Y:S01]  /*9910*/  MUFU.TANH R190, R190 ;  /* 0x000000be00be7308 */ /* 0x000f220000002400 */
[----:B---3--:R-:W-:Y:S02]  /*9920*/  FMNMX.FTZ R13, R186, R13, !PT ;  /* 0x0000000dba0d7209 */ /* 0x008fe40007810000 */
[----:B--2---:R-:W-:-:S05]  /*9930*/  SHF.R.U32.HI R185, RZ, 0x7, R185 ;  /* 0x00000007ffb97819 */ /* 0x004fca00000116b9 */
[----:B------:R-:W2:Y:S01]  /*9940*/  MUFU.TANH R36, R36 ;  /* 0x0000002400247308 */ /* 0x000ea20000002400 */
[----:B-1----:R-:W-:-:S07]  /*9950*/  FMNMX.FTZ R7, R188, R7, !PT ;  /* 0x00000007bc077209 */ /* 0x002fce0007810000 */
[----:B------:R-:W1:Y:S01]  /*9960*/  MUFU.TANH R38, R38 ;  /* 0x0000002600267308 */ /* 0x000e620000002400 */
[----:B----4-:R-:W-:-:S07]  /*9970*/  FMNMX.FTZ R7, R190, R7, !PT ;  /* 0x00000007be077209 */ /* 0x010fce0007810000 */
[----:B------:R-:W3:Y:S01]  /*9980*/  MUFU.TANH R194, R194 ;  /* 0x000000c200c27308 */ /* 0x000ee20000002400 */
[----:B--2---:R-:W-:-:S07]  /*9990*/  FMNMX.FTZ R13, R36, R13, !PT ;  /* 0x0000000d240d7209 */ /* 0x004fce0007810000 */
[----:B------:R-:W2:Y:S01]  /*99a0*/  MUFU.TANH R196, R196 ;  /* 0x000000c400c47308 */ /* 0x000ea20000002400 */
[----:B-1----:R-:W-:-:S07]  /*99b0*/  FMNMX.FTZ R13, R38, R13, !PT ;  /* 0x0000000d260d7209 */ /* 0x002fce0007810000 */
[----:B------:R-:W1:Y:S01]  /*99c0*/  MUFU.TANH R40, R40 ;  /* 0x0000002800287308 */ /* 0x000e620000002400 */
[----:B---3--:R-:W-:-:S07]  /*99d0*/  FMNMX.FTZ R7, R194, R7, !PT ;  /* 0x00000007c2077209 */ /* 0x008fce0007810000 */
[----:B------:R-:W3:Y:S01]  /*99e0*/  MUFU.TANH R42, R42 ;  /* 0x0000002a002a7308 */ /* 0x000ee20000002400 */
[----:B--2---:R-:W-:Y:S01]  /*99f0*/  FMNMX.FTZ R7, R196, R7, !PT ;  /* 0x00000007c4077209 */ /* 0x004fe20007810000 */
[----:B------:R-:W-:Y:S02]  /*9a00*/  WARPGROUP.DEPBAR.LE gsb0, 0x0 ;  /* 0x00008000000079c5 */ /* 0x000fe40000010000 */
[----:B------:R-:W-:-:S04]  /*9a10*/  WARPGROUP.ARRIVE ;  /* 0x00000000000079c5 */ /* 0x000fc80000000000 */
[----:B------:R-:W2:Y:S01]  /*9a20*/  MUFU.TANH R198, R198 ;  /* 0x000000c600c67308 */ /* 0x000ea20000002400 */
[----:B-1----:R-:W-:Y:S01]  /*9a30*/  FMNMX.FTZ R13, R40, R13, !PT ;  /* 0x0000000d280d7209 */ /* 0x002fe20007810000 */
[----:B------:R-:W-:Y:S01]  /*9a40*/  QGMMA.64x128x32.F32.E4M3.E4M3 R88, R160, gdesc[UR8], R88, gsb0 ;  /* 0x01e00008a0587df3 */ /* 0x000fe20008000858 */
[----:B------:R-:W-:-:S05]  /*9a50*/  UIADD3 UR10, UR6, 0x4, URZ ;  /* 0x00000004060a7890 */ /* 0x000fca000fffe03f */
[----:B------:R-:W1:Y:S01]  /*9a60*/  MUFU.TANH R200, R200 ;  /* 0x000000c800c87308 */ /* 0x000e620000002400 */
[----:B---3--:R-:W-:Y:S01]  /*9a70*/  FMNMX.FTZ R13, R42, R13, !PT ;  /* 0x0000000d2a0d7209 */ /* 0x008fe20007810000 */
[----:B------:R-:W-:Y:S01]  /*9a80*/  UMOV UR11, 0x40000040 ;  /* 0x40000040000b7882 */ /* 0x000fe20000000000 */
[----:B------:R-:W-:-:S05]  /*9a90*/  UIADD3 UR6, UR6, 0x6, URZ ;  /* 0x0000000606067890 */ /* 0x000fca000fffe03f */
[----:B------:R-:W3:Y:S01]  /*9aa0*/  MUFU.TANH R44, R44 ;  /* 0x0000002c002c7308 */ /* 0x000ee20000002400 */
[----:B--2---:R-:W-:-:S07]  /*9ab0*/  FMNMX.FTZ R7, R198, R7, !PT ;  /* 0x00000007c6077209 */ /* 0x004fce0007810000 */
[----:B------:R-:W2:Y:S01]  /*9ac0*/  MUFU.TANH R46, R46 ;  /* 0x0000002e002e7308 */ /* 0x000ea20000002400 */
[----:B-1----:R-:W-:-:S07]  /*9ad0*/  FMNMX.FTZ R7, R200, R7, !PT ;  /* 0x00000007c8077209 */ /* 0x002fce0007810000 */
[----:B------:R-:W1:Y:S01]  /*9ae0*/  MUFU.TANH R202, R202 ;  /* 0x000000ca00ca7308 */ /* 0x000e620000002400 */
[----:B---3--:R-:W-:-:S07]  /*9af0*/  FMNMX.FTZ R13, R44, R13, !PT ;  /* 0x0000000d2c0d7209 */ /* 0x008fce0007810000 */
        /* <DEDUP_REMOVED lines=27> */
[----:B-1----:R-:W-:Y:S01]  /*9cb0*/  FMNMX.FTZ R7, R214, R7, !PT ;  /* 0x00000007d6077209 */ /* 0x002fe20007810000 */
[----:B------:R-:W-:Y:S02]  /*9cc0*/  WARPGROUP.DEPBAR.LE gsb0, 0x0 ;  /* 0x00008000000079c5 */ /* 0x000fe40000010000 */
[----:B------:R-:W-:-:S04]  /*9cd0*/  WARPGROUP.ARRIVE ;  /* 0x00000000000079c5 */ /* 0x000fc80000000000 */
[----:B------:R-:W1:Y:S01]  /*9ce0*/  MUFU.TANH R62, R62 ;  /* 0x0000003e003e7308 */ /* 0x000e620000002400 */
[----:B---3--:R-:W-:Y:S01]  /*9cf0*/  FMNMX.FTZ R7, R216, R7, !PT ;  /* 0x00000007d8077209 */ /* 0x008fe20007810000 */
[----:B------:R-:W-:Y:S01]  /*9d00*/  QGMMA.64x128x32.F32.E4M3.E4M3 R88, R156, gdesc[UR8], R88, gsb0 ;  /* 0x01e000089c587df3 */ /* 0x000fe20008000858 */
[----:B------:R-:W-:Y:S01]  /*9d10*/  UMOV UR10, UR6 ;  /* 0x00000006000a7c82 */ /* 0x000fe20008000000 */
[----:B------:R-:W-:-:S04]  /*9d20*/  UMOV UR11, 0x40000040 ;  /* 0x40000040000b7882 */ /* 0x000fc80000000000 */
[----:B------:R-:W3:Y:S01]  /*9d30*/  MUFU.TANH R218, R218 ;  /* 0x000000da00da7308 */ /* 0x000ee20000002400 */
[----:B--2---:R-:W-:-:S07]  /*9d40*/  FMNMX.FTZ R13, R60, R13, !PT ;  /* 0x0000000d3c0d7209 */ /* 0x004fce0007810000 */
[----:B------:R-:W2:Y:S01]  /*9d50*/  MUFU.TANH R220, R220 ;  /* 0x000000dc00dc7308 */ /* 0x000ea20000002400 */
[----:B-1----:R-:W-:Y:S01]  /*9d60*/  FMNMX.FTZ R15, R62, R13, !PT ;  /* 0x0000000d3e0f7209 */ /* 0x002fe20007810000 */
[C---:B------:R-:W-:Y:S01]  /*9d70*/  FMUL.FTZ R13, R0.reuse, R84 ;  /* 0x00000054000d7220 */ /* 0x040fe20000410000 */
[C---:B------:R-:W-:Y:S01]  /*9d80*/  FMUL.FTZ R84, R0.reuse, R86 ;  /* 0x0000005600547220 */ /* 0x040fe20000410000 */
[----:B------:R-:W-:-:S04]  /*9d90*/  FMUL.FTZ R86, R0, R87 ;  /* 0x0000005700567220 */ /* 0x000fc80000410000 */
[----:B------:R-:W1:Y:S01]  /*9da0*/  MUFU.TANH R64, R64 ;  /* 0x0000004000407308 */ /* 0x000e620000002400 */
[----:B---3--:R-:W-:-:S07]  /*9db0*/  FMNMX.FTZ R7, R218, R7, !PT ;  /* 0x00000007da077209 */ /* 0x008fce0007810000 */
[----:B------:R-:W3:Y:S01]  /*9dc0*/  MUFU.TANH R66, R66 ;  /* 0x0000004200427308 */ /* 0x000ee20000002400 */
[----:B--2---:R-:W-:-:S07]  /*9dd0*/  FMNMX.FTZ R7, R220, R7, !PT ;  /* 0x00000007dc077209 */ /* 0x004fce0007810000 */
[----:B------:R-:W2:Y:S01]  /*9de0*/  MUFU.TANH R222, R222 ;  /* 0x000000de00de7308 */ /* 0x000ea20000002400 */
[----:B-1----:R-:W-:-:S07]  /*9df0*/  FMNMX.FTZ R15, R64, R15, !PT ;  /* 0x0000000f400f7209 */ /* 0x002fce0007810000 */
[----:B------:R-:W1:Y:S01]  /*9e00*/  MUFU.TANH R224, R224 ;  /* 0x000000e000e07308 */ /* 0x000e620000002400 */
[----:B---3--:R-:W-:Y:S01]  /*9e10*/  FMNMX.FTZ R21, R66, R15, !PT ;  /* 0x0000000f42157209 */ /* 0x008fe20007810000 */
[----:B------:R-:W-:-:S06]  /*9e20*/  FMUL.FTZ R15, R0, R85 ;  /* 0x00000055000f7220 */ /* 0x000fcc0000410000 */
        /* <DEDUP_REMOVED lines=22> */
[----:B------:R-:W0:Y:S01]  /*9f90*/  MUFU.TANH R236, R236 ;  /* 0x000000ec00ec7308 */ /* 0x000e220000002400 */
[----:B---3--:R-:W-:Y:S01]  /*9fa0*/  FMNMX.FTZ R21, R78, R21, !PT ;  /* 0x000000154e157209 */ /* 0x008fe20007810000 */
[----:B------:R-:W-:Y:S02]  /*9fb0*/  WARPGROUP.DEPBAR.LE gsb0, 0x0 ;  /* 0x00008000000079c5 */ /* 0x000fe40000010000 */
[----:B------:R-:W-:-:S04]  /*9fc0*/  WARPGROUP.ARRIVE ;  /* 0x00000000000079c5 */ /* 0x000fc80000000000 */
[----:B------:R-:W1:Y:S01]  /*9fd0*/  MUFU.TANH R80, R80 ;  /* 0x0000005000507308 */ /* 0x000e620000002400 */
[----:B--2---:R-:W-:Y:S01]  /*9fe0*/  FMNMX.FTZ R7, R234, R7, !PT ;  /* 0x00000007ea077209 */ /* 0x004fe20007810000 */
[----:B------:R-:W-:Y:S06]  /*9ff0*/  QGMMA.64x128x32.F32.E4M3.E4M3 R88, R152, gdesc[UR8], R88, gsb0 ;  /* 0x01e0000898587df3 */ /* 0x000fec0008000858 */
[----:B------:R-:W2:Y:S01]  /*a000*/  MUFU.TANH R82, R82 ;  /* 0x0000005200527308 */ /* 0x000ea20000002400 */
[----:B0-----:R-:W-:Y:S02]  /*a010*/  FMNMX.FTZ R4, R236, R7, !PT ;  /* 0x00000007ec047209 */ /* 0x001fe40007810000 */
[----:B------:R-:W0:Y:S05]  /*a020*/  LDC R7, c[0x0][0x988] ;  /* 0x00026200ff077b82 */ /* 0x000e2a0000000800 */
[----:B------:R-:W3:Y:S01]  /*a030*/  MUFU.TANH R13, R13 ;  /* 0x0000000d000d7308 */ /* 0x000ee20000002400 */
[----:B-1----:R-:W-:-:S07]  /*a040*/  FMNMX.FTZ R21, R80, R21, !PT ;  /* 0x0000001550157209 */ /* 0x002fce0007810000 */
[----:B------:R-:W1:Y:S01]  /*a050*/  MUFU.TANH R15, R15 ;  /* 0x0000000f000f7308 */ /* 0x000e620000002400 */
[----:B--2---:R-:W-:-:S07]  /*a060*/  FMNMX.FTZ R21, R82, R21, !PT ;  /* 0x0000001552157209 */ /* 0x004fce0007810000 */
[----:B------:R-:W2:Y:S01]  /*a070*/  MUFU.TANH R84, R84 ;  /* 0x0000005400547308 */ /* 0x000ea20000002400 */
[----:B---3--:R-:W-:-:S07]  /*a080*/  FMNMX.FTZ R4, R13, R4, !PT ;  /* 0x000000040d047209 */ /* 0x008fce0007810000 */
[----:B------:R-:W3:Y:S01]  /*a090*/  MUFU.TANH R86, R86 ;  /* 0x0000005600567308 */ /* 0x000ee20000002400 */
[----:B-1----:R-:W-:-:S05]  /*a0a0*/  FMNMX.FTZ R25, R15, R4, !PT ;  /* 0x000000040f197209 */ /* 0x002fca0007810000 */
[----:B------:R-:W1:Y:S01]  /*a0b0*/  SHFL.BFLY PT, R4, R25, 0x2, 0x1f ;  /* 0x0c401f0019047f89 */ /* 0x000e6200000e0000 */
[----:B--2---:R-:W-:-:S04]  /*a0c0*/  FMNMX.FTZ R21, R84, R21, !PT ;  /* 0x0000001554157209 */ /* 0x004fc80007810000 */
[----:B---3--:R-:W-:-:S05]  /*a0d0*/  FMNMX.FTZ R21, R86, R21, !PT ;  /* 0x0000001556157209 */ /* 0x008fca0007810000 */
[----:B------:R-:W2:Y:S01]  /*a0e0*/  SHFL.BFLY PT, R6, R21, 0x2, 0x1f ;  /* 0x0c401f0015067f89 */ /* 0x000ea200000e0000 */
[----:B-1----:R-:W-:Y:S02]  /*a0f0*/  FMNMX.FTZ R27, R25, R4, !PT ;  /* 0x00000004191b7209 */ /* 0x002fe40007810000 */
[----:B--2---:R-:W-:-:S03]  /*a100*/  FMNMX.FTZ R29, R21, R6, !PT ;  /* 0x00000006151d7209 */ /* 0x004fc60007810000 */
[----:B------:R-:W1:Y:S04]  /*a110*/  SHFL.BFLY PT, R6, R27, 0x1, 0x1f ;  /* 0x0c201f001b067f89 */ /* 0x000e6800000e0000 */
[----:B------:R-:W2:Y:S01]  /*a120*/  SHFL.BFLY PT, R4, R29, 0x1, 0x1f ;  /* 0x0c201f001d047f89 */ /* 0x000ea200000e0000 */
[----:B-1----:R-:W-:Y:S02]  /*a130*/  FMNMX.FTZ R6, R27, R6, !PT ;  /* 0x000000061b067209 */ /* 0x002fe40007810000 */
[----:B--2---:R-:W-:-:S03]  /*a140*/  FMNMX.FTZ R4, R29, R4, !PT ;  /* 0x000000041d047209 */ /* 0x004fc60007810000 */
[C---:B0-----:R-:W-:Y:S01]  /*a150*/  FFMA.FTZ R33, R6.reuse, R7, -8 ;  /* 0xc100000006217423 */ /* 0x041fe20000010007 */
[----:B------:R-:W-:-:S03]  /*a160*/  FADD.FTZ R192, -R6, R9 ;  /* 0x0000000906c07221 */ /* 0x000fc60000010100 */
[-CC-:B------:R-:W-:Y:S01]  /*a170*/  FFMA.FTZ R164, R200, R7.reuse, -R33.reuse ;  /* 0x00000007c8a47223 */ /* 0x180fe20000010821 */
[----:B------:R-:W-:-:S01]  /*a180*/  FFMA.FTZ R200, R15, R7, -R33 ;  /* 0x000000070fc87223 */ /* 0x000fc20000010821 */
[C---:B------:R-:W-:Y:S01]  /*a190*/  FADD.FTZ R9, -R4.reuse, R11 ;  /* 0x0000000b04097221 */ /* 0x040fe20000010100 */
[----:B------:R-:W-:-:S01]  /*a1a0*/  FFMA.FTZ R15, R4, R7, -8 ;  /* 0xc1000000040f7423 */ /* 0x000fc20000010007 */
[-CC-:B------:R-:W-:Y:S01]  /*a1b0*/  FFMA.FTZ R11, R10, R7.reuse, -R33.reuse ;  /* 0x000000070a0b7223 */ /* 0x180fe20000010821 */
[-C--:B------:R-:W-:Y:S01]  /*a1c0*/  FMUL.FTZ R192, R192, R7.reuse ;  /* 0x00000007c0c07220 */ /* 0x080fe20000410000 */
        /* <DEDUP_REMOVED lines=58> */
[----:B------:R-:W-:Y:S01]  /*a570*/  FFMA.FTZ R78, R78, R7, -R15 ;  /* 0x000000074e4e7223 */ /* 0x000fe2000001080f */
[----:B------:R-:W-:-:S02]  /*a580*/  IMAD.U32 R56, RZ, RZ, UR7 ;  /* 0x00000007ff387e24 */ /* 0x000fc4000f8e00ff */
[-CC-:B------:R-:W-:Y:S01]  /*a590*/  FFMA.FTZ R80, R80, R7.reuse, -R15.reuse ;  /* 0x0000000750507223 */ /* 0x180fe2000001080f */
[----:B------:R-:W-:Y:S01]  /*a5a0*/  IADD3 R54, -R185, 0xb, RZ ;  /* 0x0000000bb9367810 */ /* 0x000fe20007ffe1ff */
[-CC-:B------:R-:W-:Y:S01]  /*a5b0*/  FFMA.FTZ R82, R82, R7.reuse, -R15.reuse ;  /* 0x0000000752527223 */ /* 0x180fe2000001080f */
[----:B------:R-:W-:Y:S02]  /*a5c0*/  WARPGROUP.DEPBAR.LE gsb0, 0x0 ;  /* 0x00008000000079c5 */ /* 0x000fe40000010000 */
[----:B------:R-:W0:Y:S01]  /*a5d0*/  MUFU.EX2 R10, R10 ;  /* 0x0000000a000a7308 */ /* 0x000e220000000800 */
[----:B------:R-:W-:Y:S01]  /*a5e0*/  @!P1 LEA R56, R56, UR43, 0x3 ;  /* 0x0000002b38389c11 */ /* 0x000fe2000f8e18ff */
[----:B------:R-:W-:-:S06]  /*a5f0*/  FFMA.FTZ R84, R84, R7, -R15 ;  /* 0x0000000754547223 */ /* 0x000fcc000001080f */
        /* <DEDUP_REMOVED lines=135> */
.L_x_1234:
[----:B------:R-:W-:Y:S01]  /*ae70*/  ULEA UR6, UR44, UR43, 0x3 ;  /* 0x0000002b2c067291 */ /* 0x000fe2000f8e183f */
[----:B------:R-:W-:Y:S01]  /*ae80*/  ISETP.GT.AND P2, PT, R5, R8, PT ;  /* 0x000000080500720c */ /* 0x000fe20003f44270 */
[----:B------:R-:W-:Y:S01]  /*ae90*/  FMUL.FTZ R90, R90, R9 ;  /* 0x000000095a5a7220 */ /* 0x000fe20000410000 */
        /* <DEDUP_REMOVED lines=17> */
[----:B------:R-:W-:Y:S01]  /*afb0*/  UMOV UR6, UR36 ;  /* 0x0000002400067c82 */ /* 0x000fe20008000000 */
        /* <DEDUP_REMOVED lines=89> */
.L_x_1225:
[----:B------:R-:W-:-:S13]  /*b550*/  ISETP.GE.AND P2, PT, R5, R170, PT ;  /* 0x000000aa0500720c */ /* 0x000fda0003f46270 */
[----:B------:R-:W-:Y:S05]  /*b560*/  @!P2 BRA `(.L_x_1236) ;  /* 0x0000003400c4a947 */ /* 0x000fea0003800000 */
[----:B------:R-:W-:Y:S01]  /*b570*/  IMAD.MOV.U32 R9, RZ, RZ, R4 ;  /* 0x000000ffff097224 */ /* 0x000fe200078e0004 */
[----:B------:R-:W-:Y:S01]  /*b580*/  UMOV UR6, UR36 ;  /* 0x0000002400067c82 */ /* 0x000fe20008000000 */
[----:B------:R-:W-:Y:S01]  /*b590*/  IMAD.MOV.U32 R8, RZ, RZ, R6 ;  /* 0x000000ffff087224 */ /* 0x000fe200078e0006 */
[----:B------:R-:W-:Y:S01]  /*b5a0*/  ULDC UR32, c[0x0][0x9e4] ;  /* 0x0002790000207ab9 */ /* 0x000fe20000000800 */
[----:B------:R-:W-:-:S05]  /*b5b0*/  ULDC UR33, c[0x0][0x9e0] ;  /* 0x0002780000217ab9 */ /* 0x000fca0000000800 */
.L_x_1254:
[----:B------:R-:W-:Y:S01]  /*b5c0*/  ISETP.NE.AND P2, PT, RZ, UR42, PT ;  /* 0x0000002aff007c0c */ /* 0x000fe2000bf45270 */
[----:B------:R-:W-:-:S04]  /*b5d0*/  UISETP.NE.AND UP0, UPT, UR44, 0x1, UPT ;  /* 0x000000012c00788c */ /* 0x000fc8000bf05270 */
[----:B------:R-:W-:-:S04]  /*b5e0*/  USEL UR36, URZ, 0x1, UP0 ;  /* 0x000000013f247887 */ /* 0x000fc80008000000 */
[----:B------:R-:W-:-:S04]  /*b5f0*/  ULOP3.LUT UR36, UR6, UR36, URZ, 0x3c, !UPT ;  /* 0x0000002406247292 */ /* 0x000fc8000f8e3c3f */
[----:B------:R-:W-:Y:S08]  /*b600*/  @P2 BRA `(.L_x_1237) ;  /* 0x0000000000382947 */ /* 0x000ff00003800000 */
[----:B------:R-:W-:Y:S05]  /*b610*/  @!P0 BRA `(.L_x_1238) ;  /* 0x0000000000048947 */ /* 0x000fea0003800000 */
[----:B------:R-:W-:Y:S01]  /*b620*/  BPT.TRAP 0x1 ;  /* 0x000000040000795c */ /* 0x000fe20000300000 */
.L_x_1238:
        /* <DEDUP_REMOVED lines=9> */
.L_x_1239:
[----:B-1----:R-:W-:Y:S05]  /*b6c0*/  @P3 BRA `(.L_x_1237) ;  /* 0x0000000000083947 */ /* 0x002fea0003800000 */
[----:B------:R-:W1:Y:S02]  /*b6d0*/  SYNCS.PHASECHK.TRANS64.TRYWAIT P3, [UR7+0x22830], R4 ;  /* 0x02283004ff0075a7 */ /* 0x000e640008060147 */
[----:B-1----:R-:W-:Y:S05]  /*b6e0*/  @!P3 BRA `(.L_x_1240) ;  /* 0x000000c40024b947 */ /* 0x002fea0003800000 */
.L_x_1237:
        /* <DEDUP_REMOVED lines=40> */
.L_x_1242:
[----:B------:R-:W-:Y:S01]  /*b970*/  ULEA UR10, UR44, UR43, 0x3 ;  /* 0x0000002b2c0a7291 */ /* 0x000fe2000f8e183f */
[----:B------:R-:W-:-:S05]  /*b980*/  IMAD.U32 R4, RZ, RZ, UR6 ;  /* 0x00000006ff047e24 */ /* 0x000fca000f8e00ff */
[----:B------:R-:W-:-:S04]  /*b990*/  SHF.L.U32 R4, R4, 0x1f, RZ ;  /* 0x0000001f04047819 */ /* 0x000fc800000006ff */
[----:B------:R0:W1:Y:S01]  /*b9a0*/  SYNCS.PHASECHK.TRANS64.TRYWAIT P2, [UR10+0x22850], R4 ;  /* 0x02285004ff0075a7 */ /* 0x000062000804014a */
[----:B------:R-:W-:Y:S05]  /*b9b0*/  @!P0 BRA `(.L_x_1243) ;  /* 0x0000000000048947 */ /* 0x000fea0003800000 */
[----:B------:R-:W-:Y:S01]  /*b9c0*/  BPT.TRAP 0x1 ;  /* 0x000000040000795c */ /* 0x000fe20000300000 */
.L_x_1243:
[----:B-1----:R-:W-:Y:S05]  /*b9d0*/  @P2 BRA `(.L_x_1241) ;  /* 0x0000000000082947 */ /* 0x002fea0003800000 */
[----:B------:R-:W1:Y:S02]  /*b9e0*/  SYNCS.PHASECHK.TRANS64.TRYWAIT P2, [UR10+0x22850], R4 ;  /* 0x02285004ff0075a7 */ /* 0x000e64000804014a */
[----:B-1----:R-:W-:Y:S05]  /*b9f0*/  @!P2 BRA `(.L_x_1244) ;  /* 0x000000c00078a947 */ /* 0x002fea0003800000 */
.L_x_1241:
[----:B------:R-:W-:Y:S01]  /*ba00*/  UIADD3 UR6, UR43, 0x400, URZ ;  /* 0x000004002b067890 */ /* 0x000fe2000fffe03f */
[----:B------:R-:W-:Y:S01]  /*ba10*/  WARPGROUP.ARRIVE ;  /* 0x00000000000079c5 */ /* 0x000fe20000000000 */
[----:B------:R-:W-:Y:S01]  /*ba20*/  UMOV UR11, 0x40000040 ;  /* 0x40000040000b7882 */ /* 0x000fe20000000000 */
[----:B------:R-:W2:Y:S01]  /*ba30*/  @P5 LDC R14, c[0x0][0x44c] ;  /* 0x00011300ff0e5b82 */ /* 0x000ea20000000800 */
[----:B------:R-:W-:Y:S01]  /*ba40*/  USHF.R.U32.HI UR6, URZ, 0x4, UR6 ;  /* 0x000000043f067899 */ /* 0x000fe20008011606 */
[C---:B01----:R-:W-:Y:S01]  /*ba50*/  FMUL.FTZ R4, R0.reuse, R26 ;  /* 0x0000001a00047220 */ /* 0x043fe20000410000 */
[C---:B------:R-:W-:Y:S01]  /*ba60*/  FMUL.FTZ R26, R0.reuse, R46 ;  /* 0x0000002e001a7220 */ /* 0x040fe20000410000 */
[----:B------:R-:W0:Y:S01]  /*ba70*/  S2R R188, SR_TID.X ;  /* 0x0000000000bc7919 */ /* 0x000e220000002100 */
[----:B------:R-:W-:Y:S01]  /*ba80*/  ULOP3.LUT UR6, UR6, 0x3fff, URZ, 0xc0, !UPT ;  /* 0x00003fff06067892 */ /* 0x000fe2000f8ec03f */
[C---:B------:R-:W-:Y:S01]  /*ba90*/  FMUL.FTZ R186, R0.reuse, R36 ;  /* 0x0000002400ba7220 */ /* 0x040fe20000410000 */
[----:B------:R-:W-:Y:S01]  /*baa0*/  FMUL.FTZ R36, R0, R59 ;  /* 0x0000003b00247220 */ /* 0x000fe20000410000 */
[----:B------:R-:W1:Y:S01]  /*bab0*/  @P5 LDC R46, c[0x0][0x450] ;  /* 0x00011400ff2e5b82 */ /* 0x000e620000000800 */
[----:B------:R-:W-:Y:S01]  /*bac0*/  ULOP3.LUT UR6, UR6, 0x10000, URZ, 0xfc, !UPT ;  /* 0x0001000006067892 */ /* 0x000fe2000f8efc3f */
[----:B------:R-:W-:-:S02]  /*bad0*/  IMAD.IADD R59, R168, 0x1, R19 ;  /* 0x00000001a83b7824 */ /* 0x000fc400078e0213 */
[C---:B------:R-:W-:Y:S01]  /*bae0*/  FMUL.FTZ R6, R0.reuse, R27 ;  /* 0x0000001b00067220 */ /* 0x040fe20000410000 */
[C---:B------:R-:W-:Y:S01]  /*baf0*/  FMUL.FTZ R27, R0.reuse, R50 ;  /* 0x00000032001b7220 */ /* 0x040fe20000410000 */
[----:B------:R-:W-:Y:S01]  /*bb00*/  ULEA UR6, UR44, UR6, 0xa ;  /* 0x000000062c067291 */ /* 0x000fe2000f8e503f */
[C---:B------:R-:W-:Y:S01]  /*bb10*/  FMUL.FTZ R50, R0.reuse, R53 ;  /* 0x0000003500327220 */ /* 0x040fe20000410000 */
[C---:B------:R-:W-:Y:S01]  /*bb20*/  FMUL.FTZ R187, R0.reuse, R45 ;  /* 0x0000002d00bb7220 */ /* 0x040fe20000410000 */
[C---:B------:R-:W-:Y:S01]  /*bb30*/  FMUL.FTZ R53, R0.reuse, R60 ;  /* 0x0000003c00357220 */ /* 0x040fe20000410000 */
[----:B------:R-:W-:Y:S02]  /*bb40*/  IMAD.U32 R45, RZ, RZ, UR7 ;  /* 0x00000007ff2d7e24 */ /* 0x000fe4000f8e00ff */
[C---:B------:R-:W-:Y:S01]  /*bb50*/  FMUL.FTZ R7, R0.reuse, R30 ;  /* 0x0000001e00077220 */ /* 0x040fe20000410000 */
[C---:B------:R-:W-:Y:S01]  /*bb60*/  FMUL.FTZ R185, R0.reuse, R33 ;  /* 0x0000002100b97220 */ /* 0x040fe20000410000 */
[----:B------:R-:W-:Y:S01]  /*bb70*/  UMOV UR10, UR6 ;  /* 0x00000006000a7c82 */ /* 0x000fe20008000000 */
[----:B------:R-:W-:Y:S01]  /*bb80*/  FMUL.FTZ R10, R0, R31 ;  /* 0x0000001f000a7220 */ /* 0x000fe20000410000 */
[----:B------:R-:W-:Y:S01]  /*bb90*/  QGMMA.64x128x32.F32.E4M3.E4M3 R88, R164, gdesc[UR8], R88, gsb0 ;  /* 0x01e00008a4587df3 */ /* 0x000fe20008000858 */
[----:B------:R-:W-:Y:S01]  /*bba0*/  UIADD3 UR10, UR6, 0x2, URZ ;  /* 0x00000002060a7890 */ /* 0x000fe2000fffe03f */
[----:B--2---:R-:W-:Y:S01]  /*bbb0*/  @P5 IMAD.HI.U32 R15, R59, R14, RZ ;  /* 0x0000000e3b0f5227 */ /* 0x004fe200078e00ff */
[----:B------:R-:W-:-:S03]  /*bbc0*/  UMOV UR11, 0x40000040 ;  /* 0x40000040000b7882 */ /* 0x000fc60000000000 */
[C---:B------:R-:W-:Y:S01]  /*bbd0*/  FMUL.FTZ R184, R0.reuse, R32 ;  /* 0x0000002000b87220 */ /* 0x040fe20000410000 */
[C---:B------:R-:W-:Y:S01]  /*bbe0*/  FMUL.FTZ R11, R0.reuse, R34 ;  /* 0x00000022000b7220 */ /* 0x040fe20000410000 */
[C---:B------:R-:W-:Y:S01]  /*bbf0*/  FMUL.FTZ R12, R0.reuse, R35 ;  /* 0x00000023000c7220 */ /* 0x040fe20000410000 */
[C---:B------:R-:W-:Y:S01]  /*bc00*/  FMUL.FTZ R13, R0.reuse, R38 ;  /* 0x00000026000d7220 */ /* 0x040fe20000410000 */
[C---:B------:R-:W-:Y:S01]  /*bc10*/  FMUL.FTZ R20, R0.reuse, R39 ;  /* 0x0000002700147220 */ /* 0x040fe20000410000 */
[C---:B------:R-:W-:Y:S01]  /*bc20*/  FMUL.FTZ R21, R0.reuse, R42 ;  /* 0x0000002a00157220 */ /* 0x040fe20000410000 */
[----:B-1----:R-:W-:Y:S01]  /*bc30*/  @P5 SHF.R.U32.HI R59, RZ, R46, R15 ;  /* 0x0000002eff3b5219 */ /* 0x002fe2000001160f */
[C---:B------:R-:W-:Y:S01]  /*bc40*/  FMUL.FTZ R30, R0.reuse, R54 ;  /* 0x00000036001e7220 */ /* 0x040fe20000410000 */
[C---:B------:R-:W-:Y:S01]  /*bc50*/  FMUL.FTZ R33, R0.reuse, R66 ;  /* 0x0000004200217220 */ /* 0x040fe20000410000 */
[----:B------:R-:W-:Y:S01]  /*bc60*/  @!P1 LEA R14, R45, UR43, 0x3 ;  /* 0x0000002b2d0e9c11 */ /* 0x000fe2000f8e18ff */
[C---:B------:R-:W-:Y:S01]  /*bc70*/  FMUL.FTZ R54, R0.reuse, R61 ;  /* 0x0000003d00367220 */ /* 0x040fe20000410000 */
[----:B------:R-:W1:Y:S01]  /*bc80*/  SHFL.IDX PT, R60, R59, RZ, 0x1c1f ;  /* 0x001c1fff3b3c7589 */ /* 0x000e6200000e0000 */
        /* <DEDUP_REMOVED lines=16> */
[----:B0-----:R-:W-:Y:S01]  /*bd90*/  SHF.R.U32.HI R188, RZ, 0x7, R188 ;  /* 0x00000007ffbc7819 */ /* 0x001fe200000116bc */
[----:B------:R-:W0:Y:S01]  /*bda0*/  MUFU.TANH R4, R4 ;  /* 0x0000000400047308 */ /* 0x000e220000002400 */
        /* <DEDUP_REMOVED lines=65> */
[----:B------:R-:W-:Y:S01]  /*c1c0*/  UMOV UR10, UR6 ;  /* 0x00000006000a7c82 */ /* 0x000fe20008000000 */
[----:B------:R-:W-:Y:S01]  /*c1d0*/  UMOV UR11, 0x40000040 ;  /* 0x40000040000b7882 */ /* 0x000fe20000000000 */
        /* <DEDUP_REMOVED lines=27> */
[----:B------:R-:W-:-:S05]  /*c390*/  IMAD R15, R18, -0x2, R15 ;  /* 0xfffffffe120f7824 */ /* 0x000fca00078e020f */
[----:B------:R-:W-:Y:S02]  /*c3a0*/  IADD3 R15, -R17, R15, R16 ;  /* 0x0000000f110f7210 */ /* 0x000fe40007ffe110 */
[----:B------:R-:W0:Y:S03]  /*c3b0*/  MUFU.TANH R72, R72 ;  /* 0x0000004800487308 */ /* 0x000e260000002400 */
[C---:B------:R-:W-:Y:S02]  /*c3c0*/  VIADD R69, R15.reuse, UR33 ;  /* 0x000000210f457c36 */ /* 0x040fe40008000000 */
[----:B------:R-:W-:-:S03]  /*c3d0*/  VIADD R71, R15, UR5 ;  /* 0x000000050f477c36 */ /* 0x000fc60008000000 */
[----:B------:R-:W0:Y:S01]  /*c3e0*/  MUFU.TANH R39, R39 ;  /* 0x0000002700277308 */ /* 0x000e220000002400 */
[--C-:B-1----:R-:W-:Y:S02]  /*c3f0*/  IMAD.IADD R61, R69, 0x1, R60.reuse ;  /* 0x00000001453d7824 */ /* 0x102fe400078e023c */
[----:B------:R-:W-:-:S05]  /*c400*/  IMAD.IADD R63, R71, 0x1, R60 ;  /* 0x00000001473f7824 */ /* 0x000fca00078e023c */
[----:B------:R-:W1:Y:S08]  /*c410*/  MUFU.TANH R40, R40 ;  /* 0x0000002800287308 */ /* 0x000e700000002400 */
        /* <DEDUP_REMOVED lines=16> */
[----:B0-----:R-:W-:Y:S01]  /*c520*/  IADD3 R57, -R17, R16, R60 ;  /* 0x0000001011397210 */ /* 0x001fe20007ffe13c */
        /* <DEDUP_REMOVED lines=11> */
.L_x_1247:
[----:B------:R-:W-:-:S05]  /*c5e0*/  IMAD.U32 R60, RZ, RZ, UR32 ;  /* 0x00000020ff3c7e24 */ /* 0x000fca000f8e00ff */
[----:B------:R-:W-:-:S13]  /*c5f0*/  ISETP.NE.AND P2, PT, R60, 0x1, PT ;  /* 0x000000013c00780c */ /* 0x000fda0003f45270 */
[----:B------:R-:W0:Y:S02]  /*c600*/  @P2 LDC.64 R14, c[0x0][0x9e8] ;  /* 0x00027a00ff0e2b82 */ /* 0x000e240000000a00 */
[----:B0-----:R-:W-:-:S05]  /*c610*/  @P2 IMAD.HI.U32 R14, R57, R14, RZ ;  /* 0x0000000e390e2227 */ /* 0x001fca00078e00ff */
[----:B------:R-:W-:-:S07]  /*c620*/  @P2 SHF.R.U32.HI R57, RZ, R15, R14 ;  /* 0x0000000fff392219 */ /* 0x000fce000001160e */
.L_x_1248:
[----:B------:R-:W-:Y:S05]  /*c630*/  BSYNC B0 ;  /* 0x0000000000007941 */ /* 0x000fea0003800000 */
.L_x_1246:
[----:B------:R-:W-:-:S04]  /*c640*/  IMAD R57, R57, R60, -R158 ;  /* 0x0000003c39397224 */ /* 0x000fc800078e0a9e */
[----:B------:R-:W-:-:S05]  /*c650*/  IMAD R14, R18, -0x2, R57 ;  /* 0xfffffffe120e7824 */ /* 0x000fca00078e0239 */
[----:B------:R-:W-:Y:S02]  /*c660*/  VIADDMNMX R61, R14, R60, R61, PT ;  /* 0x0000003c0e3d7246 */ /* 0x000fe4000380013d */
[----:B------:R-:W-:-:S07]  /*c670*/  VIMNMX R63, R63, R14, !PT ;  /* 0x0000000e3f3f7248 */ /* 0x000fce0007fe0100 */
.L_x_1245:
        /* <DEDUP_REMOVED lines=42> */
[----:B------:R-:W-:Y:S01]  /*c920*/  FSEL R86, R47, -INF , !P4 ;  /* 0xff8000002f567808 */ /* 0x000fe20006000000 */
[----:B0-----:R-:W-:Y:S01]  /*c930*/  IMAD.IADD R47, R69, 0x1, R14 ;  /* 0x00000001452f7824 */ /* 0x001fe200078e020e */
[----:B------:R-:W-:Y:S02]  /*c940*/  FSEL R82, R48, -INF , !P3 ;  /* 0xff80000030527808 */ /* 0x000fe40005800000 */
[C---:B------:R-:W-:Y:S02]  /*c950*/  ISETP.GT.AND P4, PT, R63.reuse, 0x38, P2 ;  /* 0x000000383f00780c */ /* 0x040fe40001784270 */
[----:B------:R-:W-:Y:S02]  /*c960*/  ISETP.GT.AND P3, PT, R63, 0x39, P2 ;  /* 0x000000393f00780c */ /* 0x000fe40001764270 */
[C---:B------:R-:W-:Y:S02]  /*c970*/  ISETP.LT.OR P4, PT, R61.reuse, 0x39, P4 ;  /* 0x000000393d00780c */ /* 0x040fe40002781670 */
[----:B------:R-:W-:-:S02]  /*c980*/  ISETP.LT.OR P3, PT, R61, 0x3a, P3 ;  /* 0x0000003a3d00780c */ /* 0x000fc40001f61670 */
[----:B------:R-:W-:Y:S01]  /*c990*/  FSEL R84, R49, -INF , !P4 ;  /* 0xff80000031547808 */ /* 0x000fe20006000000 */
[----:B------:R-:W-:Y:S01]  /*c9a0*/  IMAD.IADD R49, R71, 0x1, R14 ;  /* 0x0000000147317824 */ /* 0x000fe200078e020e */
        /* <DEDUP_REMOVED lines=62> */
.L_x_1251:
[----:B------:R-:W-:-:S05]  /*cd90*/  IMAD.U32 R53, RZ, RZ, UR32 ;  /* 0x00000020ff357e24 */ /* 0x000fca000f8e00ff */
[----:B------:R-:W-:-:S13]  /*cda0*/  ISETP.NE.AND P3, PT, R53, 0x1, PT ;  /* 0x000000013500780c */ /* 0x000fda0003f65270 */
[----:B------:R-:W0:Y:S02]  /*cdb0*/  @P3 LDC.64 R14, c[0x0][0x9e8] ;  /* 0x00027a00ff0e3b82 */ /* 0x000e240000000a00 */
[----:B0-----:R-:W-:-:S05]  /*cdc0*/  @P3 IMAD.HI.U32 R14, R51, R14, RZ ;  /* 0x0000000e330e3227 */ /* 0x001fca00078e00ff */
[----:B------:R-:W-:-:S07]  /*cdd0*/  @P3 SHF.R.U32.HI R51, RZ, R15, R14 ;  /* 0x0000000fff333219 */ /* 0x000fce000001160e */
.L_x_1252:
[----:B------:R-:W-:Y:S05]  /*cde0*/  BSYNC B0 ;  /* 0x0000000000007941 */ /* 0x000fea0003800000 */
.L_x_1250:
[----:B------:R-:W-:-:S04]  /*cdf0*/  IMAD R51, R51, R53, -R158 ;  /* 0x0000003533337224 */ /* 0x000fc800078e0a9e */
[----:B------:R-:W-:-:S05]  /*ce00*/  IMAD R14, R18, -0x2, R51 ;  /* 0xfffffffe120e7824 */ /* 0x000fca00078e0233 */
[----:B------:R-:W-:Y:S02]  /*ce10*/  VIADDMNMX R47, R14, R53, R47, PT ;  /* 0x000000350e2f7246 */ /* 0x000fe4000380012f */
[----:B------:R-:W-:-:S07]  /*ce20*/  VIMNMX R49, R49, R14, !PT ;  /* 0x0000000e31317248 */ /* 0x000fce0007fe0100 */
.L_x_1249:
        /* <DEDUP_REMOVED lines=8> */
[----:B------:R-:W-:Y:S01]  /*ceb0*/  FMNMX.FTZ R15, R204, R15, !PT ;  /* 0x0000000fcc0f7209 */ /* 0x000fe20007810000 */
[----:B------:R-:W0:Y:S01]  /*cec0*/  LDC R7, c[0x0][0x988] ;  /* 0x00026200ff077b82 */ /* 0x000e220000000800 */
        /* <DEDUP_REMOVED lines=55> */
[----:B------:R-:W-:Y:S01]  /*d240*/  ISETP.GT.AND P4, PT, R49, 0x29, P2 ;  /* 0x000000293100780c */ /* 0x000fe20001784270 */
[----:B------:R-:W1:Y:S01]  /*d250*/  SHFL.BFLY PT, R6, R15, 0x2, 0x1f ;  /* 0x0c401f000f067f89 */ /* 0x000e6200000e0000 */
[----:B------:R-:W-:-:S02]  /*d260*/  FSEL R196, R27, -INF , !P3 ;  /* 0xff8000001bc47808 */ /* 0x000fc40005800000 */
[----:B------:R-:W-:Y:S02]  /*d270*/  ISETP.GT.AND P3, PT, R49, 0x38, P2 ;  /* 0x000000383100780c */ /* 0x000fe40001764270 */
[C---:B------:R-:W-:Y:S02]  /*d280*/  ISETP.LT.OR P4, PT, R47.reuse, 0x2a, P4 ;  /* 0x0000002a2f00780c */ /* 0x040fe40002781670 */
[----:B------:R-:W-:Y:S02]  /*d290*/  ISETP.LT.OR P3, PT, R47, 0x39, P3 ;  /* 0x000000392f00780c */ /* 0x000fe40001f61670 */
[----:B------:R-:W-:Y:S02]  /*d2a0*/  FSEL R194, R25, -INF , !P4 ;  /* 0xff80000019c27808 */ /* 0x000fe40006000000 */
[----:B------:R-:W-:Y:S02]  /*d2b0*/  ISETP.GT.AND P4, PT, R49, 0x31, P2 ;  /* 0x000000313100780c */ /* 0x000fe40001784270 */
[----:B------:R-:W-:-:S02]  /*d2c0*/  FSEL R30, R30, -INF , !P3 ;  /* 0xff8000001e1e7808 */ /* 0x000fc40005800000 */
[----:B------:R-:W-:Y:S02]  /*d2d0*/  ISETP.GT.AND P3, PT, R49, 0x40, P2 ;  /* 0x000000403100780c */ /* 0x000fe40001764270 */
[C---:B------:R-:W-:Y:S02]  /*d2e0*/  ISETP.LT.OR P4, PT, R47.reuse, 0x32, P4 ;  /* 0x000000322f00780c */ /* 0x040fe40002781670 */
[----:B------:R-:W-:Y:S02]  /*d2f0*/  ISETP.LT.OR P3, PT, R47, 0x41, P3 ;  /* 0x000000412f00780c */ /* 0x000fe40001f61670 */
[----:B------:R-:W-:Y:S02]  /*d300*/  FSEL R28, R28, -INF , !P4 ;  /* 0xff8000001c1c7808 */ /* 0x000fe40006000000 */
[----:B------:R-:W-:Y:S02]  /*d310*/  ISETP.GT.AND P4, PT, R49, 0x39, P2 ;  /* 0x000000393100780c */ /* 0x000fe40001784270 */
[----:B-1----:R-:W-:-:S02]  /*d320*/  FMNMX.FTZ R6, R15, R6, !PT ;  /* 0x000000060f067209 */ /* 0x002fc40007810000 */
[----:B------:R-:W-:Y:S02]  /*d330*/  FSEL R20, R37, -INF , !P3 ;  /* 0xff80000025147808 */ /* 0x000fe40005800000 */
[----:B------:R-:W-:Y:S01]  /*d340*/  ISETP.GT.AND P3, PT, R49, 0x41, P2 ;  /* 0x000000413100780c */ /* 0x000fe20001764270 */
[----:B------:R-:W1:Y:S01]  /*d350*/  SHFL.BFLY PT, R11, R6, 0x1, 0x1f ;  /* 0x0c201f00060b7f89 */ /* 0x000e6200000e0000 */
[C---:B------:R-:W-:Y:S02]  /*d360*/  ISETP.LT.OR P4, PT, R47.reuse, 0x3a, P4 ;  /* 0x0000003a2f00780c */ /* 0x040fe40002781670 */
[----:B------:R-:W-:Y:S02]  /*d370*/  ISETP.LT.OR P3, PT, R47, 0x42, P3 ;  /* 0x000000422f00780c */ /* 0x000fe40001f61670 */
[----:B------:R-:W-:Y:S02]  /*d380*/  FSEL R14, R29, -INF , !P4 ;  /* 0xff8000001d0e7808 */ /* 0x000fe40006000000 */
[----:B------:R-:W-:-:S02]  /*d390*/  FSEL R36, R36, -INF , !P3 ;  /* 0xff80000024247808 */ /* 0x000fc40005800000 */
[----:B------:R-:W-:-:S04]  /*d3a0*/  ISETP.GT.AND P3, PT, R49, 0x48, P2 ;  /* 0x000000483100780c */ /* 0x000fc80001764270 */
        /* <DEDUP_REMOVED lines=9> */
[----:B------:R-:W-:Y:S01]  /*d440*/  ISETP.GT.AND P3, PT, R49, RZ, P2 ;  /* 0x000000ff3100720c */ /* 0x000fe20001764270 */
[-CC-:B------:R-:W-:Y:S01]  /*d450*/  FFMA.FTZ R13, R206, R7.reuse, -R27.reuse ;  /* 0x00000007ce0d7223 */ /* 0x180fe2000001081b */
[----:B------:R-:W-:-:S01]  /*d460*/  FFMA.FTZ R29, R200, R7, -R27 ;  /* 0x00000007c81d7223 */ /* 0x000fc2000001081b */
[-CC-:B------:R-:W-:Y:S01]  /*d470*/  FFMA.FTZ R78, R78, R7.reuse, -R27.reuse ;  /* 0x000000074e4e7223 */ /* 0x180fe2000001081b */
[----:B------:R-:W-:Y:S01]  /*d480*/  ISETP.LT.OR P3, PT, R47, 0x1, P3 ;  /* 0x000000012f00780c */ /* 0x000fe20001f61670 */
[-CC-:B------:R-:W-:Y:S01]  /*d490*/  FFMA.FTZ R10, R57, R7.reuse, -R27.reuse ;  /* 0x00000007390a7223 */ /* 0x180fe2000001081b */
[----:B------:R-:W-:-:S01]  /*d4a0*/  FFMA.FTZ R202, R202, R7, -R27 ;  /* 0x00000007caca7223 */ /* 0x000fc2000001081b */
        /* <DEDUP_REMOVED lines=10> */
[--C-:B------:R-:W-:Y:S01]  /*d550*/  FFMA.FTZ R74, R74, R7, -R27.reuse ;  /* 0x000000074a4a7223 */ /* 0x100fe2000001081b */
[----:B------:R-:W-:Y:S01]  /*d560*/  FSEL R204, R31, -INF , !P3 ;  /* 0xff8000001fcc7808 */ /* 0x000fe20005800000 */
[----:B------:R0:W-:Y:S01]  /*d570*/  MUFU.EX2 R15, R4 ;  /* 0x00000004000f7308 */ /* 0x0001e20000000800 */
[----:B------:R-:W-:Y:S01]  /*d580*/  FMNMX.FTZ R21, R164, R21, !PT ;  /* 0x00000015a4157209 */ /* 0x000fe20007810000 */
[-CC-:B------:R-:W-:Y:S01]  /*d590*/  FFMA.FTZ R70, R70, R7.reuse, -R27.reuse ;  /* 0x0000000746467223 */ /* 0x180fe2000001081b */
[----:B------:R-:W-:Y:S01]  /*d5a0*/  ISETP.GT.AND P3, PT, R49, 0x50, P2 ;  /* 0x000000503100780c */ /* 0x000fe20001764270 */
[--C-:B------:R-:W-:Y:S01]  /*d5b0*/  FFMA.FTZ R56, R56, R7, -R27.reuse ;  /* 0x0000000738387223 */ /* 0x100fe2000001081b */
[----:B------:R-:W-:Y:S01]  /*d5c0*/  FMNMX.FTZ R21, R166, R21, !PT ;  /* 0x00000015a6157209 */ /* 0x000fe20007810000 */
[--C-:B------:R-:W-:Y:S01]  /*d5d0*/  FFMA.FTZ R50, R50, R7, -R27.reuse ;  /* 0x0000000732327223 */ /* 0x100fe2000001081b */
[----:B------:R-:W-:Y:S01]  /*d5e0*/  ISETP.LT.OR P3, PT, R47, 0x51, P3 ;  /* 0x000000512f00780c */ /* 0x000fe20001f61670 */
[----:B------:R-:W-:Y:S01]  /*d5f0*/  MUFU.EX2 R10, R10 ;  /* 0x0000000a000a7308 */ /* 0x000fe20000000800 */
[----:B------:R-:W-:Y:S01]  /*d600*/  FMNMX.FTZ R21, R184, R21, !PT ;  /* 0x00000015b8157209 */ /* 0x000fe20007810000 */
[-CC-:B0-----:R-:W-:Y:S01]  /*d610*/  FFMA.FTZ R4, R156, R7.reuse, -R27.reuse ;  /* 0x000000079c047223 */ /* 0x181fe2000001081b */
[----:B------:R-:W-:Y:S01]  /*d620*/  FSEL R206, R33, -INF , !P3 ;  /* 0xff80000021ce7808 */ /* 0x000fe20005800000 */
[----:B------:R-:W-:Y:S01]  /*d630*/  FFMA.FTZ R33, R154, R7, -R27 ;  /* 0x000000079a217223 */ /* 0x000fe2000001081b */
[----:B------:R-:W-:-:S02]  /*d640*/  FMNMX.FTZ R25, R186, R21, !PT ;  /* 0x00000015ba197209 */ /* 0x000fc40007810000 */
[----:B------:R-:W-:Y:S01]  /*d650*/  ISETP.GT.AND P3, PT, R49, 0x51, P2 ;  /* 0x000000513100780c */ /* 0x000fe20001764270 */
[----:B------:R0:W-:Y:S01]  /*d660*/  MUFU.EX2 R21, R29 ;  /* 0x0000001d00157308 */ /* 0x0001e20000000800 */
[----:B------:R-:W-:Y:S02]  /*d670*/  FMNMX.FTZ R25, R188, R25, !PT ;  /* 0x00000019bc197209 */ /* 0x000fe40007810000 */
[----:B------:R-:W-:Y:S02]  /*d680*/  ISETP.LT.OR P3, PT, R47, 0x52, P3 ;  /* 0x000000522f00780c */ /* 0x000fe40001f61670 */
[----:B------:R-:W-:Y:S02]  /*d690*/  FMNMX.FTZ R25, R190, R25, !PT ;  /* 0x00000019be197209 */ /* 0x000fe40007810000 */
[----:B------:R-:W-:Y:S01]  /*d6a0*/  FSEL R200, R32, -INF , !P3 ;  /* 0xff80000020c87808 */ /* 0x000fe20005800000 */
[----:B------:R-:W-:-:S01]  /*d6b0*/  FFMA.FTZ R32, R160, R7, -R27 ;  /* 0x00000007a0207223 */ /* 0x000fc2000001081b */
[----:B------:R-:W-:Y:S01]  /*d6c0*/  FMNMX.FTZ R25, R192, R25, !PT ;  /* 0x00000019c0197209 */ /* 0x000fe20007810000 */
[----:B------:R-:W-:Y:S01]  /*d6d0*/  MUFU.EX2 R11, R11 ;  /* 0x0000000b000b7308 */ /* 0x000fe20000000800 */
[----:B------:R-:W-:-:S02]  /*d6e0*/  ISETP.GT.AND P3, PT, R49, 0x58, P2 ;  /* 0x000000583100780c */ /* 0x000fc40001764270 */
[----:B0-----:R-:W-:Y:S02]  /*d6f0*/  FMNMX.FTZ R29, R24, R25, !PT ;  /* 0x00000019181d7209 */ /* 0x001fe40007810000 */
[----:B------:R-:W-:Y:S02]  /*d700*/  ISETP.LT.OR P3, PT, R47, 0x59, P3 ;  /* 0x000000592f00780c */ /* 0x000fe40001f61670 */
[----:B------:R-:W-:Y:S01]  /*d710*/  FMNMX.FTZ R29, R26, R29, !PT ;  /* 0x0000001d1a1d7209 */ /* 0x000fe20007810000 */
[----:B------:R0:W-:Y:S01]  /*d720*/  MUFU.EX2 R25, R4 ;  /* 0x0000000400197308 */ /* 0x0001e20000000800 */
[----:B------:R-:W-:Y:S02]  /*d730*/  FSEL R34, R34, -INF , !P3 ;  /* 0xff80000022227808 */ /* 0x000fe40005800000 */
[----:B------:R-:W-:Y:S02]  /*d740*/  FMNMX.FTZ R29, R194, R29, !PT ;  /* 0x0000001dc21d7209 */ /* 0x000fe40007810000 */
[----:B------:R-:W-:-:S02]  /*d750*/  ISETP.GT.AND P3, PT, R49, 0x59, P2 ;  /* 0x000000593100780c */ /* 0x000fc40001764270 */
[----:B------:R-:W-:Y:S01]  /*d760*/  FMNMX.FTZ R29, R196, R29, !PT ;  /* 0x0000001dc41d7209 */ /* 0x000fe20007810000 */
[----:B------:R-:W-:Y:S01]  /*d770*/  MUFU.EX2 R12, R12 ;  /* 0x0000000c000c7308 */ /* 0x000fe20000000800 */
[----:B------:R-:W-:Y:S01]  /*d780*/  ISETP.LT.OR P3, PT, R47, 0x5a, P3 ;  /* 0x0000005a2f00780c */ /* 0x000fe20001f61670 */
[----:B0-----:R-:W-:Y:S01]  /*d790*/  FFMA.FTZ R4, R86, R7, -R27 ;  /* 0x0000000756047223 */ /* 0x001fe2000001081b */
[----:B------:R-:W-:Y:S02]  /*d7a0*/  FMNMX.FTZ R31, R28, R29, !PT ;  /* 0x0000001d1c1f7209 */ /* 0x000fe40007810000 */
[----:B------:R-:W-:Y:S02]  /*d7b0*/  FSEL R156, R38, -INF , !P3 ;  /* 0xff800000269c7808 */ /* 0x000fe40005800000 */
[----:B------:R-:W-:Y:S01]  /*d7c0*/  ISETP.GT.AND P3, PT, R49, 0x60, P2 ;  /* 0x000000603100780c */ /* 0x000fe20001764270 */
[----:B------:R0:W-:Y:S01]  /*d7d0*/  MUFU.EX2 R29, R33 ;  /* 0x00000021001d7308 */ /* 0x0001e20000000800 */
[----:B------:R-:W-:-:S02]  /*d7e0*/  FMNMX.FTZ R31, R30, R31, !PT ;  /* 0x0000001f1e1f7209 */ /* 0x000fc40007810000 */
[----:B------:R-:W-:Y:S02]  /*d7f0*/  ISETP.LT.OR P3, PT, R47, 0x61, P3 ;  /* 0x000000612f00780c */ /* 0x000fe40001f61670 */
[----:B------:R-:W-:Y:S02]  /*d800*/  FMNMX.FTZ R31, R14, R31, !PT ;  /* 0x0000001f0e1f7209 */ /* 0x000fe40007810000 */
[----:B------:R-:W-:Y:S01]  /*d810*/  FSEL R154, R39, -INF , !P3 ;  /* 0xff800000279a7808 */ /* 0x000fe20005800000 */
[----:B------:R-:W-:-:S01]  /*d820*/  FFMA.FTZ R39, R84, R7, -R27 ;  /* 0x0000000754277223 */ /* 0x000fc2000001081b */
[----:B------:R-:W-:Y:S01]  /*d830*/  ISETP.GT.AND P3, PT, R49, 0x61, P2 ;  /* 0x000000613100780c */ /* 0x000fe20001764270 */
[----:B------:R-:W-:-:S01]  /*d840*/  FFMA.FTZ R84, R80, R7, -R27 ;  /* 0x0000000750547223 */ /* 0x000fc2000001081b */
[----:B------:R-:W-:Y:S01]  /*d850*/  FMNMX.FTZ R31, R20, R31, !PT ;  /* 0x0000001f141f7209 */ /* 0x000fe20007810000 */
[----:B------:R-:W-:Y:S01]  /*d860*/  MUFU.EX2 R13, R13 ;  /* 0x0000000d000d7308 */ /* 0x000fe20000000800 */
[----:B------:R-:W-:-:S02]  /*d870*/  ISETP.LT.OR P3, PT, R47, 0x62, P3 ;  /* 0x000000622f00780c */ /* 0x000fc40001f61670 */
[----:B0-----:R-:W-:Y:S02]  /*d880*/  FMNMX.FTZ R33, R36, R31, !PT ;  /* 0x0000001f24217209 */ /* 0x001fe40007810000 */
[----:B------:R-:W-:Y:S02]  /*d890*/  FSEL R40, R40, -INF , !P3 ;  /* 0xff80000028287808 */ /* 0x000fe40005800000 */
[----:B------:R-:W-:Y:S01]  /*d8a0*/  ISETP.GT.AND P3, PT, R49, 0x68, P2 ;  /* 0x000000683100780c */ /* 0x000fe20001764270 */
[----:B------:R-:W-:Y:S01]  /*d8b0*/  MUFU.EX2 R31, R4 ;  /* 0x00000004001f7308 */ /* 0x000fe20000000800 */
[----:B------:R-:W-:Y:S02]  /*d8c0*/  FMNMX.FTZ R33, R198, R33, !PT ;  /* 0x00000021c6217209 */ /* 0x000fe40007810000 */
[----:B------:R-:W-:Y:S02]  /*d8d0*/  ISETP.LT.OR P3, PT, R47, 0x69, P3 ;  /* 0x000000692f00780c */ /* 0x000fe40001f61670 */
[----:B------:R-:W-:-:S02]  /*d8e0*/  FMNMX.FTZ R33, R204, R33, !PT ;  /* 0x00000021cc217209 */ /* 0x000fc40007810000 */
[----:B------:R-:W-:Y:S01]  /*d8f0*/  FSEL R86, R41, -INF , !P3 ;  /* 0xff80000029567808 */ /* 0x000fe20005800000 */
[----:B------:R-:W-:-:S01]  /*d900*/  FFMA.FTZ R41, R64, R7, -R27 ;  /* 0x0000000740297223 */ /* 0x000fc2000001081b */
[----:B------:R-:W-:Y:S01]  /*d910*/  FMNMX.FTZ R33, R206, R33, !PT ;  /* 0x00000021ce217209 */ /* 0x000fe20007810000 */
[----:B------:R-:W-:-:S01]  /*d920*/  FFMA.FTZ R64, R72, R7, -R27 ;  /* 0x0000000748407223 */ /* 0x000fc2000001081b */
[----:B------:R-:W-:Y:S01]  /*d930*/  ISETP.GT.AND P3, PT, R49, 0x69, P2 ;  /* 0x000000693100780c */ /* 0x000fe20001764270 */
[----:B------:R-:W-:Y:S01]  /*d940*/  MUFU.EX2 R202, R202 ;  /* 0x000000ca00ca7308 */ /* 0x000fe20000000800 */
[----:B------:R-:W-:Y:S02]  /*d950*/  FMNMX.FTZ R35, R200, R33, !PT ;  /* 0x00000021c8237209 */ /* 0x000fe40007810000 */
[----:B------:R-:W-:Y:S02]  /*d960*/  ISETP.LT.OR P3, PT, R47, 0x6a, P3 ;  /* 0x0000006a2f00780c */ /* 0x000fe40001f61670 */
[----:B------:R-:W-:-:S02]  /*d970*/  FMNMX.FTZ R35, R34, R35, !PT ;  /* 0x0000002322237209 */ /* 0x000fc40007810000 */
[----:B------:R-:W-:Y:S01]  /*d980*/  FSEL R42, R42, -INF , !P3 ;  /* 0xff8000002a2a7808 */ /* 0x000fe20005800000 */
[----:B------:R-:W-:Y:S01]  /*d990*/  MUFU.EX2 R33, R39 ;  /* 0x0000002700217308 */ /* 0x000fe20000000800 */
[----:B------:R-:W-:Y:S02]  /*d9a0*/  ISETP.GT.AND P3, PT, R49, 0x70, P2 ;  /* 0x000000703100780c */ /* 0x000fe40001764270 */
[----:B------:R-:W-:Y:S02]  /*d9b0*/  FMNMX.FTZ R35, R156, R35, !PT ;  /* 0x000000239c237209 */ /* 0x000fe40007810000 */
[----:B------:R-:W-:Y:S02]  /*d9c0*/  ISETP.LT.OR P3, PT, R47, 0x71, P3 ;  /* 0x000000712f00780c */ /* 0x000fe40001f61670 */
[----:B------:R-:W-:Y:S01]  /*d9d0*/  FMNMX.FTZ R35, R154, R35, !PT ;  /* 0x000000239a237209 */ /* 0x000fe20007810000 */
[----:B------:R-:W-:Y:S01]  /*d9e0*/  MUFU.EX2 R32, R32 ;  /* 0x0000002000207308 */ /* 0x000fe20000000800 */
[----:B------:R-:W-:Y:S01]  /*d9f0*/  FSEL R80, R43, -INF , !P3 ;  /* 0xff8000002b507808 */ /* 0x000fe20005800000 */
[----:B------:R-:W-:Y:S01]  /*da00*/  FFMA.FTZ R43, R68, R7, -R27 ;  /* 0x00000007442b7223 */ /* 0x000fe2000001081b */
[----:B------:R-:W-:-:S02]  /*da10*/  ISETP.GT.AND P3, PT, R49, 0x71, P2 ;  /* 0x000000713100780c */ /* 0x000fc40001764270 */
[----:B------:R-:W-:Y:S02]  /*da20*/  FMNMX.FTZ R37, R40, R35, !PT ;  /* 0x0000002328257209 */ /* 0x000fe40007810000 */
[----:B------:R-:W-:Y:S01]  /*da30*/  ISETP.LT.OR P3, PT, R47, 0x72, P3 ;  /* 0x000000722f00780c */ /* 0x000fe20001f61670 */
[----:B------:R0:W-:Y:S01]  /*da40*/  MUFU.EX2 R35, R78 ;  /* 0x0000004e00237308 */ /* 0x0001e20000000800 */
[----:B------:R-:W-:Y:S02]  /*da50*/  FMNMX.FTZ R37, R86, R37, !PT ;  /* 0x0000002556257209 */ /* 0x000fe40007810000 */
[----:B------:R-:W-:Y:S02]  /*da60*/  FSEL R44, R44, -INF , !P3 ;  /* 0xff8000002c2c7808 */ /* 0x000fe40005800000 */
[C---:B------:R-:W-:Y:S02]  /*da70*/  ISETP.GT.AND P3, PT, R49.reuse, 0x78, P2 ;  /* 0x000000783100780c */ /* 0x040fe40001764270 */
[----:B------:R-:W-:Y:S01]  /*da80*/  FMNMX.FTZ R37, R42, R37, !PT ;  /* 0x000000252a257209 */ /* 0x000fe20007810000 */
[----:B------:R-:W-:Y:S01]  /*da90*/  MUFU.EX2 R38, R162 ;  /* 0x000000a200267308 */ /* 0x000fe20000000800 */
[----:B------:R-:W-:-:S02]  /*daa0*/  ISETP.GT.AND P2, PT, R49, 0x79, P2 ;  /* 0x000000793100780c */ /* 0x000fc40001744270 */
[C---:B------:R-:W-:Y:S02]  /*dab0*/  ISETP.LT.OR P3, PT, R47.reuse, 0x79, P3 ;  /* 0x000000792f00780c */ /* 0x040fe40001f61670 */
[----:B------:R-:W-:Y:S02]  /*dac0*/  FMNMX.FTZ R37, R80, R37, !PT ;  /* 0x0000002550257209 */ /* 0x000fe40007810000 */
[----:B------:R-:W-:Y:S01]  /*dad0*/  ISETP.LT.OR P2, PT, R47, 0x7a, P2 ;  /* 0x0000007a2f00780c */ /* 0x000fe20001741670 */
[----:B------:R-:W-:-:S01]  /*dae0*/  FFMA.FTZ R47, R54, R7, -R27 ;  /* 0x00000007362f7223 */ /* 0x000fc2000001081b */
[----:B0-----:R-:W-:Y:S01]  /*daf0*/  FSEL R78, R45, -INF , !P3 ;  /* 0xff8000002d4e7808 */ /* 0x001fe20005800000 */
[----:B------:R-:W-:-:S01]  /*db00*/  FFMA.FTZ R54, R52, R7, -R27 ;  /* 0x0000000734367223 */ /* 0x000fc2000001081b */
[----:B------:R-:W-:Y:S01]  /*db10*/  FMNMX.FTZ R39, R44, R37, !PT ;  /* 0x000000252c277209 */ /* 0x000fe20007810000 */
[----:B------:R-:W-:-:S01]  /*db20*/  FADD.FTZ R52, -R51, R8 ;  /* 0x0000000833347221 */ /* 0x000fc20000010100 */
[----:B------:R-:W-:Y:S01]  /*db30*/  FSEL R46, R46, -INF , !P2 ;  /* 0xff8000002e2e7808 */ /* 0x000fe20005000000 */
[----:B------:R-:W-:-:S01]  /*db40*/  FFMA.FTZ R8, R48, R7, -R27 ;  /* 0x0000000730087223 */ /* 0x000fc2000001081b */
[----:B------:R-:W-:Y:S01]  /*db50*/  FMNMX.FTZ R39, R78, R39, !PT ;  /* 0x000000274e277209 */ /* 0x000fe20007810000 */
[----:B------:R-:W-:Y:S01]  /*db60*/  FMUL.FTZ R51, R52, R7 ;  /* 0x0000000734337220 */ /* 0x000fe20000410000 */
[----:B------:R-:W-:Y:S02]  /*db70*/  MUFU.EX2 R152, R152 ;  /* 0x0000009800987308 */ /* 0x000fe40000000800 */
[----:B------:R-:W-:Y:S01]  /*db80*/  FMNMX.FTZ R4, R46, R39, !PT ;  /* 0x000000272e047209 */ /* 0x000fe20007810000 */
[-CC-:B------:R-:W-:Y:S01]  /*db90*/  FFMA.FTZ R39, R60, R7.reuse, -R27.reuse ;  /* 0x000000073c277223 */ /* 0x180fe2000001081b */
[----:B------:R-:W-:-:S01]  /*dba0*/  FFMA.FTZ R60, R62, R7, -R27 ;  /* 0x000000073e3c7223 */ /* 0x000fc2000001081b */
[----:B------:R-:W-:-:S02]  /*dbb0*/  FFMA.FTZ R62, R66, R7, -R27 ;  /* 0x00000007423e7223 */ /* 0x000fc4000001081b */
[----:B------:R-:W0:Y:S01]  /*dbc0*/  SHFL.BFLY PT, R45, R4, 0x2, 0x1f ;  /* 0x0c401f00042d7f89 */ /* 0x000e2200000e0000 */
[----:B------:R-:W1:Y:S08]  /*dbd0*/  MUFU.EX2 R51, R51 ;  /* 0x0000003300337308 */ /* 0x000e700000000800 */
[----:B------:R-:W-:Y:S08]  /*dbe0*/  MUFU.EX2 R82, R82 ;  /* 0x0000005200527308 */ /* 0x000ff00000000800 */
        /* <DEDUP_REMOVED lines=22> */
[----:B0-----:R-:W-:-:S01]  /*dd50*/  FFMA.FTZ R54, R184, R7, -R27 ;  /* 0x00000007b8367223 */ /* 0x001fc2000001081b */
[----:B------:R-:W-:Y:S01]  /*dd60*/  MUFU.EX2 R53, R53 ;  /* 0x0000003500357308 */ /* 0x000fe20000000800 */
[----:B------:R-:W-:-:S01]  /*dd70*/  FFMA.FTZ R57, R186, R7, -R27 ;  /* 0x00000007ba397223 */ /* 0x000fc2000001081b */
[----:B-1----:R-:W-:Y:S01]  /*dd80*/  FFMA.FTZ R66, R51, R3, R10 ;  /* 0x0000000333427223 */ /* 0x002fe2000001000a */
[----:B------:R-:W-:-:S01]  /*dd90*/  FFMA.FTZ R58, R188, R7, -R27 ;  /* 0x00000007bc3a7223 */ /* 0x000fc2000001081b */
        /* <DEDUP_REMOVED lines=46> */
[-CC-:B------:R-:W-:Y:S01]  /*e080*/  FFMA.FTZ R71, R200, R7.reuse, -R27.reuse ;  /* 0x00000007c8477223 */ /* 0x180fe2000001081b */
[----:B------:R-:W-:-:S02]  /*e090*/  FFMA.FTZ R27, R46, R7, -R27 ;  /* 0x000000072e1b7223 */ /* 0x000fc4000001081b */
[----:B------:R-:W-:-:S03]  /*e0a0*/  FADD.FTZ R73, R21, R68 ;  /* 0x0000004415497221 */ /* 0x000fc60000010000 */
[----:B------:R-:W0:Y:S01]  /*e0b0*/  MUFU.EX2 R26, R26 ;  /* 0x0000001a001a7308 */ /* 0x000e220000000800 */
[----:B------:R-:W-:-:S01]  /*e0c0*/  FADD.FTZ R68, R32, R73 ;  /* 0x0000004920447221 */ /* 0x000fc20000010000 */
[----:B--2---:R-:W-:-:S03]  /*e0d0*/  FADD.FTZ R73, R61, R2 ;  /* 0x000000023d497221 */ /* 0x004fc60000010000 */
        /* <DEDUP_REMOVED lines=10> */
[----:B--2---:R-:W-:-:S07]  /*e180*/  FADD.FTZ R2, R63, R2 ;  /* 0x000000023f027221 */ /* 0x004fce0000010000 */
[----:B------:R-:W2:Y:S01]  /*e190*/  MUFU.EX2 R14, R14 ;  /* 0x0000000e000e7308 */ /* 0x000ea20000000800 */
[----:B-1----:R-:W-:-:S01]  /*e1a0*/  FADD.FTZ R73, R65, R2 ;  /* 0x0000000241497221 */ /* 0x002fc20000010000 */
[----:B------:R-:W-:-:S04]  /*e1b0*/  FADD.FTZ R2, R82, R3 ;  /* 0x0000000352027221 */ /* 0x000fc80000010000 */
[----:B------:R-:W-:Y:S02]  /*e1c0*/  FADD.FTZ R3, R33, R2 ;  /* 0x0000000221037221 */ /* 0x000fe40000010000 */
[----:B------:R-:W1:Y:S01]  /*e1d0*/  MUFU.EX2 R20, R20 ;  /* 0x0000001400147308 */ /* 0x000e620000000800 */
[----:B0-----:R-:W-:-:S01]  /*e1e0*/  FADD.FTZ R68, R28, R73 ;  /* 0x000000491c447221 */ /* 0x001fc20000010000 */
[----:B------:R-:W-:-:S03]  /*e1f0*/  FADD.FTZ R2, R84, R3 ;  /* 0x0000000354027221 */ /* 0x000fc60000010000 */
[----:B------:R-:W-:Y:S01]  /*e200*/  FADD.FTZ R73, R9, R68 ;  /* 0x0000004409497221 */ /* 0x000fe20000010000 */
[----:B------:R-:W-:-:S02]  /*e210*/  FADD.FTZ R3, R35, R2 ;  /* 0x0000000223037221 */ /* 0x000fc40000010000 */
[----:B------:R-:W0:Y:S01]  /*e220*/  MUFU.EX2 R67, R67 ;  /* 0x0000004300437308 */ /* 0x000e220000000800 */
[----:B--2---:R-:W-:-:S01]  /*e230*/  FADD.FTZ R73, R14, R73 ;  /* 0x000000490e497221 */ /* 0x004fc20000010000 */
[----:B------:R-:W-:-:S06]  /*e240*/  FADD.FTZ R68, R76, R3 ;  /* 0x000000034c447221 */ /* 0x000fcc0000010000 */
        /* <DEDUP_REMOVED lines=55> */
.L_x_1253:
        /* <DEDUP_REMOVED lines=107> */
[----:B------:R-:W-:-:S05]  /*ec70*/  UMOV UR44, UR7 ;  /* 0x00000007002c7c82 */ /* 0x000fca0008000000 */
.L_x_1236:
[----:B------:R-:W-:Y:S06]  /*ec80*/  BAR.ARV 0x8, 0x180 ;  /* 0x0206000000007b1d */ /* 0x000fec0000002000 */
[----:B------:R-:W-:Y:S05]  /*ec90*/  @!P0 BRA `(.L_x_1255) ;  /* 0x0000000000048947 */ /* 0x000fea0003800000 */
[----:B------:R-:W-:Y:S01]  /*eca0*/  BPT.TRAP 0x1 ;  /* 0x000000040000795c */ /* 0x000fe20000300000 */
.L_x_1255:
[----:B------:R-:W-:Y:S01]  /*ecb0*/  ULEA UR5, UR44, UR43, 0x3 ;  /* 0x0000002b2c057291 */ /* 0x000fe2000f8e183f */
[----:B------:R-:W-:-:S05]  /*ecc0*/  IMAD.U32 R0, RZ, RZ, UR36 ;  /* 0x00000024ff007e24 */ /* 0x000fca000f8e00ff */
[----:B------:R-:W-:-:S04]  /*ecd0*/  SHF.L.U32 R0, R0, 0x1f, RZ ;  /* 0x0000001f00007819 */ /* 0x000fc800000006ff */
[----:B------:R0:W1:Y:S01]  /*ece0*/  SYNCS.PHASECHK.TRANS64.TRYWAIT P1, [UR5+0x22850], R0 ;  /* 0x02285000ff0075a7 */ /* 0x0000620008020145 */
[----:B------:R-:W-:Y:S05]  /*ecf0*/  @!P0 BRA `(.L_x_1256) ;  /* 0x0000000000048947 */ /* 0x000fea0003800000 */
[----:B------:R-:W-:Y:S01]  /*ed00*/  BPT.TRAP 0x1 ;  /* 0x000000040000795c */ /* 0x000fe20000300000 */
.L_x_1256:
[----:B-1----:R-:W-:Y:S05]  /*ed10*/  @P1 BRA `(.L_x_1257) ;  /* 0x0000000000081947 */ /* 0x002fea0003800000 */
[----:B------:R-:W1:Y:S02]  /*ed20*/  SYNCS.PHASECHK.TRANS64.TRYWAIT P1, [UR5+0x22850], R0 ;  /* 0x02285000ff0075a7 */ /* 0x000e640008020145 */
[----:B-1----:R-:W-:Y:S05]  /*ed30*/  @!P1 BRA `(.L_x_1258) ;  /* 0x0000008c00c09947 */ /* 0x002fea0003800000 */
.L_x_1257:
        /* <DEDUP_REMOVED lines=21> */
[----:B------:R-:W-:Y:S02]  /*ee90*/  @P1 IMAD.IADD R9, R9, 0x1, R5 ;  /* 0x0000000109091824 */ /* 0x000fe400078e0205 */
[C---:B------:R-:W-:Y:S02]  /*eea0*/  @P1 IMAD R5, R22.reuse, R13, R0 ;  /* 0x0000000d16051224 */ /* 0x040fe400078e0200 */
[----:B------:R-:W-:Y:S01]  /*eeb0*/  @P1 IMAD.WIDE.U32 R8, R22, R12, R8 ;  /* 0x0000000c16081225 */ /* 0x000fe200078e0008 */
[----:B------:R-:W-:-:S03]  /*eec0*/  UMOV UR7, 0x40000040 ;  /* 0x4000004000077882 */ /* 0x000fc60000000000 */
        /* <DEDUP_REMOVED lines=43> */
[----:B------:R-:W-:-:S01]  /*f180*/  @P2 FFMA.FTZ R2, R3, R6, R10 ;  /* 0x0000000603022223 */ /* 0x000fc2000001000a */
[----:B-1----:R-:W-:Y:S01]  /*f190*/  @P3 FMUL.FTZ R11, R11, 0.69314718246459960938 ;  /* 0x3f3172180b0b3820 */ /* 0x002fe20000410000 */
[----:B------:R-:W-:Y:S02]  /*f1a0*/  IMAD.MOV.U32 R0, RZ, RZ, -0x800000 ;  /* 0xff800000ff007424 */ /* 0x000fe400078e00ff */
[----:B--2---:R-:W-:Y:S01]  /*f1b0*/  FMUL.FTZ R3, R8, R5 ;  /* 0x0000000508037220 */ /* 0x004fe20000410000 */
[----:B------:R-:W-:-:S01]  /*f1c0*/  @P3 FFMA.FTZ R0, R16, R4, R11 ;  /* 0x0000000410003223 */ /* 0x000fc2000001000b */
[----:B---3--:R-:W-:Y:S01]  /*f1d0*/  FMUL.FTZ R5, R12, R5 ;  /* 0x000000050c057220 */ /* 0x008fe20000410000 */
[----:B------:R-:W-:Y:S02]  /*f1e0*/  WARPGROUP.DEPBAR.LE gsb0, 0x0 ;  /* 0x00008000000079c5 */ /* 0x000fe40000010000 */
[----:B------:R-:W-:Y:S05]  /*f1f0*/  @!P0 BRA `(.L_x_1259) ;  /* 0x0000000000048947 */ /* 0x000fea0003800000 */
[----:B------:R-:W-:Y:S01]  /*f200*/  BPT.TRAP 0x1 ;  /* 0x000000040000795c */ /* 0x000fe20000300000 */
.L_x_1259:
        /* <DEDUP_REMOVED lines=74> */
.L_x_1185:
[----:B------:R-:W0:Y:S01]  /*f6b0*/  S2R R4, SR_CgaCtaId ;  /* 0x0000000000047919 */ /* 0x000e220000008800 */
[----:B------:R-:W-:Y:S01]  /*f6c0*/  MOV R3, 0x400 ;  /* 0x0000040000037802 */ /* 0x000fe20000000f00 */
[----:B------:R-:W-:Y:S01]  /*f6d0*/  BSSY B0, `(.L_x_1260) ;  /* 0x000025d000007945 */ /* 0x000fe20003800000 */
[----:B------:R-:W-:Y:S02]  /*f6e0*/  BAR.SYNC.DEFER_BLOCKING 0x5, 0x180 ;  /* 0x0146000000007b1d */ /* 0x000fe40000010000 */
[----:B0-----:R-:W-:-:S05]  /*f6f0*/  LEA R3, R4, R3, 0x18 ;  /* 0x0000000304037211 */ /* 0x001fca00078ec0ff */
[----:B------:R0:W1:Y:S01]  /*f700*/  LDS.128 R20, [R3+0x228d0] ;  /* 0x0228d00003147984 */ /* 0x0000620000000c00 */
[----:B------:R-:W-:Y:S06]  /*f710*/  BAR.ARV 0x4, 0x180 ;  /* 0x0106000000007b1d */ /* 0x000fec0000002000 */
[----:B------:R-:W-:Y:S05]  /*f720*/  @P0 BRA `(.L_x_1261) ;  /* 0x0000001800ac0947 */ /* 0x000fea0003800000 */
[----:B------:R-:W2:Y:S01]  /*f730*/  S2R R16, SR_TID.X ;  /* 0x0000000000107919 */ /* 0x000ea20000002100 */
[----:B------:R-:W-:Y:S01]  /*f740*/  ULDC.64 UR4, c[0x4][0x40] ;  /* 0x0100100000047ab9 */ /* 0x000fe20000000a00 */
[----:B--2---:R-:W-:-:S05]  /*f750*/  IMAD.SHL.U32 R4, R16, 0x4, RZ ;  /* 0x0000000410047824 */ /* 0x004fca00078e00ff */
[----:B------:R-:W-:-:S04]  /*f760*/  LOP3.LUT R4, R4, 0xc, RZ, 0xc0, !PT ;  /* 0x0000000c04047812 */ /* 0x000fc800078ec0ff */
[----:B------:R-:W-:-:S05]  /*f770*/  IADD3 R4, P0, R4, UR4, RZ ;  /* 0x0000000404047c10 */ /* 0x000fca000ff1e0ff */
[----:B------:R-:W-:-:S05]  /*f780*/  IMAD.X R5, RZ, RZ, UR5, P0 ;  /* 0x00000005ff057e24 */ /* 0x000fca00080e06ff */
[----:B-1----:R1:W2:Y:S01]  /*f790*/  LDG.E.CONSTANT R20, desc[UR40][R4.64] ;  /* 0x0000002804147981 */ /* 0x0022a2000c1e9900 */
[----:B------:R-:W-:Y:S02]  /*f7a0*/  F2FP.BF16.F32.PACK_AB R150, R150, R7 ;  /* 0x000000079696723e */ /* 0x000fe400000010ff */
[----:B------:R-:W-:Y:S02]  /*f7b0*/  F2FP.BF16.F32.PACK_AB R151, R151, R6 ;  /* 0x000000069797723e */ /* 0x000fe400000010ff */
[----:B------:R-:W-:Y:S02]  /*f7c0*/  F2FP.BF16.F32.PACK_AB R44, R93, R44 ;  /* 0x0000002c5d2c723e */ /* 0x000fe400000010ff */
[----:B------:R-:W-:Y:S02]  /*f7d0*/  F2FP.BF16.F32.PACK_AB R11, R142, R11 ;  /* 0x0000000b8e0b723e */ /* 0x000fe400000010ff */
[----:B------:R-:W-:Y:S02]  /*f7e0*/  F2FP.BF16.F32.PACK_AB R10, R143, R10 ;  /* 0x0000000a8f0a723e */ /* 0x000fe400000010ff */
[----:B-1----:R-:W-:-:S02]  /*f7f0*/  LOP3.LUT P0, R4, R16, 0x3, RZ, 0xc0, !PT ;  /* 0x0000000310047812 */ /* 0x002fc4000780c0ff */
[----:B------:R-:W1:Y:S01]  /*f800*/  S2R R16, SR_SWINHI ;  /* 0x0000000000107919 */ /* 0x000e620000002f00 */
[----:B------:R-:W-:Y:S02]  /*f810*/  F2FP.BF16.F32.PACK_AB R9, R148, R9 ;  /* 0x000000099409723e */ /* 0x000fe400000010ff */
[----:B------:R-:W-:Y:S02]  /*f820*/  ISETP.EQ.OR P0, PT, R4, 0x3, !P0 ;  /* 0x000000030400780c */ /* 0x000fe40004702670 */
[----:B------:R-:W-:Y:S02]  /*f830*/  F2FP.BF16.F32.PACK_AB R8, R149, R8 ;  /* 0x000000089508723e */ /* 0x000fe400000010ff */
[----:B------:R-:W-:Y:S02]  /*f840*/  SEL R85, R11, R10, P0 ;  /* 0x0000000a0b557207 */ /* 0x000fe40000000000 */
[----:B------:R-:W-:Y:S02]  /*f850*/  SEL R87, R10, R11, P0 ;  /* 0x0000000b0a577207 */ /* 0x000fe40000000000 */
        /* <DEDUP_REMOVED lines=8> */
[----:B------:R-:W-:Y:S02]  /*f8e0*/  SEL R65, R9, R8, P0 ;  /* 0x0000000809417207 */ /* 0x000fe40000000000 */
[----:B------:R-:W-:Y:S02]  /*f8f0*/  SEL R67, R8, R9, P0 ;  /* 0x0000000908437207 */ /* 0x000fe40000000000 */
[----:B------:R-:W-:Y:S02]  /*f900*/  F2FP.BF16.F32.PACK_AB R27, R126, R27 ;  /* 0x0000001b7e1b723e */ /* 0x000fe400000010ff */
[----:B------:R-:W-:Y:S02]  /*f910*/  MOV R4, R3 ;  /* 0x0000000300047202 */ /* 0x000fe40000000f00 */
[----:B-1----:R-:W-:-:S02]  /*f920*/  MOV R5, R16 ;  /* 0x0000001000057202 */ /* 0x002fc40000000f00 */
[----:B------:R-:W-:Y:S02]  /*f930*/  F2FP.BF16.F32.PACK_AB R26, R127, R26 ;  /* 0x0000001a7f1a723e */ /* 0x000fe400000010ff */
[----:B------:R-:W-:Y:S01]  /*f940*/  SEL R57, R25, R24, P0 ;  /* 0x0000001819397207 */ /* 0x000fe20000000000 */
[----:B------:R-:W-:Y:S01]  /*f950*/  IMAD.WIDE R6, R180, 0x2, R4 ;  /* 0x00000002b4067825 */ /* 0x000fe200078e0204 */
[----:B------:R-:W-:Y:S02]  /*f960*/  SEL R59, R24, R25, P0 ;  /* 0x00000019183b7207 */ /* 0x000fe40000000000 */
[----:B------:R-:W-:Y:S02]  /*f970*/  SEL R61, R13, R12, P0 ;  /* 0x0000000c0d3d7207 */ /* 0x000fe40000000000 */
[C---:B------:R-:W-:Y:S02]  /*f980*/  IADD3 R93, P1, R6.reuse, 0x40, RZ ;  /* 0x00000040065d7810 */ /* 0x040fe40007f3e0ff */
[----:B------:R-:W-:-:S02]  /*f990*/  IADD3 R95, P2, R6, 0x60, RZ ;  /* 0x00000060065f7810 */ /* 0x000fc40007f5e0ff */
[----:B------:R-:W-:Y:S01]  /*f9a0*/  LOP3.LUT R10, R93, 0x380, RZ, 0xc0, !PT ;  /* 0x000003805d0a7812 */ /* 0x000fe200078ec0ff */
[--C-:B------:R-:W-:Y:S01]  /*f9b0*/  IMAD.X R25, RZ, RZ, R7.reuse, P1 ;  /* 0x000000ffff197224 */ /* 0x100fe200008e0607 */
[----:B------:R-:W-:Y:S01]  /*f9c0*/  IADD3 R99, P4, R6, 0x4020, RZ ;  /* 0x0000402006637810 */ /* 0x000fe20007f9e0ff */
[----:B------:R-:W-:Y:S01]  /*f9d0*/  IMAD.X R17, RZ, RZ, R7, P2 ;  /* 0x000000ffff117224 */ /* 0x000fe200010e0607 */
[----:B------:R-:W-:Y:S02]  /*f9e0*/  SHF.R.U64 R10, R10, 0x3, RZ ;  /* 0x000000030a0a7819 */ /* 0x000fe400000012ff */
[C---:B------:R-:W-:Y:S02]  /*f9f0*/  LOP3.LUT R9, R6.reuse, 0x380, RZ, 0xc0, !PT ;  /* 0x0000038006097812 */ /* 0x040fe400078ec0ff */
[C---:B------:R-:W-:Y:S02]  /*fa00*/  IADD3 R91, P6, R6.reuse, 0x20, RZ ;  /* 0x00000020065b7810 */ /* 0x040fe40007fde0ff */
[----:B------:R-:W-:-:S02]  /*fa10*/  IADD3 R101, P5, R6, 0x4040, RZ ;  /* 0x0000404006657810 */ /* 0x000fc40007fbe0ff */
[----:B------:R-:W-:Y:S01]  /*fa20*/  SEL R63, R12, R13, P0 ;  /* 0x0000000d0c3f7207 */ /* 0x000fe20000000000 */
[--C-:B------:R-:W-:Y:S01]  /*fa30*/  IMAD.X R13, RZ, RZ, R7.reuse, P4 ;  /* 0x000000ffff0d7224 */ /* 0x100fe200020e0607 */
[----:B------:R-:W-:Y:S01]  /*fa40*/  SEL R55, R29, R28, P0 ;  /* 0x0000001c1d377207 */ /* 0x000fe20000000000 */
[----:B------:R-:W-:Y:S01]  /*fa50*/  IMAD.X R11, RZ, RZ, R7, P5 ;  /* 0x000000ffff0b7224 */ /* 0x000fe200028e0607 */
[----:B------:R-:W-:Y:S02]  /*fa60*/  LOP3.LUT R12, R95, 0x380, RZ, 0xc0, !PT ;  /* 0x000003805f0c7812 */ /* 0x000fe400078ec0ff */
[----:B------:R-:W-:Y:S02]  /*fa70*/  LOP3.LUT R24, R10, R93, RZ, 0x3c, !PT ;  /* 0x0000005d0a187212 */ /* 0x000fe400078e3cff */
[----:B------:R-:W-:Y:S02]  /*fa80*/  SEL R29, R28, R29, P0 ;  /* 0x0000001d1c1d7207 */ /* 0x000fe40000000000 */
[----:B------:R-:W-:-:S02]  /*fa90*/  LOP3.LUT R10, R99, 0x380, RZ, 0xc0, !PT ;  /* 0x00000380630a7812 */ /* 0x000fc400078ec0ff */
[----:B------:R-:W-:Y:S02]  /*faa0*/  SEL R77, R27, R26, P0 ;  /* 0x0000001a1b4d7207 */ /* 0x000fe40000000000 */
[----:B------:R-:W-:Y:S01]  /*fab0*/  SEL R79, R26, R27, P0 ;  /* 0x0000001b1a4f7207 */ /* 0x000fe20000000000 */
[----:B------:R-:W-:Y:S01]  /*fac0*/  IMAD.X R27, RZ, RZ, R7, P6 ;  /* 0x000000ffff1b7224 */ /* 0x000fe200030e0607 */
[----:B------:R-:W-:Y:S02]  /*fad0*/  SHF.R.U64 R9, R9, 0x3, RZ ;  /* 0x0000000309097819 */ /* 0x000fe400000012ff */
[----:B------:R-:W-:Y:S02]  /*fae0*/  LOP3.LUT R28, R101, 0x380, RZ, 0xc0, !PT ;  /* 0x00000380651c7812 */ /* 0x000fe400078ec0ff */
[----:B------:R-:W-:Y:S02]  /*faf0*/  F2FP.BF16.F32.PACK_AB R38, R103, R38 ;  /* 0x000000266726723e */ /* 0x000fe400000010ff */
[----:B------:R-:W-:-:S02]  /*fb00*/  F2FP.BF16.F32.PACK_AB R15, R134, R15 ;  /* 0x0000000f860f723e */ /* 0x000fc400000010ff */
[----:B------:R-:W-:Y:S02]  /*fb10*/  F2FP.BF16.F32.PACK_AB R14, R135, R14 ;  /* 0x0000000e870e723e */ /* 0x000fe400000010ff */
[C---:B------:R-:W-:Y:S02]  /*fb20*/  IADD3 R97, P3, R6.reuse, 0x4000, RZ ;  /* 0x0000400006617810 */ /* 0x040fe40007f7e0ff */
[----:B------:R-:W-:Y:S02]  /*fb30*/  IADD3 R103, P6, R6, 0x4060, RZ ;  /* 0x0000406006677810 */ /* 0x000fe40007fde0ff */
[----:B------:R-:W-:Y:S02]  /*fb40*/  SHF.R.U64 R12, R12, 0x3, RZ ;  /* 0x000000030c0c7819 */ /* 0x000fe400000012ff */
[----:B------:R-:W-:Y:S02]  /*fb50*/  SHF.R.U64 R10, R10, 0x3, RZ ;  /* 0x000000030a0a7819 */ /* 0x000fe400000012ff */
[----:B------:R-:W-:-:S02]  /*fb60*/  F2FP.BF16.F32.PACK_AB R45, R92, R45 ;  /* 0x0000002d5c2d723e */ /* 0x000fc400000010ff */
[----:B------:R-:W-:Y:S01]  /*fb70*/  LOP3.LUT R6, R9, R6, RZ, 0x3c, !PT ;  /* 0x0000000609067212 */ /* 0x000fe200078e3cff */
[--C-:B------:R-:W-:Y:S01]  /*fb80*/  IMAD.X R9, RZ, RZ, R7.reuse, P6 ;  /* 0x000000ffff097224 */ /* 0x100fe200030e0607 */
[----:B------:R-:W-:Y:S02]  /*fb90*/  SHF.R.U64 R28, R28, 0x3, RZ ;  /* 0x000000031c1c7819 */ /* 0x000fe400000012ff */
[----:B------:R-:W-:Y:S02]  /*fba0*/  F2FP.BF16.F32.PACK_AB R43, R94, R43 ;  /* 0x0000002b5e2b723e */ /* 0x000fe400000010ff */
[----:B------:R-:W-:Y:S02]  /*fbb0*/  SEL R81, R15, R14, P0 ;  /* 0x0000000e0f517207 */ /* 0x000fe40000000000 */
[----:B------:R-:W-:Y:S01]  /*fbc0*/  SEL R83, R14, R15, P0 ;  /* 0x0000000f0e537207 */ /* 0x000fe20000000000 */
[----:B------:R-:W-:Y:S01]  /*fbd0*/  IMAD.X R15, RZ, RZ, R7, P3 ;  /* 0x000000ffff0f7224 */ /* 0x000fe200018e0607 */
[----:B------:R-:W-:-:S02]  /*fbe0*/  LOP3.LUT R16, R12, R95, RZ, 0x3c, !PT ;  /* 0x0000005f0c107212 */ /* 0x000fc400078e3cff */
[----:B------:R-:W-:Y:S02]  /*fbf0*/  LOP3.LUT R12, R10, R99, RZ, 0x3c, !PT ;  /* 0x000000630a0c7212 */ /* 0x000fe400078e3cff */
[----:B------:R-:W-:Y:S02]  /*fc00*/  SEL R47, R45, R44, P0 ;  /* 0x0000002c2d2f7207 */ /* 0x000fe40000000000 */
[----:B------:R-:W-:Y:S02]  /*fc10*/  LOP3.LUT R10, R28, R101, RZ, 0x3c, !PT ;  /* 0x000000651c0a7212 */ /* 0x000fe400078e3cff */
[----:B------:R-:W-:Y:S02]  /*fc20*/  MOV R7, R6 ;  /* 0x0000000600077202 */ /* 0x000fe40000000f00 */
[----:B------:R-:W-:Y:S02]  /*fc30*/  SEL R45, R44, R45, P0 ;  /* 0x0000002d2c2d7207 */ /* 0x000fe40000000000 */
[----:B------:R-:W-:-:S02]  /*fc40*/  SEL R69, R43, R42, P0 ;  /* 0x0000002a2b457207 */ /* 0x000fc40000000000 */
[----:B------:R-:W-:Y:S02]  /*fc50*/  SEL R43, R42, R43, P0 ;  /* 0x0000002b2a2b7207 */ /* 0x000fe40000000000 */
[----:B------:R-:W-:Y:S02]  /*fc60*/  MOV R56, R10 ;  /* 0x0000000a00387202 */ /* 0x000fe40000000f00 */
[----:B------:R-:W-:Y:S02]  /*fc70*/  MOV R58, R12 ;  /* 0x0000000c003a7202 */ /* 0x000fe40000000f00 */
[----:B------:R-:W-:Y:S02]  /*fc80*/  LOP3.LUT R8, R91, 0x380, RZ, 0xc0, !PT ;  /* 0x000003805b087812 */ /* 0x000fe400078ec0ff */
[----:B------:R-:W-:Y:S02]  /*fc90*/  F2FP.BF16.F32.PACK_AB R31, R118, R31 ;  /* 0x0000001f761f723e */ /* 0x000fe400000010ff */
[----:B------:R-:W-:-:S02]  /*fca0*/  F2FP.BF16.F32.PACK_AB R30, R119, R30 ;  /* 0x0000001e771e723e */ /* 0x000fc400000010ff */
[----:B------:R-:W-:Y:S02]  /*fcb0*/  SHF.R.U64 R8, R8, 0x3, RZ ;  /* 0x0000000308087819 */ /* 0x000fe400000012ff */
[----:B------:R-:W-:Y:S02]  /*fcc0*/  SEL R75, R31, R30, P0 ;  /* 0x0000001e1f4b7207 */ /* 0x000fe40000000000 */
[----:B------:R-:W-:Y:S02]  /*fcd0*/  LOP3.LUT R26, R8, R91, RZ, 0x3c, !PT ;  /* 0x0000005b081a7212 */ /* 0x000fe400078e3cff */
[----:B------:R-:W-:Y:S02]  /*fce0*/  SEL R31, R30, R31, P0 ;  /* 0x0000001f1e1f7207 */ /* 0x000fe40000000000 */
[----:B------:R-:W-:Y:S02]  /*fcf0*/  LOP3.LUT R8, R97, 0x380, RZ, 0xc0, !PT ;  /* 0x0000038061087812 */ /* 0x000fe400078ec0ff */
[----:B------:R-:W-:-:S02]  /*fd00*/  LOP3.LUT R30, R103, 0x380, RZ, 0xc0, !PT ;  /* 0x00000380671e7812 */ /* 0x000fc400078ec0ff */
[----:B------:R-:W-:Y:S02]  /*fd10*/  SHF.R.U64 R8, R8, 0x3, RZ ;  /* 0x0000000308087819 */ /* 0x000fe400000012ff */
[----:B------:R-:W-:Y:S02]  /*fd20*/  SHF.R.U64 R30, R30, 0x3, RZ ;  /* 0x000000031e1e7819 */ /* 0x000fe400000012ff */
[----:B------:R-:W-:Y:S02]  /*fd30*/  LOP3.LUT R14, R8, R97, RZ, 0x3c, !PT ;  /* 0x00000061080e7212 */ /* 0x000fe400078e3cff */
        /* <DEDUP_REMOVED lines=8> */
[----:B------:R-:W-:-:S02]  /*fdc0*/  LOP3.LUT R8, R30, R103, RZ, 0x3c, !PT ;  /* 0x000000671e087212 */ /* 0x000fc400078e3cff */
[----:B------:R-:W-:Y:S02]  /*fdd0*/  MOV R62, R16 ;  /* 0x00000010003e7202 */ /* 0x000fe40000000f00 */
[----:B------:R-:W-:Y:S02]  /*fde0*/  SEL R49, R41, R40, P0 ;  /* 0x0000002829317207 */ /* 0x000fe40000000000 */
[----:B------:R-:W-:Y:S02]  /*fdf0*/  SEL R51, R37, R36, P0 ;  /* 0x0000002425337207 */ /* 0x000fe40000000000 */
[----:B------:R-:W-:Y:S02]  /*fe00*/  SEL R53, R33, R32, P0 ;  /* 0x0000002021357207 */ /* 0x000fe40000000000 */
[----:B------:R-:W-:Y:S02]  /*fe10*/  SEL R71, R39, R38, P0 ;  /* 0x0000002627477207 */ /* 0x000fe40000000000 */
[----:B------:R-:W-:-:S02]  /*fe20*/  SEL R73, R35, R34, P0 ;  /* 0x0000002223497207 */ /* 0x000fc40000000000 */
[----:B------:R-:W-:Y:S02]  /*fe30*/  SEL R89, R150, R151, P0 ;  /* 0x0000009796597207 */ /* 0x000fe40000000000 */
[----:B------:R-:W-:Y:S02]  /*fe40*/  MOV R17, R8 ;  /* 0x0000000800117202 */ /* 0x000fe40000000f00 */
[----:B------:R-:W-:Y:S02]  /*fe50*/  SEL R41, R40, R41, P0 ;  /* 0x0000002928297207 */ /* 0x000fe40000000000 */
[----:B------:R-:W-:Y:S02]  /*fe60*/  SEL R37, R36, R37, P0 ;  /* 0x0000002524257207 */ /* 0x000fe40000000000 */
[----:B------:R-:W-:Y:S02]  /*fe70*/  SEL R33, R32, R33, P0 ;  /* 0x0000002120217207 */ /* 0x000fe40000000000 */
[----:B------:R-:W-:-:S02]  /*fe80*/  SEL R39, R38, R39, P0 ;  /* 0x0000002726277207 */ /* 0x000fc40000000000 */
[----:B------:R-:W-:Y:S02]  /*fe90*/  SEL R35, R34, R35, P0 ;  /* 0x0000002322237207 */ /* 0x000fe40000000000 */
[----:B------:R-:W-:Y:S02]  /*fea0*/  SEL R151, R151, R150, P0 ;  /* 0x0000009697977207 */ /* 0x000fe40000000000 */
[----:B------:R-:W-:Y:S02]  /*feb0*/  MOV R50, R26 ;  /* 0x0000001a00327202 */ /* 0x000fe40000000f00 */
[----:B------:R-:W-:Y:S02]  /*fec0*/  MOV R60, R14 ;  /* 0x0000000e003c7202 */ /* 0x000fe40000000f00 */
[----:B------:R-:W-:Y:S02]  /*fed0*/  MOV R64, R24 ;  /* 0x0000001800407202 */ /* 0x000fe40000000f00 */
[----:B--2---:R-:W-:Y:S01]  /*fee0*/  LOP3.LUT R6, R20, 0x2, RZ, 0x3c, !PT ;  /* 0x0000000214067812 */ /* 0x004fe200078e3cff */
[----:B------:R-:W-:Y:S04]  /*fef0*/  SHFL.IDX PT, R47, R47, R20, 0x1c1f ;  /* 0x001c1f142f2f7589 */ /* 0x000fe800000e0000 */
[----:B------:R-:W1:Y:S04]  /*ff00*/  SHFL.IDX PT, R10, R45, R6, 0x1c1f ;  /* 0x001c1f062d0a7589 */ /* 0x000e6800000e0000 */
[----:B------:R-:W-:Y:S04]  /*ff10*/  SHFL.IDX PT, R69, R69, R20, 0x1c1f ;  /* 0x001c1f1445457589 */ /* 0x000fe800000e0000 */
[----:B------:R-:W2:Y:S04]  /*ff20*/  SHFL.IDX PT, R12, R43, R6, 0x1c1f ;  /* 0x001c1f062b0c7589 */ /* 0x000ea800000e0000 */
[----:B------:R-:W-:Y:S04]  /*ff30*/  SHFL.IDX PT, R49, R49, R20, 0x1c1f ;  /* 0x001c1f1431317589 */ /* 0x000fe800000e0000 */
[----:B------:R-:W-:Y:S04]  /*ff40*/  SHFL.IDX PT, R51, R51, R20, 0x1c1f ;  /* 0x001c1f1433337589 */ /* 0x000fe800000e0000 */
[----:B------:R-:W-:Y:S01]  /*ff50*/  SHFL.IDX PT, R53, R53, R20, 0x1c1f ;  /* 0x001c1f1435357589 */ /* 0x000fe200000e0000 */
[----:B-1----:R-:W-:-:S03]  /*ff60*/  SEL R8, R47, R10, P0 ;  /* 0x0000000a2f087207 */ /* 0x002fc60000000000 */
[----:B------:R-:W-:Y:S01]  /*ff70*/  SHFL.IDX PT, R55, R55, R20, 0x1c1f ;  /* 0x001c1f1437377589 */ /* 0x000fe200000e0000 */
[----:B------:R-:W-:-:S03]  /*ff80*/  SEL R10, R10, R47, P0 ;  /* 0x0000002f0a0a7207 */ /* 0x000fc60000000000 */
[----:B------:R-:W-:Y:S01]  /*ff90*/  SHFL.IDX PT, R57, R57, R20, 0x1c1f ;  /* 0x001c1f1439397589 */ /* 0x000fe200000e0000 */
[----:B--2---:R-:W-:-:S03]  /*ffa0*/  SEL R9, R69, R12, P0 ;  /* 0x0000000c45097207 */ /* 0x004fc60000000000 */
[----:B------:R-:W-:Y:S01]  /*ffb0*/  SHFL.IDX PT, R61, R61, R20, 0x1c1f ;  /* 0x001c1f143d3d7589 */ /* 0x000fe200000e0000 */
[----:B------:R-:W-:Y:S02]  /*ffc0*/  SEL R11, R12, R69, P0 ;  /* 0x000000450c0b7207 */ /* 0x000fe40000000000 */
[----:B------:R-:W1:Y:S08]  /*ffd0*/  LDC.64 R68, c[0x0][0xc00] ;  /* 0x00030000ff447b82 */ /* 0x000e700000000a00 */
[----:B------:R-:W-:Y:S06]  /*ffe0*/  BAR.SYNC.DEFER_BLOCKING 0x1, 0x100 ;  /* 0x0044000000007b1d */ /* 0x000fec0000010000 */
[----:B------:R-:W-:Y:S04]  /*fff0*/  SHFL.IDX PT, R65, R65, R20, 0x1c1f ;  /* 0x001c1f1441417589 */ /* 0x000fe800000e0000 */
[----:B------:R-:W-:Y:S04]  /*10000*/  SHFL.IDX PT, R71, R71, R20, 0x1c1f ;  /* 0x001c1f1447477589 */ /* 0x000fe800000e0000 */
[----:B------:R-:W-:Y:S04]  /*10010*/  SHFL.IDX PT, R73, R73, R20, 0x1c1f ;  /* 0x001c1f1449497589 */ /* 0x000fe800000e0000 */
[----:B------:R-:W-:Y:S01]  /*10020*/  SHFL.IDX PT, R75, R75, R20, 0x1c1f ;  /* 0x001c1f144b4b7589 */ /* 0x000fe200000e0000 */
[----:B-1----:R-:W-:-:S03]  /*10030*/  ISETP.NE.U32.AND P2, PT, R68, RZ, PT ;  /* 0x000000ff4400720c */ /* 0x002fc60003f45070 */
[----:B------:R-:W-:Y:S01]  /*10040*/  SHFL.IDX PT, R77, R77, R20, 0x1c1f ;  /* 0x001c1f144d4d7589 */ /* 0x000fe200000e0000 */
[----:B------:R-:W-:-:S03]  /*10050*/  ISETP.NE.AND.EX P2, PT, R69, RZ, PT, P2 ;  /* 0x000000ff4500720c */ /* 0x000fc60003f45320 */
[----:B------:R-:W-:Y:S04]  /*10060*/  SHFL.IDX PT, R81, R81, R20, 0x1c1f ;  /* 0x001c1f1451517589 */ /* 0x000fe800000e0000 */
[----:B------:R-:W-:Y:S04]  /*10070*/  SHFL.IDX PT, R85, R85, R20, 0x1c1f ;  /* 0x001c1f1455557589 */ /* 0x000fe800000e0000 */
[----:B------:R-:W-:Y:S04]  /*10080*/  SHFL.IDX PT, R89, R89, R20, 0x1c1f ;  /* 0x001c1f1459597589 */ /* 0x000fe800000e0000 */
[----:B------:R-:W1:Y:S04]  /*10090*/  SHFL.IDX PT, R14, R41, R6, 0x1c1f ;  /* 0x001c1f06290e7589 */ /* 0x000e6800000e0000 */
[----:B------:R-:W2:Y:S04]  /*100a0*/  SHFL.IDX PT, R26, R37, R6, 0x1c1f ;  /* 0x001c1f06251a7589 */ /* 0x000ea800000e0000 */
[----:B------:R-:W3:Y:S04]  /*100b0*/  SHFL.IDX PT, R30, R33, R6, 0x1c1f ;  /* 0x001c1f06211e7589 */ /* 0x000ee800000e0000 */
[----:B------:R-:W4:Y:S04]  /*100c0*/  SHFL.IDX PT, R34, R29, R6, 0x1c1f ;  /* 0x001c1f061d227589 */ /* 0x000f2800000e0000 */
[----:B------:R-:W0:Y:S04]  /*100d0*/  SHFL.IDX PT, R36, R39, R6, 0x1c1f ;  /* 0x001c1f0627247589 */ /* 0x000e2800000e0000 */
[----:B------:R-:W0:Y:S04]  /*100e0*/  SHFL.IDX PT, R38, R35, R6, 0x1c1f ;  /* 0x001c1f0623267589 */ /* 0x000e2800000e0000 */
[----:B------:R-:W0:Y:S01]  /*100f0*/  SHFL.IDX PT, R40, R31, R6, 0x1c1f ;  /* 0x001c1f061f287589 */ /* 0x000e2200000e0000 */
[----:B-1----:R-:W-:-:S02]  /*10100*/  SEL R12, R49, R14, P0 ;  /* 0x0000000e310c7207 */ /* 0x002fc40000000000 */
[----:B------:R-:W-:Y:S01]  /*10110*/  SEL R14, R14, R49, P0 ;  /* 0x000000310e0e7207 */ /* 0x000fe20000000000 */
[----:B------:R-:W1:Y:S01]  /*10120*/  SHFL.IDX PT, R42, R79, R6, 0x1c1f ;  /* 0x001c1f064f2a7589 */ /* 0x000e6200000e0000 */
[----:B--2---:R-:W-:Y:S02]  /*10130*/  SEL R24, R51, R26, P0 ;  /* 0x0000001a33187207 */ /* 0x004fe40000000000 */
[----:B------:R-:W-:Y:S01]  /*10140*/  SEL R26, R26, R51, P0 ;  /* 0x000000331a1a7207 */ /* 0x000fe20000000000 */
[----:B------:R-:W2:Y:S01]  /*10150*/  SHFL.IDX PT, R16, R59, R6, 0x1c1f ;  /* 0x001c1f063b107589 */ /* 0x000ea200000e0000 */
[----:B---3--:R-:W-:Y:S02]  /*10160*/  SEL R28, R53, R30, P0 ;  /* 0x0000001e351c7207 */ /* 0x008fe40000000000 */
[----:B------:R-:W-:Y:S01]  /*10170*/  SEL R30, R30, R53, P0 ;  /* 0x000000351e1e7207 */ /* 0x000fe20000000000 */
[----:B------:R-:W3:Y:S01]  /*10180*/  SHFL.IDX PT, R20, R63, R6, 0x1c1f ;  /* 0x001c1f063f147589 */ /* 0x000ee200000e0000 */
[----:B----4-:R-:W-:Y:S01]  /*10190*/  SEL R32, R55, R34, P0 ;  /* 0x0000002237207207 */ /* 0x010fe20000000000 */
[----:B------:R-:W-:Y:S01]  /*101a0*/  ULDC UR4, c[0x0][0xa88] ;  /* 0x0002a20000047ab9 */ /* 0x000fe20000000800 */
[----:B------:R-:W-:Y:S01]  /*101b0*/  SEL R34, R34, R55, P0 ;  /* 0x0000003722227207 */ /* 0x000fe20000000000 */
[----:B------:R-:W4:Y:S01]  /*101c0*/  SHFL.IDX PT, R44, R67, R6, 0x1c1f ;  /* 0x001c1f06432c7589 */ /* 0x000f2200000e0000 */
[----:B0-----:R-:W-:Y:S01]  /*101d0*/  SEL R13, R71, R36, P0 ;  /* 0x00000024470d7207 */ /* 0x001fe20000000000 */
[----:B------:R-:W0:Y:S01]  /*101e0*/  LDC R53, c[0x0][0xbe8] ;  /* 0x0002fa00ff357b82 */ /* 0x000e220000000800 */
[----:B------:R-:W-:Y:S01]  /*101f0*/  SEL R15, R36, R71, P0 ;  /* 0x00000047240f7207 */ /* 0x000fe20000000000 */
[----:B------:R-:W4:Y:S01]  /*10200*/  SHFL.IDX PT, R46, R83, R6, 0x1c1f ;  /* 0x001c1f06532e7589 */ /* 0x000f2200000e0000 */
[----:B------:R-:W-:-:S02]  /*10210*/  SEL R25, R73, R38, P0 ;  /* 0x0000002649197207 */ /* 0x000fc40000000000 */
[----:B------:R-:W-:Y:S01]  /*10220*/  SEL R27, R38, R73, P0 ;  /* 0x00000049261b7207 */ /* 0x000fe20000000000 */
[----:B------:R-:W4:Y:S01]  /*10230*/  SHFL.IDX PT, R52, R87, R6, 0x1c1f ;  /* 0x001c1f0657347589 */ /* 0x000f2200000e0000 */
[----:B------:R-:W-:Y:S02]  /*10240*/  SEL R29, R75, R40, P0 ;  /* 0x000000284b1d7207 */ /* 0x000fe40000000000 */
[----:B------:R-:W-:Y:S01]  /*10250*/  SEL R31, R40, R75, P0 ;  /* 0x0000004b281f7207 */ /* 0x000fe20000000000 */
[----:B------:R-:W0:Y:S01]  /*10260*/  SHFL.IDX PT, R54, R151, R6, 0x1c1f ;  /* 0x001c1f0697367589 */ /* 0x000e2200000e0000 */
[----:B-1----:R-:W-:Y:S02]  /*10270*/  SEL R33, R77, R42, P0 ;  /* 0x0000002a4d217207 */ /* 0x002fe40000000000 */
[----:B------:R-:W-:Y:S01]  /*10280*/  SEL R35, R42, R77, P0 ;  /* 0x0000004d2a237207 */ /* 0x000fe20000000000 */
[----:B------:R1:W-:Y:S01]  /*10290*/  STSM.16.M88.4 [R7], R8 ;  /* 0x0000000807007844 */ /* 0x0003e20000000200 */
[----:B--2---:R-:W-:-:S02]  /*102a0*/  SEL R36, R57, R16, P0 ;  /* 0x0000001039247207 */ /* 0x004fc40000000000 */
[----:B------:R-:W-:Y:S01]  /*102b0*/  SEL R38, R16, R57, P0 ;  /* 0x0000003910267207 */ /* 0x000fe20000000000 */
[----:B------:R2:W-:Y:S01]  /*102c0*/  STSM.16.M88.4 [R50], R12 ;  /* 0x0000000c32007844 */ /* 0x0005e20000000200 */
[----:B---3--:R-:W-:Y:S01]  /*102d0*/  SEL R40, R61, R20, P0 ;  /* 0x000000143d287207 */ /* 0x008fe20000000000 */
[----:B------:R-:W-:Y:S01]  /*102e0*/  IMAD.MOV.U32 R16, RZ, RZ, RZ ;  /* 0x000000ffff107224 */ /* 0x000fe200078e00ff */
[----:B------:R-:W-:Y:S01]  /*102f0*/  SEL R42, R20, R61, P0 ;  /* 0x0000003d142a7207 */ /* 0x000fe20000000000 */
[----:B------:R3:W-:Y:S01]  /*10300*/  STSM.16.M88.4 [R64], R24 ;  /* 0x0000001840007844 */ /* 0x0007e20000000200 */
[----:B----4-:R-:W-:Y:S02]  /*10310*/  SEL R48, R65, R44, P0 ;  /* 0x0000002c41307207 */ /* 0x010fe40000000000 */
[----:B------:R-:W-:Y:S01]  /*10320*/  SEL R37, R81, R46, P0 ;  /* 0x0000002e51257207 */ /* 0x000fe20000000000 */
[----:B------:R3:W-:Y:S01]  /*10330*/  STSM.16.M88.4 [R62], R28 ;  /* 0x0000001c3e007844 */ /* 0x0007e20000000200 */
[----:B------:R-:W-:Y:S01]  /*10340*/  SEL R39, R46, R81, P0 ;  /* 0x000000512e277207 */ /* 0x000fe20000000000 */
[----:B-1----:R-:W1:Y:S01]  /*10350*/  LDC.64 R6, c[0x0][0xc00] ;  /* 0x00030000ff067b82 */ /* 0x002e620000000a00 */
[----:B------:R-:W-:Y:S01]  /*10360*/  SEL R41, R85, R52, P0 ;  /* 0x0000003455297207 */ /* 0x000fe20000000000 */
[----:B------:R3:W-:Y:S01]  /*10370*/  STSM.16.M88.4 [R60], R32 ;  /* 0x000000203c007844 */ /* 0x0007e20000000200 */
[----:B------:R-:W-:-:S02]  /*10380*/  SEL R43, R52, R85, P0 ;  /* 0x00000055342b7207 */ /* 0x000fc40000000000 */
[----:B--2---:R-:W-:Y:S01]  /*10390*/  SEL R50, R44, R65, P0 ;  /* 0x000000412c327207 */ /* 0x004fe20000000000 */
[----:B------:R3:W-:Y:S01]  /*103a0*/  STSM.16.M88.4 [R58], R36 ;  /* 0x000000243a007844 */ /* 0x0007e20000000200 */
[----:B0-----:R-:W-:Y:S02]  /*103b0*/  SEL R49, R89, R54, P0 ;  /* 0x0000003659317207 */ /* 0x001fe40000000000 */
[----:B------:R-:W-:Y:S01]  /*103c0*/  SEL R51, R54, R89, P0 ;  /* 0x0000005936337207 */ /* 0x000fe20000000000 */
[----:B------:R3:W-:Y:S04]  /*103d0*/  STSM.16.M88.4 [R56], R40 ;  /* 0x0000002838007844 */ /* 0x0007e80000000200 */
[----:B------:R3:W-:Y:S01]  /*103e0*/  STSM.16.M88.4 [R17], R48 ;  /* 0x0000003011007844 */ /* 0x0007e20000000200 */
[----:B-1----:R-:W-:Y:S01]  /*103f0*/  IMAD.WIDE R8, R174, 0x4, R6 ;  /* 0x00000004ae087825 */ /* 0x002fe200078e0206 */
[----:B------:R-:W-:Y:S08]  /*10400*/  BAR.SYNC.DEFER_BLOCKING 0x1, 0x100 ;  /* 0x0044000000007b1d */ /* 0x000ff00000010000 */
[----:B------:R-:W0:Y:S01]  /*10410*/  LDC.64 R6, c[0x0][0xc08] ;  /* 0x00030200ff067b82 */ /* 0x000e220000000a00 */
[----:B------:R-:W-:Y:S01]  /*10420*/  IMAD.U32 R10, RZ, RZ, UR4 ;  /* 0x00000004ff0a7e24 */ /* 0x000fe2000f8e00ff */
[----:B------:R3:W5:Y:S01]  /*10430*/  @P2 LDG.E R16, desc[UR40][R8.64] ;  /* 0x0000002808102981 */ /* 0x000762000c1e1900 */
[----:B------:R-:W-:-:S02]  /*10440*/  ISETP.NE.AND P1, PT, R53, 0x1, PT ;  /* 0x000000013500780c */ /* 0x000fc40003f25270 */
[----:B0-----:R-:W-:-:S04]  /*10450*/  ISETP.NE.U32.AND P0, PT, R6, RZ, PT ;  /* 0x000000ff0600720c */ /* 0x001fc80003f05070 */
[----:B------:R-:W-:-:S07]  /*10460*/  ISETP.NE.AND.EX P0, PT, R7, RZ, PT, P0 ;  /* 0x000000ff0700720c */ /* 0x000fce0003f05300 */
[----:B------:R-:W0:Y:S08]  /*10470*/  @P1 LDC R11, c[0x0][0xbec] ;  /* 0x0002fb00ff0b1b82 */ /* 0x000e300000000800 */
[----:B------:R-:W1:Y:S08]  /*10480*/  @P1 LDC R15, c[0x0][0xbf0] ;  /* 0x0002fc00ff0f1b82 */ /* 0x000e700000000800 */
[----:B------:R-:W2:Y:S02]  /*10490*/  @P0 LDC.64 R6, c[0x0][0xc08] ;  /* 0x00030200ff060b82 */ /* 0x000ea40000000a00 */
[----:B--2---:R-:W-:-:S05]  /*104a0*/  @P0 IMAD.WIDE R6, R174, 0x4, R6 ;  /* 0x00000004ae060825 */ /* 0x004fca00078e0206 */
[----:B------:R3:W5:Y:S01]  /*104b0*/  @P0 LDG.E R10, desc[UR40][R6.64] ;  /* 0x00000028060a0981 */ /* 0x000762000c1e1900 */
[----:B01----:R-:W-:Y:S05]  /*104c0*/  @P0 BRA `(.L_x_1262) ;  /* 0x0000000000100947 */ /* 0x003fea0003800000 */
[----:B------:R-:W-:Y:S05]  /*104d0*/  @!P2 BRA `(.L_x_1262) ;  /* 0x00000000000ca947 */ /* 0x000fea0003800000 */
[----:B---3--:R-:W2:Y:S04]  /*104e0*/  LDG.E R7, desc[UR40][R8.64] ;  /* 0x0000002808077981 */ /* 0x008ea8000c1e1900 */
[----:B-----5:R-:W2:Y:S02]  /*104f0*/  LDG.E R10, desc[UR40][R8.64+0x4] ;  /* 0x00000428080a7981 */ /* 0x020ea4000c1e1900 */
[----:B--2---:R-:W-:-:S07]  /*10500*/  IMAD.IADD R10, R10, 0x1, -R7 ;  /* 0x000000010a0a7824 */ /* 0x004fce00078e0a07 */
.L_x_1262:
[----:B---3--:R-:W-:Y:S01]  /*10510*/  SHF.R.S32.HI R48, RZ, 0x1f, R173 ;  /* 0x0000001fff307819 */ /* 0x008fe200000114ad */
[--C-:B------:R-:W-:Y:S01]  /*10520*/  IMAD.IADD R14, R168, 0x1, R19.reuse ;  /* 0x00000001a80e7824 */ /* 0x100fe200078e0213 */
[----:B------:R-:W-:Y:S01]  /*10530*/  ULDC.64 UR4, c[0x0][0xb90] ;  /* 0x0002e40000047ab9 */ /* 0x000fe20000000a00 */
[----:B-----5:R-:W-:Y:S01]  /*10540*/  SHF.R.S32.HI R17, RZ, 0x1f, R16 ;  /* 0x0000001fff117819 */ /* 0x020fe20000011410 */
[----:B------:R-:W-:Y:S01]  /*10550*/  IMAD.IADD R26, R179, 0x1, R19 ;  /* 0x00000001b31a7824 */ /* 0x000fe200078e0213 */
[----:B------:R-:W-:Y:S01]  /*10560*/  SHF.R.S32.HI R20, RZ, 0x1f, R174 ;  /* 0x0000001fff147819 */ /* 0x000fe200000114ae */
[----:B------:R-:W-:Y:S01]  /*10570*/  @P1 IMAD.HI.U32 R8, R14, R11, RZ ;  /* 0x0000000b0e081227 */ /* 0x000fe200078e00ff */
[----:B------:R-:W-:Y:S01]  /*10580*/  SEL R49, R174, RZ, !P2 ;  /* 0x000000ffae317207 */ /* 0x000fe20005000000 */
[----:B------:R-:W0:Y:S01]  /*10590*/  @P1 LDC R55, c[0x0][0xbec] ;  /* 0x0002fb00ff371b82 */ /* 0x000e220000000800 */
[----:B------:R-:W-:Y:S01]  /*105a0*/  SEL R20, R20, RZ, !P2 ;  /* 0x000000ff14147207 */ /* 0x000fe20005000000 */
[----:B------:R-:W-:-:S02]  /*105b0*/  IMAD R6, R48, UR4, RZ ;  /* 0x0000000430067c24 */ /* 0x000fc4000f8e02ff */
[----:B------:R-:W-:Y:S01]  /*105c0*/  IMAD.MOV.U32 R9, RZ, RZ, R14 ;  /* 0x000000ffff097224 */ /* 0x000fe200078e000e */
[----:B------:R-:W-:Y:S01]  /*105d0*/  @P1 SHF.R.U32.HI R9, RZ, R15, R8 ;  /* 0x0000000fff091219 */ /* 0x000fe20000011608 */
[C---:B------:R-:W-:Y:S02]  /*105e0*/  IMAD R13, R173.reuse, UR5, R6 ;  /* 0x00000005ad0d7c24 */ /* 0x040fe4000f8e0206 */
[----:B------:R-:W-:Y:S01]  /*105f0*/  IMAD.WIDE.U32 R6, R173, UR4, R16 ;  /* 0x00000004ad067c25 */ /* 0x000fe2000f8e0010 */
[----:B------:R-:W-:-:S03]  /*10600*/  ULDC.64 UR4, c[0x0][0xb98] ;  /* 0x0002e60000047ab9 */ /* 0x000fc60000000a00 */
[----:B------:R-:W-:Y:S02]  /*10610*/  IMAD R11, R175, 0x40, R169 ;  /* 0x00000040af0b7824 */ /* 0x000fe400078e02a9 */
[----:B------:R-:W-:Y:S01]  /*10620*/  IMAD.IADD R7, R7, 0x1, R13 ;  /* 0x0000000107077824 */ /* 0x000fe200078e020d */
[--C-:B------:R-:W-:Y:S01]  /*10630*/  SHF.R.S32.HI R13, RZ, 0x1f, R9.reuse ;  /* 0x0000001fff0d7819 */ /* 0x100fe20000011409 */
[----:B------:R-:W-:Y:S02]  /*10640*/  IMAD.MOV R12, RZ, RZ, -R9 ;  /* 0x000000ffff0c7224 */ /* 0x000fe400078e0a09 */
[----:B------:R-:W-:-:S04]  /*10650*/  IMAD.WIDE R4, R11, 0x2, R4 ;  /* 0x000000020b047825 */ /* 0x000fc800078e0204 */
[----:B------:R-:W-:Y:S01]  /*10660*/  IMAD R8, R20, UR4, RZ ;  /* 0x0000000414087c24 */ /* 0x000fe2000f8e02ff */
[C---:B------:R-:W-:Y:S01]  /*10670*/  IADD3 R15, P3, R4.reuse, 0x2000, RZ ;  /* 0x00002000040f7810 */ /* 0x040fe20007f7e0ff */
[----:B------:R-:W-:Y:S01]  /*10680*/  IMAD.WIDE.U32 R6, R49, UR4, R6 ;  /* 0x0000000431067c25 */ /* 0x000fe2000f8e0006 */
[C---:B------:R-:W-:Y:S02]  /*10690*/  IADD3 R25, P0, R4.reuse, 0x1000, RZ ;  /* 0x0000100004197810 */ /* 0x040fe40007f1e0ff */
[----:B------:R-:W-:Y:S01]  /*106a0*/  IADD3 R41, P6, R4, 0x4000, RZ ;  /* 0x0000400004297810 */ /* 0x000fe20007fde0ff */
[----:B------:R-:W-:Y:S01]  /*106b0*/  IMAD R11, R53, R12, R14 ;  /* 0x0000000c350b7224 */ /* 0x000fe200078e020e */
[----:B------:R-:W-:Y:S01]  /*106c0*/  IADD3 R6, P2, R9, R6, RZ ;  /* 0x0000000609067210 */ /* 0x000fe20007f5e0ff */
[----:B------:R-:W-:Y:S01]  /*106d0*/  IMAD R12, R49, UR5, R8 ;  /* 0x00000005310c7c24 */ /* 0x000fe2000f8e0208 */
[----:B------:R-:W-:Y:S01]  /*106e0*/  ULDC.64 UR4, c[0x0][0xb88] ;  /* 0x0002e20000047ab9 */ /* 0x000fe20000000a00 */
[----:B------:R-:W-:Y:S01]  /*106f0*/  LOP3.LUT R9, R15, 0x380, RZ, 0xc0, !PT ;  /* 0x000003800f097812 */ /* 0x000fe200078ec0ff */
[----:B------:R-:W-:Y:S01]  /*10700*/  IMAD R51, R10, R53, RZ ;  /* 0x000000350a337224 */ /* 0x000fe200078e02ff */
[----:B------:R-:W-:-:S02]  /*10710*/  SHF.R.S32.HI R8, RZ, 0x1f, R11 ;  /* 0x0000001fff087819 */ /* 0x000fc4000001140b */
[----:B------:R-:W-:Y:S02]  /*10720*/  IADD3.X R7, R13, R7, R12, P2, !PT ;  /* 0x000000070d077210 */ /* 0x000fe400017fe40c */
[----:B------:R-:W-:Y:S01]  /*10730*/  LOP3.LUT R12, R25, 0x380, RZ, 0xc0, !PT ;  /* 0x00000380190c7812 */ /* 0x000fe200078ec0ff */
[----:B------:R-:W-:Y:S01]  /*10740*/  IMAD R14, R8, UR4, RZ ;  /* 0x00000004080e7c24 */ /* 0x000fe2000f8e02ff */
[----:B------:R-:W-:Y:S01]  /*10750*/  SHF.R.U64 R8, R9, 0x3, RZ ;  /* 0x0000000309087819 */ /* 0x000fe200000012ff */
[C---:B------:R-:W-:Y:S01]  /*10760*/  IMAD.WIDE.U32 R6, R11.reuse, UR4, R6 ;  /* 0x000000040b067c25 */ /* 0x040fe2000f8e0006 */
[----:B------:R-:W-:Y:S02]  /*10770*/  IADD3 R9, P2, R4, 0x3000, RZ ;  /* 0x0000300004097810 */ /* 0x000fe40007f5e0ff */
[----:B------:R-:W-:Y:S01]  /*10780*/  SHF.R.U64 R12, R12, 0x3, RZ ;  /* 0x000000030c0c7819 */ /* 0x000fe200000012ff */
[----:B------:R-:W-:Y:S01]  /*10790*/  IMAD R13, R11, UR5, R14 ;  /* 0x000000050b0d7c24 */ /* 0x000fe2000f8e020e */
[----:B------:R-:W-:Y:S01]  /*107a0*/  ULDC.64 UR4, c[0x0][0xb50] ;  /* 0x0002d40000047ab9 */ /* 0x000fe20000000a00 */
[----:B------:R-:W-:-:S02]  /*107b0*/  LOP3.LUT R8, R8, R15, RZ, 0x3c, !PT ;  /* 0x0000000f08087212 */ /* 0x000fc400078e3cff */
[----:B------:R-:W-:Y:S01]  /*107c0*/  IMAD.IADD R11, R7, 0x1, R13 ;  /* 0x00000001070b7824 */ /* 0x000fe200078e020d */
[C---:B------:R-:W-:Y:S01]  /*107d0*/  LEA R14, P4, R6.reuse, UR4, 0x2 ;  /* 0x00000004060e7c11 */ /* 0x040fe2000f8810ff */
[----:B------:R-:W-:Y:S01]  /*107e0*/  IMAD.X R13, RZ, RZ, R5, P0 ;  /* 0x000000ffff0d7224 */ /* 0x000fe200000e0605 */
[----:B------:R-:W-:Y:S02]  /*107f0*/  LOP3.LUT R7, R9, 0x380, RZ, 0xc0, !PT ;  /* 0x0000038009077812 */ /* 0x000fe400078ec0ff */
[----:B------:R-:W-:Y:S01]  /*10800*/  LEA.HI.X R24, R6, UR5, R11, 0x2, P4 ;  /* 0x0000000506187c11 */ /* 0x000fe2000a0f140b */
[----:B------:R-:W-:Y:S01]  /*10810*/  SHFL.IDX PT, R44, R14, RZ, 0x1c1f ;  /* 0x001c1fff0e2c7589 */ /* 0x000fe200000e0000 */
[----:B------:R-:W-:Y:S01]  /*10820*/  LOP3.LUT P0, RZ, R177, 0x3, RZ, 0xc0, !PT ;  /* 0x00000003b1ff7812 */ /* 0x000fe2000780c0ff */
[C---:B------:R-:W-:Y:S01]  /*10830*/  VIADD R11, R26.reuse, 0x8 ;  /* 0x000000081a0b7836 */ /* 0x040fe20000000000 */
[----:B------:R-:W-:Y:S01]  /*10840*/  SHF.R.U64 R6, R7, 0x3, RZ ;  /* 0x0000000307067819 */ /* 0x000fe200000012ff */
[----:B------:R-:W1:Y:S01]  /*10850*/  SHFL.IDX PT, R45, R24, RZ, 0x1c1f ;  /* 0x001c1fff182d7589 */ /* 0x000e6200000e0000 */
[----:B------:R-:W-:Y:S01]  /*10860*/  IMAD.X R7, RZ, RZ, R5, P2 ;  /* 0x000000ffff077224 */ /* 0x000fe200010e0605 */
[-C--:B------:R-:W-:Y:S01]  /*10870*/  ISETP.GE.OR P2, PT, R26, R51.reuse, P0 ;  /* 0x000000331a00720c */ /* 0x080fe20000746670 */
[----:B------:R-:W-:Y:S01]  /*10880*/  ULDC.64 UR4, c[0x0][0xaa0] ;  /* 0x0002a80000047ab9 */ /* 0x000fe20000000a00 */
[----:B------:R-:W-:Y:S01]  /*10890*/  SHFL.IDX PT, R46, R14, 0x1, 0x1c1f ;  /* 0x003c1f000e2e7f89 */ /* 0x000fe200000e0000 */
[----:B------:R-:W-:-:S02]  /*108a0*/  ISETP.GE.OR P0, PT, R11, R51, P0 ;  /* 0x000000330b00720c */ /* 0x000fc40000706670 */
[----:B------:R-:W-:Y:S01]  /*108b0*/  LOP3.LUT R12, R12, R25, RZ, 0x3c, !PT ;  /* 0x000000190c0c7212 */ /* 0x000fe200078e3cff */
[----:B------:R-:W2:Y:S01]  /*108c0*/  SHFL.IDX PT, R47, R24, 0x1, 0x1c1f ;  /* 0x003c1f00182f7f89 */ /* 0x000ea200000e0000 */
[----:B------:R-:W-:Y:S01]  /*108d0*/  IMAD R17, R17, UR4, RZ ;  /* 0x0000000411117c24 */ /* 0x000fe2000f8e02ff */
[----:B------:R-:W-:Y:S01]  /*108e0*/  LOP3.LUT R6, R6, R9, RZ, 0x3c, !PT ;  /* 0x0000000906067212 */ /* 0x000fe200078e3cff */
[----:B------:R-:W-:Y:S01]  /*108f0*/  IMAD.X R9, RZ, RZ, R5, P3 ;  /* 0x000000ffff097224 */ /* 0x000fe200018e0605 */
[C---:B------:R-:W-:Y:S02]  /*10900*/  IADD3 R37, P5, R4.reuse, 0x5000, RZ ;  /* 0x0000500004257810 */ /* 0x040fe40007fbe0ff */
[C---:B------:R-:W-:Y:S02]  /*10910*/  IADD3 R33, P4, R4.reuse, 0x6000, RZ ;  /* 0x0000600004217810 */ /* 0x040fe40007f9e0ff */
[C---:B------:R-:W-:Y:S02]  /*10920*/  LOP3.LUT R25, R4.reuse, 0x380, RZ, 0xc0, !PT ;  /* 0x0000038004197812 */ /* 0x040fe400078ec0ff */
[----:B------:R-:W-:-:S02]  /*10930*/  IADD3 R15, P3, R4, 0x7000, RZ ;  /* 0x00007000040f7810 */ /* 0x000fc40007f7e0ff */
[----:B------:R-:W-:Y:S02]  /*10940*/  LOP3.LUT R40, R41, 0x380, RZ, 0xc0, !PT ;  /* 0x0000038029287812 */ /* 0x000fe400078ec0ff */
[----:B------:R-:W-:Y:S01]  /*10950*/  LOP3.LUT R36, R37, 0x380, RZ, 0xc0, !PT ;  /* 0x0000038025247812 */ /* 0x000fe200078ec0ff */
[----:B------:R-:W-:Y:S01]  /*10960*/  IMAD.X R29, RZ, RZ, R5, P3 ;  /* 0x000000ffff1d7224 */ /* 0x000fe200018e0605 */
[----:B-1----:R1:W-:Y:S01]  /*10970*/  @!P2 ST.E desc[UR40][R44.64], R2 ;  /* 0x000000022c00a985 */ /* 0x0023e2000c101928 */
[----:B------:R-:W-:Y:S02]  /*10980*/  LOP3.LUT R32, R33, 0x380, RZ, 0xc0, !PT ;  /* 0x0000038021207812 */ /* 0x000fe400078ec0ff */
[----:B------:R-:W-:Y:S02]  /*10990*/  SHF.R.U64 R25, R25, 0x3, RZ ;  /* 0x0000000319197819 */ /* 0x000fe400000012ff */
[----:B------:R-:W-:Y:S02]  /*109a0*/  LOP3.LUT R10, R15, 0x380, RZ, 0xc0, !PT ;  /* 0x000003800f0a7812 */ /* 0x000fe400078ec0ff */
[----:B------:R-:W-:Y:S01]  /*109b0*/  SHF.R.U64 R40, R40, 0x3, RZ ;  /* 0x0000000328287819 */ /* 0x000fe200000012ff */
[----:B--2---:R2:W-:Y:S01]  /*109c0*/  @!P0 ST.E desc[UR40][R46.64], R0 ;  /* 0x000000002e008985 */ /* 0x0045e2000c101928 */
[----:B------:R-:W-:-:S02]  /*109d0*/  SHF.R.U64 R36, R36, 0x3, RZ ;  /* 0x0000000324247819 */ /* 0x000fc400000012ff */
[----:B------:R-:W-:Y:S01]  /*109e0*/  SHF.R.U64 R32, R32, 0x3, RZ ;  /* 0x0000000320207819 */ /* 0x000fe200000012ff */
[----:B-1----:R-:W-:Y:S01]  /*109f0*/  IMAD R45, R16, UR5, R17 ;  /* 0x00000005102d7c24 */ /* 0x002fe2000f8e0211 */
[----:B------:R-:W-:Y:S02]  /*10a00*/  LOP3.LUT R24, R25, R4, RZ, 0x3c, !PT ;  /* 0x0000000419187212 */ /* 0x000fe400078e3cff */
[----:B------:R-:W-:Y:S01]  /*10a10*/  LOP3.LUT R40, R40, R41, RZ, 0x3c, !PT ;  /* 0x0000002928287212 */ /* 0x000fe200078e3cff */
[----:B--2---:R-:W1:Y:S01]  /*10a20*/  @P1 LDC R47, c[0x0][0xbf0] ;  /* 0x0002fc00ff2f1b82 */ /* 0x004e620000000800 */
[----:B------:R-:W-:Y:S01]  /*10a30*/  IMAD.WIDE.U32 R16, R16, UR4, RZ ;  /* 0x0000000410107c25 */ /* 0x000fe2000f8e00ff */
[----:B------:R-:W-:Y:S01]  /*10a40*/  ULDC.64 UR4, c[0x0][0xae8] ;  /* 0x0002ba0000047ab9 */ /* 0x000fe20000000a00 */
[----:B------:R-:W-:Y:S02]  /*10a50*/  SHF.R.U64 R4, R10, 0x3, RZ ;  /* 0x000000030a047819 */ /* 0x000fe400000012ff */
[----:B------:R-:W-:Y:S01]  /*10a60*/  IMAD R0, R172, 0x20, R175 ;  /* 0x00000020ac007824 */ /* 0x000fe200078e02af */
[----:B------:R-:W-:Y:S01]  /*10a70*/  LOP3.LUT R36, R36, R37, RZ, 0x3c, !PT ;  /* 0x0000002524247212 */ /* 0x000fe200078e3cff */
[----:B------:R-:W-:Y:S01]  /*10a80*/  IMAD.IADD R17, R17, 0x1, R45 ;  /* 0x0000000111117824 */ /* 0x000fe200078e022d */
[----:B------:R-:W-:Y:S01]  /*10a90*/  LOP3.LUT R32, R32, R33, RZ, 0x3c, !PT ;  /* 0x0000002120207212 */ /* 0x000fe200078e3cff */
[----:B------:R-:W-:Y:S01]  /*10aa0*/  IMAD R2, R48, UR4, RZ ;  /* 0x0000000430027c24 */ /* 0x000fe2000f8e02ff */
[----:B------:R-:W-:Y:S01]  /*10ab0*/  LOP3.LUT R28, R4, R15, RZ, 0x3c, !PT ;  /* 0x0000000f041c7212 */ /* 0x000fe200078e3cff */
[----:B------:R-:W-:Y:S01]  /*10ac0*/  IMAD.IADD R44, R19, 0x1, R0 ;  /* 0x00000001132c7824 */ /* 0x000fe200078e0200 */
[----:B------:R-:W5:Y:S01]  /*10ad0*/  LD.E.128 R12, desc[UR40][R12.64] ;  /* 0x000000280c0c7980 */ /* 0x000f62000c101d00 */
[----:B------:R-:W-:-:S02]  /*10ae0*/  IMAD R45, R173, UR5, R2 ;  /* 0x00000005ad2d7c24 */ /* 0x000fc4000f8e0202 */
[----:B------:R-:W-:Y:S01]  /*10af0*/  IMAD.WIDE.U32 R16, R173, UR4, R16 ;  /* 0x00000004ad107c25 */ /* 0x000fe2000f8e0010 */
[----:B------:R-:W-:Y:S01]  /*10b00*/  ULDC.64 UR4, c[0x0][0xaf0] ;  /* 0x0002bc0000047ab9 */ /* 0x000fe20000000a00 */
[----:B------:R-:W5:Y:S02]  /*10b10*/  LD.E.128 R8, desc[UR40][R8.64] ;  /* 0x0000002808087980 */ /* 0x000f64000c101d00 */
[----:B0-----:R-:W-:Y:S02]  /*10b20*/  @P1 IMAD.HI.U32 R0, R44, R55, RZ ;  /* 0x000000372c001227 */ /* 0x001fe400078e00ff */
[----:B------:R-:W5:Y:S02]  /*10b30*/  LD.E.128 R28, desc[UR40][R28.64] ;  /* 0x000000281c1c7980 */ /* 0x000f64000c101d00 */
[----:B------:R-:W-:Y:S02]  /*10b40*/  IMAD.IADD R17, R17, 0x1, R45 ;  /* 0x0000000111117824 */ /* 0x000fe400078e022d */
[----:B------:R-:W-:Y:S01]  /*10b50*/  IMAD.MOV.U32 R45, RZ, RZ, R44 ;  /* 0x000000ffff2d7224 */ /* 0x000fe200078e002c */
[----:B-1----:R-:W-:Y:S01]  /*10b60*/  @P1 SHF.R.U32.HI R45, RZ, R47, R0 ;  /* 0x0000002fff2d1219 */ /* 0x002fe20000011600 */
[----:B------:R-:W-:-:S02]  /*10b70*/  IMAD R2, R20, UR4, RZ ;  /* 0x0000000414027c24 */ /* 0x000fc4000f8e02ff */
[----:B------:R-:W-:Y:S01]  /*10b80*/  IMAD.WIDE.U32 R16, R49, UR4, R16 ;  /* 0x0000000431107c25 */ /* 0x000fe2000f8e0010 */
[----:B------:R-:W-:-:S03]  /*10b90*/  SHF.R.S32.HI R0, RZ, 0x1f, R45 ;  /* 0x0000001fff007819 */ /* 0x000fc6000001142d */
[----:B------:R-:W-:Y:S01]  /*10ba0*/  IMAD R47, R49, UR5, R2 ;  /* 0x00000005312f7c24 */ /* 0x000fe2000f8e0202 */
[----:B------:R-:W-:Y:S01]  /*10bb0*/  ULDC.64 UR4, c[0x0][0xae0] ;  /* 0x0002b80000047ab9 */ /* 0x000fe20000000a00 */
[----:B------:R-:W-:Y:S02]  /*10bc0*/  IMAD.MOV R2, RZ, RZ, -R45 ;  /* 0x000000ffff027224 */ /* 0x000fe400078e0a2d */
[--C-:B------:R-:W-:Y:S02]  /*10bd0*/  IMAD.X R41, RZ, RZ, R5.reuse, P6 ;  /* 0x000000ffff297224 */ /* 0x100fe400030e0605 */
[--C-:B------:R-:W-:Y:S02]  /*10be0*/  IMAD.X R37, RZ, RZ, R5.reuse, P5 ;  /* 0x000000ffff257224 */ /* 0x100fe400028e0605 */
[--C-:B------:R-:W-:Y:S02]  /*10bf0*/  IMAD.X R33, RZ, RZ, R5.reuse, P4 ;  /* 0x000000ffff217224 */ /* 0x100fe400020e0605 */
[----:B------:R-:W-:Y:S01]  /*10c00*/  IMAD.MOV.U32 R25, RZ, RZ, R5 ;  /* 0x000000ffff197224 */ /* 0x000fe200078e0005 */
[----:B------:R-:W5:Y:S01]  /*10c10*/  LD.E.128 R40, desc[UR40][R40.64] ;  /* 0x0000002828287980 */ /* 0x000f62000c101d00 */
[----:B------:R-:W-:-:S02]  /*10c20*/  IMAD.IADD R17, R17, 0x1, R47 ;  /* 0x0000000111117824 */ /* 0x000fc400078e022f */
[----:B------:R-:W-:Y:S01]  /*10c30*/  IMAD R0, R0, UR4, RZ ;  /* 0x0000000400007c24 */ /* 0x000fe2000f8e02ff */
[----:B------:R-:W5:Y:S01]  /*10c40*/  LD.E.128 R4, desc[UR40][R6.64] ;  /* 0x0000002806047980 */ /* 0x000f62000c101d00 */
[----:B------:R-:W-:Y:S02]  /*10c50*/  IMAD R47, R53, R2, R44 ;  /* 0x00000002352f7224 */ /* 0x000fe400078e022c */
[C---:B------:R-:W-:Y:S01]  /*10c60*/  IMAD R49, R45.reuse, UR5, R0 ;  /* 0x000000052d317c24 */ /* 0x040fe2000f8e0200 */
[----:B------:R-:W5:Y:S01]  /*10c70*/  LD.E.128 R24, desc[UR40][R24.64] ;  /* 0x0000002818187980 */ /* 0x000f62000c101d00 */
[----:B------:R-:W-:Y:S01]  /*10c80*/  IMAD.WIDE.U32 R16, R45, UR4, R16 ;  /* 0x000000042d107c25 */ /* 0x000fe2000f8e0010 */
[----:B------:R-:W-:Y:S01]  /*10c90*/  SHF.R.S32.HI R0, RZ, 0x1f, R47 ;  /* 0x0000001fff007819 */ /* 0x000fe2000001142f */
[----:B------:R-:W-:Y:S01]  /*10ca0*/  ULDC.64 UR4, c[0x0][0xad8] ;  /* 0x0002b60000047ab9 */ /* 0x000fe20000000a00 */
[----:B------:R-:W5:Y:S04]  /*10cb0*/  LD.E.128 R36, desc[UR40][R36.64] ;  /* 0x0000002824247980 */ /* 0x000f68000c101d00 */
[----:B------:R-:W5:Y:S01]  /*10cc0*/  LD.E.128 R32, desc[UR40][R32.64] ;  /* 0x0000002820207980 */ /* 0x000f62000c101d00 */
[----:B------:R-:W-:Y:S01]  /*10cd0*/  @!PT LDS RZ, [RZ] ;  /* 0x00000000fffff984 */ /* 0x000fe20000000800 */
[----:B------:R-:W-:Y:S01]  /*10ce0*/  @!PT LDS RZ, [RZ] ;  /* 0x00000000fffff984 */ /* 0x000fe20000000800 */
[----:B------:R-:W-:Y:S01]  /*10cf0*/  @!PT LDS RZ, [RZ] ;  /* 0x00000000fffff984 */ /* 0x000fe20000000800 */
[----:B------:R-:W-:Y:S01]  /*10d00*/  @!PT LDS RZ, [RZ] ;  /* 0x00000000fffff984 */ /* 0x000fe20000000800 */
[----:B------:R0:W-:Y:S06]  /*10d10*/  MEMBAR.ALL.CTA ;  /* 0x0000000000007992 */ /* 0x0001ec0000008000 */
[----:B0-----:R-:W0:Y:S01]  /*10d20*/  FENCE.VIEW.ASYNC.S ;  /* 0x00000000000073c6 */ /* 0x001e220000000000 */
[----:B------:R-:W-:-:S02]  /*10d30*/  IMAD.IADD R17, R17, 0x1, R49 ;  /* 0x0000000111117824 */ /* 0x000fc400078e0231 */
[----:B------:R-:W-:Y:S02]  /*10d40*/  IMAD R2, R0, UR4, RZ ;  /* 0x0000000400027c24 */ /* 0x000fe4000f8e02ff */
[----:B------:R-:W-:Y:S02]  /*10d50*/  IMAD.IADD R44, R175, 0x1, R19 ;  /* 0x00000001af2c7824 */ /* 0x000fe400078e0213 */
[C---:B------:R-:W-:Y:S02]  /*10d60*/  IMAD R19, R47.reuse, UR5, R2 ;  /* 0x000000052f137c24 */ /* 0x040fe4000f8e0202 */
[----:B------:R-:W-:Y:S01]  /*10d70*/  IMAD.WIDE.U32 R16, R47, UR4, R16 ;  /* 0x000000042f107c25 */ /* 0x000fe2000f8e0010 */
[C---:B------:R-:W-:Y:S01]  /*10d80*/  ISETP.GE.AND P2, PT, R44.reuse, R51, PT ;  /* 0x000000332c00720c */ /* 0x040fe20003f46270 */
[----:B------:R-:W-:Y:S02]  /*10d90*/  ULDC.64 UR4, c[0x0][0xa80] ;  /* 0x0002a00000047ab9 */ /* 0x000fe40000000a00 */
[----:B------:R-:W-:-:S02]  /*10da0*/  VIADD R0, R44, 0x20 ;  /* 0x000000202c007836 */ /* 0x000fc40000000000 */
[----:B------:R-:W-:Y:S01]  /*10db0*/  IMAD.IADD R17, R17, 0x1, R19 ;  /* 0x0000000111117824 */ /* 0x000fe200078e0213 */
[----:B------:R-:W-:Y:S01]  /*10dc0*/  LEA R19, P3, R16, UR4, 0x1 ;  /* 0x0000000410137c11 */ /* 0x000fe2000f8608ff */
[----:B------:R-:W-:Y:S01]  /*10dd0*/  VIADD R3, R3, 0x22820 ;  /* 0x0002282003037836 */ /* 0x000fe20000000000 */
[-C--:B------:R-:W-:Y:S01]  /*10de0*/  ISETP.GE.AND P0, PT, R0, R51.reuse, PT ;  /* 0x000000330000720c */ /* 0x080fe20003f06270 */
[----:B------:R-:W-:Y:S01]  /*10df0*/  VIADD R0, R44, 0x40 ;  /* 0x000000402c007836 */ /* 0x000fe20000000000 */
[----:B------:R-:W-:Y:S02]  /*10e00*/  LEA.HI.X R20, R16, UR5, R17, 0x1, P3 ;  /* 0x0000000510147c11 */ /* 0x000fe400098f0c11 */
[----:B------:R-:W-:Y:S01]  /*10e10*/  PRMT R3, RZ, 0x654, R3 ;  /* 0x00000654ff037816 */ /* 0x000fe20000000003 */
[----:B0-----:R0:W1:Y:S01]  /*10e20*/  SHFL.IDX PT, R16, R19, RZ, 0x181f ;  /* 0x00181fff13107589 */ /* 0x00106200000e0000 */
[----:B------:R-:W-:Y:S01]  /*10e30*/  ISETP.GE.AND P1, PT, R0, R51, PT ;  /* 0x000000330000720c */ /* 0x000fe20003f26270 */
[----:B------:R-:W-:Y:S01]  /*10e40*/  BSSY B1, `(.L_x_1263) ;  /* 0x000000d000017945 */ /* 0x000fe20003800000 */
[----:B------:R0:W-:Y:S01]  /*10e50*/  SYNCS.ARRIVE.TRANS64.RED.A1T0 RZ, [R3+URZ], RZ ;  /* 0x000000ff03ff79a7 */ /* 0x0001e2000810043f */
[----:B------:R0:W2:Y:S02]  /*10e60*/  SHFL.IDX PT, R0, R20, RZ, 0x181f ;  /* 0x00181fff14007589 */ /* 0x0000a400000e0000 */
[----:B------:R-:W-:Y:S08]  /*10e70*/  @P2 BRA `(.L_x_1264) ;  /* 0x0000000000242947 */ /* 0x000ff00003800000 */
[----:B------:R-:W-:Y:S02]  /*10e80*/  ULDC UR4, c[0x0][0xac8] ;  /* 0x0002b20000047ab9 */ /* 0x000fe40000000800 */
[----:B------:R-:W-:Y:S02]  /*10e90*/  ISETP.GE.AND P2, PT, R169, UR4, PT ;  /* 0x00000004a9007c0c */ /* 0x000fe4000bf46270 */
[----:B------:R-:W-:-:S11]  /*10ea0*/  ISETP.GE.AND P3, PT, R171, UR4, PT ;  /* 0x00000004ab007c0c */ /* 0x000fd6000bf66270 */
[-C--:B-1----:R-:W-:Y:S02]  /*10eb0*/  @!P2 LEA R2, P4, R169, R16.reuse, 0x1 ;  /* 0x00000010a902a211 */ /* 0x082fe400078808ff */
[----:B------:R-:W-:Y:S02]  /*10ec0*/  @!P3 LEA R16, P5, R171, R16, 0x1 ;  /* 0x00000010ab10b211 */ /* 0x000fe400078a08ff */
[-C--:B0-2---:R-:W-:Y:S02]  /*10ed0*/  @!P2 LEA.HI.X R3, R169, R0.reuse, R182, 0x1, P4 ;  /* 0x00000000a903a211 */ /* 0x085fe400020f0cb6 */
[----:B------:R-:W-:-:S03]  /*10ee0*/  @!P3 LEA.HI.X R17, R171, R0, R181, 0x1, P5 ;  /* 0x00000000ab11b211 */ /* 0x000fc600028f0cb5 */
[----:B-----5:R3:W-:Y:S04]  /*10ef0*/  @!P2 ST.E.128 desc[UR40][R2.64], R24 ;  /* 0x000000180200a985 */ /* 0x0207e8000c101d28 */
[----:B------:R3:W-:Y:S02]  /*10f00*/  @!P3 ST.E.128 desc[UR40][R16.64], R40 ;  /* 0x000000281000b985 */ /* 0x0007e4000c101d28 */
.L_x_1264:
[----:B------:R-:W-:Y:S05]  /*10f10*/  BSYNC B1 ;  /* 0x0000000000017941 */ /* 0x000fea0003800000 */
.L_x_1263:
[----:B--2---:R2:W4:Y:S01]  /*10f20*/  SHFL.IDX PT, R0, R20, 0x1, 0x181f ;  /* 0x00381f0014007f89 */ /* 0x00452200000e0000 */
[----:B------:R-:W-:Y:S03]  /*10f30*/  BSSY B1, `(.L_x_1265) ;  /* 0x000000c000017945 */ /* 0x000fe60003800000 */
[----:B-1-3--:R2:W1:Y:S01]  /*10f40*/  SHFL.IDX PT, R16, R19, 0x1, 0x181f ;  /* 0x00381f0013107f89 */ /* 0x00a46200000e0000 */
[----:B------:R-:W-:Y:S05]  /*10f50*/  @P0 BRA `(.L_x_1266) ;  /* 0x0000000000240947 */ /* 0x000fea0003800000 */
[----:B------:R-:W-:Y:S02]  /*10f60*/  ULDC UR4, c[0x0][0xac8] ;  /* 0x0002b20000047ab9 */ /* 0x000fe40000000800 */
[----:B------:R-:W-:Y:S02]  /*10f70*/  ISETP.GE.AND P3, PT, R169, UR4, PT ;  /* 0x00000004a9007c0c */ /* 0x000fe4000bf66270 */
[----:B------:R-:W-:-:S11]  /*10f80*/  ISETP.GE.AND P4, PT, R171, UR4, PT ;  /* 0x00000004ab007c0c */ /* 0x000fd6000bf86270 */
[-C--:B-1----:R-:W-:Y:S02]  /*10f90*/  @!P3 LEA R2, P0, R169, R16.reuse, 0x1 ;  /* 0x00000010a902b211 */ /* 0x082fe400078008ff */
[----:B------:R-:W-:Y:S02]  /*10fa0*/  @!P4 LEA R16, P2, R171, R16, 0x1 ;  /* 0x00000010ab10c211 */ /* 0x000fe400078408ff */
[-C--:B0---4-:R-:W-:Y:S02]  /*10fb0*/  @!P3 LEA.HI.X R3, R169, R0.reuse, R182, 0x1, P0 ;  /* 0x00000000a903b211 */ /* 0x091fe400000f0cb6 */
[----:B------:R-:W-:-:S03]  /*10fc0*/  @!P4 LEA.HI.X R17, R171, R0, R181, 0x1, P2 ;  /* 0x00000000ab11c211 */ /* 0x000fc600010f0cb5 */
[----:B-----5:R3:W-:Y:S04]  /*10fd0*/  @!P3 ST.E.128 desc[UR40][R2.64], R12 ;  /* 0x0000000c0200b985 */ /* 0x0207e8000c101d28 */
[----:B------:R3:W-:Y:S02]  /*10fe0*/  @!P4 ST.E.128 desc[UR40][R16.64], R36 ;  /* 0x000000241000c985 */ /* 0x0007e4000c101d28 */
.L_x_1266:
[----:B------:R-:W-:Y:S05]  /*10ff0*/  BSYNC B1 ;  /* 0x0000000000017941 */ /* 0x000fea0003800000 */
.L_x_1265:
[----:B----4-:R4:W0:Y:S01]  /*11000*/  SHFL.IDX PT, R0, R20, 0x2, 0x181f ;  /* 0x00581f0014007f89 */ /* 0x01082200000e0000 */
[----:B------:R-:W-:Y:S03]  /*11010*/  BSSY B1, `(.L_x_1267) ;  /* 0x000000c000017945 */ /* 0x000fe60003800000 */
[----:B---3-5:R4:W3:Y:S01]  /*11020*/  SHFL.IDX PT, R12, R19, 0x2, 0x181f ;  /* 0x00581f00130c7f89 */ /* 0x0288e200000e0000 */
[----:B------:R-:W-:Y:S05]  /*11030*/  @P1 BRA `(.L_x_1268) ;  /* 0x0000000000241947 */ /* 0x000fea0003800000 */
[----:B------:R-:W-:Y:S02]  /*11040*/  ULDC UR4, c[0x0][0xac8] ;  /* 0x0002b20000047ab9 */ /* 0x000fe40000000800 */
[----:B------:R-:W-:Y:S02]  /*11050*/  ISETP.GE.AND P2, PT, R169, UR4, PT ;  /* 0x00000004a9007c0c */ /* 0x000fe4000bf46270 */
[----:B------:R-:W-:-:S11]  /*11060*/  ISETP.GE.AND P3, PT, R171, UR4, PT ;  /* 0x00000004ab007c0c */ /* 0x000fd6000bf66270 */
[-C--:B---3--:R-:W-:Y:S02]  /*11070*/  @!P2 LEA R2, P0, R169, R12.reuse, 0x1 ;  /* 0x0000000ca902a211 */ /* 0x088fe400078008ff */
[----:B------:R-:W-:Y:S02]  /*11080*/  @!P3 LEA R12, P1, R171, R12, 0x1 ;  /* 0x0000000cab0cb211 */ /* 0x000fe400078208ff */
[-C--:B0-----:R-:W-:Y:S02]  /*11090*/  @!P2 LEA.HI.X R3, R169, R0.reuse, R182, 0x1, P0 ;  /* 0x00000000a903a211 */ /* 0x081fe400000f0cb6 */
[----:B------:R-:W-:-:S03]  /*110a0*/  @!P3 LEA.HI.X R13, R171, R0, R181, 0x1, P1 ;  /* 0x00000000ab0db211 */ /* 0x000fc600008f0cb5 */
[----:B------:R0:W-:Y:S04]  /*110b0*/  @!P2 ST.E.128 desc[UR40][R2.64], R8 ;  /* 0x000000080200a985 */ /* 0x0001e8000c101d28 */
[----:B------:R0:W-:Y:S02]  /*110c0*/  @!P3 ST.E.128 desc[UR40][R12.64], R32 ;  /* 0x000000200c00b985 */ /* 0x0001e4000c101d28 */
.L_x_1268:
[----:B------:R-:W-:Y:S05]  /*110d0*/  BSYNC B1 ;  /* 0x0000000000017941 */ /* 0x000fea0003800000 */
.L_x_1267:
[----:B0-----:R-:W-:Y:S01]  /*110e0*/  VIADD R0, R44, 0x60 ;  /* 0x000000602c007836 */ /* 0x001fe20000000000 */
[----:B--2-4-:R-:W0:Y:S04]  /*110f0*/  SHFL.IDX PT, R20, R20, 0x3, 0x181f ;  /* 0x00781f0014147f89 */ /* 0x014e2800000e0000 */
[----:B------:R-:W-:Y:S01]  /*11100*/  ISETP.GE.AND P0, PT, R0, R51, PT ;  /* 0x000000330000720c */ /* 0x000fe20003f06270 */
[----:B------:R2:W4:-:S12]  /*11110*/  SHFL.IDX PT, R8, R19, 0x3, 0x181f ;  /* 0x00781f0013087f89 */ /* 0x00051800000e0000 */
[----:B--2---:R-:W-:Y:S05]  /*11120*/  @P0 BRA `(.L_x_1269) ;  /* 0x0000000800dc0947 */ /* 0x004fea0003800000 */
[----:B------:R-:W-:Y:S02]  /*11130*/  ULDC UR4, c[0x0][0xac8] ;  /* 0x0002b20000047ab9 */ /* 0x000fe40000000800 */
[----:B------:R-:W-:-:S13]  /*11140*/  ISETP.GE.AND P1, PT, R169, UR4, PT ;  /* 0x00000004a9007c0c */ /* 0x000fda000bf26270 */
[----:B----4-:R-:W-:-:S04]  /*11150*/  @!P1 LEA R2, P0, R169, R8, 0x1 ;  /* 0x00000008a9029211 */ /* 0x010fc800078008ff */
[----:B0-----:R-:W-:Y:S02]  /*11160*/  @!P1 LEA.HI.X R3, R169, R20, R182, 0x1, P0 ;  /* 0x00000014a9039211 */ /* 0x001fe400000f0cb6 */
[----:B------:R-:W-:-:S03]  /*11170*/  ISETP.GE.AND P0, PT, R171, UR4, PT ;  /* 0x00000004ab007c0c */ /* 0x000fc6000bf06270 */
[----:B------:R2:W-:Y:S10]  /*11180*/  @!P1 ST.E.128 desc[UR40][R2.64], R4 ;  /* 0x0000000402009985 */ /* 0x0005f4000c101d28 */
[----:B------:R-:W-:Y:S05]  /*11190*/  @P0 BRA `(.L_x_1269) ;  /* 0x0000000800c00947 */ /* 0x000fea0003800000 */
[----:B--2---:R-:W-:-:S04]  /*111a0*/  LEA R2, P0, R171, R8, 0x1 ;  /* 0x00000008ab027211 */ /* 0x004fc800078008ff */
[----:B------:R-:W-:-:S05]  /*111b0*/  LEA.HI.X R3, R171, R20, R181, 0x1, P0 ;  /* 0x00000014ab037211 */ /* 0x000fca00000f0cb5 */
[----:B------:R0:W-:Y:S01]  /*111c0*/  ST.E.128 desc[UR40][R2.64], R28 ;  /* 0x0000001c02007985 */ /* 0x0001e2000c101d28 */
[----:B------:R-:W-:Y:S05]  /*111d0*/  BRA `(.L_x_1269) ;  /* 0x0000000800b07947 */ /* 0x000fea0003800000 */
.L_x_1261:
[----:B------:R-:W2:Y:S08]  /*111e0*/  LDC.64 R4, c[0x0][0xc00] ;  /* 0x00030000ff047b82 */ /* 0x000eb00000000a00 */
[----:B0-----:R-:W0:Y:S01]  /*111f0*/  LDC.64 R2, c[0x0][0xc00] ;  /* 0x00030000ff027b82 */ /* 0x001e220000000a00 */
[----:B------:R-:W-:Y:S01]  /*11200*/  ULDC UR4, c[0x0][0xa88] ;  /* 0x0002a20000047ab9 */ /* 0x000fe20000000800 */
[----:B------:R-:W-:-:S06]  /*11210*/  IMAD.MOV.U32 R6, RZ, RZ, RZ ;  /* 0x000000ffff067224 */ /* 0x000fcc00078e00ff */
[----:B------:R-:W3:Y:S01]  /*11220*/  LDC R17, c[0x0][0xbe8] ;  /* 0x0002fa00ff117b82 */ /* 0x000ee20000000800 */
[----:B--2---:R-:W-:-:S04]  /*11230*/  ISETP.NE.U32.AND P0, PT, R4, RZ, PT ;  /* 0x000000ff0400720c */ /* 0x004fc80003f05070 */
[----:B------:R-:W-:-:S03]  /*11240*/  ISETP.NE.AND.EX P0, PT, R5, RZ, PT, P0 ;  /* 0x000000ff0500720c */ /* 0x000fc60003f05300 */
[----:B------:R-:W2:Y:S01]  /*11250*/  LDC.64 R4, c[0x0][0xc08] ;  /* 0x00030200ff047b82 */ /* 0x000ea20000000a00 */
[----:B0-----:R-:W-:-:S04]  /*11260*/  IMAD.WIDE R2, R174, 0x4, R2 ;  /* 0x00000004ae027825 */ /* 0x001fc800078e0202 */
[----:B------:R-:W-:-:S05]  /*11270*/  IMAD.U32 R0, RZ, RZ, UR4 ;  /* 0x00000004ff007e24 */ /* 0x000fca000f8e00ff */
[----:B------:R0:W5:Y:S01]  /*11280*/  @P0 LDG.E R6, desc[UR40][R2.64] ;  /* 0x0000002802060981 */ /* 0x000162000c1e1900 */
[----:B--2---:R-:W-:-:S04]  /*11290*/  ISETP.NE.U32.AND P1, PT, R4, RZ, PT ;  /* 0x000000ff0400720c */ /* 0x004fc80003f25070 */
[----:B------:R-:W-:-:S13]  /*112a0*/  ISETP.NE.AND.EX P1, PT, R5, RZ, PT, P1 ;  /* 0x000000ff0500720c */ /* 0x000fda0003f25310 */
[----:B------:R-:W2:Y:S02]  /*112b0*/  @P1 LDC.64 R4, c[0x0][0xc08] ;  /* 0x00030200ff041b82 */ /* 0x000ea40000000a00 */
[----:B--2---:R-:W-:-:S05]  /*112c0*/  @P1 IMAD.WIDE R4, R174, 0x4, R4 ;  /* 0x00000004ae041825 */ /* 0x004fca00078e0204 */
[----:B------:R0:W5:Y:S01]  /*112d0*/  @P1 LDG.E R0, desc[UR40][R4.64] ;  /* 0x0000002804001981 */ /* 0x000162000c1e1900 */
[----:B---3--:R-:W-:Y:S02]  /*112e0*/  ISETP.NE.AND P2, PT, R17, 0x1, PT ;  /* 0x000000011100780c */ /* 0x008fe40003f45270 */
[----:B------:R-:W-:Y:S02]  /*112f0*/  ISETP.GE.AND P3, PT, R183, 0x80, PT ;  /* 0x00000080b700780c */ /* 0x000fe40003f66270 */
[----:B------:R-:W-:-:S09]  /*11300*/  SHF.R.S32.HI R7, RZ, 0x1f, R174 ;  /* 0x0000001fff077819 */ /* 0x000fd200000114ae */
[----:B------:R-:W2:Y:S08]  /*11310*/  @P2 LDC R16, c[0x0][0xbec] ;  /* 0x0002fb00ff102b82 */ /* 0x000eb00000000800 */
[----:B------:R-:W3:Y:S01]  /*11320*/  @P2 LDC R25, c[0x0][0xbf0] ;  /* 0x0002fc00ff192b82 */ /* 0x000ee20000000800 */
[----:B0-----:R-:W-:Y:S05]  /*11330*/  @P1 BRA `(.L_x_1270) ;  /* 0x0000000000101947 */ /* 0x001fea0003800000 */
[----:B------:R-:W-:Y:S05]  /*11340*/  @!P0 BRA `(.L_x_1270) ;  /* 0x00000000000c8947 */ /* 0x000fea0003800000 */
[----:B------:R-:W4:Y:S04]  /*11350*/  LDG.E R5, desc[UR40][R2.64] ;  /* 0x0000002802057981 */ /* 0x000f28000c1e1900 */
[----:B-----5:R-:W4:Y:S02]  /*11360*/  LDG.E R0, desc[UR40][R2.64+0x4] ;  /* 0x0000042802007981 */ /* 0x020f24000c1e1900 */
[----:B----4-:R-:W-:-:S07]  /*11370*/  IMAD.IADD R0, R0, 0x1, -R5 ;  /* 0x0000000100007824 */ /* 0x010fce00078e0a05 */
.L_x_1270:
[----:B------:R-:W-:Y:S01]  /*11380*/  BSSY B1, `(.L_x_1271) ;  /* 0x000002d000017945 */ /* 0x000fe20003800000 */
[----:B------:R-:W-:Y:S02]  /*11390*/  SHF.R.S32.HI R10, RZ, 0x1f, R173 ;  /* 0x0000001fff0a7819 */ /* 0x000fe400000114ad */
[----:B------:R-:W-:Y:S02]  /*113a0*/  SEL R13, R174, RZ, !P0 ;  /* 0x000000ffae0d7207 */ /* 0x000fe40004000000 */
[----:B------:R-:W-:Y:S02]  /*113b0*/  SEL R12, R7, RZ, !P0 ;  /* 0x000000ff070c7207 */ /* 0x000fe40004000000 */
[----:B-----5:R-:W-:Y:S01]  /*113c0*/  SHF.R.S32.HI R11, RZ, 0x1f, R6 ;  /* 0x0000001fff0b7819 */ /* 0x020fe20000011406 */
[----:B------:R-:W-:Y:S06]  /*113d0*/  @P3 BRA `(.L_x_1272) ;  /* 0x00000000009c3947 */ /* 0x000fec0003800000 */
[----:B------:R-:W0:Y:S01]  /*113e0*/  S2R R3, SR_TID.X ;  /* 0x0000000000037919 */ /* 0x000e220000002100 */
[----:B------:R-:W4:Y:S02]  /*113f0*/  LDC R14, c[0x0][0xbe8] ;  /* 0x0002fa00ff0e7b82 */ /* 0x000f240000000800 */
[----:B----4-:R-:W-:Y:S01]  /*11400*/  IMAD R2, R0, R14, RZ ;  /* 0x0000000e00027224 */ /* 0x010fe200078e02ff */
[----:B0-----:R-:W-:-:S04]  /*11410*/  IADD3 R9, R19, -0x80, R3 ;  /* 0xffffff8013097810 */ /* 0x001fc80007ffe003 */
[----:B------:R-:W-:-:S13]  /*11420*/  ISETP.GE.AND P0, PT, R9, R2, PT ;  /* 0x000000020900720c */ /* 0x000fda0003f06270 */
[----:B------:R-:W-:Y:S05]  /*11430*/  @P0 BRA `(.L_x_1272) ;  /* 0x0000000000840947 */ /* 0x000fea0003800000 */
[----:B------:R-:W-:Y:S01]  /*11440*/  ISETP.NE.AND P0, PT, R14, 0x1, PT ;  /* 0x000000010e00780c */ /* 0x000fe20003f05270 */
[----:B------:R-:W-:Y:S01]  /*11450*/  ULDC.64 UR4, c[0x0][0xb90] ;  /* 0x0002e40000047ab9 */ /* 0x000fe20000000a00 */
[----:B------:R-:W-:Y:S02]  /*11460*/  IMAD.MOV.U32 R2, RZ, RZ, R6 ;  /* 0x000000ffff027224 */ /* 0x000fe400078e0006 */
[----:B------:R-:W-:Y:S02]  /*11470*/  IMAD R8, R10, UR4, RZ ;  /* 0x000000040a087c24 */ /* 0x000fe4000f8e02ff */
[----:B------:R-:W-:Y:S02]  /*11480*/  IMAD.MOV.U32 R3, RZ, RZ, R11 ;  /* 0x000000ffff037224 */ /* 0x000fe400078e000b */
[----:B------:R-:W-:Y:S02]  /*11490*/  IMAD.MOV.U32 R5, RZ, RZ, R9 ;  /* 0x000000ffff057224 */ /* 0x000fe400078e0009 */
[----:B------:R-:W-:-:S03]  /*114a0*/  IMAD.WIDE.U32 R2, R173, UR4, R2 ;  /* 0x00000004ad027c25 */ /* 0x000fc6000f8e0002 */
[----:B------:R-:W0:Y:S01]  /*114b0*/  @P0 LDC R4, c[0x0][0xbec] ;  /* 0x0002fb00ff040b82 */ /* 0x000e220000000800 */
[----:B------:R-:W-:Y:S01]  /*114c0*/  IMAD R7, R173, UR5, R8 ;  /* 0x00000005ad077c24 */ /* 0x000fe2000f8e0208 */
[----:B------:R-:W-:-:S03]  /*114d0*/  ULDC.64 UR4, c[0x0][0xb98] ;  /* 0x0002e60000047ab9 */ /* 0x000fc60000000a00 */
[----:B------:R-:W-:-:S03]  /*114e0*/  IMAD.IADD R3, R3, 0x1, R7 ;  /* 0x0000000103037824 */ /* 0x000fc600078e0207 */
[----:B------:R-:W4:Y:S01]  /*114f0*/  @P0 LDC R15, c[0x0][0xbf0] ;  /* 0x0002fc00ff0f0b82 */ /* 0x000f220000000800 */
[----:B------:R-:W-:-:S04]  /*11500*/  IMAD.WIDE.U32 R2, R13, UR4, R2 ;  /* 0x000000040d027c25 */ /* 0x000fc8000f8e0002 */
[----:B0-----:R-:W-:-:S05]  /*11510*/  @P0 IMAD.HI.U32 R4, R9, R4, RZ ;  /* 0x0000000409040227 */ /* 0x001fca00078e00ff */
[----:B----4-:R-:W-:Y:S01]  /*11520*/  @P0 SHF.R.U32.HI R5, RZ, R15, R4 ;  /* 0x0000000fff050219 */ /* 0x010fe20000011604 */
[----:B------:R-:W-:-:S03]  /*11530*/  IMAD R4, R12, UR4, RZ ;  /* 0x000000040c047c24 */ /* 0x000fc6000f8e02ff */
[----:B------:R-:W-:Y:S01]  /*11540*/  IADD3 R2, P0, R5, R2, RZ ;  /* 0x0000000205027210 */ /* 0x000fe20007f1e0ff */
[----:B------:R-:W-:Y:S02]  /*11550*/  IMAD.MOV R7, RZ, RZ, -R5 ;  /* 0x000000ffff077224 */ /* 0x000fe400078e0a05 */
[----:B------:R-:W-:Y:S01]  /*11560*/  IMAD R8, R13, UR5, R4 ;  /* 0x000000050d087c24 */ /* 0x000fe2000f8e0204 */
[----:B------:R-:W-:Y:S01]  /*11570*/  ULDC.64 UR4, c[0x0][0xb88] ;  /* 0x0002e20000047ab9 */ /* 0x000fe20000000a00 */
[----:B------:R-:W-:Y:S01]  /*11580*/  IMAD R7, R14, R7, R9 ;  /* 0x000000070e077224 */ /* 0x000fe200078e0209 */
[----:B------:R-:W-:-:S04]  /*11590*/  SHF.R.S32.HI R9, RZ, 0x1f, R5 ;  /* 0x0000001fff097819 */ /* 0x000fc80000011405 */
        /* <DEDUP_REMOVED lines=11> */
.L_x_1272:
[----:B------:R-:W-:Y:S05]  /*11650*/  BSYNC B1 ;  /* 0x0000000000017941 */ /* 0x000fea0003800000 */
.L_x_1271:
[----:B------:R-:W-:Y:S01]  /*11660*/  ULDC.64 UR4, c[0x0][0xaa0] ;  /* 0x0002a80000047ab9 */ /* 0x000fe20000000a00 */
[----:B0-----:R-:W-:Y:S01]  /*11670*/  IMAD R4, R172, 0x20, R175 ;  /* 0x00000020ac047824 */ /* 0x001fe200078e02af */
[----:B------:R-:W-:Y:S01]  /*11680*/  BSSY B1, `(.L_x_1273) ;  /* 0x0000037000017945 */ /* 0x000fe20003800000 */
[----:B------:R-:W-:Y:S02]  /*11690*/  IMAD R3, R11, UR4, RZ ;  /* 0x000000040b037c24 */ /* 0x000fe4000f8e02ff */
[----:B------:R-:W-:Y:S02]  /*116a0*/  IMAD.IADD R9, R19, 0x1, R4 ;  /* 0x0000000113097824 */ /* 0x000fe400078e0204 */
[C---:B------:R-:W-:Y:S02]  /*116b0*/  IMAD R5, R6.reuse, UR5, R3 ;  /* 0x0000000506057c24 */ /* 0x040fe4000f8e0203 */
[----:B------:R-:W-:Y:S01]  /*116c0*/  IMAD.WIDE.U32 R2, R6, UR4, RZ ;  /* 0x0000000406027c25 */ /* 0x000fe2000f8e00ff */
[----:B------:R-:W-:-:S03]  /*116d0*/  ULDC.64 UR4, c[0x0][0xae8] ;  /* 0x0002ba0000047ab9 */ /* 0x000fc60000000a00 */
[----:B------:R-:W-:Y:S02]  /*116e0*/  IMAD.IADD R3, R3, 0x1, R5 ;  /* 0x0000000103037824 */ /* 0x000fe400078e0205 */
[----:B------:R-:W-:Y:S02]  /*116f0*/  IMAD R6, R10, UR4, RZ ;  /* 0x000000040a067c24 */ /* 0x000fe4000f8e02ff */
[----:B--2---:R-:W-:-:S04]  /*11700*/  @P2 IMAD.HI.U32 R4, R9, R16, RZ ;  /* 0x0000001009042227 */ /* 0x004fc800078e00ff */
[C---:B------:R-:W-:Y:S02]  /*11710*/  IMAD R7, R173.reuse, UR5, R6 ;  /* 0x00000005ad077c24 */ /* 0x040fe4000f8e0206 */
[----:B------:R-:W-:Y:S01]  /*11720*/  IMAD.WIDE.U32 R2, R173, UR4, R2 ;  /* 0x00000004ad027c25 */ /* 0x000fe2000f8e0002 */
[----:B------:R-:W-:-:S03]  /*11730*/  ULDC.64 UR4, c[0x0][0xaf0] ;  /* 0x0002bc0000047ab9 */ /* 0x000fc60000000a00 */
[----:B------:R-:W-:Y:S01]  /*11740*/  IMAD.MOV.U32 R5, RZ, RZ, R9 ;  /* 0x000000ffff057224 */ /* 0x000fe200078e0009 */
[----:B---3--:R-:W-:Y:S01]  /*11750*/  @P2 SHF.R.U32.HI R5, RZ, R25, R4 ;  /* 0x00000019ff052219 */ /* 0x008fe20000011604 */
[----:B------:R-:W-:Y:S02]  /*11760*/  IMAD R6, R12, UR4, RZ ;  /* 0x000000040c067c24 */ /* 0x000fe4000f8e02ff */
[----:B------:R-:W-:Y:S01]  /*11770*/  IMAD.IADD R3, R3, 0x1, R7 ;  /* 0x0000000103037824 */ /* 0x000fe200078e0207 */
[----:B------:R-:W-:Y:S01]  /*11780*/  SHF.R.S32.HI R4, RZ, 0x1f, R5 ;  /* 0x0000001fff047819 */ /* 0x000fe20000011405 */
        /* <DEDUP_REMOVED lines=13> */
[----:B------:R-:W-:Y:S02]  /*11860*/  IMAD.IADD R8, R175, 0x1, R19 ;  /* 0x00000001af087824 */ /* 0x000fe400078e0213 */
[----:B------:R-:W-:Y:S02]  /*11870*/  IMAD R17, R0, R17, RZ ;  /* 0x0000001100117224 */ /* 0x000fe400078e02ff */
[C---:B------:R-:W-:Y:S02]  /*11880*/  IMAD R5, R7.reuse, UR5, R4 ;  /* 0x0000000507057c24 */ /* 0x040fe4000f8e0204 */
[----:B------:R-:W-:Y:S01]  /*11890*/  IMAD.WIDE.U32 R2, R7, UR4, R2 ;  /* 0x0000000407027c25 */ /* 0x000fe2000f8e0002 */
[----:B------:R-:W-:Y:S01]  /*118a0*/  ISETP.GE.AND P2, PT, R8, R17, PT ;  /* 0x000000110800720c */ /* 0x000fe20003f46270 */
[----:B------:R-:W-:-:S02]  /*118b0*/  ULDC.64 UR4, c[0x0][0xa80] ;  /* 0x0002a00000047ab9 */ /* 0x000fc40000000a00 */
[----:B------:R-:W-:Y:S01]  /*118c0*/  VIADD R0, R8, 0x20 ;  /* 0x0000002008007836 */ /* 0x000fe20000000000 */
[----:B------:R-:W-:Y:S01]  /*118d0*/  LEA R4, P3, R2, UR4, 0x1 ;  /* 0x0000000402047c11 */ /* 0x000fe2000f8608ff */
[----:B------:R-:W-:-:S03]  /*118e0*/  IMAD.IADD R3, R3, 0x1, R5 ;  /* 0x0000000103037824 */ /* 0x000fc600078e0205 */
[-C--:B------:R-:W-:Y:S01]  /*118f0*/  ISETP.GE.AND P1, PT, R0, R17.reuse, PT ;  /* 0x000000110000720c */ /* 0x080fe20003f26270 */
[----:B------:R-:W-:Y:S01]  /*11900*/  VIADD R0, R8, 0x40 ;  /* 0x0000004008007836 */ /* 0x000fe20000000000 */
[----:B------:R-:W-:Y:S02]  /*11910*/  LEA.HI.X R5, R2, UR5, R3, 0x1, P3 ;  /* 0x0000000502057c11 */ /* 0x000fe400098f0c03 */
[----:B------:R0:W2:Y:S02]  /*11920*/  SHFL.IDX PT, R2, R4, RZ, 0x181f ;  /* 0x00181fff04027589 */ /* 0x0000a400000e0000 */
[----:B------:R-:W-:Y:S02]  /*11930*/  ISETP.GE.AND P0, PT, R0, R17, PT ;  /* 0x000000110000720c */ /* 0x000fe40003f06270 */
[----:B------:R0:W3:Y:S01]  /*11940*/  SHFL.IDX PT, R0, R5, RZ, 0x181f ;  /* 0x00181fff05007589 */ /* 0x0000e200000e0000 */
[----:B------:R-:W-:Y:S10]  /*11950*/  @P2 BRA `(.L_x_1274) ;  /* 0x0000000000242947 */ /* 0x000ff40003800000 */
[----:B------:R-:W-:Y:S02]  /*11960*/  ULDC UR4, c[0x0][0xac8] ;  /* 0x0002b20000047ab9 */ /* 0x000fe40000000800 */
[----:B------:R-:W-:Y:S02]  /*11970*/  ISETP.GE.AND P4, PT, R169, UR4, PT ;  /* 0x00000004a9007c0c */ /* 0x000fe4000bf86270 */
[----:B------:R-:W-:-:S11]  /*11980*/  ISETP.GE.AND P5, PT, R171, UR4, PT ;  /* 0x00000004ab007c0c */ /* 0x000fd6000bfa6270 */
[-C--:B--2---:R-:W-:Y:S02]  /*11990*/  @!P4 LEA R6, P2, R169, R2.reuse, 0x1 ;  /* 0x00000002a906c211 */ /* 0x084fe400078408ff */
[----:B------:R-:W-:Y:S02]  /*119a0*/  @!P5 LEA R2, P3, R171, R2, 0x1 ;  /* 0x00000002ab02d211 */ /* 0x000fe400078608ff */
[-C--:B---3--:R-:W-:Y:S02]  /*119b0*/  @!P4 LEA.HI.X R7, R169, R0.reuse, R182, 0x1, P2 ;  /* 0x00000000a907c211 */ /* 0x088fe400010f0cb6 */
[----:B------:R-:W-:-:S03]  /*119c0*/  @!P5 LEA.HI.X R3, R171, R0, R181, 0x1, P3 ;  /* 0x00000000ab03d211 */ /* 0x000fc600018f0cb5 */
[----:B------:R4:W-:Y:S04]  /*119d0*/  @!P4 ST.E.128 desc[UR40][R6.64], RZ ;  /* 0x000000ff0600c985 */ /* 0x0009e8000c101d28 */
[----:B------:R4:W-:Y:S02]  /*119e0*/  @!P5 ST.E.128 desc[UR40][R2.64], RZ ;  /* 0x000000ff0200d985 */ /* 0x0009e4000c101d28 */
.L_x_1274:
[----:B------:R-:W-:Y:S05]  /*119f0*/  BSYNC B1 ;  /* 0x0000000000017941 */ /* 0x000fea0003800000 */
.L_x_1273:
[----:B---3--:R3:W0:Y:S01]  /*11a00*/  SHFL.IDX PT, R0, R5, 0x1, 0x181f ;  /* 0x00381f0005007f89 */ /* 0x00862200000e0000 */
[----:B------:R-:W-:Y:S03]  /*11a10*/  BSSY B1, `(.L_x_1275) ;  /* 0x000000c000017945 */ /* 0x000fe60003800000 */
[----:B--2-4-:R3:W2:Y:S01]  /*11a20*/  SHFL.IDX PT, R2, R4, 0x1, 0x181f ;  /* 0x00381f0004027f89 */ /* 0x0146a200000e0000 */
[----:B------:R-:W-:Y:S05]  /*11a30*/  @P1 BRA `(.L_x_1276) ;  /* 0x0000000000241947 */ /* 0x000fea0003800000 */
        /* <DEDUP_REMOVED lines=9> */
.L_x_1276:
[----:B------:R-:W-:Y:S05]  /*11ad0*/  BSYNC B1 ;  /* 0x0000000000017941 */ /* 0x000fea0003800000 */
.L_x_1275:
[----:B0-----:R0:W0:Y:S01]  /*11ae0*/  SHFL.IDX PT, R0, R5, 0x2, 0x181f ;  /* 0x00581f0005007f89 */ /* 0x00102200000e0000 */
[----:B------:R-:W-:Y:S03]  /*11af0*/  BSSY B1, `(.L_x_1277) ;  /* 0x000000c000017945 */ /* 0x000fe60003800000 */
[----:B--2-4-:R2:W4:Y:S01]  /*11b00*/  SHFL.IDX PT, R2, R4, 0x2, 0x181f ;  /* 0x00581f0004027f89 */ /* 0x01452200000e0000 */
[----:B------:R-:W-:Y:S05]  /*11b10*/  @P0 BRA `(.L_x_1278) ;  /* 0x0000000000240947 */ /* 0x000fea0003800000 */
[----:B------:R-:W-:Y:S02]  /*11b20*/  ULDC UR4, c[0x0][0xac8] ;  /* 0x0002b20000047ab9 */ /* 0x000fe40000000800 */
[----:B------:R-:W-:Y:S02]  /*11b30*/  ISETP.GE.AND P2, PT, R169, UR4, PT ;  /* 0x00000004a9007c0c */ /* 0x000fe4000bf46270 */
[----:B------:R-:W-:-:S11]  /*11b40*/  ISETP.GE.AND P3, PT, R171, UR4, PT ;  /* 0x00000004ab007c0c */ /* 0x000fd6000bf66270 */
[-C--:B----4-:R-:W-:Y:S02]  /*11b50*/  @!P2 LEA R6, P0, R169, R2.reuse, 0x1 ;  /* 0x00000002a906a211 */ /* 0x090fe400078008ff */
[----:B------:R-:W-:Y:S02]  /*11b60*/  @!P3 LEA R2, P1, R171, R2, 0x1 ;  /* 0x00000002ab02b211 */ /* 0x000fe400078208ff */
[-C--:B0-----:R-:W-:Y:S02]  /*11b70*/  @!P2 LEA.HI.X R7, R169, R0.reuse, R182, 0x1, P0 ;  /* 0x00000000a907a211 */ /* 0x081fe400000f0cb6 */
[----:B------:R-:W-:-:S03]  /*11b80*/  @!P3 LEA.HI.X R3, R171, R0, R181, 0x1, P1 ;  /* 0x00000000ab03b211 */ /* 0x000fc600008f0cb5 */
[----:B------:R0:W-:Y:S04]  /*11b90*/  @!P2 ST.E.128 desc[UR40][R6.64], RZ ;  /* 0x000000ff0600a985 */ /* 0x0001e8000c101d28 */
[----:B------:R0:W-:Y:S02]  /*11ba0*/  @!P3 ST.E.128 desc[UR40][R2.64], RZ ;  /* 0x000000ff0200b985 */ /* 0x0001e4000c101d28 */
.L_x_1278:
[----:B------:R-:W-:Y:S05]  /*11bb0*/  BSYNC B1 ;  /* 0x0000000000017941 */ /* 0x000fea0003800000 */
.L_x_1277:
[----:B0-----:R-:W-:Y:S01]  /*11bc0*/  VIADD R0, R8, 0x60 ;  /* 0x0000006008007836 */ /* 0x001fe20000000000 */
[----:B------:R0:W0:Y:S04]  /*11bd0*/  SHFL.IDX PT, R6, R5, 0x3, 0x181f ;  /* 0x00781f0005067f89 */ /* 0x00002800000e0000 */
[----:B------:R-:W-:Y:S01]  /*11be0*/  ISETP.GE.AND P0, PT, R0, R17, PT ;  /* 0x000000110000720c */ /* 0x000fe20003f06270 */
[----:B----4-:R4:W0:-:S12]  /*11bf0*/  SHFL.IDX PT, R2, R4, 0x3, 0x181f ;  /* 0x00781f0004027f89 */ /* 0x01081800000e0000 */
[----:B----4-:R-:W-:Y:S05]  /*11c00*/  @P0 BRA `(.L_x_1269) ;  /* 0x0000000000240947 */ /* 0x010fea0003800000 */
[----:B------:R-:W-:Y:S02]  /*11c10*/  ULDC UR4, c[0x0][0xac8] ;  /* 0x0002b20000047ab9 */ /* 0x000fe40000000800 */
[----:B------:R-:W-:Y:S02]  /*11c20*/  ISETP.GE.AND P2, PT, R169, UR4, PT ;  /* 0x00000004a9007c0c */ /* 0x000fe4000bf46270 */
[----:B------:R-:W-:-:S11]  /*11c30*/  ISETP.GE.AND P3, PT, R171, UR4, PT ;  /* 0x00000004ab007c0c */ /* 0x000fd6000bf66270 */
[-C--:B0-23--:R-:W-:Y:S02]  /*11c40*/  @!P2 LEA R4, P0, R169, R2.reuse, 0x1 ;  /* 0x00000002a904a211 */ /* 0x08dfe400078008ff */
[----:B------:R-:W-:Y:S02]  /*11c50*/  @!P3 LEA R2, P1, R171, R2, 0x1 ;  /* 0x00000002ab02b211 */ /* 0x000fe400078208ff */
[-C--:B------:R-:W-:Y:S02]  /*11c60*/  @!P2 LEA.HI.X R5, R169, R6.reuse, R182, 0x1, P0 ;  /* 0x00000006a905a211 */ /* 0x080fe400000f0cb6 */
[----:B------:R-:W-:-:S03]  /*11c70*/  @!P3 LEA.HI.X R3, R171, R6, R181, 0x1, P1 ;  /* 0x00000006ab03b211 */ /* 0x000fc600008f0cb5 */
[----:B------:R0:W-:Y:S04]  /*11c80*/  @!P2 ST.E.128 desc[UR40][R4.64], RZ ;  /* 0x000000ff0400a985 */ /* 0x0001e8000c101d28 */
[----:B------:R0:W-:Y:S02]  /*11c90*/  @!P3 ST.E.128 desc[UR40][R2.64], RZ ;  /* 0x000000ff0200b985 */ /* 0x0001e4000c101d28 */
.L_x_1269:
[----:B------:R-:W-:Y:S05]  /*11ca0*/  BSYNC B0 ;  /* 0x0000000000007941 */ /* 0x000fea0003800000 */
.L_x_1260:
[----:B------:R-:W-:Y:S02]  /*11cb0*/  ULDC UR4, c[0x0][0xc3c] ;  /* 0x00030f0000047ab9 */ /* 0x000fe40000000800 */
[----:B-1----:R-:W-:-:S13]  /*11cc0*/  ISETP.GE.AND P0, PT, R23, UR4, PT ;  /* 0x0000000417007c0c */ /* 0x002fda000bf06270 */
[----:B------:R-:W-:Y:S05]  /*11cd0*/  @!P0 BRA `(.L_x_1279) ;  /* 0xfffffef000408947 */ /* 0x000fea000383ffff */
[----:B------:R-:W-:Y:S05]  /*11ce0*/  EXIT ;  /* 0x000000000000794d */ /* 0x000fea0003800000 */
.L_x_1174:
[----:B------:R-:W-:-:S08]  /*11cf0*/  NOP ;  /* 0x0000000000007918 */ /* 0x000fd00000000000 */
[----:B------:R-:W0:-:S00]  /*11d00*/  USETMAXREG.DEALLOC.CTAPOOL 0x18 ;  /* 0x00000018000079c8 */ /* 0x000e0000080e0500 */
[----:B0-----:R-:W2:Y:S01]  /*11d10*/  LDL.LU R2, [R1+0x20] ;  /* 0x0000200001027983 */ /* 0x001ea20000300800 */
[----:B------:R-:W-:Y:S01]  /*11d20*/  LOP3.LUT R0, R0, 0x3, RZ, 0xc0, !PT ;  /* 0x0000000300007812 */ /* 0x000fe200078ec0ff */
[----:B------:R-:W-:-:S05]  /*11d30*/  IMAD.MOV.U32 R6, RZ, RZ, RZ ;  /* 0x000000ffff067224 */ /* 0x000fca00078e00ff */
[----:B------:R-:W0:Y:S02]  /*11d40*/  SHFL.IDX PT, R0, R0, RZ, 0x1f ;  /* 0x00001fff00007589 */ /* 0x000e2400000e0000 */
[----:B0-----:R-:W-:Y:S02]  /*11d50*/  ISETP.NE.AND P0, PT, R0, RZ, PT ;  /* 0x000000ff0000720c */ /* 0x001fe40003f05270 */
        /* <DEDUP_REMOVED lines=15> */
.L_x_1280:
[----:B------:R-:W1:Y:S01]  /*11e50*/  S2R R0, SR_TID.X ;  /* 0x0000000000007919 */ /* 0x000e620000002100 */
[----:B------:R-:W-:Y:S01]  /*11e60*/  ULDC UR4, c[0x0][0xc3c] ;  /* 0x00030f0000047ab9 */ /* 0x000fe20000000800 */
[----:B-1----:R-:W-:-:S04]  /*11e70*/  LOP3.LUT R5, R0, 0x1f, RZ, 0xc0, !PT ;  /* 0x0000001f00057812 */ /* 0x002fc800078ec0ff */
[----:B------:R-:W-:-:S04]  /*11e80*/  ISETP.NE.AND P0, PT, R5, 0x1f, PT ;  /* 0x0000001f0500780c */ /* 0x000fc80003f05270 */
[----:B------:R-:W-:-:S13]  /*11e90*/  ISETP.GE.OR P1, PT, R5, UR4, !P0 ;  /* 0x0000000405007c0c */ /* 0x000fda000c726670 */
[----:B0-----:R-:W0:Y:S02]  /*11ea0*/  @!P1 LDC.64 R2, c[0x0][0xc80] ;  /* 0x00032000ff029b82 */ /* 0x001e240000000a00 */
        /* <DEDUP_REMOVED lines=18> */
[----:B------:R-:W1:Y:S02]  /*11fd0*/  SHFL.UP PT, R2, R3, 0x8, RZ ;  /* 0x0500000003027989 */ /* 0x000e6400000e00ff */
[----:B-1----:R-:W-:-:S05]  /*11fe0*/  SEL R2, R2, RZ, P4 ;  /* 0x000000ff02027207 */ /* 0x002fca0002000000 */
[----:B------:R-:W-:-:S05]  /*11ff0*/  IMAD.IADD R2, R3, 0x1, R2 ;  /* 0x0000000103027824 */ /* 0x000fca00078e0202 */
[----:B------:R-:W1:Y:S02]  /*12000*/  SHFL.UP PT, R4, R2, 0x10, RZ ;  /* 0x0600000002047989 */ /* 0x000e6400000e00ff */
[----:B-1----:R-:W-:-:S05]  /*12010*/  SEL R7, R4, RZ, P5 ;  /* 0x000000ff04077207 */ /* 0x002fca0002800000 */
[----:B------:R-:W-:Y:S02]  /*12020*/  IMAD.IADD R10, R2, 0x1, R7 ;  /* 0x00000001020a7824 */ /* 0x000fe400078e0207 */
[----:B------:R-:W1:Y:S03]  /*12030*/  LDC R7, c[0x0][0xc38] ;  /* 0x00030e00ff077b82 */ /* 0x000e660000000800 */
        /* <DEDUP_REMOVED lines=10> */
.L_x_1286:
        /* <DEDUP_REMOVED lines=14> */
.L_x_1285:
[----:B------:R-:W-:Y:S05]  /*121c0*/  BSYNC B0 ;  /* 0x0000000000007941 */ /* 0x000fea0003800000 */
.L_x_1284:
        /* <DEDUP_REMOVED lines=22> */
.L_x_1282:
[----:B------:R-:W-:Y:S01]  /*12330*/  IMAD.IADD R11, R9, 0x1, -R8 ;  /* 0x00000001090b7824 */ /* 0x000fe200078e0a08 */
[----:B------:R-:W-:-:S03]  /*12340*/  ULDC.64 UR4, c[0x0][0xc90] ;  /* 0x0003240000047ab9 */ /* 0x000fc60000000a00 */
[----:B------:R-:W-:-:S05]  /*12350*/  IMAD R3, R10, R7, R11 ;  /* 0x000000070a037224 */ /* 0x000fca00078e020b */
[----:B------:R-:W-:-:S13]  /*12360*/  ISETP.GT.AND P0, PT, R3, R0, PT ;  /* 0x000000000300720c */ /* 0x000fda0003f04270 */
[----:B------:R-:W-:Y:S02]  /*12370*/  VOTEU.ANY UR7, UPT, !P0 ;  /* 0x0000000000077886 */ /* 0x000fe400040e0100 */
[----:B------:R-:W-:-:S04]  /*12380*/  UPOPC UR6, UR7 ;  /* 0x00000007000672bf */ /* 0x000fc80008000000 */
[----:B------:R-:W-:-:S04]  /*12390*/  UIADD3 UR46, UR6, UR46, URZ ;  /* 0x0000002e062e7290 */ /* 0x000fc8000fffe03f */
[----:B------:R-:W-:-:S06]  /*123a0*/  UIMAD.WIDE UR4, UR46, 0x4, UR4 ;  /* 0x000000042e0478a5 */ /* 0x000fcc000f8e0204 */
[----:B------:R-:W-:Y:S02]  /*123b0*/  IMAD.U32 R2, RZ, RZ, UR4 ;  /* 0x00000004ff027e24 */ /* 0x000fe4000f8e00ff */
[----:B------:R-:W-:-:S05]  /*123c0*/  IMAD.U32 R3, RZ, RZ, UR5 ;  /* 0x00000005ff037e24 */ /* 0x000fca000f8e00ff */
[----:B------:R-:W2:Y:S01]  /*123d0*/  LDG.E R9, desc[UR40][R2.64] ;  /* 0x0000002802097981 */ /* 0x000ea2000c1e1900 */
[----:B------:R-:W-:Y:S01]  /*123e0*/  IMAD.U32 R15, RZ, RZ, UR6 ;  /* 0x00000006ff0f7e24 */ /* 0x000fe2000f8e00ff */
[----:B------:R-:W-:-:S04]  /*123f0*/  ISETP.NE.AND P0, PT, RZ, UR7, PT ;  /* 0x00000007ff007c0c */ /* 0x000fc8000bf05270 */
[----:B------:R-:W2:Y:S02]  /*12400*/  SHFL.IDX PT, R6, R6, R15, 0x1f ;  /* 0x00001f0f06067589 */ /* 0x000ea400000e0000 */
[----:B--2---:R-:W-:-:S05]  /*12410*/  IMAD R8, R6, R9, RZ ;  /* 0x0000000906087224 */ /* 0x004fca00078e02ff */
[----:B------:R-:W-:-:S04]  /*12420*/  IABS R12, R8 ;  /* 0x00000008000c7213 */ /* 0x000fc80000000000 */
[----:B------:R-:W0:Y:S08]  /*12430*/  I2F.RP R13, R12 ;  /* 0x0000000c000d7306 */ /* 0x000e300000209400 */
[----:B0-----:R-:W0:Y:S02]  /*12440*/  MUFU.RCP R13, R13 ;  /* 0x0000000d000d7308 */ /* 0x001e240000001000 */
[----:B0-----:R-:W-:-:S06]  /*12450*/  VIADD R14, R13, 0xffffffe ;  /* 0x0ffffffe0d0e7836 */ /* 0x001fcc0000000000 */
[----:B------:R-:W0:Y:S02]  /*12460*/  F2I.FTZ.U32.TRUNC.NTZ R3, R14 ;  /* 0x0000000e00037305 */ /* 0x000e24000021f000 */
[----:B0-----:R-:W-:Y:S01]  /*12470*/  IMAD.MOV R17, RZ, RZ, -R3 ;  /* 0x000000ffff117224 */ /* 0x001fe200078e0a03 */
[----:B------:R-:W-:Y:S06]  /*12480*/  @!P0 BRA `(.L_x_1287) ;  /* 0x00000000000c8947 */ /* 0x000fec0003800000 */
[----:B------:R-:W-:-:S06]  /*12490*/  UIADD3 UR4, UR6, -0x1, URZ ;  /* 0xffffffff06047890 */ /* 0x000fcc000fffe03f */
[----:B------:R-:W-:-:S05]  /*124a0*/  IMAD.U32 R13, RZ, RZ, UR4 ;  /* 0x00000004ff0d7e24 */ /* 0x000fca000f8e00ff */
[----:B------:R0:W1:Y:S02]  /*124b0*/  SHFL.IDX PT, R4, R10, R13, 0x1f ;  /* 0x00001f0d0a047589 */ /* 0x00006400000e0000 */
.L_x_1287:
[----:B-1----:R-:W-:Y:S02]  /*124c0*/  IMAD R4, R4, R7, R11 ;  /* 0x0000000704047224 */ /* 0x002fe400078e020b */
        /* <DEDUP_REMOVED lines=19> */
[----:B------:R-:W-:-:S05]  /*12600*/  @!P1 LOP3.LUT R2, RZ, R8, RZ, 0x33, !PT ;  /* 0x00000008ff029212 */ /* 0x000fca00078e33ff */
[----:B------:R-:W-:Y:S02]  /*12610*/  IMAD R0, R9, R2, RZ ;  /* 0x0000000209007224 */ /* 0x000fe400078e02ff */
[----:B------:R-:W-:Y:S02]  /*12620*/  IMAD.MOV R2, RZ, RZ, -R2 ;  /* 0x000000ffff027224 */ /* 0x000fe400078e0a02 */
[----:B-1----:R-:W-:Y:S02]  /*12630*/  IMAD.MOV R4, RZ, RZ, -R0 ;  /* 0x000000ffff047224 */ /* 0x002fe400078e0a00 */
[----:B------:R-:W-:Y:S02]  /*12640*/  IMAD R8, R8, R2, R11 ;  /* 0x0000000208087224 */ /* 0x000fe400078e020b */
[----:B------:R-:W-:Y:S01]  /*12650*/  IMAD.MOV.U32 R2, RZ, RZ, RZ ;  /* 0x000000ffff027224 */ /* 0x000fe200078e00ff */
[----:B------:R-:W-:-:S04]  /*12660*/  VIADDMNMX R7, R4, R7, R9, PT ;  /* 0x0000000704077246 */ /* 0x000fc80003800109 */
[-C--:B------:R-:W-:Y:S02]  /*12670*/  IABS R4, R7.reuse ;  /* 0x0000000700047213 */ /* 0x080fe40000000000 */
[----:B0-----:R-:W-:Y:S02]  /*12680*/  IABS R10, R7 ;  /* 0x00000007000a7213 */ /* 0x001fe40000000000 */
[----:B------:R-:W0:Y:S08]  /*12690*/  I2F.RP R9, R4 ;  /* 0x0000000400097306 */ /* 0x000e300000209400 */
[----:B0-----:R-:W0:Y:S02]  /*126a0*/  MUFU.RCP R9, R9 ;  /* 0x0000000900097308 */ /* 0x001e240000001000 */
[----:B0-----:R-:W-:Y:S01]  /*126b0*/  VIADD R3, R9, 0xffffffe ;  /* 0x0ffffffe09037836 */ /* 0x001fe20000000000 */
[----:B------:R-:W-:-:S05]  /*126c0*/  IABS R9, R8 ;  /* 0x0000000800097213 */ /* 0x000fca0000000000 */
[----:B------:R-:W0:Y:S02]  /*126d0*/  F2I.FTZ.U32.TRUNC.NTZ R3, R3 ;  /* 0x0000000300037305 */ /* 0x000e24000021f000 */
[----:B0-----:R-:W-:-:S04]  /*126e0*/  IMAD.MOV R11, RZ, RZ, -R3 ;  /* 0x000000ffff0b7224 */ /* 0x001fc800078e0a03 */
[----:B------:R-:W-:-:S04]  /*126f0*/  IMAD R11, R11, R4, RZ ;  /* 0x000000040b0b7224 */ /* 0x000fc800078e02ff */
[----:B------:R-:W-:-:S04]  /*12700*/  IMAD.HI.U32 R2, R3, R11, R2 ;  /* 0x0000000b03027227 */ /* 0x000fc800078e0002 */
        /* <DEDUP_REMOVED lines=9> */
[----:B------:R-:W-:Y:S01]  /*127a0*/  ISETP.GE.AND P2, PT, R3, RZ, PT ;  /* 0x000000ff0300720c */ /* 0x000fe20003f46270 */
[----:B------:R-:W-:-:S06]  /*127b0*/  IMAD.IADD R3, R8, 0x1, R0 ;  /* 0x0000000108037824 */ /* 0x000fcc00078e0200 */
[----:B------:R-:W-:-:S06]  /*127c0*/  @P0 VIADD R2, R2, 0x1 ;  /* 0x0000000102020836 */ /* 0x000fcc0000000000 */
[----:B------:R-:W-:Y:S01]  /*127d0*/  @!P2 IMAD.MOV R2, RZ, RZ, -R2 ;  /* 0x000000ffff02a224 */ /* 0x000fe200078e0a02 */
[----:B------:R-:W-:Y:S01]  /*127e0*/  @!P1 LOP3.LUT R2, RZ, R7, RZ, 0x33, !PT ;  /* 0x00000007ff029212 */ /* 0x000fe200078e33ff */
[----:B------:R-:W-:-:S04]  /*127f0*/  IMAD.MOV R7, RZ, RZ, -R7 ;  /* 0x000000ffff077224 */ /* 0x000fc800078e0a07 */
[----:B------:R-:W-:-:S05]  /*12800*/  IMAD R3, R2, R7, R3 ;  /* 0x0000000702037224 */ /* 0x000fca00078e0203 */
[----:B------:R-:W-:Y:S02]  /*12810*/  R2UR UR36, R3 ;  /* 0x00000000032472ca */ /* 0x000fe400000e0000 */
[----:B------:R-:W-:-:S05]  /*12820*/  LOP3.LUT R3, RZ, R2, RZ, 0x33, !PT ;  /* 0x00000002ff037212 */ /* 0x000fca00078e33ff */
[----:B------:R-:W-:-:S05]  /*12830*/  IMAD.IADD R0, R6, 0x1, R3 ;  /* 0x0000000106007824 */ /* 0x000fca00078e0203 */
[----:B------:R1:W-:Y:S01]  /*12840*/  STL [R1+0x14], R0 ;  /* 0x0000140001007387 */ /* 0x0003e20000100800 */
[----:B------:R-:W-:Y:S05]  /*12850*/  BRA `(.L_x_1288) ;  /* 0x00000000000c7947 */ /* 0x000fea0003800000 */
.L_x_1283:
[----:B------:R0:W-:Y:S01]  /*12860*/  STL [R1+0x10], R0 ;  /* 0x0000100001007387 */ /* 0x0001e20000100800 */
[----:B------:R-:W-:-:S03]  /*12870*/  UMOV UR36, URZ ;  /* 0x0000003f00247c82 */ /* 0x000fc60008000000 */
[----:B------:R0:W-:Y:S02]  /*12880*/  STL [R1+0x14], RZ ;  /* 0x000014ff01007387 */ /* 0x0001e40000100800 */
.L_x_1288:
[----:B------:R-:W2:Y:S04]  /*12890*/  LDL R2, [R1+0x14] ;  /* 0x0000140001027983 */ /* 0x000ea80000100800 */
[----:B------:R-:W3:Y:S01]  /*128a0*/  LDL R4, [R1+0x10] ;  /* 0x0000100001047983 */ /* 0x000ee20000100800 */
[----:B------:R-:W-:-:S13]  /*128b0*/  ISETP.NE.AND P0, PT, R5, RZ, PT ;  /* 0x000000ff0500720c */ /* 0x000fda0003f05270 */
[----:B------:R-:W4:Y:S01]  /*128c0*/  @!P0 S2R R3, SR_CgaCtaId ;  /* 0x0000000000038919 */ /* 0x000f220000008800 */
[----:B01----:R-:W-:Y:S01]  /*128d0*/  @!P0 MOV R0, 0x400 ;  /* 0x0000040000008802 */ /* 0x003fe20000000f00 */
[----:B------:R-:W-:Y:S02]  /*128e0*/  IMAD.U32 R6, RZ, RZ, UR36 ;  /* 0x00000024ff067e24 */ /* 0x000fe4000f8e00ff */
[----:B------:R-:W-:Y:S01]  /*128f0*/  IMAD.U32 R7, RZ, RZ, UR46 ;  /* 0x0000002eff077e24 */ /* 0x000fe2000f8e00ff */
[----:B----4-:R-:W-:Y:S01]  /*12900*/  @!P0 LEA R0, R3, R0, 0x18 ;  /* 0x0000000003008211 */ /* 0x010fe200078ec0ff */
[----:B--2---:R-:W-:-:S05]  /*12910*/  IMAD.MOV.U32 R5, RZ, RZ, R2 ;  /* 0x000000ffff057224 */ /* 0x004fca00078e0002 */
[----:B---3--:R0:W-:Y:S01]  /*12920*/  @!P0 STS.128 [R0+0x228d0], R4 ;  /* 0x0228d00400008388 */ /* 0x0081e20000000c00 */
[----:B------:R-:W-:Y:S06]  /*12930*/  BAR.ARV 0x5, 0x180 ;  /* 0x0146000000007b1d */ /* 0x000fec0000002000 */
.L_x_1281:
[----:B0-----:R-:W-:Y:S01]  /*12940*/  IMAD.MOV.U32 R0, RZ, RZ, 0x1 ;  /* 0x00000001ff007424 */ /* 0x001fe200078e00ff */
[----:B------:R-:W-:Y:S01]  /*12950*/  ULDC UR4, c[0x0][0xc3c] ;  /* 0x00030f0000047ab9 */ /* 0x000fe20000000800 */
[----:B------:R-:W-:Y:S01]  /*12960*/  IMAD.MOV.U32 R19, RZ, RZ, RZ ;  /* 0x000000ffff137224 */ /* 0x000fe200078e00ff */
[----:B------:R-:W-:Y:S02]  /*12970*/  UISETP.GE.AND UP0, UPT, UR46, UR4, UPT ;  /* 0x000000042e00728c */ /* 0x000fe4000bf06270 */
[----:B------:R0:W-:Y:S04]  /*12980*/  STL [R1], R0 ;  /* 0x0000000001007387 */ /* 0x0001e80000100800 */
[----:B------:R0:W-:Y:S01]  /*12990*/  STL [R1+0x30], RZ ;  /* 0x000030ff01007387 */ /* 0x0001e20000100800 */
[----:B------:R-:W-:-:S13]  /*129a0*/  PLOP3.LUT P0, PT, PT, PT, UP0, 0x80, 0x0 ;  /* 0x000000000000781c */ /* 0x000fda0003f0f008 */
[----:B0-----:R-:W-:Y:S05]  /*129b0*/  @P0 BRA `(.L_x_1289) ;  /* 0x0000004800dc0947 */ /* 0x001fea0003800000 */
[----:B------:R-:W0:Y:S01]  /*129c0*/  S2R R8, SR_TID.X ;  /* 0x0000000000087919 */ /* 0x000e220000002100 */
        /* <DEDUP_REMOVED lines=9> */
[C---:B0-----:R-:W-:Y:S01]  /*12a60*/  LOP3.LUT R6, R8.reuse, 0x7f, RZ, 0xc0, !PT ;  /* 0x0000007f08067812 */ /* 0x041fe200078ec0ff */
[C---:B------:R-:W-:Y:S01]  /*12a70*/  IMAD.SHL.U32 R2, R8.reuse, 0x80, RZ ;  /* 0x0000008008027824 */ /* 0x040fe200078e00ff */
[----:B------:R-:W-:Y:S02]  /*12a80*/  R2P PR, R8, 0x6 ;  /* 0x0000000608007804 */ /* 0x000fe40000000000 */
[----:B------:R-:W-:Y:S02]  /*12a90*/  SHF.R.U32.HI R3, RZ, 0x5, R6 ;  /* 0x00000005ff037819 */ /* 0x000fe40000011606 */
[C---:B------:R-:W-:Y:S02]  /*12aa0*/  LOP3.LUT R0, R2.reuse, 0x380, RZ, 0xc0, !PT ;  /* 0x0000038002007812 */ /* 0x040fe400078ec0ff */
[----:B-1----:R-:W-:Y:S02]  /*12ab0*/  LOP3.LUT R4, R2, 0x400, RZ, 0xc0, !PT ;  /* 0x0000040002047812 */ /* 0x002fe400078ec0ff */
        /* <DEDUP_REMOVED lines=29> */
[----:B0-----:R-:W-:-:S05]  /*12c90*/  IMAD.MOV.U32 R0, RZ, RZ, 0x1 ;  /* 0x00000001ff007424 */ /* 0x001fca00078e00ff */
[----:B------:R0:W-:Y:S02]  /*12ca0*/  STL [R1], R0 ;  /* 0x0000000001007387 */ /* 0x0001e40000100800 */
[----:B0-----:R-:W-:-:S07]  /*12cb0*/  LOP3.LUT R0, R4, 0x80, RZ, 0xfc, !PT ;  /* 0x0000008004007812 */ /* 0x001fce00078efcff */
.L_x_1366:
[----:B------:R-:W-:Y:S01]  /*12cc0*/  ULDC.64 UR4, c[0x0][0xa28] ;  /* 0x00028a0000047ab9 */ /* 0x000fe20000000a00 */
[----:B------:R-:W-:Y:S01]  /*12cd0*/  IMAD.MOV.U32 R0, RZ, RZ, RZ ;  /* 0x000000ffff007224 */ /* 0x000fe200078e00ff */
[----:B------:R-:W-:Y:S01]  /*12ce0*/  UISETP.NE.U32.AND UP0, UPT, UR4, URZ, UPT ;  /* 0x0000003f0400728c */ /* 0x000fe2000bf05070 */
[----:B------:R-:W-:Y:S01]  /*12cf0*/  ULDC.64 UR8, c[0x0][0xa18] ;  /* 0x0002860000087ab9 */ /* 0x000fe20000000a00 */
[----:B------:R-:W-:Y:S02]  /*12d00*/  ULDC.64 UR6, c[0x0][0xa00] ;  /* 0x0002800000067ab9 */ /* 0x000fe40000000a00 */
[----:B------:R-:W-:Y:S01]  /*12d10*/  UISETP.NE.AND.EX UP0, UPT, UR5, URZ, UPT, UP0 ;  /* 0x0000003f0500728c */ /* 0x000fe2000bf05300 */
[----:B01----:R-:W-:Y:S01]  /*12d20*/  IMAD.MOV.U32 R4, RZ, RZ, RZ ;  /* 0x000000ffff047224 */ /* 0x003fe200078e00ff */
[----:B------:R-:W-:-:S04]  /*12d30*/  ULDC.64 UR10, c[0x0][0xa20] ;  /* 0x00028800000a7ab9 */ /* 0x000fc80000000a00 */
[----:B------:R-:W-:-:S05]  /*12d40*/  PLOP3.LUT P0, PT, PT, PT, UP0, 0x80, 0x0 ;  /* 0x000000000000781c */ /* 0x000fca0003f0f008 */
[----:B------:R-:W-:Y:S02]  /*12d50*/  @UP0 ULDC.64 UR4, c[0x0][0xa28] ;  /* 0x00028a0000040ab9 */ /* 0x000fe40000000a00 */
[----:B------:R-:W-:-:S06]  /*12d60*/  @UP0 UIMAD.WIDE UR4, UR46, 0x4, UR4 ;  /* 0x000000042e0408a5 */ /* 0x000fcc000f8e0204 */
[----:B------:R-:W-:Y:S02]  /*12d70*/  IMAD.U32 R2, RZ, RZ, UR4 ;  /* 0x00000004ff027e24 */ /* 0x000fe4000f8e00ff */
[----:B------:R-:W-:Y:S01]  /*12d80*/  IMAD.U32 R3, RZ, RZ, UR5 ;  /* 0x00000005ff037e24 */ /* 0x000fe2000f8e00ff */
[----:B------:R-:W-:Y:S01]  /*12d90*/  ULDC.64 UR4, c[0x0][0xa00] ;  /* 0x0002800000047ab9 */ /* 0x000fe20000000a00 */
[----:B------:R-:W-:-:S03]  /*12da0*/  UISETP.NE.U32.AND UP0, UPT, UR8, URZ, UPT ;  /* 0x0000003f0800728c */ /* 0x000fc6000bf05070 */
[----:B------:R0:W5:Y:S01]  /*12db0*/  @P0 LDG.E R0, desc[UR40][R2.64] ;  /* 0x0000002802000981 */ /* 0x000162000c1e1900 */
[----:B------:R-:W-:Y:S01]  /*12dc0*/  ISETP.NE.U32.AND P0, PT, RZ, UR4, PT ;  /* 0x00000004ff007c0c */ /* 0x000fe2000bf05070 */
[----:B------:R-:W-:Y:S02]  /*12dd0*/  UISETP.NE.AND.EX UP0, UPT, UR9, URZ, UPT, UP0 ;  /* 0x0000003f0900728c */ /* 0x000fe4000bf05300 */
[----:B------:R-:W-:Y:S01]  /*12de0*/  UIMAD.WIDE UR6, UR46, 0x4, UR6 ;  /* 0x000000042e0678a5 */ /* 0x000fe2000f8e0206 */
[----:B------:R-:W-:Y:S01]  /*12df0*/  ISETP.NE.AND.EX P0, PT, RZ, UR5, PT, P0 ;  /* 0x00000005ff007c0c */ /* 0x000fe2000bf05300 */
[----:B------:R-:W-:Y:S01]  /*12e00*/  ULDC.64 UR4, c[0x0][0xa08] ;  /* 0x0002820000047ab9 */ /* 0x000fe20000000a00 */
[----:B------:R-:W-:Y:S01]  /*12e10*/  ULDC.64 UR8, c[0x0][0xa08] ;  /* 0x0002820000087ab9 */ /* 0x000fe20000000a00 */
[----:B------:R-:W-:Y:S01]  /*12e20*/  ISETP.NE.U32.AND P1, PT, RZ, UR4, PT ;  /* 0x00000004ff007c0c */ /* 0x000fe2000bf25070 */
[----:B------:R-:W-:Y:S01]  /*12e30*/  UIMAD.WIDE UR8, UR46, 0x4, UR8 ;  /* 0x000000042e0878a5 */ /* 0x000fe2000f8e0208 */
[----:B0-----:R-:W-:-:S02]  /*12e40*/  IMAD.U32 R2, RZ, RZ, UR6 ;  /* 0x00000006ff027e24 */ /* 0x001fc4000f8e00ff */
[----:B------:R-:W-:Y:S01]  /*12e50*/  ISETP.NE.AND.EX P1, PT, RZ, UR5, PT, P1 ;  /* 0x00000005ff007c0c */ /* 0x000fe2000bf25310 */
[----:B------:R-:W-:Y:S01]  /*12e60*/  IMAD.U32 R3, RZ, RZ, UR7 ;  /* 0x00000007ff037e24 */ /* 0x000fe2000f8e00ff */
[----:B------:R-:W-:Y:S01]  /*12e70*/  @UP0 ULDC.64 UR4, c[0x0][0xa18] ;  /* 0x0002860000040ab9 */ /* 0x000fe20000000a00 */
[----:B------:R-:W-:Y:S01]  /*12e80*/  PLOP3.LUT P3, PT, PT, PT, UP0, 0x80, 0x0 ;  /* 0x000000000000781c */ /* 0x000fe20003f6f008 */
[----:B------:R-:W-:Y:S02]  /*12e90*/  @UP0 UIMAD.WIDE UR4, UR46, 0x4, UR4 ;  /* 0x000000042e0408a5 */ /* 0x000fe4000f8e0204 */
[----:B------:R0:W2:Y:S02]  /*12ea0*/  @P0 LDG.E R5, desc[UR40][R2.64] ;  /* 0x0000002802050981 */ /* 0x0000a4000c1e1900 */
[----:B0-----:R-:W-:Y:S02]  /*12eb0*/  IMAD.U32 R2, RZ, RZ, UR8 ;  /* 0x00000008ff027e24 */ /* 0x001fe4000f8e00ff */
[----:B------:R-:W-:-:S05]  /*12ec0*/  IMAD.U32 R3, RZ, RZ, UR9 ;  /* 0x00000009ff037e24 */ /* 0x000fca000f8e00ff */
[----:B------:R0:W5:Y:S02]  /*12ed0*/  @P1 LDG.E R4, desc[UR40][R2.64] ;  /* 0x0000002802041981 */ /* 0x000164000c1e1900 */
[----:B0-----:R-:W-:Y:S02]  /*12ee0*/  IMAD.U32 R2, RZ, RZ, UR4 ;  /* 0x00000004ff027e24 */ /* 0x001fe4000f8e00ff */
[----:B------:R-:W-:Y:S01]  /*12ef0*/  IMAD.U32 R3, RZ, RZ, UR5 ;  /* 0x00000005ff037e24 */ /* 0x000fe2000f8e00ff */
[----:B------:R-:W-:-:S04]  /*12f00*/  ULDC.64 UR4, c[0x0][0x418] ;  /* 0x0001060000047ab9 */ /* 0x000fc80000000a00 */
[----:B------:R-:W3:Y:S01]  /*12f10*/  @P3 LDG.E R2, desc[UR40][R2.64] ;  /* 0x0000002802023981 */ /* 0x000ee2000c1e1900 */
[----:B------:R-:W-:Y:S01]  /*12f20*/  UISETP.NE.U32.AND UP0, UPT, UR4, URZ, UPT ;  /* 0x0000003f0400728c */ /* 0x000fe2000bf05070 */
[----:B------:R-:W-:Y:S01]  /*12f30*/  ISETP.NE.U32.AND P2, PT, RZ, UR10, PT ;  /* 0x0000000aff007c0c */ /* 0x000fe2000bf45070 */
[----:B------:R-:W-:Y:S01]  /*12f40*/  UMOV UR47, URZ ;  /* 0x0000003f002f7c82 */ /* 0x000fe20008000000 */
[----:B------:R-:W-:Y:S01]  /*12f50*/  ULDC UR4, c[0x0][0x424] ;  /* 0x0001090000047ab9 */ /* 0x000fe20000000800 */
[----:B------:R-:W-:Y:S01]  /*12f60*/  UISETP.NE.AND.EX UP0, UPT, UR5, URZ, UPT, UP0 ;  /* 0x0000003f0500728c */ /* 0x000fe2000bf05300 */
[----:B------:R-:W-:Y:S01]  /*12f70*/  ISETP.NE.AND.EX P2, PT, RZ, UR11, PT, P2 ;  /* 0x0000000bff007c0c */ /* 0x000fe2000bf45320 */
[----:B------:R-:W-:Y:S01]  /*12f80*/  ULDC UR44, c[0x0][0x288] ;  /* 0x0000a200002c7ab9 */ /* 0x000fe20000000800 */
[----:B------:R-:W-:Y:S01]  /*12f90*/  ULDC UR5, c[0x0][0x2f0] ;  /* 0x0000bc0000057ab9 */ /* 0x000fe20000000800 */
[----:B------:R-:W-:-:S04]  /*12fa0*/  USEL UR4, UR4, 0x1, UP0 ;  /* 0x0000000104047887 */ /* 0x000fc80008000000 */
[----:B------:R-:W-:Y:S01]  /*12fb0*/  UIMAD UR4, UR4, UR5, URZ ;  /* 0x00000005040472a4 */ /* 0x000fe2000f8e023f */
[----:B--2---:R-:W-:Y:S02]  /*12fc0*/  @P0 R2UR UR47, R5 ;  /* 0x00000000052f02ca */ /* 0x004fe400000e0000 */
[----:B---3--:R-:W-:Y:S01]  /*12fd0*/  @P3 R2UR UR44, R2 ;  /* 0x00000000022c32ca */ /* 0x008fe200000e0000 */
[----:B------:R-:W-:-:S14]  /*12fe0*/  @P3 BRA `(.L_x_1290) ;  /* 0x0000000000243947 */ /* 0x000fdc0003800000 */
[----:B------:R-:W-:Y:S05]  /*12ff0*/  @!P0 BRA `(.L_x_1290) ;  /* 0x0000000000208947 */ /* 0x000fea0003800000 */
[----:B------:R-:W-:Y:S02]  /*13000*/  IMAD.U32 R2, RZ, RZ, UR6 ;  /* 0x00000006ff027e24 */ /* 0x000fe4000f8e00ff */
[----:B------:R-:W-:-:S05]  /*13010*/  IMAD.U32 R3, RZ, RZ, UR7 ;  /* 0x00000007ff037e24 */ /* 0x000fca000f8e00ff */
[----:B------:R-:W2:Y:S02]  /*13020*/  LDG.E R2, desc[UR40][R2.64] ;  /* 0x0000002802027981 */ /* 0x000ea4000c1e1900 */
[----:B--2---:R-:W-:Y:S01]  /*13030*/  R2UR UR5, R2 ;  /* 0x00000000020572ca */ /* 0x004fe200000e0000 */
[----:B------:R-:W-:-:S06]  /*13040*/  IMAD.U32 R2, RZ, RZ, UR6 ;  /* 0x00000006ff027e24 */ /* 0x000fcc000f8e00ff */
[----:B------:R-:W2:Y:S02]  /*13050*/  LDG.E R2, desc[UR40][R2.64+0x4] ;  /* 0x0000042802027981 */ /* 0x000ea4000c1e1900 */
[----:B--2---:R-:W-:-:S13]  /*13060*/  R2UR UR44, R2 ;  /* 0x00000000022c72ca */ /* 0x004fda00000e0000 */
[----:B------:R-:W-:-:S12]  /*13070*/  UIADD3 UR44, -UR5, UR44, URZ ;  /* 0x0000002c052c7290 */ /* 0x000fd8000fffe13f */
.L_x_1290:
[----:B-----5:R-:W-:-:S05]  /*13080*/  IMAD.IADD R2, R4, 0x1, R0 ;  /* 0x0000000104027824 */ /* 0x020fca00078e0200 */
[----:B------:R0:W-:Y:S01]  /*13090*/  STL [R1+0x1c], R2 ;  /* 0x00001c0201007387 */ /* 0x0001e20000100800 */
[----:B------:R-:W-:Y:S05]  /*130a0*/  @!P2 BRA `(.L_x_1291) ;  /* 0x00000000001ca947 */ /* 0x000fea0003800000 */
[----:B------:R-:W-:Y:S02]  /*130b0*/  ULDC.64 UR4, c[0x0][0xa20] ;  /* 0x0002880000047ab9 */ /* 0x000fe40000000a00 */
[----:B------:R-:W-:-:S06]  /*130c0*/  UIMAD.WIDE UR4, UR46, 0x4, UR4 ;  /* 0x000000042e0478a5 */ /* 0x000fcc000f8e0204 */
[----:B0-----:R-:W-:Y:S02]  /*130d0*/  IMAD.U32 R2, RZ, RZ, UR4 ;  /* 0x00000004ff027e24 */ /* 0x001fe4000f8e00ff */
[----:B------:R-:W-:-:S05]  /*130e0*/  IMAD.U32 R3, RZ, RZ, UR5 ;  /* 0x00000005ff037e24 */ /* 0x000fca000f8e00ff */
[----:B------:R-:W2:Y:S02]  /*130f0*/  LDG.E R2, desc[UR40][R2.64] ;  /* 0x0000002802027981 */ /* 0x000ea4000c1e1900 */
[----:B--2---:R-:W-:Y:S01]  /*13100*/  R2UR UR4, R2 ;  /* 0x00000000020472ca */ /* 0x004fe200000e0000 */
[----:B------:R-:W-:-:S14]  /*13110*/  BRA `(.L_x_1292) ;  /* 0x0000000000247947 */ /* 0x000fdc0003800000 */
.L_x_1291:
[----:B------:R-:W-:Y:S05]  /*13120*/  @!P1 BRA `(.L_x_1292) ;  /* 0x0000000000209947 */ /* 0x000fea0003800000 */
[----:B0-----:R-:W-:Y:S02]  /*13130*/  IMAD.U32 R2, RZ, RZ, UR8 ;  /* 0x00000008ff027e24 */ /* 0x001fe4000f8e00ff */
[----:B------:R-:W-:-:S05]  /*13140*/  IMAD.U32 R3, RZ, RZ, UR9 ;  /* 0x00000009ff037e24 */ /* 0x000fca000f8e00ff */
[----:B------:R-:W2:Y:S02]  /*13150*/  LDG.E R2, desc[UR40][R2.64] ;  /* 0x0000002802027981 */ /* 0x000ea4000c1e1900 */
[----:B--2---:R-:W-:Y:S01]  /*13160*/  R2UR UR5, R2 ;  /* 0x00000000020572ca */ /* 0x004fe200000e0000 */
[----:B------:R-:W-:-:S06]  /*13170*/  IMAD.U32 R2, RZ, RZ, UR8 ;  /* 0x00000008ff027e24 */ /* 0x000fcc000f8e00ff */
[----:B------:R-:W2:Y:S02]  /*13180*/  LDG.E R2, desc[UR40][R2.64+0x4] ;  /* 0x0000042802027981 */ /* 0x000ea4000c1e1900 */
[----:B--2---:R-:W-:-:S13]  /*13190*/  R2UR UR4, R2 ;  /* 0x00000000020472ca */ /* 0x004fda00000e0000 */
[----:B------:R-:W-:-:S12]  /*131a0*/  UIADD3 UR4, -UR5, UR4, URZ ;  /* 0x0000000405047290 */ /* 0x000fd8000fffe13f */
.L_x_1292:
[----:B0-----:R-:W2:Y:S01]  /*131b0*/  LDL.LU R2, [R1+0x14] ;  /* 0x0000140001027983 */ /* 0x001ea20000300800 */
[----:B------:R-:W-:Y:S01]  /*131c0*/  ULDC UR5, c[0x0][0x448] ;  /* 0x0001120000057ab9 */ /* 0x000fe20000000800 */
[----:B------:R-:W-:Y:S01]  /*131d0*/  R2UR UR11, R0 ;  /* 0x00000000000b72ca */ /* 0x000fe200000e0000 */
[----:B------:R-:W-:-:S06]  /*131e0*/  UISETP.NE.AND UP0, UPT, UR5, 0x1, UPT ;  /* 0x000000010500788c */ /* 0x000fcc000bf05270 */
[----:B------:R-:W-:Y:S02]  /*131f0*/  PLOP3.LUT P0, PT, PT, PT, UP0, 0x80, 0x0 ;  /* 0x000000000000781c */ /* 0x000fe40003f0f008 */
[----:B------:R-:W-:-:S03]  /*13200*/  PLOP3.LUT P1, PT, PT, PT, UP0, 0x80, 0x0 ;  /* 0x000000000000781c */ /* 0x000fc60003f2f008 */
[----:B------:R-:W-:Y:S01]  /*13210*/  @UP0 ULDC UR5, c[0x0][0x44c] ;  /* 0x0001130000050ab9 */ /* 0x000fe20000000800 */
[----:B------:R-:W-:-:S04]  /*13220*/  UIADD3 UR11, -UR11, UR4, URZ ;  /* 0x000000040b0b7290 */ /* 0x000fc8000fffe13f */
[----:B------:R-:W-:Y:S01]  /*13230*/  UIADD3 UR7, UR11, 0x1, -UR44 ;  /* 0x000000010b077890 */ /* 0x000fe2000fffe82c */
[----:B--2---:R-:W-:-:S04]  /*13240*/  IMAD.SHL.U32 R18, R2, 0x80, RZ ;  /* 0x0000008002127824 */ /* 0x004fc800078e00ff */
[----:B------:R-:W-:-:S05]  /*13250*/  VIADD R0, R18, 0x7f ;  /* 0x0000007f12007836 */ /* 0x000fca0000000000 */
[C---:B------:R-:W-:Y:S01]  /*13260*/  R2UR UR6, R0.reuse ;  /* 0x00000000000672ca */ /* 0x040fe200000e0000 */
[----:B------:R-:W-:Y:S01]  /*13270*/  @P0 IMAD.HI.U32 R0, R0, UR5, RZ ;  /* 0x0000000500000c27 */ /* 0x000fe2000f8e00ff */
[----:B------:R-:W-:-:S04]  /*13280*/  @UP0 ULDC UR5, c[0x0][0x450] ;  /* 0x0001140000050ab9 */ /* 0x000fc80000000800 */
[----:B------:R-:W-:Y:S01]  /*13290*/  @P0 SHF.R.U32.HI R0, RZ, UR5, R0 ;  /* 0x00000005ff000c19 */ /* 0x000fe20008011600 */
[----:B------:R-:W-:Y:S02]  /*132a0*/  ULDC.64 UR4, c[0x0][0x9e0] ;  /* 0x0002780000047ab9 */ /* 0x000fe40000000a00 */
[----:B------:R-:W-:Y:S01]  /*132b0*/  UISETP.GE.AND UP1, UPT, UR5, 0x1, UPT ;  /* 0x000000010500788c */ /* 0x000fe2000bf26270 */
[----:B------:R-:W-:-:S05]  /*132c0*/  @P1 R2UR UR6, R0 ;  /* 0x00000000000612ca */ /* 0x000fca00000e0000 */
[----:B------:R-:W-:-:S08]  /*132d0*/  PLOP3.LUT P1, PT, PT, PT, UP1, 0x80, 0x0 ;  /* 0x000000000000781c */ /* 0x000fd00003f2f018 */
[----:B------:R-:W-:-:S04]  /*132e0*/  UIADD3 UR6, UR7, UR6, URZ ;  /* 0x0000000607067290 */ /* 0x000fc8000fffe03f */
        /* <DEDUP_REMOVED lines=12> */
.L_x_1294:
[----:B------:R-:W-:-:S11]  /*133b0*/  UISETP.NE.AND UP1, UPT, UR5, 0x1, UPT ;  /* 0x000000010500788c */ /* 0x000fd6000bf25270 */
[----:B------:R-:W-:Y:S02]  /*133c0*/  @UP1 ULDC.64 UR12, c[0x0][0x9e8] ;  /* 0x00027a00000c1ab9 */ /* 0x000fe40000000a00 */
[----:B------:R-:W-:-:S04]  /*133d0*/  UIMAD.WIDE.U32 UR6, UR8, UR12, URZ ;  /* 0x0000000c080672a5 */ /* 0x000fc8000f8e003f */
[----:B------:R-:W-:-:S12]  /*133e0*/  @UP1 USHF.R.U32.HI UR8, URZ, UR13, UR7 ;  /* 0x0000000d3f081299 */ /* 0x000fd80008011607 */
.L_x_1295:
[----:B------:R-:W-:-:S04]  /*133f0*/  UIMAD UR8, UR8, UR5, UR5 ;  /* 0x00000005080872a4 */ /* 0x000fc8000f8e0205 */
[----:B------:R-:W-:-:S04]  /*13400*/  UISETP.LT.AND UP1, UPT, UR4, UR8, UPT ;  /* 0x000000080400728c */ /* 0x000fc8000bf21270 */
[----:B------:R-:W-:-:S12]  /*13410*/  USEL UR4, UR4, UR8, UP1 ;  /* 0x0000000804047287 */ /* 0x000fd80008800000 */
.L_x_1293:
[----:B------:R-:W-:Y:S01]  /*13420*/  R2UR UR12, R18 ;  /* 0x00000000120c72ca */ /* 0x000fe200000e0000 */
[----:B------:R-:W-:Y:S02]  /*13430*/  UIADD3 UR8, UR11, 0x7f, URZ ;  /* 0x0000007f0b087890 */ /* 0x000fe4000fffe03f */
[----:B------:R-:W-:Y:S01]  /*13440*/  UIADD3 UR9, UR4, 0x7f, URZ ;  /* 0x0000007f04097890 */ /* 0x000fe2000fffe03f */
[----:B------:R-:W-:Y:S01]  /*13450*/  @UP0 ULDC UR6, c[0x0][0x44c] ;  /* 0x0001130000060ab9 */ /* 0x000fe20000000800 */
[----:B------:R-:W-:Y:S02]  /*13460*/  USHF.R.S32.HI UR4, URZ, 0x1f, UR8 ;  /* 0x0000001f3f047899 */ /* 0x000fe40008011408 */
[----:B------:R-:W-:Y:S02]  /*13470*/  USHF.R.S32.HI UR10, URZ, 0x1f, UR9 ;  /* 0x0000001f3f0a7899 */ /* 0x000fe40008011409 */
[----:B------:R-:W-:Y:S01]  /*13480*/  ULEA.HI UR4, UR4, UR8, URZ, 0x7 ;  /* 0x0000000804047291 */ /* 0x000fe2000f8f383f */
[----:B------:R-:W-:-:S03]  /*13490*/  @UP0 ULDC UR13, c[0x0][0x450] ;  /* 0x00011400000d0ab9 */ /* 0x000fc60000000800 */
[----:B------:R-:W-:Y:S02]  /*134a0*/  UIMAD.WIDE.U32 UR6, UR12, UR6, URZ ;  /* 0x000000060c0672a5 */ /* 0x000fe4000f8e003f */
[----:B------:R-:W-:Y:S01]  /*134b0*/  UMOV UR8, UR12 ;  /* 0x0000000c00087c82 */ /* 0x000fe20008000000 */
[----:B------:R-:W-:Y:S02]  /*134c0*/  ULEA.HI UR10, UR10, UR9, URZ, 0x7 ;  /* 0x000000090a0a7291 */ /* 0x000fe4000f8f383f */
[----:B------:R-:W-:Y:S02]  /*134d0*/  @UP0 USHF.R.U32.HI UR8, URZ, UR13, UR7 ;  /* 0x0000000d3f080299 */ /* 0x000fe40008011607 */
[----:B------:R-:W-:Y:S02]  /*134e0*/  USHF.R.S32.HI UR4, URZ, 0x7, UR4 ;  /* 0x000000073f047899 */ /* 0x000fe40008011404 */
[----:B------:R-:W-:Y:S02]  /*134f0*/  UIADD3 UR8, UR8, UR11, -UR44 ;  /* 0x0000000b08087290 */ /* 0x000fe4000fffe82c */
[----:B------:R-:W-:Y:S01]  /*13500*/  USHF.R.S32.HI UR10, URZ, 0x7, UR10 ;  /* 0x000000073f0a7899 */ /* 0x000fe2000801140a */
[----:B------:R-:W-:-:S02]  /*13510*/  ULDC UR6, c[0x0][0x9dc] ;  /* 0x0002770000067ab9 */ /* 0x000fc40000000800 */
[----:B------:R-:W-:Y:S02]  /*13520*/  UIADD3 UR6, UR8, -UR6, URZ ;  /* 0x8000000608067290 */ /* 0x000fe4000fffe03f */
[----:B------:R-:W-:-:S04]  /*13530*/  UISETP.LT.AND UP0, UPT, UR4, UR10, UPT ;  /* 0x0000000a0400728c */ /* 0x000fc8000bf01270 */
[----:B------:R-:W-:Y:S01]  /*13540*/  USEL UR42, UR4, UR10, UP0 ;  /* 0x0000000a042a7287 */ /* 0x000fe20008000000 */
[----:B------:R-:W-:Y:S01]  /*13550*/  IMAD.U32 R0, RZ, RZ, UR6 ;  /* 0x00000006ff007e24 */ /* 0x000fe2000f8e00ff */
[----:B------:R-:W-:Y:S10]  /*13560*/  @!P1 BRA `(.L_x_1296) ;  /* 0x0000000000409947 */ /* 0x000ff40003800000 */
        /* <DEDUP_REMOVED lines=10> */
.L_x_1297:
[----:B------:R-:W-:-:S11]  /*13610*/  UISETP.NE.AND UP0, UPT, UR5, 0x1, UPT ;  /* 0x000000010500788c */ /* 0x000fd6000bf05270 */
[----:B------:R-:W-:Y:S02]  /*13620*/  @UP0 ULDC.64 UR10, c[0x0][0x9e8] ;  /* 0x00027a00000a0ab9 */ /* 0x000fe40000000a00 */
[----:B------:R-:W-:-:S04]  /*13630*/  UIMAD.WIDE.U32 UR6, UR8, UR10, URZ ;  /* 0x0000000a080672a5 */ /* 0x000fc8000f8e003f */
[----:B------:R-:W-:-:S12]  /*13640*/  @UP0 USHF.R.U32.HI UR8, URZ, UR11, UR7 ;  /* 0x0000000b3f080299 */ /* 0x000fd80008011607 */
.L_x_1298:
[----:B------:R-:W-:-:S06]  /*13650*/  UIMAD UR5, UR8, UR5, URZ ;  /* 0x00000005080572a4 */ /* 0x000fcc000f8e023f */
[----:B------:R-:W-:-:S07]  /*13660*/  VIMNMX R0, R0, UR5, !PT ;  /* 0x0000000500007c48 */ /* 0x000fce000ffe0100 */
.L_x_1296:
[----:B------:R-:W-:Y:S01]  /*13670*/  SHF.R.S32.HI R2, RZ, 0x1f, R0 ;  /* 0x0000001fff027819 */ /* 0x000fe20000011400 */
[----:B------:R-:W-:Y:S03]  /*13680*/  BSSY B7, `(.L_x_1299) ;  /* 0x0000321000077945 */ /* 0x000fe60003800000 */
[----:B------:R-:W-:-:S04]  /*13690*/  LEA.HI R2, R2, R0, RZ, 0x7 ;  /* 0x0000000002027211 */ /* 0x000fc800078f38ff */
[----:B------:R-:W-:-:S04]  /*136a0*/  SHF.R.S32.HI R2, RZ, 0x7, R2 ;  /* 0x00000007ff027819 */ /* 0x000fc80000011402 */
[----:B------:R-:W-:-:S04]  /*136b0*/  VIMNMX R3, RZ, R2, !PT ;  /* 0x00000002ff037248 */ /* 0x000fc80007fe0100 */
[----:B------:R-:W-:Y:S01]  /*136c0*/  ISETP.LT.AND P0, PT, R3, UR42, PT ;  /* 0x0000002a03007c0c */ /* 0x000fe2000bf01270 */
[----:B------:R0:W-:-:S12]  /*136d0*/  STL [R1+0x18], R3 ;  /* 0x0000180301007387 */ /* 0x0001d80000100800 */
[----:B0-----:R-:W-:Y:S05]  /*136e0*/  @P0 BRA `(.L_x_1300) ;  /* 0x0000000000480947 */ /* 0x001fea0003800000 */
        /* <DEDUP_REMOVED lines=18> */
.L_x_1300:
        /* <DEDUP_REMOVED lines=20> */
.L_x_1303:
[----:B------:R-:W-:Y:S05]  /*13950*/  BSYNC B6 ;  /* 0x0000000000067941 */ /* 0x000fea0003800000 */
.L_x_1302:
        /* <DEDUP_REMOVED lines=24> */
.L_x_1305:
[----:B------:R-:W-:Y:S05]  /*13ae0*/  BSYNC B6 ;  /* 0x0000000000067941 */ /* 0x000fea0003800000 */
.L_x_1304:
        /* <DEDUP_REMOVED lines=20> */
.L_x_1307:
[----:B------:R-:W-:Y:S05]  /*13c30*/  BSYNC B6 ;  /* 0x0000000000067941 */ /* 0x000fea0003800000 */
.L_x_1306:
        /* <DEDUP_REMOVED lines=19> */
.L_x_1309:
[----:B------:R-:W-:Y:S05]  /*13d70*/  BSYNC B6 ;  /* 0x0000000000067941 */ /* 0x000fea0003800000 */
.L_x_1308:
        /* <DEDUP_REMOVED lines=8> */
[----:B------:R-:W-:Y:S01]  /*13e00*/  IMAD.U32 R3, RZ, RZ, UR5 ;  /* 0x00000005ff037e24 */ /* 0x000fe2000f8e00ff */
[----:B------:R-:W1:Y:S01]  /*13e10*/  S2R R0, SR_TID.X ;  /* 0x0000000000007919 */ /* 0x000e620000002100 */
[----:B------:R-:W-:-:S03]  /*13e20*/  ULDC.64 UR4, c[0x0][0xa08] ;  /* 0x0002820000047ab9 */ /* 0x000fc60000000a00 */
[----:B------:R2:W3:Y:S02]  /*13e30*/  @P0 LDG.E R8, desc[UR40][R2.64] ;  /* 0x0000002802080981 */ /* 0x0004e4000c1e1900 */
[----:B--2---:R-:W2:Y:S01]  /*13e40*/  LDC.64 R2, c[0x0][0x418] ;  /* 0x00010600ff027b82 */ /* 0x004ea20000000a00 */
[----:B-1----:R-:W-:-:S04]  /*13e50*/  SHF.R.U32.HI R0, RZ, 0x5, R0 ;  /* 0x00000005ff007819 */ /* 0x002fc80000011600 */
[----:B------:R-:W-:Y:S02]  /*13e60*/  LOP3.LUT R0, R0, 0x3, RZ, 0xc0, !PT ;  /* 0x0000000300007812 */ /* 0x000fe400078ec0ff */
[----:B--2---:R-:W-:Y:S01]  /*13e70*/  LOP3.LUT P0, RZ, R2, UR4, RZ, 0xfc, !PT ;  /* 0x0000000402ff7c12 */ /* 0x004fe2000f80fcff */
[----:B------:R-:W-:-:S03]  /*13e80*/  UMOV UR4, 0xffffffff ;  /* 0xffffffff00047882 */ /* 0x000fc60000000000 */
[----:B------:R-:W-:Y:S02]  /*13e90*/  LOP3.LUT P0, RZ, R3, UR5, RZ, 0xfc, P0 ;  /* 0x0000000503ff7c12 */ /* 0x000fe4000800fcff */
[----:B---3--:R-:W-:Y:S01]  /*13ea0*/  SHF.R.S32.HI R9, RZ, 0x1f, R8 ;  /* 0x0000001fff097819 */ /* 0x008fe20000011408 */
[----:B------:R1:W-:Y:S01]  /*13eb0*/  STL [R1+0x4], R8 ;  /* 0x0000040801007387 */ /* 0x0003e20000100800 */
[----:B0-----:R-:W-:-:S03]  /*13ec0*/  SEL R16, R8, RZ, !P0 ;  /* 0x000000ff08107207 */ /* 0x001fc60004000000 */
[----:B------:R1:W-:Y:S01]  /*13ed0*/  STL [R1+0x14], R9 ;  /* 0x0000140901007387 */ /* 0x0003e20000100800 */
[----:B------:R-:W-:Y:S05]  /*13ee0*/  BRA.DIV UR4, `(.L_x_1310) ;  /* 0x0000003e046c7947 */ /* 0x000fea000b800000 */
[----:B------:R0:W2:Y:S02]  /*13ef0*/  SHFL.IDX PT, R14, R0, RZ, 0x1f ;  /* 0x00001fff000e7589 */ /* 0x0000a400000e0000 */
.L_x_1385:
[----:B0-----:R-:W3:Y:S01]  /*13f00*/  LDL.LU R0, [R1+0x20] ;  /* 0x0000200001007983 */ /* 0x001ee20000300800 */
[----:B------:R-:W-:Y:S02]  /*13f10*/  PLOP3.LUT P1, PT, PT, PT, PT, 0x8, 0x0 ;  /* 0x000000000000781c */ /* 0x000fe40003f2e170 */
[----:B--2---:R-:W-:Y:S02]  /*13f20*/  ISETP.NE.AND P0, PT, R14, RZ, PT ;  /* 0x000000ff0e00720c */ /* 0x004fe40003f05270 */
[----:B---3--:R-:W-:-:S09]  /*13f30*/  LOP3.LUT R0, R0, 0xfffffffe, RZ, 0xc0, !PT ;  /* 0xfffffffe00007812 */ /* 0x008fd200078ec0ff */
        /* <DEDUP_REMOVED lines=8> */
.L_x_1388:
        /* <DEDUP_REMOVED lines=21> */
.L_x_1313:
[----:B0-----:R-:W2:Y:S01]  /*14110*/  LDL R3, [R1] ;  /* 0x0000000001037983 */ /* 0x001ea20000100800 */
[----:B------:R-:W-:Y:S01]  /*14120*/  IMAD R2, R19, 0x8, R17 ;  /* 0x0000000813027824 */ /* 0x000fe200078e0211 */
[----:B-1----:R-:W0:Y:S02]  /*14130*/  S2R R8, SR_TID.X ;  /* 0x0000000000087919 */ /* 0x002e240000002100 */
[----:B0-----:R-:W-:-:S04]  /*14140*/  LOP3.LUT R8, R8, 0x7f, RZ, 0xc0, !PT ;  /* 0x0000007f08087812 */ /* 0x001fc800078ec0ff */
[----:B------:R-:W-:Y:S02]  /*14150*/  ISETP.NE.AND P1, PT, R8, RZ, PT ;  /* 0x000000ff0800720c */ /* 0x000fe40003f25270 */
[----:B--2---:R-:W-:-:S04]  /*14160*/  SHF.L.U32 R3, R3, 0x1f, RZ ;  /* 0x0000001f03037819 */ /* 0x004fc800000006ff */
[----:B------:R-:W0:Y:S02]  /*14170*/  SYNCS.PHASECHK.TRANS64.TRYWAIT P0, [R2+URZ+0x22880], R3 ;  /* 0x02288003020075a7 */ /* 0x000e24000800017f */
[----:B0-----:R-:W-:Y:S05]  /*14180*/  @!P0 BRA `(.L_x_1314) ;  /* 0x0000003c00048947 */ /* 0x001fea0003800000 */
.L_x_1389:
        /* <DEDUP_REMOVED lines=8> */
.L_x_1315:
[----:B------:R-:W2:Y:S01]  /*14210*/  LDL R5, [R1+0x1c] ;  /* 0x00001c0001057983 */ /* 0x000ea20000100800 */
[----:B------:R-:W-:Y:S01]  /*14220*/  IMAD R4, R19, 0x4000, R17 ;  /* 0x0000400013047824 */ /* 0x000fe200078e0211 */
[----:B------:R-:W-:Y:S01]  /*14230*/  R2UR UR33, R2 ;  /* 0x00000000022172ca */ /* 0x000fe200000e0000 */
[----:B------:R-:W-:Y:S01]  /*14240*/  UIADD3 UR4, UP0, UR48, 0x470, URZ ;  /* 0x0000047030047890 */ /* 0x000fe2000ff1e03f */
[----:B-----5:R-:W-:Y:S01]  /*14250*/  R2UR UR37, R16 ;  /* 0x00000000102572ca */ /* 0x020fe200000e0000 */
[----:B------:R-:W-:Y:S01]  /*14260*/  UMOV UR6, 0x0 ;  /* 0x0000000000067882 */ /* 0x000fe20000000000 */
[----:B------:R-:W-:Y:S01]  /*14270*/  R2UR UR32, R4 ;  /* 0x00000000042072ca */ /* 0x000fe200000e0000 */
[----:B------:R-:W-:Y:S01]  /*14280*/  UIADD3.X UR5, URZ, UR49, URZ, UP0, !UPT ;  /* 0x000000313f057290 */ /* 0x000fe200087fe43f */
[----:B------:R-:W-:Y:S01]  /*14290*/  UMOV UR7, 0x14f00000 ;  /* 0x14f0000000077882 */ /* 0x000fe20000000000 */
[----:B------:R-:W-:-:S06]  /*142a0*/  UMOV UR34, URZ ;  /* 0x0000003f00227c82 */ /* 0x000fcc0008000000 */
[----:B------:R-:W-:-:S04]  /*142b0*/  UIADD3 UR33, UR33, 0x22870, URZ ;  /* 0x0002287021217890 */ /* 0x000fc8000fffe03f */
[----:B------:R-:W-:Y:S01]  /*142c0*/  UIADD3 UR32, UR32, 0x8400, URZ ;  /* 0x0000840020207890 */ /* 0x000fe2000fffe03f */
[----:B--2---:R-:W-:-:S05]  /*142d0*/  IMAD R0, R0, 0x80, R5 ;  /* 0x0000008000007824 */ /* 0x004fca00078e0205 */
[----:B------:R-:W-:-:S13]  /*142e0*/  R2UR UR35, R0 ;  /* 0x00000000002372ca */ /* 0x000fda00000e0000 */
[----:B------:R1:W-:Y:S01]  /*142f0*/  UTMALDG.4D [UR32], [UR4], desc[UR6] ;  /* 0x00000620040075b4 */ /* 0x0003e20008019000 */
[----:B------:R-:W2:Y:S02]  /*14300*/  SYNCS.PHASECHK.TRANS64.TRYWAIT P0, [R2+URZ+0x22840], R3 ;  /* 0x02284003020075a7 */ /* 0x000ea4000800017f */
[----:B-12---:R-:W-:Y:S05]  /*14310*/  @!P0 BRA `(.L_x_1316) ;  /* 0x0000003800b48947 */ /* 0x006fea0003800000 */
.L_x_1390:
        /* <DEDUP_REMOVED lines=8> */
.L_x_1317:
[----:B01----:R-:W2:Y:S01]  /*143a0*/  LDL.LU R3, [R1+0x20] ;  /* 0x0000200001037983 */ /* 0x003ea20000300800 */
        /* <DEDUP_REMOVED lines=33> */
.L_x_1311:
[----:B------:R-:W-:Y:S05]  /*145c0*/  WARPSYNC.ALL ;  /* 0x0000000000007948 */ /* 0x000fea0003800000 */
[----:B0-----:R-:W-:Y:S01]  /*145d0*/  VIADD R0, R17, 0x10400 ;  /* 0x0001040011007836 */ /* 0x001fe20000000000 */
[----:B---3--:R-:W-:Y:S01]  /*145e0*/  USHF.R.S32.HI UR4, URZ, 0x1f, UR47 ;  /* 0x0000001f3f047899 */ /* 0x008fe2000801142f */
[----:B------:R-:W-:Y:S03]  /*145f0*/  BAR.SYNC.DEFER_BLOCKING 0x8, 0x180 ;  /* 0x0206000000007b1d */ /* 0x000fe60000010000 */
[----:B------:R-:W-:-:S03]  /*14600*/  LOP3.LUT P0, RZ, R0, 0x1bf, RZ, 0xc0, !PT ;  /* 0x000001bf00ff7812 */ /* 0x000fc6000780c0ff */
[----:B------:R-:W-:Y:S01]  /*14610*/  ULDC.64 UR6, c[0x0][0x298] ;  /* 0x0000a60000067ab9 */ /* 0x000fe20000000a00 */
[----:B------:R-:W-:Y:S01]  /*14620*/  BSSY B6, `(.L_x_1318) ;  /* 0x0000016000067945 */ /* 0x000fe20003800000 */
[----:B------:R-:W-:Y:S02]  /*14630*/  UIMAD UR4, UR4, UR6, URZ ;  /* 0x00000006040472a4 */ /* 0x000fe4000f8e023f */
[----:B------:R-:W-:Y:S02]  /*14640*/  UIMAD.WIDE.U32 UR50, UR47, UR6, URZ ;  /* 0x000000062f3272a5 */ /* 0x000fe4000f8e003f */
[----:B------:R-:W-:-:S04]  /*14650*/  UIMAD UR4, UR47, UR7, UR4 ;  /* 0x000000072f0472a4 */ /* 0x000fc8000f8e0204 */
[----:B------:R-:W-:Y:S01]  /*14660*/  UIADD3 UR37, UR51, UR4, URZ ;  /* 0x0000000433257290 */ /* 0x000fe2000fffe03f */
        /* <DEDUP_REMOVED lines=17> */
.L_x_1319:
[----:B------:R-:W-:Y:S05]  /*14780*/  BSYNC B6 ;  /* 0x0000000000067941 */ /* 0x000fea0003800000 */
.L_x_1318:
[----:B------:R-:W0:Y:S01]  /*14790*/  S2R R2, SR_TID.X ;  /* 0x0000000000027919 */ /* 0x000e220000002100 */
[----:B-1----:R-:W1:Y:S01]  /*147a0*/  LDC R8, c[0x0][0x448] ;  /* 0x00011200ff087b82 */ /* 0x002e620000000800 */
[----:B------:R-:W-:Y:S01]  /*147b0*/  USHF.R.S32.HI UR4, URZ, 0x1f, UR36 ;  /* 0x0000001f3f047899 */ /* 0x000fe20008011424 */
[----:B------:R-:W2:Y:S01]  /*147c0*/  S2R R0, SR_TID.X ;  /* 0x0000000000007919 */ /* 0x000ea20000002100 */
[----:B------:R-:W-:Y:S01]  /*147d0*/  ULDC.64 UR10, c[0x0][0xa00] ;  /* 0x00028000000a7ab9 */ /* 0x000fe20000000a00 */
[----:B------:R-:W-:Y:S01]  /*147e0*/  ULDC.64 UR8, c[0x0][0x2d8] ;  /* 0x0000b60000087ab9 */ /* 0x000fe20000000a00 */
[----:B------:R-:W-:Y:S01]  /*147f0*/  UISETP.NE.U32.AND UP0, UPT, UR10, URZ, UPT ;  /* 0x0000003f0a00728c */ /* 0x000fe2000bf05070 */
[----:B------:R-:W3:Y:S01]  /*14800*/  S2R R9, SR_TID.X ;  /* 0x0000000000097919 */ /* 0x000ee20000002100 */
[----:B------:R-:W-:Y:S02]  /*14810*/  UIMAD UR7, UR4, UR8, URZ ;  /* 0x00000008040772a4 */ /* 0x000fe4000f8e023f */
[----:B------:R-:W-:-:S02]  /*14820*/  UISETP.NE.AND.EX UP0, UPT, UR11, URZ, UPT, UP0 ;  /* 0x0000003f0b00728c */ /* 0x000fc4000bf05300 */
[----:B------:R-:W-:Y:S01]  /*14830*/  USHF.R.S32.HI UR6, URZ, 0x1f, UR46 ;  /* 0x0000001f3f067899 */ /* 0x000fe2000801142e */
[----:B------:R-:W-:Y:S01]  /*14840*/  UMOV UR4, UR50 ;  /* 0x0000003200047c82 */ /* 0x000fe20008000000 */
[----:B------:R-:W-:Y:S01]  /*14850*/  UMOV UR5, UR37 ;  /* 0x0000002500057c82 */ /* 0x000fe20008000000 */
[----:B------:R-:W-:Y:S02]  /*14860*/  UIMAD UR7, UR36, UR9, UR7 ;  /* 0x00000009240772a4 */ /* 0x000fe4000f8e0207 */
[----:B------:R-:W-:Y:S02]  /*14870*/  UIMAD.WIDE.U32 UR4, UR36, UR8, UR4 ;  /* 0x00000008240472a5 */ /* 0x000fe4000f8e0004 */
[----:B------:R-:W-:Y:S01]  /*14880*/  USEL UR6, UR6, URZ, !UP0 ;  /* 0x0000003f06067287 */ /* 0x000fe2000c000000 */
[----:B------:R-:W-:Y:S01]  /*14890*/  ULDC.64 UR8, c[0x0][0x2e0] ;  /* 0x0000b80000087ab9 */ /* 0x000fe20000000a00 */
[----:B------:R-:W-:Y:S01]  /*148a0*/  UIADD3 UR5, UR5, UR7, URZ ;  /* 0x0000000705057290 */ /* 0x000fe2000fffe03f */
[----:B-1----:R-:W-:Y:S01]  /*148b0*/  ISETP.NE.AND P0, PT, R8, 0x1, PT ;  /* 0x000000010800780c */ /* 0x002fe20003f05270 */
[----:B------:R-:W-:-:S02]  /*148c0*/  USEL UR7, UR46, URZ, !UP0 ;  /* 0x0000003f2e077287 */ /* 0x000fc4000c000000 */
[----:B------:R-:W-:Y:S02]  /*148d0*/  UIMAD UR6, UR6, UR8, URZ ;  /* 0x00000008060672a4 */ /* 0x000fe4000f8e023f */
[----:B------:R-:W-:Y:S01]  /*148e0*/  UIMAD.WIDE.U32 UR4, UR7, UR8, UR4 ;  /* 0x00000008070472a5 */ /* 0x000fe2000f8e0004 */
[----:B0-----:R-:W-:Y:S01]  /*148f0*/  LOP3.LUT R2, R2, 0x7f, RZ, 0xc0, !PT ;  /* 0x0000007f02027812 */ /* 0x001fe200078ec0ff */
[----:B------:R-:W-:-:S03]  /*14900*/  UIMAD UR6, UR7, UR9, UR6 ;  /* 0x00000009070672a4 */ /* 0x000fc6000f8e0206 */
[----:B------:R-:W-:Y:S01]  /*14910*/  SHF.R.U32.HI R2, RZ, 0x2, R2 ;  /* 0x00000002ff027819 */ /* 0x000fe20000011602 */
[----:B--2---:R-:W-:Y:S02]  /*14920*/  IMAD.SHL.U32 R0, R0, 0x20, RZ ;  /* 0x0000002000007824 */ /* 0x004fe400078e00ff */
[----:B------:R-:W0:Y:S01]  /*14930*/  @P0 LDC R3, c[0x0][0x450] ;  /* 0x00011400ff030b82 */ /* 0x000e220000000800 */
[----:B------:R-:W-:Y:S01]  /*14940*/  UIADD3 UR6, UR5, UR6, URZ ;  /* 0x0000000605067290 */ /* 0x000fe2000fffe03f */
[----:B------:R-:W-:Y:S01]  /*14950*/  IMAD.U32 R6, RZ, RZ, UR4 ;  /* 0x00000004ff067e24 */ /* 0x000fe2000f8e00ff */
[----:B------:R-:W-:Y:S01]  /*14960*/  LOP3.LUT R0, R2, 0x60, R0, 0xf8, !PT ;  /* 0x0000006002007812 */ /* 0x000fe200078ef800 */
[----:B------:R-:W-:Y:S01]  /*14970*/  IMAD.U32 R7, RZ, RZ, UR5 ;  /* 0x00000005ff077e24 */ /* 0x000fe2000f8e00ff */
[----:B------:R-:W-:Y:S01]  /*14980*/  ULDC.64 UR4, c[0x0][0x2d0] ;  /* 0x0000b40000047ab9 */ /* 0x000fe20000000a00 */
[----:B---3--:R-:W-:Y:S02]  /*14990*/  IMAD.SHL.U32 R9, R9, 0x10, RZ ;  /* 0x0000001009097824 */ /* 0x008fe400078e00ff */
[----:B------:R-:W1:Y:S01]  /*149a0*/  @P0 LDC R2, c[0x0][0x44c] ;  /* 0x00011300ff020b82 */ /* 0x000e620000000800 */
[----:B------:R-:W-:Y:S01]  /*149b0*/  IMAD.IADD R0, R0, 0x1, R18 ;  /* 0x0000000100007824 */ /* 0x000fe200078e0212 */
[----:B------:R-:W2:Y:S01]  /*149c0*/  S2R R7, SR_TID.X ;  /* 0x0000000000077919 */ /* 0x000ea20000002100 */
[----:B------:R-:W-:-:S02]  /*149d0*/  LOP3.LUT R9, R9, 0x30, RZ, 0xc0, !PT ;  /* 0x0000003009097812 */ /* 0x000fc400078ec0ff */
[----:B------:R-:W-:Y:S02]  /*149e0*/  IMAD.MOV.U32 R4, RZ, RZ, R0 ;  /* 0x000000ffff047224 */ /* 0x000fe400078e0000 */
[C---:B------:R-:W-:Y:S02]  /*149f0*/  LOP3.LUT R11, R9.reuse, 0x40, RZ, 0xfc, !PT ;  /* 0x00000040090b7812 */ /* 0x040fe400078efcff */
[----:B------:R-:W-:Y:S01]  /*14a00*/  LOP3.LUT R9, R9, 0x80, RZ, 0xfc, !PT ;  /* 0x0000008009097812 */ /* 0x000fe200078efcff */
[----:B-1----:R-:W-:-:S05]  /*14a10*/  @P0 IMAD.HI.U32 R2, R0, R2, RZ ;  /* 0x0000000200020227 */ /* 0x002fca00078e00ff */
[----:B0-----:R-:W-:Y:S01]  /*14a20*/  @P0 SHF.R.U32.HI R4, RZ, R3, R2 ;  /* 0x00000003ff040219 */ /* 0x001fe20000011602 */
[----:B------:R-:W-:-:S03]  /*14a30*/  IMAD.U32 R3, RZ, RZ, UR6 ;  /* 0x00000006ff037e24 */ /* 0x000fc6000f8e00ff */
[--C-:B------:R-:W-:Y:S01]  /*14a40*/  SHF.R.S32.HI R5, RZ, 0x1f, R4.reuse ;  /* 0x0000001fff057819 */ /* 0x100fe20000011404 */
[----:B------:R-:W-:Y:S02]  /*14a50*/  IMAD.MOV R2, RZ, RZ, -R4 ;  /* 0x000000ffff027224 */ /* 0x000fe400078e0a04 */
[----:B--2---:R-:W-:Y:S02]  /*14a60*/  IMAD.SHL.U32 R10, R7, 0x10, RZ ;  /* 0x00000010070a7824 */ /* 0x004fe400078e00ff */
[----:B------:R-:W-:Y:S02]  /*14a70*/  IMAD R0, R8, R2, R0 ;  /* 0x0000000208007224 */ /* 0x000fe400078e0200 */
[----:B------:R-:W-:Y:S01]  /*14a80*/  IMAD.MOV.U32 R2, RZ, RZ, R6 ;  /* 0x000000ffff027224 */ /* 0x000fe200078e0006 */
[----:B------:R-:W-:Y:S01]  /*14a90*/  LOP3.LUT R10, R10, 0x30, RZ, 0xc0, !PT ;  /* 0x000000300a0a7812 */ /* 0x000fe200078ec0ff */
[----:B------:R-:W-:Y:S02]  /*14aa0*/  IMAD R5, R5, UR4, RZ ;  /* 0x0000000405057c24 */ /* 0x000fe4000f8e02ff */
[----:B------:R-:W-:-:S04]  /*14ab0*/  IMAD.WIDE.U32 R2, R4, UR4, R2 ;  /* 0x0000000404027c25 */ /* 0x000fc8000f8e0002 */
[----:B------:R-:W-:Y:S01]  /*14ac0*/  IMAD R5, R4, UR5, R5 ;  /* 0x0000000504057c24 */ /* 0x000fe2000f8e0205 */
[----:B------:R-:W-:Y:S01]  /*14ad0*/  SHF.R.S32.HI R4, RZ, 0x1f, R0 ;  /* 0x0000001fff047819 */ /* 0x000fe20000011400 */
[----:B------:R-:W-:Y:S02]  /*14ae0*/  ULDC.64 UR4, c[0x0][0x2c8] ;  /* 0x0000b20000047ab9 */ /* 0x000fe40000000a00 */
        /* <DEDUP_REMOVED lines=9> */
[----:B------:R-:W-:Y:S02]  /*14b80*/  IADD3.X R3, R3, UR5, R0, P0, !PT ;  /* 0x0000000503037c10 */ /* 0x000fe400087fe400 */
[----:B------:R-:W-:-:S02]  /*14b90*/  ISETP.GE.AND P0, PT, R10, UR4, PT ;  /* 0x000000040a007c0c */ /* 0x000fc4000bf06270 */
[----:B------:R-:W-:Y:S01]  /*14ba0*/  ISETP.GE.AND P1, PT, R11, UR4, PT ;  /* 0x000000040b007c0c */ /* 0x000fe2000bf26270 */
[----:B------:R-:W-:-:S03]  /*14bb0*/  UMOV UR4, 0xffffffff ;  /* 0xffffffff00047882 */ /* 0x000fc60000000000 */
[----:B0-----:R-:W-:Y:S09]  /*14bc0*/  BRA.DIV UR4, `(.L_x_1320) ;  /* 0x00000032049c7947 */ /* 0x001ff2000b800000 */
[----:B------:R-:W0:Y:S01]  /*14bd0*/  S2R R5, SR_TID.X ;  /* 0x0000000000057919 */ /* 0x000e220000002100 */
[----:B------:R-:W-:Y:S01]  /*14be0*/  IMAD R2, R8, UR44, RZ ;  /* 0x0000002c08027c24 */ /* 0x000fe2000f8e02ff */
[----:B------:R-:W1:Y:S04]  /*14bf0*/  SHFL.IDX PT, R7, R4, RZ, 0x1c1f ;  /* 0x001c1fff04077589 */ /* 0x000e6800000e0000 */
[----:B------:R-:W2:Y:S01]  /*14c00*/  SHFL.IDX PT, R6, R3, RZ, 0x1c1f ;  /* 0x001c1fff03067589 */ /* 0x000ea200000e0000 */
[----:B0-----:R-:W-:-:S04]  /*14c10*/  LOP3.LUT R5, R5, 0x7f, RZ, 0xc0, !PT ;  /* 0x0000007f05057812 */ /* 0x001fc800078ec0ff */
[----:B------:R-:W-:-:S05]  /*14c20*/  SHF.R.U32.HI R5, RZ, 0x2, R5 ;  /* 0x00000002ff057819 */ /* 0x000fca0000011605 */
[----:B------:R-:W-:-:S04]  /*14c30*/  IMAD.IADD R0, R5, 0x1, R18 ;  /* 0x0000000105007824 */ /* 0x000fc800078e0212 */
[C---:B------:R-:W-:Y:S01]  /*14c40*/  VIADD R5, R0.reuse, 0x20 ;  /* 0x0000002000057836 */ /* 0x040fe20000000000 */
[----:B------:R-:W-:-:S13]  /*14c50*/  ISETP.GE.AND P4, PT, R0, R2, PT ;  /* 0x000000020000720c */ /* 0x000fda0003f86270 */
[----:B-1----:R-:W-:-:S05]  /*14c60*/  @!P4 IADD3 R7, P3, R10, R7, RZ ;  /* 0x000000070a07c210 */ /* 0x002fca0007f7e0ff */
[----:B--2---:R-:W-:Y:S01]  /*14c70*/  @!P4 IMAD.X R6, RZ, RZ, R6, P3 ;  /* 0x000000ffff06c224 */ /* 0x004fe200018e0606 */
[----:B------:R-:W-:Y:S01]  /*14c80*/  ISETP.GE.AND P3, PT, R5, R2, PT ;  /* 0x000000020500720c */ /* 0x000fe20003f66270 */
[----:B------:R-:W-:-:S03]  /*14c90*/  VIADD R5, R0, 0x40 ;  /* 0x0000004000057836 */ /* 0x000fc60000000000 */
[----:B------:R-:W-:-:S04]  /*14ca0*/  @!P4 LOP3.LUT R7, R7, R6, RZ, 0x3c, !PT ;  /* 0x000000060707c212 */ /* 0x000fc800078e3cff */
[----:B------:R-:W-:-:S04]  /*14cb0*/  @!P4 LOP3.LUT R6, R7, R6, RZ, 0x3c, !PT ;  /* 0x000000060706c212 */ /* 0x000fc800078e3cff */
[----:B------:R-:W-:-:S05]  /*14cc0*/  @!P4 LOP3.LUT R7, R7, R6, RZ, 0x3c, !PT ;  /* 0x000000060707c212 */ /* 0x000fca00078e3cff */
[----:B------:R-:W-:Y:S01]  /*14cd0*/  @!PT LDS RZ, [RZ] ;  /* 0x00000000fffff984 */ /* 0x000fe20000000800 */
[----:B-----5:R-:W-:Y:S04]  /*14ce0*/  @!P4 LDGSTS.E.BYPASS.LTC128B.128 [R9+0x10400], desc[UR40][R6.64], !P0 ;  /* 0x104000000609cfae */ /* 0x020fe8000c101d68 */
[----:B------:R-:W-:Y:S04]  /*14cf0*/  @!P4 LDGSTS.E.BYPASS.LTC128B.128 [R9+0x12400], desc[UR40][R6.64+0x40], !P1 ;  /* 0x124000400609cfae */ /* 0x000fe8000c901d68 */
[----:B------:R0:W-:Y:S04]  /*14d00*/  @!P4 LDGSTS.E.BYPASS.LTC128B.128 [R9+0x14400], desc[UR40][R6.64+0x80], !P2 ;  /* 0x144000800609cfae */ /* 0x0001e8000d101d68 */
[----:B0-----:R-:W0:Y:S04]  /*14d10*/  SHFL.IDX PT, R7, R4, 0x1, 0x1c1f ;  /* 0x003c1f0004077f89 */ /* 0x001e2800000e0000 */
[----:B------:R-:W1:Y:S01]  /*14d20*/  SHFL.IDX PT, R6, R3, 0x1, 0x1c1f ;  /* 0x003c1f0003067f89 */ /* 0x000e6200000e0000 */
[----:B0-----:R-:W-:-:S05]  /*14d30*/  @!P3 IADD3 R7, P4, R10, R7, RZ ;  /* 0x000000070a07b210 */ /* 0x001fca0007f9e0ff */
[----:B-1----:R-:W-:-:S05]  /*14d40*/  @!P3 IMAD.X R6, RZ, RZ, R6, P4 ;  /* 0x000000ffff06b224 */ /* 0x002fca00020e0606 */
[----:B------:R-:W-:-:S04]  /*14d50*/  @!P3 LOP3.LUT R7, R7, R6, RZ, 0x3c, !PT ;  /* 0x000000060707b212 */ /* 0x000fc800078e3cff */
[----:B------:R-:W-:-:S04]  /*14d60*/  @!P3 LOP3.LUT R6, R7, R6, RZ, 0x3c, !PT ;  /* 0x000000060706b212 */ /* 0x000fc800078e3cff */
[----:B------:R-:W-:-:S05]  /*14d70*/  @!P3 LOP3.LUT R7, R7, R6, RZ, 0x3c, !PT ;  /* 0x000000060707b212 */ /* 0x000fca00078e3cff */
[----:B------:R-:W-:Y:S04]  /*14d80*/  @!P3 LDGSTS.E.BYPASS.LTC128B.128 [R9+0x10c00], desc[UR40][R6.64], !P0 ;  /* 0x10c000000609bfae */ /* 0x000fe8000c101d68 */
[----:B------:R-:W-:Y:S04]  /*14d90*/  @!P3 LDGSTS.E.BYPASS.LTC128B.128 [R9+0x12c00], desc[UR40][R6.64+0x40], !P1 ;  /* 0x12c000400609bfae */ /* 0x000fe8000c901d68 */
[----:B------:R0:W-:Y:S01]  /*14da0*/  @!P3 LDGSTS.E.BYPASS.LTC128B.128 [R9+0x14c00], desc[UR40][R6.64+0x80], !P2 ;  /* 0x14c000800609bfae */ /* 0x0001e2000d101d68 */
[----:B------:R-:W-:-:S03]  /*14db0*/  ISETP.GE.AND P3, PT, R5, R2, PT ;  /* 0x000000020500720c */ /* 0x000fc60003f66270 */
[----:B0-----:R-:W0:Y:S04]  /*14dc0*/  SHFL.IDX PT, R7, R4, 0x2, 0x1c1f ;  /* 0x005c1f0004077f89 */ /* 0x001e2800000e0000 */
[----:B------:R-:W1:Y:S04]  /*14dd0*/  SHFL.IDX PT, R6, R3, 0x2, 0x1c1f ;  /* 0x005c1f0003067f89 */ /* 0x000e6800000e0000 */
[----:B------:R-:W2:Y:S04]  /*14de0*/  SHFL.IDX PT, R4, R4, 0x3, 0x1c1f ;  /* 0x007c1f0004047f89 */ /* 0x000ea800000e0000 */
[----:B------:R-:W3:Y:S01]  /*14df0*/  SHFL.IDX PT, R3, R3, 0x3, 0x1c1f ;  /* 0x007c1f0003037f89 */ /* 0x000ee200000e0000 */
[----:B0-----:R-:W-:-:S05]  /*14e00*/  @!P3 IADD3 R7, P4, R10, R7, RZ ;  /* 0x000000070a07b210 */ /* 0x001fca0007f9e0ff */
[----:B-1----:R-:W-:-:S05]  /*14e10*/  @!P3 IMAD.X R6, RZ, RZ, R6, P4 ;  /* 0x000000ffff06b224 */ /* 0x002fca00020e0606 */
[----:B------:R-:W-:-:S04]  /*14e20*/  @!P3 LOP3.LUT R7, R7, R6, RZ, 0x3c, !PT ;  /* 0x000000060707b212 */ /* 0x000fc800078e3cff */
[----:B------:R-:W-:-:S04]  /*14e30*/  @!P3 LOP3.LUT R6, R7, R6, RZ, 0x3c, !PT ;  /* 0x000000060706b212 */ /* 0x000fc800078e3cff */
[----:B------:R-:W-:-:S05]  /*14e40*/  @!P3 LOP3.LUT R7, R7, R6, RZ, 0x3c, !PT ;  /* 0x000000060707b212 */ /* 0x000fca00078e3cff */
[----:B------:R1:W-:Y:S04]  /*14e50*/  @!P3 LDGSTS.E.BYPASS.LTC128B.128 [R9+0x11400], desc[UR40][R6.64], !P0 ;  /* 0x114000000609bfae */ /* 0x0003e8000c101d68 */
[----:B------:R1:W-:Y:S04]  /*14e60*/  @!P3 LDGSTS.E.BYPASS.LTC128B.128 [R9+0x13400], desc[UR40][R6.64+0x40], !P1 ;  /* 0x134000400609bfae */ /* 0x0003e8000c901d68 */
[----:B--23--:R1:W-:Y:S02]  /*14e70*/  @!P3 LDGSTS.E.BYPASS.LTC128B.128 [R9+0x15400], desc[UR40][R6.64+0x80], !P2 ;  /* 0x154000800609bfae */ /* 0x00c3e4000d101d68 */
.L_x_1399:
        /* <DEDUP_REMOVED lines=12> */
.L_x_1322:
[----:B------:R-:W-:Y:S05]  /*14f40*/  BSYNC B0 ;  /* 0x0000000000007941 */ /* 0x000fea0003800000 */
.L_x_1321:
[----:B------:R-:W-:Y:S01]  /*14f50*/  NOP ;  /* 0x0000000000007918 */ /* 0x000fe20000000000 */
[----:B------:R-:W-:-:S13]  /*14f60*/  PLOP3.LUT P0, PT, PT, PT, PT, 0x80, 0x0 ;  /* 0x000000000000781c */ /* 0x000fda0003f0f070 */
.L_x_1323:
[----:B------:R-:W-:Y:S02]  /*14f70*/  PLOP3.LUT P1, PT, P1, P0, PT, 0xa2, 0x0 ;  /* 0x000000000000781c */ /* 0x000fe40000f21472 */
[----:B------:R-:W-:-:S08]  /*14f80*/  @P0 R2UR P1, UR4, R17 ;  /* 0x00000000110402ca */ /* 0x000fd00000020000 */
[----:B------:R-:W-:-:S05]  /*14f90*/  @P0 PLOP3.LUT P0, PT, P1, PT, PT, 0x80, 0x0 ;  /* 0x000000000000081c */ /* 0x000fca0000f0f070 */
[----:B------:R-:W-:Y:S01]  /*14fa0*/  @!P1 SYNCS.ARRIVE.TRANS64.RED.A0T1 RZ, [UR4+0x22800], RZ ;  /* 0x022800ffffff99a7 */ /* 0x000fe20008200404 */
[----:B------:R-:W-:Y:S07]  /*14fb0*/  @!P1 ARRIVES.LDGSTSBAR.64.TRANSCNT [UR4+0x22800] ;  /* 0x02280000ff0099b0 */ /* 0x000fee0008000a84 */
[----:B------:R-:W-:Y:S05]  /*14fc0*/  @P0 BRA.U.ANY `(.L_x_1323) ;  /* 0xfffffffd00e80947 */ /* 0x000fea000393ffff */
[----:B--2---:R-:W2:Y:S02]  /*14fd0*/  LDL.LU R2, [R1+0x30] ;  /* 0x0000300001027983 */ /* 0x004ea40000300800 */
        /* <DEDUP_REMOVED lines=11> */
.L_x_1400:
[----:B------:R-:W-:Y:S05]  /*15090*/  BSYNC B0 ;  /* 0x0000000000007941 */ /* 0x000fea0003800000 */
.L_x_1324:
[----:B------:R-:W3:Y:S01]  /*150a0*/  LDL R2, [R1+0x18] ;  /* 0x0000180001027983 */ /* 0x000ee20000100800 */
[----:B------:R-:W-:-:S06]  /*150b0*/  UIADD3 UR4, UR42, -0x2, URZ ;  /* 0xfffffffe2a047890 */ /* 0x000fcc000fffe03f */
[----:B---3--:R-:W-:-:S13]  /*150c0*/  ISETP.LE.AND P0, PT, R2, UR4, PT ;  /* 0x0000000402007c0c */ /* 0x008fda000bf03270 */
[----:B------:R-:W-:Y:S05]  /*150d0*/  @!P0 BRA `(.L_x_1326) ;  /* 0x0000000c00f88947 */ /* 0x000fea0003800000 */
[----:B01----:R0:W5:Y:S01]  /*150e0*/  LDL.LU R7, [R1] ;  /* 0x0000000001077983 */ /* 0x0031620000300800 */
[----:B------:R-:W-:Y:S02]  /*150f0*/  IMAD.MOV.U32 R6, RZ, RZ, R19 ;  /* 0x000000ffff067224 */ /* 0x000fe400078e0013 */
[----:B--2---:R-:W-:-:S07]  /*15100*/  IMAD.U32 R0, RZ, RZ, UR4 ;  /* 0x00000004ff007e24 */ /* 0x004fce000f8e00ff */
.L_x_1348:
[----:B------:R-:W2:Y:S01]  /*15110*/  LDL R2, [R1+0x20] ;  /* 0x0000200001027983 */ /* 0x000ea20000100800 */
[----:B------:R-:W-:Y:S01]  /*15120*/  VIADD R19, R6, 0x1 ;  /* 0x0000000106137836 */ /* 0x000fe20000000000 */
[----:B------:R-:W-:Y:S05]  /*15130*/  YIELD ;  /* 0x0000000000007946 */ /* 0x000fea0003800000 */
[C---:B------:R-:W-:Y:S01]  /*15140*/  ISETP.NE.AND P0, PT, R19.reuse, 0x2, PT ;  /* 0x000000021300780c */ /* 0x040fe20003f05270 */
[----:B------:R-:W-:Y:S03]  /*15150*/  BSSY B0, `(.L_x_1327) ;  /* 0x0000089000007945 */ /* 0x000fe60003800000 */
[----:B------:R-:W-:-:S02]  /*15160*/  SEL R19, R19, RZ, P0 ;  /* 0x000000ff13137207 */ /* 0x000fc40000000000 */
[----:B--2---:R-:W-:Y:S02]  /*15170*/  LOP3.LUT P1, RZ, R2, 0x1, RZ, 0xc0, !PT ;  /* 0x0000000102ff7812 */ /* 0x004fe4000782c0ff */
        /* <DEDUP_REMOVED lines=18> */
[--C-:B------:R-:W-:Y:S01]  /*152a0*/  SHF.R.S32.HI R3, RZ, 0x1f, R2.reuse ;  /* 0x0000001fff037819 */ /* 0x100fe20000011402 */
[----:B------:R-:W-:-:S04]  /*152b0*/  IMAD.MOV R8, RZ, RZ, -R2 ;  /* 0x000000ffff087224 */ /* 0x000fc800078e0a02 */
[----:B------:R-:W-:Y:S02]  /*152c0*/  IMAD R8, R5, R8, R0 ;  /* 0x0000000805087224 */ /* 0x000fe400078e0200 */
[----:B--2---:R-:W-:-:S04]  /*152d0*/  IMAD R4, R11, UR6, RZ ;  /* 0x000000060b047c24 */ /* 0x004fc8000f8e02ff */
[C---:B----4-:R-:W-:Y:S02]  /*152e0*/  IMAD R4, R10.reuse, UR7, R4 ;  /* 0x000000070a047c24 */ /* 0x050fe4000f8e0204 */
[----:B------:R-:W-:-:S04]  /*152f0*/  IMAD.WIDE.U32 R2, R10, UR6, R2 ;  /* 0x000000060a027c25 */ /* 0x000fc8000f8e0002 */
[----:B------:R-:W-:Y:S01]  /*15300*/  IMAD.IADD R3, R4, 0x1, R3 ;  /* 0x0000000104037824 */ /* 0x000fe200078e0203 */
[----:B------:R-:W-:-:S04]  /*15310*/  LEA R4, P0, R2, UR4, 0x2 ;  /* 0x0000000402047c11 */ /* 0x000fc8000f8010ff */
[----:B------:R-:W-:-:S05]  /*15320*/  LEA.HI.X R5, R2, UR5, R3, 0x2, P0 ;  /* 0x0000000502057c11 */ /* 0x000fca00080f1403 */
[----:B------:R2:W5:Y:S04]  /*15330*/  LDG.E R16, desc[UR40][R4.64] ;  /* 0x0000002804107981 */ /* 0x000568000c1e1900 */
.L_x_1329:
[----:B------:R-:W2:Y:S01]  /*15340*/  S2R R2, SR_TID.X ;  /* 0x0000000000027919 */ /* 0x000ea20000002100 */
[----:B------:R-:W-:Y:S01]  /*15350*/  IMAD R3, R19, 0x8, R17 ;  /* 0x0000000813037824 */ /* 0x000fe200078e0211 */
[----:B------:R-:W-:Y:S01]  /*15360*/  BSSY B1, `(.L_x_1330) ;  /* 0x0000006000017945 */ /* 0x000fe20003800000 */
[----:B--2---:R-:W-:Y:S02]  /*15370*/  LOP3.LUT R4, R2, 0x7f, RZ, 0xc0, !PT ;  /* 0x0000007f02047812 */ /* 0x004fe400078ec0ff */
[----:B------:R-:W-:Y:S02]  /*15380*/  SHF.L.U32 R2, R9, 0x1f, RZ ;  /* 0x0000001f09027819 */ /* 0x000fe400000006ff */
[----:B------:R-:W-:Y:S02]  /*15390*/  ISETP.NE.AND P1, PT, R4, RZ, PT ;  /* 0x000000ff0400720c */ /* 0x000fe40003f25270 */
[----:B------:R-:W2:Y:S02]  /*153a0*/  SYNCS.PHASECHK.TRANS64.TRYWAIT P0, [R3+URZ+0x22880], R2 ;  /* 0x02288002030075a7 */ /* 0x000ea4000800017f */
[----:B--2---:R-:W-:Y:S09]  /*153b0*/  @!P0 BRA `(.L_x_1331) ;  /* 0x0000003000188947 */ /* 0x004ff20003800000 */
.L_x_1401:
[----:B------:R-:W-:Y:S05]  /*153c0*/  BSYNC B1 ;  /* 0x0000000000017941 */ /* 0x000fea0003800000 */
.L_x_1330:
[----:B------:R-:W-:Y:S04]  /*153d0*/  BSSY B1, `(.L_x_1332) ;  /* 0x0000009000017945 */ /* 0x000fe80003800000 */
        /* <DEDUP_REMOVED lines=8> */
.L_x_1333:
[----:B------:R-:W-:Y:S05]  /*15460*/  BSYNC B1 ;  /* 0x0000000000017941 */ /* 0x000fea0003800000 */
.L_x_1332:
[----:B------:R-:W3:Y:S01]  /*15470*/  LDL R4, [R1+0x1c] ;  /* 0x00001c0001047983 */ /* 0x000ee20000100800 */
[----:B------:R-:W-:Y:S01]  /*15480*/  IMAD.MOV.U32 R10, RZ, RZ, RZ ;  /* 0x000000ffff0a7224 */ /* 0x000fe200078e00ff */
[----:B------:R-:W-:Y:S01]  /*15490*/  UIADD3 UR4, UP0, UR48, 0x470, URZ ;  /* 0x0000047030047890 */ /* 0x000fe2000ff1e03f */
[----:B------:R-:W-:Y:S01]  /*154a0*/  IMAD R5, R19, 0x4000, R17 ;  /* 0x0000400013057824 */ /* 0x000fe200078e0211 */
[----:B------:R-:W-:Y:S01]  /*154b0*/  PLOP3.LUT P0, PT, PT, PT, PT, 0x80, 0x0 ;  /* 0x000000000000781c */ /* 0x000fe20003f0f070 */
[----:B------:R-:W-:Y:S01]  /*154c0*/  UMOV UR6, 0x0 ;  /* 0x0000000000067882 */ /* 0x000fe20000000000 */
[----:B------:R-:W-:Y:S01]  /*154d0*/  R2UR UR10, R10 ;  /* 0x000000000a0a72ca */ /* 0x000fe200000e0000 */
[----:B------:R-:W-:Y:S01]  /*154e0*/  VIADD R5, R5, 0x8400 ;  /* 0x0000840005057836 */ /* 0x000fe20000000000 */
[----:B------:R-:W-:Y:S01]  /*154f0*/  UIADD3.X UR5, URZ, UR49, URZ, UP0, !UPT ;  /* 0x000000313f057290 */ /* 0x000fe200087fe43f */
[----:B------:R-:W-:Y:S01]  /*15500*/  UMOV UR7, 0x14f00000 ;  /* 0x14f0000000077882 */ /* 0x000fe20000000000 */
[----:B---3--:R-:W-:-:S02]  /*15510*/  IMAD R4, R8, 0x80, R4 ;  /* 0x0000008008047824 */ /* 0x008fc400078e0204 */
[----:B------:R-:W-:-:S09]  /*15520*/  VIADD R8, R3, 0x22870 ;  /* 0x0002287003087836 */ /* 0x000fd20000000000 */
.L_x_1334:
        /* <DEDUP_REMOVED lines=9> */
[----:B---3--:R-:W-:Y:S05]  /*155c0*/  @P0 BRA.U.ANY `(.L_x_1334) ;  /* 0xfffffffd00d80947 */ /* 0x008fea000393ffff */
[----:B------:R-:W3:Y:S01]  /*155d0*/  SYNCS.PHASECHK.TRANS64.TRYWAIT P0, [R3+URZ+0x22840], R2 ;  /* 0x02284002030075a7 */ /* 0x000ee2000800017f */
[----:B------:R-:W-:Y:S04]  /*155e0*/  BSSY B1, `(.L_x_1335) ;  /* 0x0000002000017945 */ /* 0x000fe80003800000 */
[----:B---3--:R-:W-:Y:S05]  /*155f0*/  @!P0 BRA `(.L_x_1336) ;  /* 0x0000002c009c8947 */ /* 0x008fea0003800000 */
.L_x_1402:
[----:B------:R-:W-:Y:S05]  /*15600*/  BSYNC B1 ;  /* 0x0000000000017941 */ /* 0x000fea0003800000 */
.L_x_1335:
[----:B------:R-:W-:Y:S01]  /*15610*/  BSSY B1, `(.L_x_1337) ;  /* 0x000000b000017945 */ /* 0x000fe20003800000 */
[----:B------:R-:W-:Y:S02]  /*15620*/  IMAD.MOV.U32 R8, RZ, RZ, 0x0 ;  /* 0x00000000ff087424 */ /* 0x000fe400078e00ff */
[----:B-1----:R-:W-:Y:S01]  /*15630*/  IMAD.MOV.U32 R9, RZ, RZ, 0x14f00000 ;  /* 0x14f00000ff097424 */ /* 0x002fe200078e00ff */
[----:B------:R-:W-:Y:S06]  /*15640*/  @P1 BRA `(.L_x_1338) ;  /* 0x00000000001c1947 */ /* 0x000fec0003800000 */
[----:B------:R-:W1:Y:S01]  /*15650*/  S2R R5, SR_TID.X ;  /* 0x0000000000057919 */ /* 0x000e620000002100 */
[----:B--23--:R-:W-:-:S04]  /*15660*/  IMAD.MOV.U32 R2, RZ, RZ, 0x6000 ;  /* 0x00006000ff027424 */ /* 0x00cfc800078e00ff */
[----:B------:R4:W-:Y:S01]  /*15670*/  SYNCS.ARRIVE.TRANS64 RZ, [R3+URZ+0x22830], R2 ;  /* 0x0228300203ff79a7 */ /* 0x0009e2000800003f */
[----:B-1----:R-:W-:-:S04]  /*15680*/  LOP3.LUT R5, R5, 0x1f, RZ, 0xc0, !PT ;  /* 0x0000001f05057812 */ /* 0x002fc800078ec0ff */
[----:B------:R-:W-:-:S13]  /*15690*/  ISETP.NE.AND P0, PT, R5, RZ, PT ;  /* 0x000000ff0500720c */ /* 0x000fda0003f05270 */
[----:B----4-:R-:W-:Y:S05]  /*156a0*/  @!P0 BRA `(.L_x_1338) ;  /* 0x0000000000048947 */ /* 0x010fea0003800000 */
[----:B------:R-:W-:Y:S01]  /*156b0*/  BPT.TRAP 0x1 ;  /* 0x000000040000795c */ /* 0x000fe20000300000 */
.L_x_1338:
[----:B------:R-:W-:Y:S05]  /*156c0*/  BSYNC B1 ;  /* 0x0000000000017941 */ /* 0x000fea0003800000 */
.L_x_1337:
[----:B------:R-:W-:Y:S01]  /*156d0*/  R2UR UR10, R10 ;  /* 0x000000000a0a72ca */ /* 0x000fe200000e0000 */
[----:B--23--:R-:W-:Y:S01]  /*156e0*/  IMAD R2, R19, 0x6000, R17 ;  /* 0x0000600013027824 */ /* 0x00cfe200078e0211 */
[----:B------:R-:W-:Y:S01]  /*156f0*/  R2UR UR6, R8 ;  /* 0x00000000080672ca */ /* 0x000fe200000e0000 */
[----:B------:R-:W-:Y:S01]  /*15700*/  UIADD3 UR4, UP0, UR48, 0x370, URZ ;  /* 0x0000037030047890 */ /* 0x000fe2000ff1e03f */
[----:B------:R-:W-:Y:S01]  /*15710*/  R2UR UR7, R9 ;  /* 0x00000000090772ca */ /* 0x000fe200000e0000 */
[----:B------:R-:W-:Y:S01]  /*15720*/  VIADD R3, R3, 0x22830 ;  /* 0x0002283003037836 */ /* 0x000fe20000000000 */
[----:B------:R-:W-:Y:S01]  /*15730*/  PLOP3.LUT P0, PT, PT, PT, PT, 0x80, 0x0 ;  /* 0x000000000000781c */ /* 0x000fe20003f0f070 */
[----:B------:R-:W-:Y:S01]  /*15740*/  VIADD R5, R2, 0x16400 ;  /* 0x0001640002057836 */ /* 0x000fe20000000000 */
[----:B------:R-:W-:-:S12]  /*15750*/  UIADD3.X UR5, URZ, UR49, URZ, UP0, !UPT ;  /* 0x000000313f057290 */ /* 0x000fd800087fe43f */
.L_x_1339:
        /* <DEDUP_REMOVED lines=15> */
.L_x_1340:
        /* <DEDUP_REMOVED lines=15> */
.L_x_1341:
        /* <DEDUP_REMOVED lines=10> */
.L_x_1328:
[----:B------:R-:W-:Y:S05]  /*159e0*/  BSYNC B0 ;  /* 0x0000000000007941 */ /* 0x000fea0003800000 */
.L_x_1327:
[----:B------:R-:W-:-:S06]  /*159f0*/  UISETP.NE.AND UP0, UPT, UR39, 0x3, UPT ;  /* 0x000000032700788c */ /* 0x000fcc000bf05270 */
[----:B------:R-:W-:-:S13]  /*15a00*/  PLOP3.LUT P0, PT, PT, PT, UP0, 0x80, 0x0 ;  /* 0x000000000000781c */ /* 0x000fda0003f0f008 */
[----:B------:R-:W-:Y:S05]  /*15a10*/  @!P0 BRA `(.L_x_1342) ;  /* 0x0000000000048947 */ /* 0x000fea0003800000 */
[----:B------:R-:W-:Y:S01]  /*15a20*/  BPT.TRAP 0x1 ;  /* 0x000000040000795c */ /* 0x000fe20000300000 */
.L_x_1342:
[----:B------:R-:W-:Y:S01]  /*15a30*/  IMAD.U32 R2, RZ, RZ, UR45 ;  /* 0x0000002dff027e24 */ /* 0x000fe2000f8e00ff */
[----:B------:R-:W-:Y:S01]  /*15a40*/  BSSY B0, `(.L_x_1343) ;  /* 0x0000007000007945 */ /* 0x000fe20003800000 */
[----:B------:R-:W-:-:S03]  /*15a50*/  IMAD R20, R6, 0x8, R17 ;  /* 0x0000000806147824 */ /* 0x000fc600078e0211 */
[----:B------:R-:W-:Y:S02]  /*15a60*/  ISETP.NE.AND P1, PT, R2, 0x3, PT ;  /* 0x000000030200780c */ /* 0x000fe40003f25270 */
[----:B------:R-:W-:-:S04]  /*15a70*/  LOP3.LUT R2, R7, 0x1, RZ, 0x3c, !PT ;  /* 0x0000000107027812 */ /* 0x000fc800078e3cff */
[----:B------:R-:W-:-:S04]  /*15a80*/  SHF.L.U32 R2, R2, 0x1f, RZ ;  /* 0x0000001f02027819 */ /* 0x000fc800000006ff */
[----:B------:R-:W2:Y:S02]  /*15a90*/  SYNCS.PHASECHK.TRANS64.TRYWAIT P0, [R20+URZ+0x22870], R2 ;  /* 0x02287002140075a7 */ /* 0x000ea4000800017f */
[----:B--2---:R-:W-:Y:S05]  /*15aa0*/  @!P0 BRA `(.L_x_1344) ;  /* 0x0000002800848947 */ /* 0x004fea0003800000 */
.L_x_1403:
[----:B------:R-:W-:Y:S05]  /*15ab0*/  BSYNC B0 ;  /* 0x0000000000007941 */ /* 0x000fea0003800000 */
.L_x_1343:
[----:B------:R-:W-:Y:S05]  /*15ac0*/  @!P1 BRA `(.L_x_1345) ;  /* 0x0000000000049947 */ /* 0x000fea0003800000 */
[----:B------:R-:W-:Y:S01]  /*15ad0*/  BPT.TRAP 0x1 ;  /* 0x000000040000795c */ /* 0x000fe20000300000 */
.L_x_1345:
[----:B--2---:R-:W-:Y:S01]  /*15ae0*/  SHF.L.U32 R2, R7, 0x1f, RZ ;  /* 0x0000001f07027819 */ /* 0x004fe200000006ff */
[----:B------:R-:W-:-:S03]  /*15af0*/  IMAD.SHL.U32 R3, R6, 0x4000, RZ ;  /* 0x0000400006037824 */ /* 0x000fc600078e00ff */
[----:B------:R-:W2:Y:S02]  /*15b00*/  SYNCS.PHASECHK.TRANS64.TRYWAIT P0, [R20+URZ+0x22860], R2 ;  /* 0x02286002140075a7 */ /* 0x000ea4000800017f */
[----:B--2---:R-:W-:Y:S05]  /*15b10*/  @!P0 BRA `(.L_x_1346) ;  /* 0x00000028007c8947 */ /* 0x004fea0003800000 */
.L_x_1404:
[----:B------:R-:W2:Y:S04]  /*15b20*/  LDL R4, [R1+0x28] ;  /* 0x0000280001047983 */ /* 0x000ea80000100800 */
[----:B------:R-:W3:Y:S04]  /*15b30*/  LDL R12, [R1+0xc] ;  /* 0x00000c00010c7983 */ /* 0x000ee80000100800 */
[----:B------:R-:W4:Y:S01]  /*15b40*/  LDL R13, [R1+0x24] ;  /* 0x00002400010d7983 */ /* 0x000f220000100800 */
[----:B------:R-:W-:Y:S05]  /*15b50*/  WARPSYNC.ALL ;  /* 0x0000000000007948 */ /* 0x000fea0003800000 */
[----:B--2---:R-:W-:-:S05]  /*15b60*/  LOP3.LUT R2, R3, R4, RZ, 0xfc, !PT ;  /* 0x0000000403027212 */ /* 0x004fca00078efcff */
[----:B------:R-:W-:-:S05]  /*15b70*/  IMAD.IADD R2, R17, 0x1, R2 ;  /* 0x0000000111027824 */ /* 0x000fca00078e0202 */
[----:B-1----:R-:W1:Y:S01]  /*15b80*/  LDSM.16.MT88.4 R8, [R2+0x8400] ;  /* 0x008400000208783b */ /* 0x002e620000004200 */
[----:B---3--:R-:W-:Y:S01]  /*15b90*/  IMAD.IADD R18, R12, 0x1, R2 ;  /* 0x000000010c127824 */ /* 0x008fe200078e0202 */
[----:B----4-:R-:W-:Y:S02]  /*15ba0*/  IADD3 R3, R17, R3, R13 ;  /* 0x0000000311037210 */ /* 0x010fe40007ffe00d */
        /* <DEDUP_REMOVED lines=67> */
.L_x_1347:
[----:B------:R-:W3:Y:S01]  /*15fe0*/  S2R R2, SR_TID.X ;  /* 0x0000000000027919 */ /* 0x000ee20000002100 */
[----:B--2---:R2:W-:Y:S01]  /*15ff0*/  SYNCS.ARRIVE.TRANS64.A1T0 RZ, [R20+URZ+0x22850], RZ ;  /* 0x022850ff14ff79a7 */ /* 0x0045e2000810003f */
[----:B-1----:R4:W5:Y:S01]  /*16000*/  LDL R7, [R1] ;  /* 0x0000000001077983 */ /* 0x0029620000100800 */
[----:B---3--:R-:W-:-:S03]  /*16010*/  LOP3.LUT R3, R2, 0x7f, RZ, 0xc0, !PT ;  /* 0x0000007f02037812 */ /* 0x008fc600078ec0ff */
[----:B------:R-:W3:Y:S01]  /*16020*/  LDL R2, [R1+0x18] ;  /* 0x0000180001027983 */ /* 0x000ee20000100800 */
[----:B------:R-:W-:Y:S01]  /*16030*/  IMAD.MOV.U32 R6, RZ, RZ, R19 ;  /* 0x000000ffff067224 */ /* 0x000fe200078e0013 */
[----:B------:R-:W-:Y:S01]  /*16040*/  BAR.SYNC.DEFER_BLOCKING 0x2, 0x80 ;  /* 0x0082000000007b1d */ /* 0x000fe20000010000 */
[----:B------:R-:W-:-:S13]  /*16050*/  ISETP.NE.AND P0, PT, R3, RZ, PT ;  /* 0x000000ff0300720c */ /* 0x000fda0003f05270 */
[----:B--2---:R-:W-:-:S05]  /*16060*/  @!P0 VIADD R20, R20, 0x22880 ;  /* 0x0002288014148836 */ /* 0x004fca0000000000 */
[----:B------:R-:W-:-:S04]  /*16070*/  @!P0 PRMT R20, RZ, 0x654, R20 ;  /* 0x00000654ff148816 */ /* 0x000fc80000000014 */
[----:B------:R4:W-:Y:S01]  /*16080*/  @!P0 SYNCS.ARRIVE.TRANS64.RED.A1T0 RZ, [R20+URZ], RZ ;  /* 0x000000ff14ff89a7 */ /* 0x0009e2000810043f */
[C---:B---3--:R-:W-:Y:S01]  /*16090*/  ISETP.GT.AND P0, PT, R0.reuse, R2, PT ;  /* 0x000000020000720c */ /* 0x048fe20003f04270 */
[----:B------:R-:W-:-:S12]  /*160a0*/  VIADD R0, R0, 0xffffffff ;  /* 0xffffffff00007836 */ /* 0x000fd80000000000 */
[----:B----4-:R-:W-:Y:S05]  /*160b0*/  @P0 BRA `(.L_x_1348) ;  /* 0xfffffff000140947 */ /* 0x010fea000383ffff */
.L_x_1326:
[----:B------:R-:W3:Y:S01]  /*160c0*/  S2R R2, SR_TID.X ;  /* 0x0000000000027919 */ /* 0x000ee20000002100 */
[----:B------:R-:W-:Y:S01]  /*160d0*/  BSSY B0, `(.L_x_1349) ;  /* 0x0000011000007945 */ /* 0x000fe20003800000 */
[----:B---3--:R-:W-:-:S04]  /*160e0*/  LOP3.LUT R2, R2, 0x7f, RZ, 0xc0, !PT ;  /* 0x0000007f02027812 */ /* 0x008fc800078ec0ff */
[----:B------:R-:W-:-:S13]  /*160f0*/  ISETP.NE.AND P0, PT, R2, RZ, PT ;  /* 0x000000ff0200720c */ /* 0x000fda0003f05270 */
[----:B------:R-:W-:Y:S05]  /*16100*/  @P0 BRA `(.L_x_1350) ;  /* 0x0000000000340947 */ /* 0x000fea0003800000 */
[----:B------:R-:W3:Y:S01]  /*16110*/  S2R R3, SR_LANEID ;  /* 0x0000000000037919 */ /* 0x000ee20000000000 */
[----:B------:R-:W-:Y:S01]  /*16120*/  VOTEU.ANY UR4, UPT, PT ;  /* 0x0000000000047886 */ /* 0x000fe200038e0100 */
[----:B------:R-:W4:Y:S01]  /*16130*/  LDC.64 R4, c[0x0][0xc60] ;  /* 0x00031800ff047b82 */ /* 0x000f220000000a00 */
[----:B--2---:R-:W3:Y:S08]  /*16140*/  FLO.U32 R0, UR4 ;  /* 0x0000000400007d00 */ /* 0x004ef000080e0000 */
[----:B------:R-:W4:Y:S01]  /*16150*/  POPC R2, UR4 ;  /* 0x0000000400027d09 */ /* 0x000f220008000000 */
[----:B---3--:R-:W-:-:S13]  /*16160*/  ISETP.EQ.U32.AND P1, PT, R0, R3, PT ;  /* 0x000000030000720c */ /* 0x008fda0003f22070 */
[----:B----4-:R-:W2:Y:S01]  /*16170*/  @P1 ATOMG.E.ADD.STRONG.GPU PT, R5, desc[UR40][R4.64], R2 ;  /* 0x00000002040519a8 */ /* 0x010ea200081ee1e8 */
[----:B------:R-:W3:Y:S02]  /*16180*/  S2R R3, SR_LTMASK ;  /* 0x0000000000037919 */ /* 0x000ee40000003900 */
[----:B---3--:R-:W-:-:S06]  /*16190*/  LOP3.LUT R3, R3, UR4, RZ, 0xc0, !PT ;  /* 0x0000000403037c12 */ /* 0x008fcc000f8ec0ff */
[----:B------:R-:W3:Y:S01]  /*161a0*/  POPC R3, R3 ;  /* 0x0000000300037309 */ /* 0x000ee20000000000 */
[----:B--2---:R-:W3:Y:S02]  /*161b0*/  SHFL.IDX PT, R0, R5, R0, 0x1f ;  /* 0x00001f0005007589 */ /* 0x004ee400000e0000 */
[----:B---3--:R-:W-:-:S05]  /*161c0*/  IADD3 R0, R0, UR43, R3 ;  /* 0x0000002b00007c10 */ /* 0x008fca000fffe003 */
[----:B------:R3:W-:Y:S02]  /*161d0*/  STL [R1+0x10], R0 ;  /* 0x0000100001007387 */ /* 0x0007e40000100800 */
.L_x_1350:
[----:B------:R-:W-:Y:S05]  /*161e0*/  BSYNC B0 ;  /* 0x0000000000007941 */ /* 0x000fea0003800000 */
.L_x_1349:
[----:B------:R-:W-:-:S06]  /*161f0*/  UISETP.NE.AND UP0, UPT, UR39, 0x3, UPT ;  /* 0x000000032700788c */ /* 0x000fcc000bf05270 */
[----:B------:R-:W-:-:S13]  /*16200*/  PLOP3.LUT P1, PT, PT, PT, UP0, 0x80, 0x0 ;  /* 0x000000000000781c */ /* 0x000fda0003f2f008 */
[----:B------:R-:W-:Y:S05]  /*16210*/  @!P1 BRA `(.L_x_1351) ;  /* 0x0000000000049947 */ /* 0x000fea0003800000 */
[----:B------:R-:W-:Y:S01]  /*16220*/  BPT.TRAP 0x1 ;  /* 0x000000040000795c */ /* 0x000fe20000300000 */
.L_x_1351:
[----:B------:R-:W4:Y:S01]  /*16230*/  LDL R2, [R1] ;  /* 0x0000000001027983 */ /* 0x000f220000100800 */
[----:B------:R-:W-:Y:S01]  /*16240*/  IMAD R16, R19, 0x8, R17 ;  /* 0x0000000813107824 */ /* 0x000fe200078e0211 */
[----:B------:R-:W-:Y:S01]  /*16250*/  BSSY B0, `(.L_x_1352) ;  /* 0x0000007000007945 */ /* 0x000fe20003800000 */
[----:B--23--:R-:W-:-:S05]  /*16260*/  IMAD.U32 R0, RZ, RZ, UR45 ;  /* 0x0000002dff007e24 */ /* 0x00cfca000f8e00ff */
[----:B------:R-:W-:Y:S02]  /*16270*/  ISETP.NE.AND P2, PT, R0, 0x3, PT ;  /* 0x000000030000780c */ /* 0x000fe40003f45270 */
[----:B----4-:R-:W-:-:S04]  /*16280*/  LOP3.LUT R3, R2, 0x1, RZ, 0x3c, !PT ;  /* 0x0000000102037812 */ /* 0x010fc800078e3cff */
[----:B------:R-:W-:-:S04]  /*16290*/  SHF.L.U32 R3, R3, 0x1f, RZ ;  /* 0x0000001f03037819 */ /* 0x000fc800000006ff */
[----:B------:R-:W2:Y:S02]  /*162a0*/  SYNCS.PHASECHK.TRANS64.TRYWAIT P1, [R16+URZ+0x22870], R3 ;  /* 0x02287003100075a7 */ /* 0x000ea4000802017f */
[----:B--2---:R-:W-:Y:S05]  /*162b0*/  @!P1 BRA `(.L_x_1353) ;  /* 0x0000002000a89947 */ /* 0x004fea0003800000 */
.L_x_1405:
[----:B------:R-:W-:Y:S05]  /*162c0*/  BSYNC B0 ;  /* 0x0000000000007941 */ /* 0x000fea0003800000 */
.L_x_1352:
[----:B------:R-:W-:Y:S05]  /*162d0*/  @!P2 BRA `(.L_x_1354) ;  /* 0x000000000004a947 */ /* 0x000fea0003800000 */
[----:B------:R-:W-:Y:S01]  /*162e0*/  BPT.TRAP 0x1 ;  /* 0x000000040000795c */ /* 0x000fe20000300000 */
.L_x_1354:
[----:B------:R-:W2:Y:S02]  /*162f0*/  LDL R0, [R1] ;  /* 0x0000000001007983 */ /* 0x000ea40000100800 */
[----:B--2---:R-:W-:-:S04]  /*16300*/  SHF.L.U32 R3, R0, 0x1f, RZ ;  /* 0x0000001f00037819 */ /* 0x004fc800000006ff */
[----:B------:R-:W2:Y:S02]  /*16310*/  SYNCS.PHASECHK.TRANS64.TRYWAIT P1, [R16+URZ+0x22860], R3 ;  /* 0x02286003100075a7 */ /* 0x000ea4000802017f */
[----:B--2---:R-:W-:Y:S05]  /*16320*/  @!P1 BRA `(.L_x_1355) ;  /* 0x0000002000a09947 */ /* 0x004fea0003800000 */
.L_x_1406:
[----:B------:R-:W3:Y:S04]  /*16330*/  LDL R0, [R1+0x28] ;  /* 0x0000280001007983 */ /* 0x000ee80000100800 */
[----:B------:R-:W2:Y:S04]  /*16340*/  LDL R12, [R1+0xc] ;  /* 0x00000c00010c7983 */ /* 0x000ea80000100800 */
[----:B------:R-:W4:Y:S01]  /*16350*/  LDL R13, [R1+0x24] ;  /* 0x00002400010d7983 */ /* 0x000f220000100800 */
[----:B------:R-:W-:Y:S01]  /*16360*/  IMAD.SHL.U32 R2, R19, 0x4000, RZ ;  /* 0x0000400013027824 */ /* 0x000fe200078e00ff */
[----:B------:R-:W-:Y:S05]  /*16370*/  WARPSYNC.ALL ;  /* 0x0000000000007948 */ /* 0x000fea0003800000 */
[----:B---3--:R-:W-:-:S05]  /*16380*/  LOP3.LUT R0, R2, R0, RZ, 0xfc, !PT ;  /* 0x0000000002007212 */ /* 0x008fca00078efcff */
[----:B------:R-:W-:-:S05]  /*16390*/  IMAD.IADD R0, R17, 0x1, R0 ;  /* 0x0000000111007824 */ /* 0x000fca00078e0200 */
[----:B01---5:R-:W0:Y:S01]  /*163a0*/  LDSM.16.MT88.4 R4, [R0+0x8400] ;  /* 0x008400000004783b */ /* 0x023e220000004200 */
[----:B--2---:R-:W-:Y:S01]  /*163b0*/  IMAD.IADD R3, R12, 0x1, R0 ;  /* 0x000000010c037824 */ /* 0x004fe200078e0200 */
[----:B----4-:R-:W-:Y:S02]  /*163c0*/  IADD3 R2, R17, R2, R13 ;  /* 0x0000000211027210 */ /* 0x010fe40007ffe00d */
        /* <DEDUP_REMOVED lines=64> */
.L_x_1356:
[----:B-1----:R-:W2:Y:S01]  /*167d0*/  LDL.LU R2, [R1] ;  /* 0x0000000001027983 */ /* 0x002ea20000300800 */
[----:B0-----:R0:W-:Y:S01]  /*167e0*/  SYNCS.ARRIVE.TRANS64.A1T0 RZ, [R16+URZ+0x22850], RZ ;  /* 0x022850ff10ff79a7 */ /* 0x0011e2000810003f */
[----:B------:R-:W-:Y:S02]  /*167f0*/  VIADD R19, R19, 0x1 ;  /* 0x0000000113137836 */ /* 0x000fe40000000000 */
[----:B0-----:R-:W-:-:S05]  /*16800*/  @!P0 VIADD R16, R16, 0x22880 ;  /* 0x0002288010108836 */ /* 0x001fca0000000000 */
[----:B------:R-:W-:Y:S01]  /*16810*/  @!P0 PRMT R16, RZ, 0x654, R16 ;  /* 0x00000654ff108816 */ /* 0x000fe20000000010 */
[----:B------:R-:W-:Y:S06]  /*16820*/  BAR.SYNC.DEFER_BLOCKING 0x2, 0x80 ;  /* 0x0082000000007b1d */ /* 0x000fec0000010000 */
[----:B------:R0:W-:Y:S01]  /*16830*/  @!P0 SYNCS.ARRIVE.TRANS64.RED.A1T0 RZ, [R16+URZ], RZ ;  /* 0x000000ff10ff89a7 */ /* 0x0001e2000810043f */
[----:B------:R-:W-:-:S04]  /*16840*/  ISETP.NE.AND P0, PT, R19, 0x2, PT ;  /* 0x000000021300780c */ /* 0x000fc80003f05270 */
[----:B------:R-:W-:Y:S02]  /*16850*/  SEL R0, RZ, 0x1, P0 ;  /* 0x00000001ff007807 */ /* 0x000fe40000000000 */
[----:B------:R-:W-:Y:S02]  /*16860*/  SEL R19, R19, RZ, P0 ;  /* 0x000000ff13137207 */ /* 0x000fe40000000000 */
[----:B--2---:R-:W-:-:S05]  /*16870*/  LOP3.LUT R2, R2, R0, RZ, 0x3c, !PT ;  /* 0x0000000002027212 */ /* 0x004fca00078e3cff */
[----:B------:R0:W-:Y:S02]  /*16880*/  STL [R1], R2 ;  /* 0x0000000201007387 */ /* 0x0001e40000100800 */
.L_x_1301:
[----:B------:R-:W-:Y:S05]  /*16890*/  BSYNC B7 ;  /* 0x0000000000077941 */ /* 0x000fea0003800000 */
.L_x_1299:
[----:B-1----:R-:W2:Y:S02]  /*168a0*/  LDL R0, [R1+0x20] ;  /* 0x0000200001007983 */ /* 0x002ea40000100800 */
[----:B--2---:R-:W-:-:S13]  /*168b0*/  LOP3.LUT P0, RZ, R0, 0x2, RZ, 0xc0, !PT ;  /* 0x0000000200ff7812 */ /* 0x004fda000780c0ff */
[----:B------:R-:W-:Y:S05]  /*168c0*/  @!P0 BRA `(.L_x_1357) ;  /* 0x0000000000348947 */ /* 0x000fea0003800000 */
[----:B------:R-:W1:Y:S08]  /*168d0*/  S2UR UR5, SR_CgaCtaId ;  /* 0x00000000000579c3 */ /* 0x000e700000008800 */
[----:B------:R-:W-:Y:S06]  /*168e0*/  BAR.SYNC.DEFER_BLOCKING 0x5, 0x180 ;  /* 0x0146000000007b1d */ /* 0x000fec0000010000 */
[----:B------:R-:W-:-:S02]  /*168f0*/  UMOV UR4, 0x400 ;  /* 0x0000040000047882 */ /* 0x000fc40000000000 */
[----:B-1----:R-:W-:-:S06]  /*16900*/  ULEA UR4, UR5, UR4, 0x18 ;  /* 0x0000000405047291 */ /* 0x002fcc000f8ec03f */
[----:B------:R-:W-:-:S05]  /*16910*/  IMAD.U32 R17, RZ, RZ, UR4 ;  /* 0x00000004ff117e24 */ /* 0x000fca000f8e00ff */
[----:B------:R-:W1:Y:S04]  /*16920*/  LDS.128 R4, [R17+0x228d0] ;  /* 0x0228d00011047984 */ /* 0x000e680000000c00 */
[----:B-1----:R1:W-:Y:S01]  /*16930*/  STL.64 [R1+0x10], R4 ;  /* 0x0000100401007387 */ /* 0x0023e20000100a00 */
[----:B0-----:R-:W-:Y:S02]  /*16940*/  IMAD.MOV.U32 R2, RZ, RZ, R6 ;  /* 0x000000ffff027224 */ /* 0x001fe400078e0006 */
[----:B------:R-:W-:-:S03]  /*16950*/  IMAD.MOV.U32 R0, RZ, RZ, R7 ;  /* 0x000000ffff007224 */ /* 0x000fc600078e0007 */
[----:B------:R-:W-:Y:S02]  /*16960*/  R2UR UR36, R2 ;  /* 0x00000000022472ca */ /* 0x000fe400000e0000 */
[----:B------:R-:W-:Y:S01]  /*16970*/  R2UR UR46, R0 ;  /* 0x00000000002e72ca */ /* 0x000fe200000e0000 */
[----:B------:R-:W-:Y:S06]  /*16980*/  BAR.ARV 0x4, 0x180 ;  /* 0x0106000000007b1d */ /* 0x000fec0000002000 */
[----:B------:R-:W-:Y:S08]  /*16990*/  BRA `(.L_x_1358) ;  /* 0x0000000800d47947 */ /* 0x000ff00003800000 */
.L_x_1357:
[----:B------:R-:W2:Y:S01]  /*169a0*/  LDL.LU R0, [R1+0x10] ;  /* 0x0000100001007983 */ /* 0x000ea20000300800 */
[----:B------:R-:W-:Y:S01]  /*169b0*/  ULDC UR4, c[0x0][0xc3c] ;  /* 0x00030f0000047ab9 */ /* 0x000fe20000000800 */
[----:B------:R-:W-:Y:S01]  /*169c0*/  IMAD.MOV.U32 R5, RZ, RZ, RZ ;  /* 0x000000ffff057224 */ /* 0x000fe200078e00ff */
[----:B------:R-:W1:Y:S01]  /*169d0*/  LDC R10, c[0x0][0xc38] ;  /* 0x00030e00ff0a7b82 */ /* 0x000e620000000800 */
[----:B0-----:R-:W0:Y:S02]  /*169e0*/  S2R R2, SR_TID.X ;  /* 0x0000000000027919 */ /* 0x001e240000002100 */
[----:B0-----:R-:W-:-:S04]  /*169f0*/  LOP3.LUT R6, R2, 0x1f, RZ, 0xc0, !PT ;  /* 0x0000001f02067812 */ /* 0x001fc800078ec0ff */
[C---:B------:R-:W-:Y:S01]  /*16a00*/  ISETP.NE.AND P0, PT, R6.reuse, 0x1f, PT ;  /* 0x0000001f0600780c */ /* 0x040fe20003f05270 */
[----:B--2---:R-:W-:Y:S02]  /*16a10*/  IMAD.MOV.U32 R4, RZ, RZ, R0 ;  /* 0x000000ffff047224 */ /* 0x004fe400078e0000 */
[----:B------:R-:W-:-:S05]  /*16a20*/  VIADD R0, R6, UR46 ;  /* 0x0000002e06007c36 */ /* 0x000fca0008000000 */
[----:B------:R-:W-:Y:S01]  /*16a30*/  ISETP.GE.OR P1, PT, R0, UR4, !P0 ;  /* 0x0000000400007c0c */ /* 0x000fe2000c726670 */
[----:B------:R-:W-:-:S12]  /*16a40*/  ULDC UR4, c[0x0][0xc3c] ;  /* 0x00030f0000047ab9 */ /* 0x000fd80000000800 */
[----:B------:R-:W0:Y:S02]  /*16a50*/  @!P1 LDC.64 R2, c[0x0][0xc80] ;  /* 0x00032000ff029b82 */ /* 0x000e240000000a00 */
[----:B0-----:R-:W-:-:S05]  /*16a60*/  @!P1 IMAD.WIDE R2, R0, 0x4, R2 ;  /* 0x0000000400029825 */ /* 0x001fca00078e0202 */
[----:B------:R-:W2:Y:S01]  /*16a70*/  @!P1 LDG.E R5, desc[UR40][R2.64] ;  /* 0x0000002802059981 */ /* 0x000ea2000c1e1900 */
[C---:B------:R-:W-:Y:S02]  /*16a80*/  ISETP.NE.AND P1, PT, R6.reuse, RZ, PT ;  /* 0x000000ff0600720c */ /* 0x040fe40003f25270 */
[C---:B------:R-:W-:Y:S02]  /*16a90*/  ISETP.GE.U32.AND P2, PT, R6.reuse, 0x2, PT ;  /* 0x000000020600780c */ /* 0x040fe40003f46070 */
[C---:B------:R-:W-:Y:S02]  /*16aa0*/  ISETP.GE.U32.AND P3, PT, R6.reuse, 0x4, PT ;  /* 0x000000040600780c */ /* 0x040fe40003f66070 */
[C---:B------:R-:W-:Y:S02]  /*16ab0*/  ISETP.GE.U32.AND P4, PT, R6.reuse, 0x8, PT ;  /* 0x000000080600780c */ /* 0x040fe40003f86070 */
[----:B------:R-:W-:Y:S02]  /*16ac0*/  ISETP.GE.U32.AND P5, PT, R6, 0x10, PT ;  /* 0x000000100600780c */ /* 0x000fe40003fa6070 */
[----:B------:R-:W-:Y:S04]  /*16ad0*/  SHFL.IDX PT, R6, R4, 0x1, 0x1f ;  /* 0x00201f0004067f89 */ /* 0x000fe800000e0000 */
        /* <DEDUP_REMOVED lines=15> */
[----:B------:R-:W-:Y:S04]  /*16bd0*/  SHFL.IDX PT, R0, R4, RZ, 0x1f ;  /* 0x00001fff04007589 */ /* 0x000fe800000e0000 */
[----:B------:R-:W1:Y:S02]  /*16be0*/  SHFL.IDX PT, R2, R9, 0x1f, 0x1f ;  /* 0x03e01f0009027f89 */ /* 0x000e6400000e0000 */
[----:B-1----:R-:W-:-:S04]  /*16bf0*/  IMAD R2, R2, R10, RZ ;  /* 0x0000000a02027224 */ /* 0x002fc800078e02ff */
[----:B------:R-:W-:-:S05]  /*16c00*/  IMAD.IADD R6, R6, 0x1, R2 ;  /* 0x0000000106067824 */ /* 0x000fca00078e0202 */
[----:B------:R-:W-:-:S13]  /*16c10*/  ISETP.GT.AND P6, PT, R6, R0, PT ;  /* 0x000000000600720c */ /* 0x000fda0003fc4270 */
[----:B------:R-:W-:Y:S05]  /*16c20*/  @P6 BRA `(.L_x_1359) ;  /* 0x0000000000906947 */ /* 0x000fea0003800000 */
.L_x_1363:
        /* <DEDUP_REMOVED lines=14> */
.L_x_1362:
[----:B------:R-:W-:Y:S05]  /*16d10*/  BSYNC B0 ;  /* 0x0000000000007941 */ /* 0x000fea0003800000 */
.L_x_1361:
[----:B0----5:R-:W0:Y:S01]  /*16d20*/  SHFL.UP PT, R2, R5, 0x1, RZ ;  /* 0x0420000005027989 */ /* 0x021e2200000e00ff */
[----:B------:R-:W1:Y:S01]  /*16d30*/  LDC R10, c[0x0][0xc38] ;  /* 0x00030e00ff0a7b82 */ /* 0x000e620000000800 */
        /* <DEDUP_REMOVED lines=14> */
[----:B------:R-:W1:Y:S02]  /*16e20*/  SHFL.IDX PT, R2, R9, 0x1f, 0x1f ;  /* 0x03e01f0009027f89 */ /* 0x000e6400000e0000 */
[----:B-1----:R-:W-:-:S04]  /*16e30*/  IMAD R2, R2, R10, RZ ;  /* 0x0000000a02027224 */ /* 0x002fc800078e02ff */
[----:B------:R-:W-:-:S05]  /*16e40*/  IMAD.IADD R6, R2, 0x1, R6 ;  /* 0x0000000102067824 */ /* 0x000fca00078e0206 */
[----:B------:R-:W-:-:S13]  /*16e50*/  ISETP.GT.AND P6, PT, R6, R0, PT ;  /* 0x000000000600720c */ /* 0x000fda0003fc4270 */
[----:B------:R-:W-:Y:S05]  /*16e60*/  @!P6 BRA `(.L_x_1363) ;  /* 0xfffffffc0070e947 */ /* 0x000fea000383ffff */
.L_x_1359:
        /* <DEDUP_REMOVED lines=10> */
[----:B------:R0:W2:Y:S01]  /*16f10*/  LDG.E R7, desc[UR40][R2.64] ;  /* 0x0000002802077981 */ /* 0x0000a2000c1e1900 */
[----:B------:R-:W-:Y:S01]  /*16f20*/  ISETP.NE.AND P0, PT, RZ, UR7, PT ;  /* 0x00000007ff007c0c */ /* 0x000fe2000bf05270 */
[----:B0-----:R-:W-:-:S05]  /*16f30*/  IMAD.U32 R2, RZ, RZ, UR6 ;  /* 0x00000006ff027e24 */ /* 0x001fca000f8e00ff */
[----:B------:R0:W2:Y:S02]  /*16f40*/  SHFL.IDX PT, R5, R5, R2, 0x1f ;  /* 0x00001f0205057589 */ /* 0x0000a400000e0000 */
[----:B0-----:R-:W-:Y:S02]  /*16f50*/  IMAD.MOV.U32 R2, RZ, RZ, RZ ;  /* 0x000000ffff027224 */ /* 0x001fe400078e00ff */
[----:B--2---:R-:W-:-:S05]  /*16f60*/  IMAD R4, R5, R7, RZ ;  /* 0x0000000705047224 */ /* 0x004fca00078e02ff */
[----:B------:R-:W-:Y:S01]  /*16f70*/  IABS R8, R4 ;  /* 0x0000000400087213 */ /* 0x000fe20000000000 */
[----:B------:R-:W-:Y:S06]  /*16f80*/  @!P0 BRA `(.L_x_1364) ;  /* 0x00000000000c8947 */ /* 0x000fec0003800000 */
[----:B------:R-:W-:-:S06]  /*16f90*/  UIADD3 UR4, UR6, -0x1, URZ ;  /* 0xffffffff06047890 */ /* 0x000fcc000fffe03f */
[----:B------:R-:W-:-:S06]  /*16fa0*/  IMAD.U32 R2, RZ, RZ, UR4 ;  /* 0x00000004ff027e24 */ /* 0x000fcc000f8e00ff */
[----:B------:R0:W1:Y:S02]  /*16fb0*/  SHFL.IDX PT, R2, R9, R2, 0x1f ;  /* 0x00001f0209027589 */ /* 0x00006400000e0000 */
.L_x_1364:
[----:B------:R-:W2:Y:S01]  /*16fc0*/  I2F.RP R3, R8 ;  /* 0x0000000800037306 */ /* 0x000ea20000209400 */
[----:B01----:R-:W-:-:S04]  /*16fd0*/  IMAD R9, R2, R10, R6 ;  /* 0x0000000a02097224 */ /* 0x003fc800078e0206 */
[----:B------:R-:W-:Y:S01]  /*16fe0*/  IMAD.IADD R0, R0, 0x1, -R9 ;  /* 0x0000000100007824 */ /* 0x000fe200078e0a09 */
[----:B------:R0:W-:Y:S02]  /*16ff0*/  STL [R1+0x10], R9 ;  /* 0x0000100901007387 */ /* 0x0001e40000100800 */
[----:B--2---:R-:W1:Y:S02]  /*17000*/  MUFU.RCP R3, R3 ;  /* 0x0000000300037308 */ /* 0x004e640000001000 */
[----:B-1----:R-:W-:-:S06]  /*17010*/  VIADD R3, R3, 0xffffffe ;  /* 0x0ffffffe03037836 */ /* 0x002fcc0000000000 */
[----:B------:R-:W1:Y:S02]  /*17020*/  F2I.FTZ.U32.TRUNC.NTZ R3, R3 ;  /* 0x0000000300037305 */ /* 0x000e64000021f000 */
[----:B-1----:R-:W-:-:S04]  /*17030*/  IMAD.MOV R2, RZ, RZ, -R3 ;  /* 0x000000ffff027224 */ /* 0x002fc800078e0a03 */
        /* <DEDUP_REMOVED lines=17> */
[----:B------:R-:W-:-:S05]  /*17150*/  @!P1 LOP3.LUT R2, RZ, R4, RZ, 0x33, !PT ;  /* 0x00000004ff029212 */ /* 0x000fca00078e33ff */
[----:B------:R-:W-:Y:S02]  /*17160*/  IMAD R6, R7, R2, RZ ;  /* 0x0000000207067224 */ /* 0x000fe400078e02ff */
[----:B------:R-:W-:Y:S02]  /*17170*/  IMAD.MOV R2, RZ, RZ, -R2 ;  /* 0x000000ffff027224 */ /* 0x000fe400078e0a02 */
[----:B------:R-:W-:Y:S02]  /*17180*/  IMAD.MOV R3, RZ, RZ, -R6 ;  /* 0x000000ffff037224 */ /* 0x000fe400078e0a06 */
[----:B------:R-:W-:-:S03]  /*17190*/  IMAD R0, R4, R2, R0 ;  /* 0x0000000204007224 */ /* 0x000fc600078e0200 */
[----:B------:R-:W-:-:S04]  /*171a0*/  VIADDMNMX R7, R3, R10, R7, PT ;  /* 0x0000000a03077246 */ /* 0x000fc80003800107 */
[----:B------:R-:W-:-:S04]  /*171b0*/  IABS R8, R7 ;  /* 0x0000000700087213 */ /* 0x000fc80000000000 */
[----:B------:R-:W1:Y:S08]  /*171c0*/  I2F.RP R3, R8 ;  /* 0x0000000800037306 */ /* 0x000e700000209400 */
[----:B-1----:R-:W1:Y:S02]  /*171d0*/  MUFU.RCP R3, R3 ;  /* 0x0000000300037308 */ /* 0x002e640000001000 */
        /* <DEDUP_REMOVED lines=8> */
[----:B------:R-:W-:-:S04]  /*17260*/  IMAD.HI.U32 R2, R2, R3, RZ ;  /* 0x0000000302027227 */ /* 0x000fc800078e00ff */
[----:B------:R-:W-:-:S04]  /*17270*/  IMAD.MOV R4, RZ, RZ, -R4 ;  /* 0x000000ffff047224 */ /* 0x000fc800078e0a04 */
[----:B------:R-:W-:-:S05]  /*17280*/  IMAD R3, R2, R4, R3 ;  /* 0x0000000402037224 */ /* 0x000fca00078e0203 */
[----:B------:R-:W-:-:S13]  /*17290*/  ISETP.GT.U32.AND P1, PT, R8, R3, PT ;  /* 0x000000030800720c */ /* 0x000fda0003f24070 */
[----:B------:R-:W-:Y:S02]  /*172a0*/  @!P1 IMAD.IADD R3, R3, 0x1, -R8 ;  /* 0x0000000103039824 */ /* 0x000fe400078e0a08 */
[----:B------:R-:W-:Y:S01]  /*172b0*/  @!P1 VIADD R2, R2, 0x1 ;  /* 0x0000000102029836 */ /* 0x000fe20000000000 */
[----:B------:R-:W-:Y:S02]  /*172c0*/  ISETP.NE.AND P1, PT, R7, RZ, PT ;  /* 0x000000ff0700720c */ /* 0x000fe40003f25270 */
[----:B------:R-:W-:Y:S02]  /*172d0*/  ISETP.GE.U32.AND P0, PT, R3, R8, PT ;  /* 0x000000080300720c */ /* 0x000fe40003f06070 */
[C---:B------:R-:W-:Y:S01]  /*172e0*/  LOP3.LUT R3, R0.reuse, R7, RZ, 0x3c, !PT ;  /* 0x0000000700037212 */ /* 0x040fe200078e3cff */
[----:B------:R-:W-:-:S03]  /*172f0*/  IMAD.IADD R0, R0, 0x1, R6 ;  /* 0x0000000100007824 */ /* 0x000fc600078e0206 */
[----:B------:R-:W-:-:S07]  /*17300*/  ISETP.GE.AND P2, PT, R3, RZ, PT ;  /* 0x000000ff0300720c */ /* 0x000fce0003f46270 */
[----:B------:R-:W-:-:S06]  /*17310*/  @P0 VIADD R2, R2, 0x1 ;  /* 0x0000000102020836 */ /* 0x000fcc0000000000 */
[----:B------:R-:W-:Y:S01]  /*17320*/  @!P2 IMAD.MOV R2, RZ, RZ, -R2 ;  /* 0x000000ffff02a224 */ /* 0x000fe200078e0a02 */
[----:B------:R-:W-:Y:S01]  /*17330*/  @!P1 LOP3.LUT R2, RZ, R7, RZ, 0x33, !PT ;  /* 0x00000007ff029212 */ /* 0x000fe200078e33ff */
[----:B------:R-:W-:-:S04]  /*17340*/  IMAD.MOV R7, RZ, RZ, -R7 ;  /* 0x000000ffff077224 */ /* 0x000fc800078e0a07 */
[----:B------:R-:W-:Y:S01]  /*17350*/  IMAD R0, R2, R7, R0 ;  /* 0x0000000702007224 */ /* 0x000fe200078e0200 */
[----:B------:R-:W-:-:S04]  /*17360*/  LOP3.LUT R2, RZ, R2, RZ, 0x33, !PT ;  /* 0x00000002ff027212 */ /* 0x000fc800078e33ff */
[----:B------:R-:W-:Y:S01]  /*17370*/  R2UR UR36, R0 ;  /* 0x00000000002472ca */ /* 0x000fe200000e0000 */
[----:B------:R-:W-:-:S05]  /*17380*/  IMAD.IADD R0, R5, 0x1, R2 ;  /* 0x0000000105007824 */ /* 0x000fca00078e0202 */
[----:B------:R0:W-:Y:S01]  /*17390*/  STL [R1+0x14], R0 ;  /* 0x0000140001007387 */ /* 0x0001e20000100800 */
[----:B------:R-:W-:Y:S08]  /*173a0*/  BRA `(.L_x_1365) ;  /* 0x0000000000107947 */ /* 0x000ff00003800000 */
.L_x_1360:
[----:B------:R1:W-:Y:S01]  /*173b0*/  STL [R1+0x10], R0 ;  /* 0x0000100001007387 */ /* 0x0003e20000100800 */
[----:B------:R-:W-:Y:S01]  /*173c0*/  ULDC UR46, c[0x0][0xc3c] ;  /* 0x00030f00002e7ab9 */ /* 0x000fe20000000800 */
[----:B------:R-:W-:Y:S02]  /*173d0*/  UMOV UR36, URZ ;  /* 0x0000003f00247c82 */ /* 0x000fe40008000000 */
[----:B------:R1:W-:Y:S03]  /*173e0*/  STL [R1+0x14], RZ ;  /* 0x000014ff01007387 */ /* 0x0003e60000100800 */
.L_x_1365:
[----:B------:R-:W2:Y:S04]  /*173f0*/  LDL R3, [R1+0x10] ;  /* 0x0000100001037983 */ /* 0x000ea80000100800 */
[----:B------:R-:W3:Y:S01]  /*17400*/  LDL R2, [R1+0x14] ;  /* 0x0000140001027983 */ /* 0x000ee20000100800 */
[----:B------:R-:W-:Y:S02]  /*17410*/  IMAD.U32 R6, RZ, RZ, UR36 ;  /* 0x00000024ff067e24 */ /* 0x000fe4000f8e00ff */
[----:B------:R-:W-:Y:S01]  /*17420*/  IMAD.U32 R7, RZ, RZ, UR46 ;  /* 0x0000002eff077e24 */ /* 0x000fe2000f8e00ff */
[----:B01----:R-:W0:Y:S02]  /*17430*/  S2R R0, SR_TID.X ;  /* 0x0000000000007919 */ /* 0x003e240000002100 */
[----:B0-----:R-:W-:Y:S01]  /*17440*/  LOP3.LUT R0, R0, 0x1f, RZ, 0xc0, !PT ;  /* 0x0000001f00007812 */ /* 0x001fe200078ec0ff */
[----:B------:R-:W-:Y:S03]  /*17450*/  BAR.SYNC.DEFER_BLOCKING 0x4, 0x180 ;  /* 0x0106000000007b1d */ /* 0x000fe60000010000 */
[----:B------:R-:W-:-:S13]  /*17460*/  ISETP.NE.AND P0, PT, R0, RZ, PT ;  /* 0x000000ff0000720c */ /* 0x000fda0003f05270 */
[----:B------:R-:W0:Y:S01]  /*17470*/  @!P0 S2R R0, SR_CgaCtaId ;  /* 0x0000000000008919 */ /* 0x000e220000008800 */
[----:B--2---:R-:W-:Y:S02]  /*17480*/  IMAD.MOV.U32 R4, RZ, RZ, R3 ;  /* 0x000000ffff047224 */ /* 0x004fe400078e0003 */
[----:B---3--:R-:W-:Y:S01]  /*17490*/  IMAD.MOV.U32 R3, RZ, RZ, R2 ;  /* 0x000000ffff037224 */ /* 0x008fe200078e0002 */
[----:B------:R-:W-:-:S03]  /*174a0*/  @!P0 MOV R2, 0x400 ;  /* 0x0000040000028802 */ /* 0x000fc60000000f00 */
[----:B------:R-:W-:Y:S01]  /*174b0*/  IMAD.MOV.U32 R5, RZ, RZ, R3 ;  /* 0x000000ffff057224 */ /* 0x000fe200078e0003 */
[----:B0-----:R-:W-:-:S05]  /*174c0*/  @!P0 LEA R17, R0, R2, 0x18 ;  /* 0x0000000200118211 */ /* 0x001fca00078ec0ff */
[----:B------:R0:W-:Y:S01]  /*174d0*/  @!P0 STS.128 [R17+0x228d0], R4 ;  /* 0x0228d00411008388 */ /* 0x0001e20000000c00 */
[----:B------:R-:W-:Y:S06]  /*174e0*/  BAR.ARV 0x5, 0x180 ;  /* 0x0146000000007b1d */ /* 0x000fec0000002000 */
.L_x_1358:
[----:B------:R-:W-:Y:S02]  /*174f0*/  ULDC UR4, c[0x0][0xc3c] ;  /* 0x00030f0000047ab9 */ /* 0x000fe40000000800 */
[----:B------:R-:W-:-:S06]  /*17500*/  UISETP.GE.AND UP0, UPT, UR46, UR4, UPT ;  /* 0x000000042e00728c */ /* 0x000fcc000bf06270 */
[----:B------:R-:W-:-:S13]  /*17510*/  PLOP3.LUT P0, PT, PT, PT, UP0, 0x80, 0x0 ;  /* 0x000000000000781c */ /* 0x000fda0003f0f008 */
[----:B------:R-:W-:Y:S05]  /*17520*/  @!P0 BRA `(.L_x_1366) ;  /* 0xffffffb400e48947 */ /* 0x000fea000383ffff */
.L_x_1289:
[----:B------:R-:W2:Y:S01]  /*17530*/  LDL.LU R0, [R1+0x30] ;  /* 0x0000300001007983 */ /* 0x000ea20000300800 */
[----:B------:R-:W-:Y:S01]  /*17540*/  BSSY B0, `(.L_x_1367) ;  /* 0x000000b000007945 */ /* 0x000fe20003800000 */
[----:B01----:R-:W0:Y:S01]  /*17550*/  S2R R5, SR_CgaCtaId ;  /* 0x0000000000057919 */ /* 0x003e220000008800 */
        /* <DEDUP_REMOVED lines=9> */
.L_x_1407:
[----:B------:R-:W-:Y:S05]  /*175f0*/  BSYNC B0 ;  /* 0x0000000000007941 */ /* 0x000fea0003800000 */
.L_x_1367:
[----:B------:R-:W-:-:S03]  /*17600*/  UMOV UR4, 0xffffffff ;  /* 0xffffffff00047882 */ /* 0x000fc60000000000 */
[----:B------:R-:W-:Y:S05]  /*17610*/  BRA.DIV UR4, `(.L_x_1369) ;  /* 0x00000012040c7947 */ /* 0x000fea000b800000 */
[----:B------:R-:W1:Y:S02]  /*17620*/  S2R R2, SR_TID.X ;  /* 0x0000000000027919 */ /* 0x000e640000002100 */
[----:B-1----:R-:W-:-:S04]  /*17630*/  SHF.R.U32.HI R2, RZ, 0x5, R2 ;  /* 0x00000005ff027819 */ /* 0x002fc80000011602 */
[----:B------:R-:W-:-:S05]  /*17640*/  LOP3.LUT R2, R2, 0x3, RZ, 0xc0, !PT ;  /* 0x0000000302027812 */ /* 0x000fca00078ec0ff */
[----:B------:R1:W2:Y:S02]  /*17650*/  SHFL.IDX PT, R14, R2, RZ, 0x1f ;  /* 0x00001fff020e7589 */ /* 0x0002a400000e0000 */
.L_x_1410:
[----:B--2---:R-:W-:Y:S01]  /*17660*/  ISETP.NE.AND P0, PT, R14, RZ, PT ;  /* 0x000000ff0e00720c */ /* 0x004fe20003f05270 */
[----:B------:R-:W-:-:S12]  /*17670*/  BSSY B0, `(.L_x_1370) ;  /* 0x000002c000007945 */ /* 0x000fd80003800000 */
[----:B------:R-:W-:Y:S05]  /*17680*/  @P0 BRA `(.L_x_1371) ;  /* 0x0000000000a80947 */ /* 0x000fea0003800000 */
[----:B------:R-:W-:-:S03]  /*17690*/  UMOV UR4, 0xffffffff ;  /* 0xffffffff00047882 */ /* 0x000fc60000000000 */
[----:B------:R-:W-:Y:S05]  /*176a0*/  BRA.DIV UR4, `(.L_x_1372) ;  /* 0x00000012041c7947 */ /* 0x000fea000b800000 */
[----:B------:R-:W-:-:S13]  /*176b0*/  ELECT P6, URZ, PT ;  /* 0x00000000003f782f */ /* 0x000fda00038c0000 */
.L_x_1413:
[----:B------:R-:W-:Y:S05]  /*176c0*/  @!P6 BRA `(.L_x_1371) ;  /* 0x000000000098e947 */ /* 0x000fea0003800000 */
[----:B------:R-:W-:-:S06]  /*176d0*/  ULOP3.LUT UR4, UR38, 0x2, URZ, 0xfc, !UPT ;  /* 0x0000000226047892 */ /* 0x000fcc000f8efc3f */
[----:B-1----:R-:W-:-:S05]  /*176e0*/  IMAD.U32 R2, RZ, RZ, UR4 ;  /* 0x00000004ff027e24 */ /* 0x002fca000f8e00ff */
[----:B------:R-:W-:-:S13]  /*176f0*/  ISETP.NE.AND P0, PT, R2, 0x3, PT ;  /* 0x000000030200780c */ /* 0x000fda0003f05270 */
[----:B------:R-:W-:Y:S05]  /*17700*/  @!P0 BRA `(.L_x_1373) ;  /* 0x0000000000048947 */ /* 0x000fea0003800000 */
[----:B------:R-:W-:Y:S01]  /*17710*/  BPT.TRAP 0x1 ;  /* 0x000000040000795c */ /* 0x000fe20000300000 */
.L_x_1373:
        /* <DEDUP_REMOVED lines=13> */
.L_x_1414:
[----:B------:R-:W1:Y:S02]  /*177f0*/  SYNCS.PHASECHK.TRANS64.TRYWAIT P1, [R7+URZ], R2 ;  /* 0x00000002070075a7 */ /* 0x000e64000802017f */
[----:B-1----:R-:W-:Y:S05]  /*17800*/  @!P1 BRA `(.L_x_1375) ;  /* 0x0000000c00f89947 */ /* 0x002fea0003800000 */
.L_x_1415:
[----:B------:R-:W-:Y:S05]  /*17810*/  @!P0 BRA `(.L_x_1376) ;  /* 0x0000000000048947 */ /* 0x000fea0003800000 */
[----:B------:R-:W-:Y:S01]  /*17820*/  BPT.TRAP 0x1 ;  /* 0x000000040000795c */ /* 0x000fe20000300000 */
.L_x_1376:
[----:B------:R-:W-:-:S04]  /*17830*/  IMAD R4, R19, 0x8, R0 ;  /* 0x0000000813047824 */ /* 0x000fc800078e0200 */
[----:B------:R-:W2:Y:S02]  /*17840*/  SYNCS.PHASECHK.TRANS64.TRYWAIT P1, [R4+URZ+0x22860], R5 ;  /* 0x02286005040075a7 */ /* 0x000ea4000802017f */
[----:B--2---:R-:W-:Y:S05]  /*17850*/  @!P1 BRA `(.L_x_1377) ;  /* 0x0000000c00f89947 */ /* 0x004fea0003800000 */
.L_x_1416:
[----:B------:R-:W-:Y:S05]  /*17860*/  @!P0 BRA `(.L_x_1378) ;  /* 0x0000000000048947 */ /* 0x000fea0003800000 */
[----:B------:R-:W-:Y:S01]  /*17870*/  BPT.TRAP 0x1 ;  /* 0x000000040000795c */ /* 0x000fe20000300000 */
.L_x_1378:
[----:B------:R-:W-:-:S04]  /*17880*/  IMAD R3, R3, 0x8, R0 ;  /* 0x0000000803037824 */ /* 0x000fc800078e0200 */
[----:B------:R-:W3:Y:S02]  /*17890*/  SYNCS.PHASECHK.TRANS64.TRYWAIT P1, [R3+URZ+0x22860], R2 ;  /* 0x02286002030075a7 */ /* 0x000ee4000802017f */
[----:B---3--:R-:W-:Y:S05]  /*178a0*/  @!P1 BRA `(.L_x_1379) ;  /* 0x0000000c00f89947 */ /* 0x008fea0003800000 */
.L_x_1417:
[----:B------:R-:W-:Y:S05]  /*178b0*/  @!P0 BRA `(.L_x_1380) ;  /* 0x0000000000048947 */ /* 0x000fea0003800000 */
[----:B------:R-:W-:Y:S01]  /*178c0*/  BPT.TRAP 0x1 ;  /* 0x000000040000795c */ /* 0x000fe20000300000 */
.L_x_1380:
[----:B------:R-:W4:Y:S02]  /*178d0*/  SYNCS.PHASECHK.TRANS64.TRYWAIT P0, [R4+URZ+0x22880], R5 ;  /* 0x02288005040075a7 */ /* 0x000f24000800017f */
[----:B----4-:R-:W-:Y:S05]  /*178e0*/  @!P0 BRA `(.L_x_1381) ;  /* 0x0000000c00fc8947 */ /* 0x010fea0003800000 */
.L_x_1382:
[----:B------:R0:W0:Y:S02]  /*178f0*/  SYNCS.PHASECHK.TRANS64.TRYWAIT P0, [R3+URZ+0x22880], R2 ;  /* 0x02288002030075a7 */ /* 0x000024000800017f */
[----:B0-----:R-:W-:Y:S05]  /*17900*/  @!P0 NANOSLEEP.SYNCS 0x989680 ;  /* 0x009896800000895d */ /* 0x001fea0003900000 */
[----:B------:R-:W0:Y:S02]  /*17910*/  @!P0 SYNCS.PHASECHK.TRANS64 P0, [R3+URZ+0x22880], R2 ;  /* 0x02288002030085a7 */ /* 0x000e24000800007f */
[----:B0-----:R-:W-:Y:S05]  /*17920*/  @!P0 BRA `(.L_x_1382) ;  /* 0xfffffffc00f08947 */ /* 0x001fea000383ffff */
.L_x_1371:
[----:B------:R-:W-:Y:S05]  /*17930*/  BSYNC B0 ;  /* 0x0000000000007941 */ /* 0x000fea0003800000 */
.L_x_1370:
[----:B------:R-:W-:Y:S05]  /*17940*/  EXIT ;  /* 0x000000000000794d */ /* 0x000fea0003800000 */
.L_x_1187:
[----:B0-----:R-:W-:-:S04]  /*17950*/  IMAD.U32 R3, RZ, RZ, UR43 ;  /* 0x0000002bff037e24 */ /* 0x001fc8000f8e00ff */
[----:B------:R0:W1:Y:S03]  /*17960*/  SYNCS.PHASECHK.TRANS64.TRYWAIT P1, [R3+URZ+0x22800], R2 ;  /* 0x02280002030075a7 */ /* 0x000066000802017f */
[----:B-1----:R-:W-:Y:S05]  /*17970*/  @!P1 NANOSLEEP.SYNCS 0x989680 ;  /* 0x009896800000995d */ /* 0x002fea0003900000 */
[----:B------:R-:W1:Y:S02]  /*17980*/  @!P1 SYNCS.PHASECHK.TRANS64 P1, [R3+URZ+0x22800], R2 ;  /* 0x02280002030095a7 */ /* 0x000e64000802007f */
[----:B-1----:R-:W-:Y:S05]  /*17990*/  @!P1 BRA `(.L_x_1187) ;  /* 0xfffffffc00ec9947 */ /* 0x002fea000383ffff */
[----:B------:R-:W-:Y:S05]  /*179a0*/  BRA `(.L_x_1383) ;  /* 0xfffffea000c47947 */ /* 0x000fea000383ffff */
.L_x_1191:
[----:B-1----:R1:W2:Y:S02]  /*179b0*/  SYNCS.PHASECHK.TRANS64.TRYWAIT P2, [R11+URZ+0x22830], R2 ;  /* 0x022830020b0075a7 */ /* 0x0022a4000804017f */
[----:B--2---:R-:W-:Y:S05]  /*179c0*/  @!P2 NANOSLEEP.SYNCS 0x989680 ;  /* 0x009896800000a95d */ /* 0x004fea0003900000 */
[----:B------:R-:W2:Y:S02]  /*179d0*/  @!P2 SYNCS.PHASECHK.TRANS64 P2, [R11+URZ+0x22830], R2 ;  /* 0x022830020b00a5a7 */ /* 0x000ea4000804007f */
[----:B--2---:R-:W-:Y:S05]  /*179e0*/  @!P2 BRA `(.L_x_1191) ;  /* 0xfffffffc00f0a947 */ /* 0x004fea000383ffff */
[----:B------:R-:W-:Y:S05]  /*179f0*/  BRA `(.L_x_1190) ;  /* 0xfffffea000e87947 */ /* 0x000fea000383ffff */
.L_x_1207:
[----:B-1----:R-:W-:-:S04]  /*17a00*/  IMAD.U32 R10, RZ, RZ, UR10 ;  /* 0x0000000aff0a7e24 */ /* 0x002fc8000f8e00ff */
[----:B------:R1:W2:Y:S03]  /*17a10*/  SYNCS.PHASECHK.TRANS64.TRYWAIT P5, [R10+URZ+0x22830], R7 ;  /* 0x022830070a0075a7 */ /* 0x0002a600080a017f */
[----:B--2---:R-:W-:Y:S05]  /*17a20*/  @!P5 NANOSLEEP.SYNCS 0x989680 ;  /* 0x009896800000d95d */ /* 0x004fea0003900000 */
[----:B------:R-:W2:Y:S02]  /*17a30*/  @!P5 SYNCS.PHASECHK.TRANS64 P5, [R10+URZ+0x22830], R7 ;  /* 0x022830070a00d5a7 */ /* 0x000ea400080a007f */
[----:B--2---:R-:W-:Y:S05]  /*17a40*/  @!P5 BRA `(.L_x_1207) ;  /* 0xfffffffc00ecd947 */ /* 0x004fea000383ffff */
[----:B------:R-:W-:Y:S05]  /*17a50*/  BRA `(.L_x_1204) ;  /* 0xfffffedc00207947 */ /* 0x000fea000383ffff */
.L_x_1211:
[----:B-1----:R-:W-:-:S04]  /*17a60*/  IMAD.U32 R10, RZ, RZ, UR10 ;  /* 0x0000000aff0a7e24 */ /* 0x002fc8000f8e00ff */
[----:B------:R1:W2:Y:S03]  /*17a70*/  SYNCS.PHASECHK.TRANS64.TRYWAIT P4, [R10+URZ+0x22850], R7 ;  /* 0x022850070a0075a7 */ /* 0x0002a6000808017f */
[----:B--2---:R-:W-:Y:S05]  /*17a80*/  @!P4 NANOSLEEP.SYNCS 0x989680 ;  /* 0x009896800000c95d */ /* 0x004fea0003900000 */
[----:B------:R-:W2:Y:S02]  /*17a90*/  @!P4 SYNCS.PHASECHK.TRANS64 P4, [R10+URZ+0x22850], R7 ;  /* 0x022850070a00c5a7 */ /* 0x000ea4000808007f */
[----:B--2---:R-:W-:Y:S05]  /*17aa0*/  @!P4 BRA `(.L_x_1211) ;  /* 0xfffffffc00ecc947 */ /* 0x004fea000383ffff */
[----:B------:R-:W-:Y:S05]  /*17ab0*/  BRA `(.L_x_1208) ;  /* 0xfffffedc00c07947 */ /* 0x000fea000383ffff */
.L_x_1229:
[----:B-1----:R-:W-:-:S04]  /*17ac0*/  IMAD.U32 R7, RZ, RZ, UR7 ;  /* 0x00000007ff077e24 */ /* 0x002fc8000f8e00ff */
[----:B------:R1:W2:Y:S03]  /*17ad0*/  SYNCS.PHASECHK.TRANS64.TRYWAIT P3, [R7+URZ+0x22830], R4 ;  /* 0x02283004070075a7 */ /* 0x0002a6000806017f */
[----:B--2---:R-:W-:Y:S05]  /*17ae0*/  @!P3 NANOSLEEP.SYNCS 0x989680 ;  /* 0x009896800000b95d */ /* 0x004fea0003900000 */
[----:B------:R-:W2:Y:S02]  /*17af0*/  @!P3 SYNCS.PHASECHK.TRANS64 P3, [R7+URZ+0x22830], R4 ;  /* 0x022830040700b5a7 */ /* 0x000ea4000806007f */
[----:B--2---:R-:W-:Y:S05]  /*17b00*/  @!P3 BRA `(.L_x_1229) ;  /* 0xfffffffc00ecb947 */ /* 0x004fea000383ffff */
[----:B------:R-:W-:Y:S05]  /*17b10*/  BRA `(.L_x_1226) ;  /* 0xffffff1400387947 */ /* 0x000fea000383ffff */
.L_x_1233:
[----:B-1----:R-:W-:-:S04]  /*17b20*/  IMAD.U32 R7, RZ, RZ, UR10 ;  /* 0x0000000aff077e24 */ /* 0x002fc8000f8e00ff */
[----:B------:R1:W2:Y:S03]  /*17b30*/  SYNCS.PHASECHK.TRANS64.TRYWAIT P2, [R7+URZ+0x22850], R4 ;  /* 0x02285004070075a7 */ /* 0x0002a6000804017f */
[----:B--2---:R-:W-:Y:S05]  /*17b40*/  @!P2 NANOSLEEP.SYNCS 0x989680 ;  /* 0x009896800000a95d */ /* 0x004fea0003900000 */
[----:B------:R-:W2:Y:S02]  /*17b50*/  @!P2 SYNCS.PHASECHK.TRANS64 P2, [R7+URZ+0x22850], R4 ;  /* 0x022850040700a5a7 */ /* 0x000ea4000804007f */
[----:B--2---:R-:W-:Y:S05]  /*17b60*/  @!P2 BRA `(.L_x_1233) ;  /* 0xfffffffc00eca947 */ /* 0x004fea000383ffff */
[----:B------:R-:W-:Y:S05]  /*17b70*/  BRA `(.L_x_1230) ;  /* 0xffffff1400e47947 */ /* 0x000fea000383ffff */
.L_x_1240:
[----:B-1----:R-:W-:-:S04]  /*17b80*/  IMAD.U32 R7, RZ, RZ, UR7 ;  /* 0x00000007ff077e24 */ /* 0x002fc8000f8e00ff */
[----:B------:R1:W2:Y:S03]  /*17b90*/  SYNCS.PHASECHK.TRANS64.TRYWAIT P3, [R7+URZ+0x22830], R4 ;  /* 0x02283004070075a7 */ /* 0x0002a6000806017f */
[----:B--2---:R-:W-:Y:S05]  /*17ba0*/  @!P3 NANOSLEEP.SYNCS 0x989680 ;  /* 0x009896800000b95d */ /* 0x004fea0003900000 */
[----:B------:R-:W2:Y:S02]  /*17bb0*/  @!P3 SYNCS.PHASECHK.TRANS64 P3, [R7+URZ+0x22830], R4 ;  /* 0x022830040700b5a7 */ /* 0x000ea4000806007f */
[----:B--2---:R-:W-:Y:S05]  /*17bc0*/  @!P3 BRA `(.L_x_1240) ;  /* 0xfffffffc00ecb947 */ /* 0x004fea000383ffff */
[----:B------:R-:W-:Y:S05]  /*17bd0*/  BRA `(.L_x_1237) ;  /* 0xffffff3800c47947 */ /* 0x000fea000383ffff */
.L_x_1244:
[----:B-1----:R-:W-:-:S04]  /*17be0*/  IMAD.U32 R7, RZ, RZ, UR10 ;  /* 0x0000000aff077e24 */ /* 0x002fc8000f8e00ff */
[----:B------:R1:W2:Y:S03]  /*17bf0*/  SYNCS.PHASECHK.TRANS64.TRYWAIT P2, [R7+URZ+0x22850], R4 ;  /* 0x02285004070075a7 */ /* 0x0002a6000804017f */
[----:B--2---:R-:W-:Y:S05]  /*17c00*/  @!P2 NANOSLEEP.SYNCS 0x989680 ;  /* 0x009896800000a95d */ /* 0x004fea0003900000 */
[----:B------:R-:W2:Y:S02]  /*17c10*/  @!P2 SYNCS.PHASECHK.TRANS64 P2, [R7+URZ+0x22850], R4 ;  /* 0x022850040700a5a7 */ /* 0x000ea4000804007f */
[----:B--2---:R-:W-:Y:S05]  /*17c20*/  @!P2 BRA `(.L_x_1244) ;  /* 0xfffffffc00eca947 */ /* 0x004fea000383ffff */
[----:B------:R-:W-:Y:S05]  /*17c30*/  BRA `(.L_x_1241) ;  /* 0xffffff3c00707947 */ /* 0x000fea000383ffff */
.L_x_1258:
[----:B-1----:R-:W-:-:S04]  /*17c40*/  IMAD.U32 R5, RZ, RZ, UR5 ;  /* 0x00000005ff057e24 */ /* 0x002fc8000f8e00ff */
[----:B------:R1:W2:Y:S03]  /*17c50*/  SYNCS.PHASECHK.TRANS64.TRYWAIT P1, [R5+URZ+0x22850], R0 ;  /* 0x02285000050075a7 */ /* 0x0002a6000802017f */
[----:B--2---:R-:W-:Y:S05]  /*17c60*/  @!P1 NANOSLEEP.SYNCS 0x989680 ;  /* 0x009896800000995d */ /* 0x004fea0003900000 */
[----:B------:R-:W2:Y:S02]  /*17c70*/  @!P1 SYNCS.PHASECHK.TRANS64 P1, [R5+URZ+0x22850], R0 ;  /* 0x02285000050095a7 */ /* 0x000ea4000802007f */
[----:B--2---:R-:W-:Y:S05]  /*17c80*/  @!P1 BRA `(.L_x_1258) ;  /* 0xfffffffc00ec9947 */ /* 0x004fea000383ffff */
[----:B------:R-:W-:Y:S05]  /*17c90*/  BRA `(.L_x_1257) ;  /* 0xffffff7000287947 */ /* 0x000fea000383ffff */
.L_x_1310:
[----:B------:R-:W-:Y:S02]  /*17ca0*/  IMAD.MOV.U32 R13, RZ, RZ, R0 ;  /* 0x000000ffff0d7224 */ /* 0x000fe400078e0000 */
[----:B------:R-:W-:Y:S02]  /*17cb0*/  IMAD.MOV.U32 R12, RZ, RZ, RZ ;  /* 0x000000ffff0c7224 */ /* 0x000fe400078e00ff */
[----:B------:R-:W-:Y:S02]  /*17cc0*/  IMAD.MOV.U32 R11, RZ, RZ, 0x1f ;  /* 0x0000001fff0b7424 */ /* 0x000fe400078e00ff */
[----:B------:R-:W-:-:S07]  /*17cd0*/  IMAD.MOV.U32 R15, RZ, RZ, -0x1 ;  /* 0xffffffffff0f7424 */ /* 0x000fce00078e00ff */
[----:B-1----:R-:W-:Y:S05]  /*17ce0*/  WARPSYNC.COLLECTIVE R15, `(.L_x_1384) ;  /* 0x000000000f087348 */ /* 0x002fea0003c00000 */
[----:B------:R0:W2:Y:S02]  /*17cf0*/  SHFL.IDX P6, R14, R13, R12, R11 ;  /* 0x0000000c0d0e7389 */ /* 0x0000a400000c000b */
[----:B012---:R-:W-:Y:S01]  /*17d00*/  ENDCOLLECTIVE ;  /* 0x000000000000791b */ /* 0x007fe20003800000 */
.L_x_1384:
[----:B------:R-:W-:Y:S05]  /*17d10*/  BRA `(.L_x_1385) ;  /* 0xffffffc000787947 */ /* 0x000fea000383ffff */
.L_x_1312:
[----:B------:R-:W-:Y:S01]  /*17d20*/  BSSY B0, `(.L_x_1386) ;  /* 0x0000006000007945 */ /* 0x000fe20003800000 */
[----:B------:R-:W-:-:S07]  /*17d30*/  IMAD.MOV.U32 R15, RZ, RZ, -0x1 ;  /* 0xffffffffff0f7424 */ /* 0x000fce00078e00ff */
[----:B-1----:R-:W-:Y:S05]  /*17d40*/  WARPSYNC.COLLECTIVE R15, `(.L_x_1387) ;  /* 0x000000000f0c7348 */ /* 0x002fea0003c00000 */
[----:B------:R-:W-:Y:S02]  /*17d50*/  ELECT P6, UR62, PT ;  /* 0x00000000003e782f */ /* 0x000fe400038c0000 */
[----:B------:R-:W-:Y:S01]  /*17d60*/  MOV R14, UR62 ;  /* 0x0000003e000e7c02 */ /* 0x000fe20008000f00 */
[----:B-1----:R-:W-:Y:S10]  /*17d70*/  ENDCOLLECTIVE ;  /* 0x000000000000791b */ /* 0x002ff40003800000 */
.L_x_1387:
[----:B------:R-:W-:Y:S05]  /*17d80*/  BSYNC B0 ;  /* 0x0000000000007941 */ /* 0x000fea0003800000 */
.L_x_1386:
[----:B------:R-:W-:Y:S05]  /*17d90*/  BRA `(.L_x_1388) ;  /* 0xffffffc000887947 */ /* 0x000fea000383ffff */
.L_x_1314:
[----:B0-----:R0:W1:Y:S02]  /*17da0*/  SYNCS.PHASECHK.TRANS64.TRYWAIT P0, [R2+URZ+0x22880], R3 ;  /* 0x02288003020075a7 */ /* 0x001064000800017f */
[----:B-1----:R-:W-:Y:S05]  /*17db0*/  @!P0 NANOSLEEP.SYNCS 0x989680 ;  /* 0x009896800000895d */ /* 0x002fea0003900000 */
[----:B------:R-:W1:Y:S02]  /*17dc0*/  @!P0 SYNCS.PHASECHK.TRANS64 P0, [R2+URZ+0x22880], R3 ;  /* 0x02288003020085a7 */ /* 0x000e64000800007f */
[----:B-1----:R-:W-:Y:S05]  /*17dd0*/  @!P0 BRA `(.L_x_1314) ;  /* 0xfffffffc00f08947 */ /* 0x002fea000383ffff */
[----:B------:R-:W-:Y:S05]  /*17de0*/  BRA `(.L_x_1389) ;  /* 0xffffffc000e87947 */ /* 0x000fea000383ffff */
.L_x_1316:
[----:B-1----:R1:W2:Y:S02]  /*17df0*/  SYNCS.PHASECHK.TRANS64.TRYWAIT P0, [R2+URZ+0x22840], R3 ;  /* 0x02284003020075a7 */ /* 0x0022a4000800017f */
[----:B--2---:R-:W-:Y:S05]  /*17e00*/  @!P0 NANOSLEEP.SYNCS 0x989680 ;  /* 0x009896800000895d */ /* 0x004fea0003900000 */
[----:B------:R-:W2:Y:S02]  /*17e10*/  @!P0 SYNCS.PHASECHK.TRANS64 P0, [R2+URZ+0x22840], R3 ;  /* 0x02284003020085a7 */ /* 0x000ea4000800007f */
[----:B--2---:R-:W-:Y:S05]  /*17e20*/  @!P0 BRA `(.L_x_1316) ;  /* 0xfffffffc00f08947 */ /* 0x004fea000383ffff */
[----:B------:R-:W-:Y:S05]  /*17e30*/  BRA `(.L_x_1390) ;  /* 0xffffffc400387947 */ /* 0x000fea000383ffff */
.L_x_1320:
[----:B------:R-:W-:Y:S01]  /*17e40*/  IMAD.MOV.U32 R13, RZ, RZ, R3 ;  /* 0x000000ffff0d7224 */ /* 0x000fe200078e0003 */
[----:B------:R-:W-:Y:S01]  /*17e50*/  LOP3.LUT R7, R7, 0x7f, RZ, 0xc0, !PT ;  /* 0x0000007f07077812 */ /* 0x000fe200078ec0ff */
[----:B------:R-:W-:Y:S02]  /*17e60*/  IMAD.MOV.U32 R12, RZ, RZ, RZ ;  /* 0x000000ffff0c7224 */ /* 0x000fe400078e00ff */
[----:B------:R-:W-:Y:S01]  /*17e70*/  IMAD.MOV.U32 R11, RZ, RZ, 0x1c1f ;  /* 0x00001c1fff0b7424 */ /* 0x000fe200078e00ff */
[----:B------:R-:W-:Y:S01]  /*17e80*/  SHF.R.U32.HI R0, RZ, 0x2, R7 ;  /* 0x00000002ff007819 */ /* 0x000fe20000011607 */
[----:B------:R-:W-:Y:S02]  /*17e90*/  IMAD.MOV.U32 R15, RZ, RZ, -0x1 ;  /* 0xffffffffff0f7424 */ /* 0x000fe400078e00ff */
[----:B------:R-:W-:Y:S02]  /*17ea0*/  IMAD R2, R8, UR44, RZ ;  /* 0x0000002c08027c24 */ /* 0x000fe4000f8e02ff */
[----:B------:R-:W-:-:S07]  /*17eb0*/  IMAD.IADD R0, R0, 0x1, R18 ;  /* 0x0000000100007824 */ /* 0x000fce00078e0212 */
[----:B-----5:R-:W-:Y:S05]  /*17ec0*/  WARPSYNC.COLLECTIVE R15, `(.L_x_1391) ;  /* 0x000000000f087348 */ /* 0x020fea0003c00000 */
[----:B------:R0:W1:Y:S02]  /*17ed0*/  SHFL.IDX P6, R14, R13, R12, R11 ;  /* 0x0000000c0d0e7389 */ /* 0x00006400000c000b */
[----:B01---5:R-:W-:Y:S01]  /*17ee0*/  ENDCOLLECTIVE ;  /* 0x000000000000791b */ /* 0x023fe20003800000 */
.L_x_1391:
[C---:B------:R-:W-:Y:S01]  /*17ef0*/  VIADD R5, R0.reuse, 0x20 ;  /* 0x0000002000057836 */ /* 0x040fe20000000000 */
[----:B------:R-:W-:Y:S01]  /*17f00*/  ISETP.GE.AND P4, PT, R0, R2, PT ;  /* 0x000000020000720c */ /* 0x000fe20003f86270 */
[----:B------:R-:W-:Y:S02]  /*17f10*/  IMAD.MOV.U32 R13, RZ, RZ, R4 ;  /* 0x000000ffff0d7224 */ /* 0x000fe400078e0004 */
[----:B------:R-:W-:-:S10]  /*17f20*/  IMAD.MOV.U32 R6, RZ, RZ, R14 ;  /* 0x000000ffff067224 */ /* 0x000fd400078e000e */
[----:B------:R-:W-:Y:S05]  /*17f30*/  WARPSYNC.COLLECTIVE R15, `(.L_x_1392) ;  /* 0x000000000f087348 */ /* 0x000fea0003c00000 */
[----:B------:R0:W1:Y:S02]  /*17f40*/  SHFL.IDX P6, R14, R13, R12, R11 ;  /* 0x0000000c0d0e7389 */ /* 0x00006400000c000b */
[----:B01----:R-:W-:Y:S01]  /*17f50*/  ENDCOLLECTIVE ;  /* 0x000000000000791b */ /* 0x003fe20003800000 */
.L_x_1392:
[----:B------:R-:W-:Y:S02]  /*17f60*/  IMAD.MOV.U32 R13, RZ, RZ, R3 ;  /* 0x000000ffff0d7224 */ /* 0x000fe400078e0003 */
[----:B------:R-:W-:Y:S02]  /*17f70*/  IMAD.MOV.U32 R12, RZ, RZ, 0x1 ;  /* 0x00000001ff0c7424 */ /* 0x000fe400078e00ff */
[----:B------:R-:W-:-:S07]  /*17f80*/  IMAD.MOV.U32 R7, RZ, RZ, R14 ;  /* 0x000000ffff077224 */ /* 0x000fce00078e000e */
[----:B------:R-:W-:Y:S05]  /*17f90*/  WARPSYNC.COLLECTIVE R15, `(.L_x_1393) ;  /* 0x000000000f087348 */ /* 0x000fea0003c00000 */
[----:B------:R0:W1:Y:S02]  /*17fa0*/  SHFL.IDX P6, R14, R13, R12, R11 ;  /* 0x0000000c0d0e7389 */ /* 0x00006400000c000b */
[----:B01----:R-:W-:Y:S01]  /*17fb0*/  ENDCOLLECTIVE ;  /* 0x000000000000791b */ /* 0x003fe20003800000 */
.L_x_1393:
[----:B------:R-:W-:-:S05]  /*17fc0*/  @!P4 IADD3 R7, P3, R10, R7, RZ ;  /* 0x000000070a07c210 */ /* 0x000fca0007f7e0ff */
[----:B------:R-:W-:Y:S01]  /*17fd0*/  @!P4 IMAD.X R6, RZ, RZ, R6, P3 ;  /* 0x000000ffff06c224 */ /* 0x000fe200018e0606 */
[----:B------:R-:W-:Y:S01]  /*17fe0*/  ISETP.GE.AND P3, PT, R5, R2, PT ;  /* 0x000000020500720c */ /* 0x000fe20003f66270 */
[----:B------:R-:W-:-:S03]  /*17ff0*/  VIADD R5, R0, 0x40 ;  /* 0x0000004000057836 */ /* 0x000fc60000000000 */
        /* <DEDUP_REMOVED lines=14> */
.L_x_1394:
[----:B------:R-:W-:Y:S02]  /*180e0*/  IMAD.MOV.U32 R13, RZ, RZ, R3 ;  /* 0x000000ffff0d7224 */ /* 0x000fe400078e0003 */
[----:B------:R-:W-:Y:S02]  /*180f0*/  IMAD.MOV.U32 R12, RZ, RZ, 0x2 ;  /* 0x00000002ff0c7424 */ /* 0x000fe400078e00ff */
[----:B------:R-:W-:-:S07]  /*18100*/  IMAD.MOV.U32 R7, RZ, RZ, R14 ;  /* 0x000000ffff077224 */ /* 0x000fce00078e000e */
[----:B------:R-:W-:Y:S05]  /*18110*/  WARPSYNC.COLLECTIVE R15, `(.L_x_1395) ;  /* 0x000000000f087348 */ /* 0x000fea0003c00000 */
[----:B------:R0:W1:Y:S02]  /*18120*/  SHFL.IDX P6, R14, R13, R12, R11 ;  /* 0x0000000c0d0e7389 */ /* 0x00006400000c000b */
[----:B01----:R-:W-:Y:S01]  /*18130*/  ENDCOLLECTIVE ;  /* 0x000000000000791b */ /* 0x003fe20003800000 */
.L_x_1395:
        /* <DEDUP_REMOVED lines=11> */
[----:B------:R0:W-:Y:S01]  /*181f0*/  @!P3 LDGSTS.E.BYPASS.LTC128B.128 [R9+0x14c00], desc[UR40][R6.64+0x80], !P2 ;  /* 0x14c000800609bfae */ /* 0x0001e2000d101d68 */
[----:B------:R-:W-:Y:S01]  /*18200*/  ISETP.GE.AND P3, PT, R5, R2, PT ;  /* 0x000000020500720c */ /* 0x000fe20003f66270 */
[----:B0-----:R-:W-:-:S12]  /*18210*/  IMAD.MOV.U32 R6, RZ, RZ, R14 ;  /* 0x000000ffff067224 */ /* 0x001fd800078e000e */
[----:B------:R-:W-:Y:S05]  /*18220*/  WARPSYNC.COLLECTIVE R15, `(.L_x_1396) ;  /* 0x000000000f087348 */ /* 0x000fea0003c00000 */
[----:B------:R0:W1:Y:S02]  /*18230*/  SHFL.IDX P6, R14, R13, R12, R11 ;  /* 0x0000000c0d0e7389 */ /* 0x00006400000c000b */
[----:B01----:R-:W-:Y:S01]  /*18240*/  ENDCOLLECTIVE ;  /* 0x000000000000791b */ /* 0x003fe20003800000 */
.L_x_1396:
[----:B------:R-:W-:Y:S02]  /*18250*/  IMAD.MOV.U32 R13, RZ, RZ, R3 ;  /* 0x000000ffff0d7224 */ /* 0x000fe400078e0003 */
[----:B------:R-:W-:Y:S02]  /*18260*/  IMAD.MOV.U32 R12, RZ, RZ, 0x3 ;  /* 0x00000003ff0c7424 */ /* 0x000fe400078e00ff */
[----:B------:R-:W-:-:S07]  /*18270*/  IMAD.MOV.U32 R7, RZ, RZ, R14 ;  /* 0x000000ffff077224 */ /* 0x000fce00078e000e */
[----:B------:R-:W-:Y:S05]  /*18280*/  WARPSYNC.COLLECTIVE R15, `(.L_x_1397) ;  /* 0x000000000f087348 */ /* 0x000fea0003c00000 */
[----:B------:R0:W1:Y:S02]  /*18290*/  SHFL.IDX P6, R14, R13, R12, R11 ;  /* 0x0000000c0d0e7389 */ /* 0x00006400000c000b */
[----:B01----:R-:W-:Y:S01]  /*182a0*/  ENDCOLLECTIVE ;  /* 0x000000000000791b */ /* 0x003fe20003800000 */
.L_x_1397:
        /* <DEDUP_REMOVED lines=10> */
.L_x_1398:
[----:B------:R-:W-:Y:S01]  /*18350*/  @!PT LDS RZ, [RZ] ;  /* 0x00000000fffff984 */ /* 0x000fe20000000800 */
[----:B------:R-:W-:Y:S01]  /*18360*/  @!PT LDS RZ, [RZ] ;  /* 0x00000000fffff984 */ /* 0x000fe20000000800 */
[----:B------:R-:W-:Y:S01]  /*18370*/  @!PT LDS RZ, [RZ] ;  /* 0x00000000fffff984 */ /* 0x000fe20000000800 */
[----:B------:R0:W-:Y:S04]  /*18380*/  @!P3 LDGSTS.E.BYPASS.LTC128B.128 [R9+0x11400], desc[UR40][R6.64], !P0 ;  /* 0x114000000609bfae */ /* 0x0001e8000c101d68 */
[----:B------:R0:W-:Y:S04]  /*18390*/  @!P3 LDGSTS.E.BYPASS.LTC128B.128 [R9+0x13400], desc[UR40][R6.64+0x40], !P1 ;  /* 0x134000400609bfae */ /* 0x0001e8000c901d68 */
[----:B------:R0:W-:Y:S01]  /*183a0*/  @!P3 LDGSTS.E.BYPASS.LTC128B.128 [R9+0x15400], desc[UR40][R6.64+0x80], !P2 ;  /* 0x154000800609bfae */ /* 0x0001e2000d101d68 */
[----:B------:R-:W-:Y:S01]  /*183b0*/  IMAD.MOV.U32 R4, RZ, RZ, R14 ;  /* 0x000000ffff047224 */ /* 0x000fe200078e000e */
[----:B------:R-:W-:Y:S06]  /*183c0*/  BRA `(.L_x_1399) ;  /* 0xffffffc800ac7947 */ /* 0x000fec000383ffff */
.L_x_1325:
[----:B--2---:R2:W3:Y:S02]  /*183d0*/  SYNCS.PHASECHK.TRANS64.TRYWAIT P0, [R17+URZ+0x22820], R0 ;  /* 0x02282000110075a7 */ /* 0x0044e4000800017f */
[----:B---3--:R-:W-:Y:S05]  /*183e0*/  @!P0 NANOSLEEP.SYNCS 0x989680 ;  /* 0x009896800000895d */ /* 0x008fea0003900000 */
[----:B------:R-:W3:Y:S02]  /*183f0*/  @!P0 SYNCS.PHASECHK.TRANS64 P0, [R17+URZ+0x22820], R0 ;  /* 0x02282000110085a7 */ /* 0x000ee4000800007f */
[----:B---3--:R-:W-:Y:S05]  /*18400*/  @!P0 BRA `(.L_x_1325) ;  /* 0xfffffffc00f08947 */ /* 0x008fea000383ffff */
[----:B------:R-:W-:Y:S05]  /*18410*/  BRA `(.L_x_1400) ;  /* 0xffffffcc001c7947 */ /* 0x000fea000383ffff */
.L_x_1331:
[----:B--2---:R2:W3:Y:S02]  /*18420*/  SYNCS.PHASECHK.TRANS64.TRYWAIT P0, [R3+URZ+0x22880], R2 ;  /* 0x02288002030075a7 */ /* 0x0044e4000800017f */
[----:B---3--:R-:W-:Y:S05]  /*18430*/  @!P0 NANOSLEEP.SYNCS 0x989680 ;  /* 0x009896800000895d */ /* 0x008fea0003900000 */
[----:B------:R-:W3:Y:S02]  /*18440*/  @!P0 SYNCS.PHASECHK.TRANS64 P0, [R3+URZ+0x22880], R2 ;  /* 0x02288002030085a7 */ /* 0x000ee4000800007f */
[----:B---3--:R-:W-:Y:S05]  /*18450*/  @!P0 BRA `(.L_x_1331) ;  /* 0xfffffffc00f08947 */ /* 0x008fea000383ffff */
[----:B------:R-:W-:Y:S05]  /*18460*/  BRA `(.L_x_1401) ;  /* 0xffffffcc00d47947 */ /* 0x000fea000383ffff */
.L_x_1336:
[----:B---3--:R3:W4:Y:S02]  /*18470*/  SYNCS.PHASECHK.TRANS64.TRYWAIT P0, [R3+URZ+0x22840], R2 ;  /* 0x02284002030075a7 */ /* 0x008724000800017f */
[----:B----4-:R-:W-:Y:S05]  /*18480*/  @!P0 NANOSLEEP.SYNCS 0x989680 ;  /* 0x009896800000895d */ /* 0x010fea0003900000 */
[----:B------:R-:W4:Y:S02]  /*18490*/  @!P0 SYNCS.PHASECHK.TRANS64 P0, [R3+URZ+0x22840], R2 ;  /* 0x02284002030085a7 */ /* 0x000f24000800007f */
[----:B----4-:R-:W-:Y:S05]  /*184a0*/  @!P0 BRA `(.L_x_1336) ;  /* 0xfffffffc00f08947 */ /* 0x010fea000383ffff */
[----:B------:R-:W-:Y:S05]  /*184b0*/  BRA `(.L_x_1402) ;  /* 0xffffffd000507947 */ /* 0x000fea000383ffff */
.L_x_1344:
[----:B--2---:R2:W3:Y:S02]  /*184c0*/  SYNCS.PHASECHK.TRANS64.TRYWAIT P0, [R20+URZ+0x22870], R2 ;  /* 0x02287002140075a7 */ /* 0x0044e4000800017f */
[----:B---3--:R-:W-:Y:S05]  /*184d0*/  @!P0 NANOSLEEP.SYNCS 0x989680 ;  /* 0x009896800000895d */ /* 0x008fea0003900000 */
[----:B------:R-:W3:Y:S02]  /*184e0*/  @!P0 SYNCS.PHASECHK.TRANS64 P0, [R20+URZ+0x22870], R2 ;  /* 0x02287002140085a7 */ /* 0x000ee4000800007f */
[----:B---3--:R-:W-:Y:S05]  /*184f0*/  @!P0 BRA `(.L_x_1344) ;  /* 0xfffffffc00f08947 */ /* 0x008fea000383ffff */
[----:B------:R-:W-:Y:S05]  /*18500*/  BRA `(.L_x_1403) ;  /* 0xffffffd400687947 */ /* 0x000fea000383ffff */
.L_x_1346:
[----:B--2---:R2:W3:Y:S02]  /*18510*/  SYNCS.PHASECHK.TRANS64.TRYWAIT P0, [R20+URZ+0x22860], R2 ;  /* 0x02286002140075a7 */ /* 0x0044e4000800017f */
[----:B---3--:R-:W-:Y:S05]  /*18520*/  @!P0 NANOSLEEP.SYNCS 0x989680 ;  /* 0x009896800000895d */ /* 0x008fea0003900000 */
[----:B------:R-:W3:Y:S02]  /*18530*/  @!P0 SYNCS.PHASECHK.TRANS64 P0, [R20+URZ+0x22860], R2 ;  /* 0x02286002140085a7 */ /* 0x000ee4000800007f */
[----:B---3--:R-:W-:Y:S05]  /*18540*/  @!P0 BRA `(.L_x_1346) ;  /* 0xfffffffc00f08947 */ /* 0x008fea000383ffff */
[----:B------:R-:W-:Y:S05]  /*18550*/  BRA `(.L_x_1404) ;  /* 0xffffffd400707947 */ /* 0x000fea000383ffff */
.L_x_1353:
[----:B--2---:R2:W3:Y:S02]  /*18560*/  SYNCS.PHASECHK.TRANS64.TRYWAIT P1, [R16+URZ+0x22870], R3 ;  /* 0x02287003100075a7 */ /* 0x0044e4000802017f */
[----:B---3--:R-:W-:Y:S05]  /*18570*/  @!P1 NANOSLEEP.SYNCS 0x989680 ;  /* 0x009896800000995d */ /* 0x008fea0003900000 */
[----:B------:R-:W3:Y:S02]  /*18580*/  @!P1 SYNCS.PHASECHK.TRANS64 P1, [R16+URZ+0x22870], R3 ;  /* 0x02287003100095a7 */ /* 0x000ee4000802007f */
[----:B---3--:R-:W-:Y:S05]  /*18590*/  @!P1 BRA `(.L_x_1353) ;  /* 0xfffffffc00f09947 */ /* 0x008fea000383ffff */
[----:B------:R-:W-:Y:S05]  /*185a0*/  BRA `(.L_x_1405) ;  /* 0xffffffdc00447947 */ /* 0x000fea000383ffff */
.L_x_1355:
[----:B--2---:R2:W3:Y:S02]  /*185b0*/  SYNCS.PHASECHK.TRANS64.TRYWAIT P1, [R16+URZ+0x22860], R3 ;  /* 0x02286003100075a7 */ /* 0x0044e4000802017f */
[----:B---3--:R-:W-:Y:S05]  /*185c0*/  @!P1 NANOSLEEP.SYNCS 0x989680 ;  /* 0x009896800000995d */ /* 0x008fea0003900000 */
[----:B------:R-:W3:Y:S02]  /*185d0*/  @!P1 SYNCS.PHASECHK.TRANS64 P1, [R16+URZ+0x22860], R3 ;  /* 0x02286003100095a7 */ /* 0x000ee4000802007f */
[----:B---3--:R-:W-:Y:S05]  /*185e0*/  @!P1 BRA `(.L_x_1355) ;  /* 0xfffffffc00f09947 */ /* 0x008fea000383ffff */
[----:B------:R-:W-:Y:S05]  /*185f0*/  BRA `(.L_x_1406) ;  /* 0xffffffdc004c7947 */ /* 0x000fea000383ffff */
.L_x_1368:
[----:B0-----:R0:W1:Y:S02]  /*18600*/  SYNCS.PHASECHK.TRANS64.TRYWAIT P0, [R0+URZ+0x22820], R3 ;  /* 0x02282003000075a7 */ /* 0x001064000800017f */
[----:B-1----:R-:W-:Y:S05]  /*18610*/  @!P0 NANOSLEEP.SYNCS 0x989680 ;  /* 0x009896800000895d */ /* 0x002fea0003900000 */
[----:B------:R-:W1:Y:S02]  /*18620*/  @!P0 SYNCS.PHASECHK.TRANS64 P0, [R0+URZ+0x22820], R3 ;  /* 0x02282003000085a7 */ /* 0x000e64000800007f */
[----:B-1----:R-:W-:Y:S05]  /*18630*/  @!P0 BRA `(.L_x_1368) ;  /* 0xfffffffc00f08947 */ /* 0x002fea000383ffff */
[----:B------:R-:W-:Y:S05]  /*18640*/  BRA `(.L_x_1407) ;  /* 0xffffffec00e87947 */ /* 0x000fea000383ffff */
.L_x_1369:
        /* <DEDUP_REMOVED lines=11> */
.L_x_1409:
[----:B------:R-:W-:Y:S05]  /*18700*/  BSYNC B0 ;  /* 0x0000000000007941 */ /* 0x000fea0003800000 */
.L_x_1408:
[----:B------:R-:W-:Y:S05]  /*18710*/  BRA `(.L_x_1410) ;  /* 0xffffffec00d07947 */ /* 0x000fea000383ffff */
.L_x_1372:
[----:B------:R-:W-:Y:S01]  /*18720*/  BSSY B1, `(.L_x_1411) ;  /* 0x0000006000017945 */ /* 0x000fe20003800000 */
[----:B------:R-:W-:-:S07]  /*18730*/  IMAD.MOV.U32 R15, RZ, RZ, -0x1 ;  /* 0xffffffffff0f7424 */ /* 0x000fce00078e00ff */
[----:B01----:R-:W-:Y:S05]  /*18740*/  WARPSYNC.COLLECTIVE R15, `(.L_x_1412) ;  /* 0x000000000f0c7348 */ /* 0x003fea0003c00000 */
[----:B------:R-:W-:Y:S02]  /*18750*/  ELECT P6, UR62, PT ;  /* 0x00000000003e782f */ /* 0x000fe400038c0000 */
[----:B------:R-:W-:Y:S01]  /*18760*/  MOV R14, UR62 ;  /* 0x0000003e000e7c02 */ /* 0x000fe20008000f00 */
[----:B01----:R-:W-:Y:S10]  /*18770*/  ENDCOLLECTIVE ;  /* 0x000000000000791b */ /* 0x003ff40003800000 */
.L_x_1412:
[----:B------:R-:W-:Y:S05]  /*18780*/  BSYNC B1 ;  /* 0x0000000000017941 */ /* 0x000fea0003800000 */
.L_x_1411:
[----:B------:R-:W-:Y:S05]  /*18790*/  BRA `(.L_x_1413) ;  /* 0xffffffec00c87947 */ /* 0x000fea000383ffff */
.L_x_1374:
[----:B0-----:R0:W1:Y:S02]  /*187a0*/  SYNCS.PHASECHK.TRANS64.TRYWAIT P1, [R6+URZ], R5 ;  /* 0x00000005060075a7 */ /* 0x001064000802017f */
[----:B-1----:R-:W-:Y:S05]  /*187b0*/  @!P1 NANOSLEEP.SYNCS 0x989680 ;  /* 0x009896800000995d */ /* 0x002fea0003900000 */
[----:B------:R-:W1:Y:S02]  /*187c0*/  @!P1 SYNCS.PHASECHK.TRANS64 P1, [R6+URZ], R5 ;  /* 0x00000005060095a7 */ /* 0x000e64000802007f */
[----:B-1----:R-:W-:Y:S05]  /*187d0*/  @!P1 BRA `(.L_x_1374) ;  /* 0xfffffffc00f09947 */ /* 0x002fea000383ffff */
[----:B------:R-:W-:Y:S05]  /*187e0*/  BRA `(.L_x_1414) ;  /* 0xfffffff000007947 */ /* 0x000fea000383ffff */
.L_x_1375:
[----:B-1----:R1:W2:Y:S02]  /*187f0*/  SYNCS.PHASECHK.TRANS64.TRYWAIT P1, [R7+URZ], R2 ;  /* 0x00000002070075a7 */ /* 0x0022a4000802017f */
[----:B--2---:R-:W-:Y:S05]  /*18800*/  @!P1 NANOSLEEP.SYNCS 0x989680 ;  /* 0x009896800000995d */ /* 0x004fea0003900000 */
[----:B------:R-:W2:Y:S02]  /*18810*/  @!P1 SYNCS.PHASECHK.TRANS64 P1, [R7+URZ], R2 ;  /* 0x00000002070095a7 */ /* 0x000ea4000802007f */
[----:B--2---:R-:W-:Y:S05]  /*18820*/  @!P1 BRA `(.L_x_1375) ;  /* 0xfffffffc00f09947 */ /* 0x004fea000383ffff */
[----:B------:R-:W-:Y:S05]  /*18830*/  BRA `(.L_x_1415) ;  /* 0xffffffec00f47947 */ /* 0x000fea000383ffff */
.L_x_1377:
[----:B--2---:R2:W3:Y:S02]  /*18840*/  SYNCS.PHASECHK.TRANS64.TRYWAIT P1, [R4+URZ+0x22860], R5 ;  /* 0x02286005040075a7 */ /* 0x0044e4000802017f */
[----:B---3--:R-:W-:Y:S05]  /*18850*/  @!P1 NANOSLEEP.SYNCS 0x989680 ;  /* 0x009896800000995d */ /* 0x008fea0003900000 */
[----:B------:R-:W3:Y:S02]  /*18860*/  @!P1 SYNCS.PHASECHK.TRANS64 P1, [R4+URZ+0x22860], R5 ;  /* 0x02286005040095a7 */ /* 0x000ee4000802007f */
[----:B---3--:R-:W-:Y:S05]  /*18870*/  @!P1 BRA `(.L_x_1377) ;  /* 0xfffffffc00f09947 */ /* 0x008fea000383ffff */
[----:B------:R-:W-:Y:S05]  /*18880*/  BRA `(.L_x_1416) ;  /* 0xffffffec00f47947 */ /* 0x000fea000383ffff */
.L_x_1379:
[----:B---3--:R3:W4:Y:S02]  /*18890*/  SYNCS.PHASECHK.TRANS64.TRYWAIT P1, [R3+URZ+0x22860], R2 ;  /* 0x02286002030075a7 */ /* 0x008724000802017f */
[----:B----4-:R-:W-:Y:S05]  /*188a0*/  @!P1 NANOSLEEP.SYNCS 0x989680 ;  /* 0x009896800000995d */ /* 0x010fea0003900000 */
[----:B------:R-:W4:Y:S02]  /*188b0*/  @!P1 SYNCS.PHASECHK.TRANS64 P1, [R3+URZ+0x22860], R2 ;  /* 0x02286002030095a7 */ /* 0x000f24000802007f */
[----:B----4-:R-:W-:Y:S05]  /*188c0*/  @!P1 BRA `(.L_x_1379) ;  /* 0xfffffffc00f09947 */ /* 0x010fea000383ffff */
[----:B------:R-:W-:Y:S05]  /*188d0*/  BRA `(.L_x_1417) ;  /* 0xffffffec00f47947 */ /* 0x000fea000383ffff */
.L_x_1381:
[----:B----4-:R4:W0:Y:S02]  /*188e0*/  SYNCS.PHASECHK.TRANS64.TRYWAIT P0, [R4+URZ+0x22880], R5 ;  /* 0x02288005040075a7 */ /* 0x010824000800017f */
[----:B0-----:R-:W-:Y:S05]  /*188f0*/  @!P0 NANOSLEEP.SYNCS 0x989680 ;  /* 0x009896800000895d */ /* 0x001fea0003900000 */
[----:B------:R-:W0:Y:S02]  /*18900*/  @!P0 SYNCS.PHASECHK.TRANS64 P0, [R4+URZ+0x22880], R5 ;  /* 0x02288005040085a7 */ /* 0x000e24000800007f */
[----:B0-----:R-:W-:Y:S05]  /*18910*/  @!P0 BRA `(.L_x_1381) ;  /* 0xfffffffc00f08947 */ /* 0x001fea000383ffff */
[----:B------:R-:W-:Y:S05]  /*18920*/  BRA `(.L_x_1382) ;  /* 0xffffffec00f07947 */ /* 0x000fea000383ffff */
.L_x_1418:
        /* <DEDUP_REMOVED lines=13> */
.L_x_2810:


//--------------------- .text._ZN7cutlass13device_kernelIN5flash11enable_sm90INS1_16FlashAttnFwdSm90INS1_25CollectiveMainloopFwdSm90ILi2EN4cute5tupleIJNS5_1CILi1EEES8_S8_EEENS6_IJNS7_ILi128EEESA_NS7_ILi192EEEEEELi128ENS_12float_e4m3_tEfNS_4arch4Sm90ELb0ELb1ELb1ELb1ELb0ELb1ELb0ELb1ELb1ELb1ELb0ELb0EEENS1_21CollectiveEpilogueFwdINS6_IJSA_SA_SA_EEES9_NS_10bfloat16_tESF_Li256ELb1ELb1ELb0ELb1EEENS1_36VarlenDynamicPersistentTileSchedulerILi128ELi128ELi256ELi128ELb0ELb1ELb1ELb1ELb0ELb1EEEEEEEEEvNT_6ParamsE --------------------------
	.section	.text._ZN7cutlass13device_kernelIN5flash11enable_sm90INS1_16FlashAttnFwdSm90INS1_25CollectiveMainloopFwdSm90ILi2EN4cute5tupleIJNS5_1CILi1EEES8_S8_EEENS6_IJNS7_ILi128EEESA_NS7_ILi192EEEEEELi128ENS_12float_e4m3_tEfNS_4arch4Sm90ELb0ELb1ELb1ELb1ELb0ELb1ELb0ELb1ELb1ELb1ELb0ELb0EEENS1_21CollectiveEpilogueFwdINS6_IJSA_SA_SA_EEES9_NS_10bfloat16_tESF_Li256ELb1ELb1ELb0ELb1EEENS1_36VarlenDynamicPersistentTileSchedulerILi128ELi128ELi256ELi128ELb0ELb1ELb1ELb1ELb0ELb1EEEEEEEEEvNT_6ParamsE,"ax",@progbits
	.align	128
.text._ZN7cutlass13device_kernelIN5flash11enable_sm90INS1_16FlashAttnFwdSm90INS1_25CollectiveMainloopFwdSm90ILi2EN4cute5tupleIJNS5_1CILi1EEES8_S8_EEENS6_IJNS7_ILi128EEESA_NS7_ILi192EEEEEELi128ENS_12float_e4m3_tEfNS_4arch4Sm90ELb0ELb1ELb1ELb1ELb0ELb1ELb0ELb1ELb1ELb1ELb0ELb0EEENS1_21CollectiveEpilogueFwdINS6_IJSA_SA_SA_EEES9_NS_10bfloat16_tESF_Li256ELb1ELb1ELb0ELb1EEENS1_36VarlenDynamicPersistentTileSchedulerILi128ELi128ELi256ELi128ELb0ELb1ELb1ELb1ELb0ELb1EEEEEEEEEvNT_6ParamsE:
        .type           _ZN7cutlass13device_kernelIN5flash11enable_sm90INS1_16FlashAttnFwdSm90INS1_25CollectiveMainloopFwdSm90ILi2EN4cute5tupleIJNS5_1CILi1EEES8_S8_EEENS6_IJNS7_ILi128EEESA_NS7_ILi192EEEEEELi128ENS_12float_e4m3_tEfNS_4arch4Sm90ELb0ELb1ELb1ELb1ELb0ELb1ELb0ELb1ELb1ELb1ELb0ELb0EEENS1_21CollectiveEpilogueFwdINS6_IJSA_SA_SA_EEES9_NS_10bfloat16_tESF_Li256ELb1ELb1ELb0ELb1EEENS1_36VarlenDynamicPersistentTileSchedulerILi128ELi128ELi256ELi128ELb0ELb1ELb1ELb1ELb0ELb1EEEEEEEEEvNT_6ParamsE,@function
        .size           _ZN7cutlass13device_kernelIN5flash11enable_sm90INS1_16FlashAttnFwdSm90INS1_25CollectiveMainloopFwdSm90ILi2EN4cute5tupleIJNS5_1CILi1EEES8_S8_EEENS6_IJNS7_ILi128EEESA_NS7_ILi192EEEEEELi128ENS_12float_e4m3_tEfNS_4arch4Sm90ELb0ELb1ELb1ELb1ELb0ELb1ELb0ELb1ELb1ELb1ELb0ELb0EEENS1_21CollectiveEpilogueFwdINS6_IJSA_SA_SA_EEES9_NS_10bfloat16_tESF_Li256ELb1ELb1ELb0ELb1EEENS1_36VarlenDynamicPersistentTileSchedulerILi128ELi128ELi256ELi128ELb0ELb1ELb1ELb1ELb0ELb1EEEEEEEEEvNT_6ParamsE,(.L_x_2811 - _ZN7cutlass13device_kernelIN5flash11enable_sm90INS1_16FlashAttnFwdSm90INS1_25CollectiveMainloopFwdSm90ILi2EN4cute5tupleIJNS5_1CILi1EEES8_S8_EEENS6_IJNS7_ILi128EEESA_NS7_ILi192EEEEEELi128ENS_12float_e4m3_tEfNS_4arch4Sm90ELb0ELb1ELb1ELb1ELb0ELb1ELb0ELb1ELb1ELb1ELb0ELb0EEENS1_21CollectiveEpilogueFwdINS6_IJSA_SA_SA_EEES9_NS_10bfloat16_tESF_Li256ELb1ELb1ELb0ELb1EEENS1_36VarlenDynamicPersistentTileSchedulerILi128ELi128ELi256ELi128ELb0ELb1ELb1ELb1ELb0ELb1EEEEEEEEEvNT_6ParamsE)
        .other          _ZN7cutlass13device_kernelIN5flash11enable_sm90INS1_16FlashAttnFwdSm90INS1_25CollectiveMainloopFwdSm90ILi2EN4cute5tupleIJNS5_1CILi1EEES8_S8_EEENS6_IJNS7_ILi128EEESA_NS7_ILi192EEEEEELi128ENS_12float_e4m3_tEfNS_4arch4Sm90ELb0ELb1ELb1ELb1ELb0ELb1ELb0ELb1ELb1ELb1ELb0ELb0EEENS1_21CollectiveEpilogueFwdINS6_IJSA_SA_SA_EEES9_NS_10bfloat16_tESF_Li256ELb1ELb1ELb0ELb1EEENS1_36VarlenDynamicPersistentTileSchedulerILi128ELi128ELi256ELi128ELb0ELb1ELb1ELb1ELb0ELb1EEEEEEEEEvNT_6ParamsE,@"STO_CUDA_ENTRY STV_DEFAULT"
_ZN7cutlass13device_kernelIN5flash11enable_sm90INS1_16FlashAttnFwdSm90INS1_25CollectiveMainloopFwdSm90ILi2EN4cute5tupleIJNS5_1CILi1EEES8_S8_EEENS6_IJNS7_ILi128EEESA_NS7_ILi192EEEEEELi128ENS_12float_e4m3_tEfNS_4arch4Sm90ELb0ELb1ELb1ELb1ELb0ELb1ELb0ELb1ELb1ELb1ELb0ELb0EEENS1_21CollectiveEpilogueFwdINS6_IJSA_SA_SA_EEES9_NS_10bfloat16_tESF_Li256ELb1ELb1ELb0ELb1EEENS1_36VarlenDynamicPersistentTileSchedulerILi128ELi128ELi256ELi128ELb0ELb1ELb1ELb1ELb0ELb1EEEEEEEEEvNT_6ParamsE:
        /* <DEDUP_REMOVED lines=24> */
.L_x_1420:
[----:B------:R-:W-:Y:S05]  /*0180*/  BSYNC B0 ;  /* 0x0000000000007941 */ /* 0x000fea0003800000 */
.L_x_1419:
        /* <DEDUP_REMOVED lines=41> */
.L_x_1421:
        /* <DEDUP_REMOVED lines=22> */
.L_x_1422:
        /* <DEDUP_REMOVED lines=18> */
.L_x_1423:
        /* <DEDUP_REMOVED lines=22> */
.L_x_1424:
        /* <DEDUP_REMOVED lines=22> */
.L_x_1425:
        /* <DEDUP_REMOVED lines=8> */
.L_x_1428:
        /* <DEDUP_REMOVED lines=8> */
[----:B-1----:R-:W-:-:S06]  /*0a60*/  ULEA UR4, UR40, UR4, 0x18 ;  /* 0x0000000428047291 */ /* 0x002fcc000f8ec03f */
[----:B------:R-:W-:Y:S01]  /*0a70*/  IMAD.U32 R16, RZ, RZ, UR4 ;  /* 0x00000004ff107e24 */ /* 0x000fe2000f8e00ff */
[----:B0-----:R-:W-:Y:S01]  /*0a80*/  SHF.R.U32.HI R0, RZ, 0x7, R0 ;  /* 0x00000007ff007819 */ /* 0x001fe20000011600 */
[----:B------:R-:W-:-:S03]  /*0a90*/  ULDC UR4, c[0x0][0xc3c] ;  /* 0x00030f0000047ab9 */ /* 0x000fc60000000800 */
[----:B------:R-:W-:-:S13]  /*0aa0*/  ISETP.NE.AND P0, PT, R0, 0x1, PT ;  /* 0x000000010000780c */ /* 0x000fda0003f05270 */
[----:B------:R-:W-:Y:S08]  /*0ab0*/  @!P0 BAR.ARV 0x9, 0x100 ;  /* 0x0244000000008b1d */ /* 0x000ff00000002000 */
[----:B------:R-:W-:Y:S06]  /*0ac0*/  BAR.SYNC.DEFER_BLOCKING 0x5, 0x180 ;  /* 0x0146000000007b1d */ /* 0x000fec0000010000 */
[----:B------:R-:W0:Y:S02]  /*0ad0*/  LDS.128 R176, [R16+0x228d0] ;  /* 0x0228d00010b07984 */ /* 0x000e240000000c00 */
[----:B------:R-:W-:Y:S06]  /*0ae0*/  BAR.ARV 0x4, 0x180 ;  /* 0x0106000000007b1d */ /* 0x000fec0000002000 */
[----:B0-----:R-:W-:-:S13]  /*0af0*/  ISETP.GE.AND P0, PT, R179, UR4, PT ;  /* 0x00000004b3007c0c */ /* 0x001fda000bf06270 */
[----:B------:R-:W-:Y:S05]  /*0b00*/  @P0 BRA `(.L_x_1429) ;  /* 0x0000027c00f00947 */ /* 0x000fea0003800000 */
[----:B------:R-:W0:Y:S01]  /*0b10*/  S2R R0, SR_TID.X ;  /* 0x0000000000007919 */ /* 0x000e220000002100 */
[----:B------:R-:W-:Y:S01]  /*0b20*/  R2UR UR42, R16 ;  /* 0x00000000102a72ca */ /* 0x000fe200000e0000 */
[----:B------:R-:W-:Y:S01]  /*0b30*/  IMAD.MOV.U32 R198, RZ, RZ, 0x20 ;  /* 0x00000020ffc67424 */ /* 0x000fe200078e00ff */
[----:B------:R-:W-:Y:S01]  /*0b40*/  ULOP3.LUT UR41, UR36, 0x1, URZ, 0xfc, !UPT ;  /* 0x0000000124297892 */ /* 0x000fe2000f8efc3f */
[----:B------:R-:W-:Y:S01]  /*0b50*/  IMAD.MOV.U32 R17, RZ, RZ, RZ ;  /* 0x000000ffff117224 */ /* 0x000fe200078e00ff */
[----:B------:R-:W-:Y:S01]  /*0b60*/  UMOV UR37, URZ ;  /* 0x0000003f00257c82 */ /* 0x000fe20008000000 */
[----:B------:R-:W-:Y:S02]  /*0b70*/  IMAD.MOV.U32 R174, RZ, RZ, RZ ;  /* 0x000000ffffae7224 */ /* 0x000fe400078e00ff */
        /* <DEDUP_REMOVED lines=8> */
[----:B------:R-:W-:Y:S02]  /*0c00*/  SHF.R.S32.HI R193, RZ, 0x4, R6 ;  /* 0x00000004ffc17819 */ /* 0x000fe40000011406 */
[----:B------:R-:W-:Y:S01]  /*0c10*/  LOP3.LUT R7, R6, 0x3fffff0, RZ, 0xc0, !PT ;  /* 0x03fffff006077812 */ /* 0x000fe200078ec0ff */
[----:B------:R-:W-:Y:S01]  /*0c20*/  IMAD.SHL.U32 R8, R4, 0x20, RZ ;  /* 0x0000002004087824 */ /* 0x000fe200078e00ff */
[----:B------:R-:W-:-:S02]  /*0c30*/  LEA.HI R0, R3, R218, RZ, 0x2 ;  /* 0x000000da03007211 */ /* 0x000fc400078f10ff */
[----:B------:R-:W-:Y:S01]  /*0c40*/  LEA.HI R6, R6, R193, RZ, 0x1 ;  /* 0x000000c106067211 */ /* 0x000fe200078f08ff */
[----:B------:R-:W-:Y:S01]  /*0c50*/  IMAD.IADD R7, R218, 0x1, -R7 ;  /* 0x00000001da077824 */ /* 0x000fe200078e0a07 */
[----:B------:R-:W-:Y:S02]  /*0c60*/  LOP3.LUT R201, R2, 0xfffffffe, RZ, 0xc0, !PT ;  /* 0xfffffffe02c97812 */ /* 0x000fe400078ec0ff */
[----:B------:R-:W-:Y:S02]  /*0c70*/  LOP3.LUT R8, R8, 0xfffffc00, RZ, 0xc0, !PT ;  /* 0xfffffc0008087812 */ /* 0x000fe400078ec0ff */
[----:B------:R-:W-:Y:S01]  /*0c80*/  LOP3.LUT R6, R6, 0x1ffffffe, RZ, 0xc0, !PT ;  /* 0x1ffffffe06067812 */ /* 0x000fe200078ec0ff */
[----:B------:R-:W-:Y:S01]  /*0c90*/  IMAD.IADD R201, R218, 0x1, -R201 ;  /* 0x00000001dac97824 */ /* 0x000fe200078e0ac9 */
[----:B------:R-:W-:Y:S01]  /*0ca0*/  LOP3.LUT R9, R0, 0xfffffffc, RZ, 0xc0, !PT ;  /* 0xfffffffc00097812 */ /* 0x000fe200078ec0ff */
[----:B------:R-:W-:Y:S01]  /*0cb0*/  IMAD R7, R7, 0x40, R8 ;  /* 0x0000004007077824 */ /* 0x000fe200078e0208 */
[----:B------:R-:W-:Y:S01]  /*0cc0*/  SHF.R.S32.HI R4, RZ, 0x2, R0 ;  /* 0x00000002ff047819 */ /* 0x000fe20000011400 */
[----:B------:R-:W-:Y:S01]  /*0cd0*/  IMAD.IADD R6, R193, 0x1, -R6 ;  /* 0x00000001c1067824 */ /* 0x000fe200078e0a06 */
[----:B------:R-:W-:Y:S01]  /*0ce0*/  SHF.R.S32.HI R5, RZ, 0x1f, R0 ;  /* 0x0000001fff057819 */ /* 0x000fe20000011400 */
[----:B------:R-:W-:Y:S01]  /*0cf0*/  IMAD.IADD R9, R218, 0x1, -R9 ;  /* 0x00000001da097824 */ /* 0x000fe200078e0a09 */
[----:B------:R-:W-:Y:S01]  /*0d00*/  LEA.HI R0, R3, R218, RZ, 0x7 ;  /* 0x000000da03007211 */ /* 0x000fe200078f38ff */
[----:B------:R-:W-:Y:S01]  /*0d10*/  IMAD.SHL.U32 R172, R201, 0x8, RZ ;  /* 0x00000008c9ac7824 */ /* 0x000fe200078e00ff */
[----:B------:R-:W-:Y:S01]  /*0d20*/  LEA.HI R5, R5, R4, RZ, 0x2 ;  /* 0x0000000405057211 */ /* 0x000fe200078f10ff */
[----:B------:R-:W-:Y:S01]  /*0d30*/  IMAD R215, R6, 0x8, R7 ;  /* 0x0000000806d77824 */ /* 0x000fe200078e0207 */
[----:B------:R-:W-:Y:S01]  /*0d40*/  LEA.HI R6, R9, R9, RZ, 0x1 ;  /* 0x0000000909067211 */ /* 0x000fe200078f08ff */
[----:B------:R-:W-:Y:S01]  /*0d50*/  VIADD R184, R172, 0x20 ;  /* 0x00000020acb87836 */ /* 0x000fe20000000000 */
[----:B------:R-:W-:Y:S01]  /*0d60*/  LOP3.LUT R203, R0, 0xffffff80, RZ, 0xc0, !PT ;  /* 0xffffff8000cb7812 */ /* 0x000fe200078ec0ff */
[----:B------:R-:W-:Y:S01]  /*0d70*/  VIADD R186, R172, 0x40 ;  /* 0x00000040acba7836 */ /* 0x000fe20000000000 */
[----:B------:R-:W-:Y:S01]  /*0d80*/  LOP3.LUT R6, R6, 0x1ffffffe, RZ, 0xc0, !PT ;  /* 0x1ffffffe06067812 */ /* 0x000fe200078ec0ff */
[----:B------:R-:W-:Y:S01]  /*0d90*/  IMAD.IADD R7, R172, 0x1, R184 ;  /* 0x00000001ac077824 */ /* 0x000fe200078e02b8 */
[----:B------:R-:W-:Y:S01]  /*0da0*/  LOP3.LUT R5, R5, 0xfffffffc, RZ, 0xc0, !PT ;  /* 0xfffffffc05057812 */ /* 0x000fe200078ec0ff */
[----:B------:R-:W-:Y:S01]  /*0db0*/  IMAD.IADD R203, R218, 0x1, -R203 ;  /* 0x00000001dacb7824 */ /* 0x000fe200078e0acb */
[----:B------:R-:W-:Y:S01]  /*0dc0*/  SHF.R.S32.HI R19, RZ, 0x1, R2 ;  /* 0x00000001ff137819 */ /* 0x000fe20000011402 */
[----:B------:R-:W-:Y:S01]  /*0dd0*/  IMAD.IADD R189, R9, 0x1, -R6 ;  /* 0x0000000109bd7824 */ /* 0x000fe200078e0a06 */
[----:B------:R-:W-:Y:S01]  /*0de0*/  SHF.R.S32.HI R8, RZ, 0x1f, R7 ;  /* 0x0000001fff087819 */ /* 0x000fe20000011407 */
[----:B------:R-:W-:Y:S01]  /*0df0*/  IMAD.IADD R5, R4, 0x1, -R5 ;  /* 0x0000000104057824 */ /* 0x000fe200078e0a05 */
[----:B------:R-:W-:Y:S01]  /*0e00*/  SHF.R.S32.HI R6, RZ, 0x1f, R203 ;  /* 0x0000001fff067819 */ /* 0x000fe200000114cb */
[----:B------:R-:W-:Y:S01]  /*0e10*/  IMAD.SHL.U32 R22, R201, 0x10, RZ ;  /* 0x00000010c9167824 */ /* 0x000fe200078e00ff */
[CC--:B------:R-:W-:Y:S01]  /*0e20*/  LEA.HI R13, R8.reuse, R7.reuse, RZ, 0x4 ;  /* 0x00000007080d7211 */ /* 0x0c0fe200078f20ff */
[----:B------:R-:W-:Y:S01]  /*0e30*/  IMAD.SHL.U32 R180, R5, 0x80, RZ ;  /* 0x0000008005b47824 */ /* 0x000fe200078e00ff */
[----:B------:R-:W-:Y:S01]  /*0e40*/  LEA.HI R14, R8, R7, RZ, 0x6 ;  /* 0x00000007080e7211 */ /* 0x000fe200078f30ff */
[----:B------:R-:W-:Y:S01]  /*0e50*/  VIADD R187, R172, 0x30 ;  /* 0x00000030acbb7836 */ /* 0x000fe20000000000 */
[----:B------:R-:W-:Y:S01]  /*0e60*/  LEA.HI R8, R6, R203, RZ, 0x2 ;  /* 0x000000cb06087211 */ /* 0x000fe200078f10ff */
[----:B------:R-:W-:Y:S01]  /*0e70*/  VIADD R188, R172, 0x50 ;  /* 0x00000050acbc7836 */ /* 0x000fe20000000000 */
[----:B------:R-:W-:Y:S01]  /*0e80*/  SHF.R.S32.HI R4, RZ, 0x1f, R2 ;  /* 0x0000001fff047819 */ /* 0x000fe20000011402 */
[----:B------:R-:W-:Y:S01]  /*0e90*/  IMAD.SHL.U32 R14, R14, 0x80, RZ ;  /* 0x000000800e0e7824 */ /* 0x000fe200078e00ff */
[----:B------:R-:W-:-:S02]  /*0ea0*/  SHF.R.S32.HI R9, RZ, 0x2, R8 ;  /* 0x00000002ff097819 */ /* 0x000fc40000011408 */
[----:B------:R-:W-:Y:S02]  /*0eb0*/  SHF.R.S32.HI R10, RZ, 0x1f, R8 ;  /* 0x0000001fff0a7819 */ /* 0x000fe40000011408 */
[-C--:B------:R-:W-:Y:S02]  /*0ec0*/  LEA.HI R2, R2, R19.reuse, RZ, 0x1 ;  /* 0x0000001302027211 */ /* 0x080fe400078f08ff */
[----:B------:R-:W-:Y:S02]  /*0ed0*/  LEA.HI R4, R4, R19, RZ, 0x3 ;  /* 0x0000001304047211 */ /* 0x000fe400078f18ff */
[----:B------:R-:W-:Y:S02]  /*0ee0*/  LEA.HI R10, R10, R9, RZ, 0x3 ;  /* 0x000000090a0a7211 */ /* 0x000fe400078f18ff */
[----:B------:R-:W-:Y:S02]  /*0ef0*/  SHF.R.S32.HI R213, RZ, 0x7, R0 ;  /* 0x00000007ffd57819 */ /* 0x000fe40000011400 */
[----:B------:R-:W-:-:S02]  /*0f00*/  LOP3.LUT R2, R2, 0x3fffffe, RZ, 0xc0, !PT ;  /* 0x03fffffe02027812 */ /* 0x000fc400078ec0ff */
[----:B------:R-:W-:Y:S02]  /*0f10*/  LOP3.LUT R4, R4, 0xfffffff8, RZ, 0xc0, !PT ;  /* 0xfffffff804047812 */ /* 0x000fe400078ec0ff */
[----:B------:R-:W-:Y:S01]  /*0f20*/  IADD3 R11, R172, R186, RZ ;  /* 0x000000baac0b7210 */ /* 0x000fe20007ffe0ff */
[C---:B------:R-:W-:Y:S01]  /*0f30*/  IMAD.IADD R2, R19.reuse, 0x1, -R2 ;  /* 0x0000000113027824 */ /* 0x040fe200078e0a02 */
[----:B------:R-:W-:Y:S01]  /*0f40*/  LOP3.LUT R10, R10, 0xfffffff8, RZ, 0xc0, !PT ;  /* 0xfffffff80a0a7812 */ /* 0x000fe200078ec0ff */
[----:B------:R-:W-:Y:S01]  /*0f50*/  IMAD.IADD R183, R19, 0x1, -R4 ;  /* 0x0000000113b77824 */ /* 0x000fe200078e0a04 */
[----:B------:R-:W-:Y:S01]  /*0f60*/  LEA.HI R6, R6, R203, RZ, 0x5 ;  /* 0x000000cb06067211 */ /* 0x000fe200078f28ff */
[----:B------:R-:W-:Y:S01]  /*0f70*/  IMAD R2, R193, 0x8, R2 ;  /* 0x00000008c1027824 */ /* 0x000fe200078e0202 */
[----:B------:R-:W-:Y:S01]  /*0f80*/  LEA.HI R0, R0, R213, RZ, 0x1 ;  /* 0x000000d500007211 */ /* 0x000fe200078f08ff */
[----:B------:R-:W-:Y:S01]  /*0f90*/  IMAD.IADD R9, R9, 0x1, -R10 ;  /* 0x0000000109097824 */ /* 0x000fe200078e0a0a */
[----:B------:R-:W-:Y:S01]  /*0fa0*/  SHF.R.S32.HI R12, RZ, 0x1f, R11 ;  /* 0x0000001fff0c7819 */ /* 0x000fe2000001140b */
[----:B------:R-:W-:Y:S01]  /*0fb0*/  IMAD.SHL.U32 R4, R183, 0x80, RZ ;  /* 0x00000080b7047824 */ /* 0x000fe200078e00ff */
[----:B------:R-:W-:Y:S01]  /*0fc0*/  SHF.R.S32.HI R6, RZ, 0x5, R6 ;  /* 0x00000005ff067819 */ /* 0x000fe20000011406 */
[----:B------:R-:W-:Y:S01]  /*0fd0*/  IMAD.SHL.U32 R182, R2, 0x40, RZ ;  /* 0x0000004002b67824 */ /* 0x000fe200078e00ff */
[----:B------:R-:W-:-:S02]  /*0fe0*/  LOP3.LUT R0, R0, 0x3fffffe, RZ, 0xc0, !PT ;  /* 0x03fffffe00007812 */ /* 0x000fc400078ec0ff */
[----:B------:R-:W-:Y:S01]  /*0ff0*/  LEA.HI R3, R3, R218, RZ, 0x3 ;  /* 0x000000da03037211 */ /* 0x000fe200078f18ff */
[----:B------:R-:W-:Y:S01]  /*1000*/  IMAD R9, R6, 0x10, R9 ;  /* 0x0000001006097824 */ /* 0x000fe200078e0209 */
[----:B------:R-:W-:Y:S01]  /*1010*/  LOP3.LUT R180, R180, 0x180, RZ, 0xc0, !PT ;  /* 0x00000180b4b47812 */ /* 0x000fe200078ec0ff */
[----:B------:R-:W-:Y:S01]  /*1020*/  IMAD.IADD R0, R213, 0x1, -R0 ;  /* 0x00000001d5007824 */ /* 0x000fe200078e0a00 */
[CC--:B------:R-:W-:Y:S02]  /*1030*/  LEA.HI R15, R12.reuse, R11.reuse, RZ, 0x4 ;  /* 0x0000000b0c0f7211 */ /* 0x0c0fe400078f20ff */
[----:B------:R-:W-:Y:S01]  /*1040*/  LEA.HI R11, R12, R11, RZ, 0x6 ;  /* 0x0000000b0c0b7211 */ /* 0x000fe200078f30ff */
[----:B------:R-:W-:Y:S01]  /*1050*/  IMAD R214, R0, 0x40, R9 ;  /* 0x0000004000d67824 */ /* 0x000fe200078e0209 */
[----:B------:R-:W-:Y:S02]  /*1060*/  LOP3.LUT R195, R3, 0xfffffff8, RZ, 0xc0, !PT ;  /* 0xfffffff803c37812 */ /* 0x000fe400078ec0ff */
[----:B------:R-:W-:Y:S01]  /*1070*/  LOP3.LUT R2, R180, 0x30, R13, 0xf8, !PT ;  /* 0x00000030b4027812 */ /* 0x000fe200078ef80d */
[----:B------:R-:W-:Y:S01]  /*1080*/  IMAD.SHL.U32 R11, R11, 0x80, RZ ;  /* 0x000000800b0b7824 */ /* 0x000fe200078e00ff */
[----:B------:R-:W-:Y:S01]  /*1090*/  SHF.R.U32.HI R181, RZ, 0x3, R180 ;  /* 0x00000003ffb57819 */ /* 0x000fe200000116b4 */
[----:B------:R-:W-:Y:S01]  /*10a0*/  IMAD.IADD R195, R218, 0x1, -R195 ;  /* 0x00000001dac37824 */ /* 0x000fe200078e0ac3 */
[----:B------:R-:W-:Y:S01]  /*10b0*/  LOP3.LUT R7, R4, 0x380, RZ, 0xc0, !PT ;  /* 0x0000038004077812 */ /* 0x000fe200078ec0ff */
[----:B------:R-:W-:Y:S01]  /*10c0*/  IMAD R189, R189, 0x8, R214 ;  /* 0x00000008bdbd7824 */ /* 0x000fe200078e02d6 */
[----:B------:R-:W-:Y:S01]  /*10d0*/  LOP3.LUT P0, RZ, R5, 0x2, RZ, 0xc0, !PT ;  /* 0x0000000205ff7812 */ /* 0x000fe2000780c0ff */
[----:B------:R-:W-:Y:S01]  /*10e0*/  IMAD.SHL.U32 R190, R195, 0x8, RZ ;  /* 0x00000008c3be7824 */ /* 0x000fe200078e00ff */
[----:B------:R-:W-:-:S02]  /*10f0*/  LOP3.LUT R0, R180, 0x10, R22, 0xf8, !PT ;  /* 0x00000010b4007812 */ /* 0x000fc400078ef816 */
[----:B------:R-:W-:Y:S01]  /*1100*/  LOP3.LUT R6, R180, 0x30, R15, 0xf8, !PT ;  /* 0x00000030b4067812 */ /* 0x000fe200078ef80f */
[----:B------:R-:W-:Y:S01]  /*1110*/  VIADD R194, R190, 0x40 ;  /* 0x00000040bec27836 */ /* 0x000fe20000000000 */
[----:B------:R-:W-:Y:S02]  /*1120*/  LOP3.LUT R5, R14, 0xffffe000, RZ, 0xc0, !PT ;  /* 0xffffe0000e057812 */ /* 0x000fe400078ec0ff */
[-C--:B------:R-:W-:Y:S02]  /*1130*/  LOP3.LUT R2, R2, R181.reuse, RZ, 0x3c, !PT ;  /* 0x000000b502027212 */ /* 0x080fe400078e3cff */
[----:B------:R-:W-:Y:S02]  /*1140*/  SHF.R.U32.HI R4, RZ, 0x3, R7 ;  /* 0x00000003ff047819 */ /* 0x000fe40000011607 */
[----:B------:R-:W-:Y:S02]  /*1150*/  LOP3.LUT R191, R0, R181, RZ, 0x3c, !PT ;  /* 0x000000b500bf7212 */ /* 0x000fe400078e3cff */
[----:B------:R-:W-:-:S02]  /*1160*/  LOP3.LUT R7, R7, 0x10, R22, 0xf8, !PT ;  /* 0x0000001007077812 */ /* 0x000fc400078ef816 */
[----:B------:R-:W-:Y:S01]  /*1170*/  LOP3.LUT R11, R11, 0xffffe000, RZ, 0xc0, !PT ;  /* 0xffffe0000b0b7812 */ /* 0x000fe200078ec0ff */
[----:B------:R-:W-:Y:S01]  /*1180*/  IMAD.IADD R191, R182, 0x1, R191 ;  /* 0x00000001b6bf7824 */ /* 0x000fe200078e02bf */
[----:B------:R-:W-:Y:S02]  /*1190*/  LOP3.LUT R6, R6, R181, RZ, 0x3c, !PT ;  /* 0x000000b506067212 */ /* 0x000fe400078e3cff */
[----:B------:R-:W-:Y:S02]  /*11a0*/  IADD3 R5, R2, R182, R5 ;  /* 0x000000b602057210 */ /* 0x000fe40007ffe005 */
[----:B------:R-:W-:Y:S02]  /*11b0*/  LOP3.LUT R2, R180, 0x30, R22, 0xf8, !PT ;  /* 0x00000030b4027812 */ /* 0x000fe400078ef816 */
[----:B------:R-:W-:Y:S01]  /*11c0*/  SEL R198, R198, 0xffffffe0, !P0 ;  /* 0xffffffe0c6c67807 */ /* 0x000fe20004000000 */
[----:B------:R-:W-:Y:S01]  /*11d0*/  IMAD.IADD R210, R16, 0x1, R5 ;  /* 0x0000000110d27824 */ /* 0x000fe200078e0205 */
[----:B------:R-:W-:-:S02]  /*11e0*/  LOP3.LUT R4, R7, R4, RZ, 0x3c, !PT ;  /* 0x0000000407047212 */ /* 0x000fc400078e3cff */
[----:B------:R-:W-:Y:S01]  /*11f0*/  IADD3 R11, R6, R182, R11 ;  /* 0x000000b6060b7210 */ /* 0x000fe20007ffe00b */
[----:B------:R-:W-:Y:S01]  /*1200*/  IMAD.IADD R192, R198, 0x1, R191 ;  /* 0x00000001c6c07824 */ /* 0x000fe200078e02bf */
[----:B------:R-:W-:Y:S01]  /*1210*/  LOP3.LUT R8, R8, 0x7ffffffc, RZ, 0xc0, !PT ;  /* 0x7ffffffc08087812 */ /* 0x000fe200078ec0ff */
[----:B------:R-:W-:Y:S01]  /*1220*/  IMAD R193, R193, 0x400, R4 ;  /* 0x00000400c1c17824 */ /* 0x000fe200078e0204 */
[----:B------:R-:W-:Y:S01]  /*1230*/  IADD3 R185, R172, 0x10, RZ ;  /* 0x00000010acb97810 */ /* 0x000fe20007ffe0ff */
[----:B------:R-:W-:Y:S01]  /*1240*/  IMAD.IADD R209, R16, 0x1, R11 ;  /* 0x0000000110d17824 */ /* 0x000fe200078e020b */
[----:B------:R-:W-:Y:S01]  /*1250*/  LOP3.LUT R211, R2, R181, RZ, 0x3c, !PT ;  /* 0x000000b502d37212 */ /* 0x000fe200078e3cff */
[----:B------:R-:W-:Y:S01]  /*1260*/  IMAD.IADD R171, R203, 0x1, -R8 ;  /* 0x00000001cbab7824 */ /* 0x000fe200078e0a08 */
[----:B------:R-:W-:Y:S02]  /*1270*/  SHF.R.S32.HI R199, RZ, 0x3, R3 ;  /* 0x00000003ffc77819 */ /* 0x000fe40000011403 */
[----:B------:R-:W-:-:S02]  /*1280*/  SHF.R.S32.HI R212, RZ, 0x1f, R19 ;  /* 0x0000001fffd47819 */ /* 0x000fc40000011413 */
[----:B------:R-:W-:Y:S02]  /*1290*/  SHF.R.S32.HI R217, RZ, 0x1f, R190 ;  /* 0x0000001fffd97819 */ /* 0x000fe400000114be */
[----:B------:R-:W-:Y:S02]  /*12a0*/  SHF.R.S32.HI R208, RZ, 0x1f, R185 ;  /* 0x0000001fffd07819 */ /* 0x000fe400000114b9 */
[----:B------:R-:W-:Y:S02]  /*12b0*/  SHF.R.S32.HI R207, RZ, 0x1f, R184 ;  /* 0x0000001fffcf7819 */ /* 0x000fe400000114b8 */
[----:B------:R-:W-:Y:S02]  /*12c0*/  SHF.R.S32.HI R206, RZ, 0x1f, R187 ;  /* 0x0000001fffce7819 */ /* 0x000fe400000114bb */
[----:B------:R-:W-:Y:S02]  /*12d0*/  SHF.R.S32.HI R205, RZ, 0x1f, R186 ;  /* 0x0000001fffcd7819 */ /* 0x000fe400000114ba */
[----:B------:R-:W-:-:S02]  /*12e0*/  SHF.R.S32.HI R204, RZ, 0x1f, R188 ;  /* 0x0000001fffcc7819 */ /* 0x000fc400000114bc */
[----:B------:R-:W-:Y:S02]  /*12f0*/  SHF.R.S32.HI R216, RZ, 0x1f, R194 ;  /* 0x0000001fffd87819 */ /* 0x000fe400000114c2 */
[----:B------:R-:W-:Y:S02]  /*1300*/  SHF.R.S32.HI R200, RZ, 0x4, R13 ;  /* 0x00000004ffc87819 */ /* 0x000fe4000001140d */
[----:B------:R-:W-:Y:S02]  /*1310*/  SHF.R.S32.HI R202, RZ, 0x4, R15 ;  /* 0x00000004ffca7819 */ /* 0x000fe4000001140f */
[----:B------:R-:W-:Y:S02]  /*1320*/  IADD3 R211, R16, R182, R211 ;  /* 0x000000b610d37210 */ /* 0x000fe40007ffe0d3 */
[----:B------:R-:W-:-:S07]  /*1330*/  IADD3 R198, R198, UR42, R191 ;  /* 0x0000002ac6c67c10 */ /* 0x000fce000fffe0bf */
.L_x_1648:
[----:B------:R-:W-:Y:S05]  /*1340*/  YIELD ;  /* 0x0000000000007946 */ /* 0x000fea0003800000 */
[----:B------:R-:W-:Y:S01]  /*1350*/  ULDC.64 UR4, c[0x0][0xa28] ;  /* 0x00028a0000047ab9 */ /* 0x000fe20000000a00 */
[----:B0-----:R-:W0:Y:S01]  /*1360*/  LDC.64 R4, c[0x0][0xa08] ;  /* 0x00028200ff047b82 */ /* 0x001e220000000a00 */
[----:B------:R-:W-:Y:S01]  /*1370*/  ISETP.NE.U32.AND P1, PT, RZ, UR4, PT ;  /* 0x00000004ff007c0c */ /* 0x000fe2000bf25070 */
[----:B------:R-:W-:Y:S02]  /*1380*/  IMAD.MOV.U32 R29, RZ, RZ, RZ ;  /* 0x000000ffff1d7224 */ /* 0x000fe400078e00ff */
[----:B------:R-:W-:Y:S01]  /*1390*/  IMAD.MOV.U32 R11, RZ, RZ, RZ ;  /* 0x000000ffff0b7224 */ /* 0x000fe200078e00ff */
[----:B------:R-:W-:Y:S01]  /*13a0*/  ISETP.NE.AND.EX P1, PT, RZ, UR5, PT, P1 ;  /* 0x00000005ff007c0c */ /* 0x000fe2000bf25310 */
[----:B------:R-:W-:-:S02]  /*13b0*/  ULDC.64 UR4, c[0x0][0xa18] ;  /* 0x0002860000047ab9 */ /* 0x000fc40000000a00 */
[----:B------:R-:W-:-:S04]  /*13c0*/  ISETP.NE.U32.AND P2, PT, RZ, UR4, PT ;  /* 0x00000004ff007c0c */ /* 0x000fc8000bf45070 */
[----:B------:R-:W-:Y:S01]  /*13d0*/  ISETP.NE.AND.EX P2, PT, RZ, UR5, PT, P2 ;  /* 0x00000005ff007c0c */ /* 0x000fe2000bf45320 */
[----:B------:R-:W-:Y:S02]  /*13e0*/  ULDC.64 UR4, c[0x0][0xa08] ;  /* 0x0002820000047ab9 */ /* 0x000fe40000000a00 */
[----:B------:R-:W-:-:S03]  /*13f0*/  ISETP.NE.U32.AND P0, PT, RZ, UR4, PT ;  /* 0x00000004ff007c0c */ /* 0x000fc6000bf05070 */
[----:B----4-:R-:W1:Y:S01]  /*1400*/  @P1 LDC.64 R2, c[0x0][0xa28] ;  /* 0x00028a00ff021b82 */ /* 0x010e620000000a00 */
[----:B------:R-:W-:Y:S01]  /*1410*/  ISETP.NE.AND.EX P0, PT, RZ, UR5, PT, P0 ;  /* 0x00000005ff007c0c */ /* 0x000fe2000bf05300 */
[----:B0-----:R-:W-:-:S06]  /*1420*/  IMAD.WIDE R8, R179, 0x4, R4 ;  /* 0x00000004b3087825 */ /* 0x001fcc00078e0204 */
[----:B------:R-:W0:Y:S01]  /*1430*/  @P2 LDC.64 R6, c[0x0][0xa18] ;  /* 0x00028600ff062b82 */ /* 0x000e220000000a00 */
[----:B------:R-:W-:Y:S02]  /*1440*/  ULDC UR4, c[0x0][0x288] ;  /* 0x0000a20000047ab9 */ /* 0x000fe40000000800 */
[----:B------:R-:W-:Y:S01]  /*1450*/  IMAD.U32 R168, RZ, RZ, UR4 ;  /* 0x00000004ffa87e24 */ /* 0x000fe2000f8e00ff */
[----:B------:R-:W-:Y:S02]  /*1460*/  ULDC.64 UR4, c[0x0][0x418] ;  /* 0x0001060000047ab9 */ /* 0x000fe40000000a00 */
[----:B------:R-:W5:Y:S01]  /*1470*/  @P0 LDG.E R29, desc[UR38][R8.64] ;  /* 0x00000026081d0981 */ /* 0x000f62000c1e1900 */
[----:B-1----:R-:W-:-:S04]  /*1480*/  @P1 IMAD.WIDE R2, R179, 0x4, R2 ;  /* 0x00000004b3021825 */ /* 0x002fc800078e0202 */
[----:B0-----:R-:W-:Y:S01]  /*1490*/  @P2 IMAD.WIDE R4, R179, 0x4, R6 ;  /* 0x00000004b3042825 */ /* 0x001fe200078e0206 */
[----:B------:R-:W-:Y:S01]  /*14a0*/  UISETP.NE.U32.AND UP0, UPT, UR4, URZ, UPT ;  /* 0x0000003f0400728c */ /* 0x000fe2000bf05070 */
[----:B------:R0:W5:Y:S02]  /*14b0*/  @P1 LDG.E R11, desc[UR38][R2.64] ;  /* 0x00000026020b1981 */ /* 0x000164000c1e1900 */
[----:B------:R-:W-:Y:S02]  /*14c0*/  ULDC UR4, c[0x0][0x424] ;  /* 0x0001090000047ab9 */ /* 0x000fe40000000800 */
[----:B------:R1:W5:Y:S01]  /*14d0*/  @P2 LDG.E R168, desc[UR38][R4.64] ;  /* 0x0000002604a82981 */ /* 0x000362000c1e1900 */
[----:B------:R-:W-:-:S03]  /*14e0*/  UISETP.NE.AND.EX UP0, UPT, UR5, URZ, UPT, UP0 ;  /* 0x0000003f0500728c */ /* 0x000fc6000bf05300 */
[----:B------:R-:W-:Y:S01]  /*14f0*/  ULDC UR5, c[0x0][0x2f0] ;  /* 0x0000bc0000057ab9 */ /* 0x000fe20000000800 */
[----:B------:R-:W-:-:S04]  /*1500*/  USEL UR4, UR4, 0x1, UP0 ;  /* 0x0000000104047887 */ /* 0x000fc80008000000 */
[----:B------:R-:W-:-:S03]  /*1510*/  UIMAD UR4, UR4, UR5, URZ ;  /* 0x00000005040472a4 */ /* 0x000fc6000f8e023f */
[----:B------:R-:W-:Y:S02]  /*1520*/  ULDC UR5, c[0x0][0x348] ;  /* 0x0000d20000057ab9 */ /* 0x000fe40000000800 */
[----:B0-----:R-:W-:Y:S02]  /*1530*/  IMAD.U32 R2, RZ, RZ, UR5 ;  /* 0x00000005ff027e24 */ /* 0x001fe4000f8e00ff */
[----:B------:R-:W-:Y:S01]  /*1540*/  IMAD.U32 R28, RZ, RZ, UR4 ;  /* 0x00000004ff1c7e24 */ /* 0x000fe2000f8e00ff */
[----:B-123--:R-:W-:Y:S06]  /*1550*/  @P2 BRA `(.L_x_1430) ;  /* 0x0000000000242947 */ /* 0x00efec0003800000 */
        /* <DEDUP_REMOVED lines=9> */
.L_x_1430:
[----:B------:R-:W-:Y:S01]  /*15f0*/  ULDC.64 UR4, c[0x0][0xa20] ;  /* 0x0002880000047ab9 */ /* 0x000fe20000000a00 */
[----:B------:R-:W-:Y:S01]  /*1600*/  IMAD.MOV.U32 R196, RZ, RZ, R178 ;  /* 0x000000ffffc47224 */ /* 0x000fe200078e00b2 */
[----:B------:R-:W-:Y:S01]  /*1610*/  ISETP.NE.U32.AND P1, PT, RZ, UR4, PT ;  /* 0x00000004ff007c0c */ /* 0x000fe2000bf25070 */
[----:B------:R-:W-:-:S03]  /*1620*/  IMAD.MOV.U32 R197, RZ, RZ, R179 ;  /* 0x000000ffffc57224 */ /* 0x000fc600078e00b3 */
[----:B------:R-:W-:-:S13]  /*1630*/  ISETP.NE.AND.EX P1, PT, RZ, UR5, PT, P1 ;  /* 0x00000005ff007c0c */ /* 0x000fda000bf25310 */
[----:B------:R-:W-:Y:S05]  /*1640*/  @!P1 BRA `(.L_x_1431) ;  /* 0x0000000000109947 */ /* 0x000fea0003800000 */
[----:B------:R-:W0:Y:S02]  /*1650*/  LDC.64 R4, c[0x0][0xa20] ;  /* 0x00028800ff047b82 */ /* 0x000e240000000a00 */
[----:B0-----:R-:W-:-:S05]  /*1660*/  IMAD.WIDE R4, R179, 0x4, R4 ;  /* 0x00000004b3047825 */ /* 0x001fca00078e0204 */
[----:B------:R0:W5:Y:S01]  /*1670*/  LDG.E R28, desc[UR38][R4.64] ;  /* 0x00000026041c7981 */ /* 0x000162000c1e1900 */
[----:B------:R-:W-:Y:S05]  /*1680*/  BRA `(.L_x_1432) ;  /* 0x0000000000107947 */ /* 0x000fea0003800000 */
.L_x_1431:
[----:B------:R-:W-:Y:S05]  /*1690*/  @!P0 BRA `(.L_x_1432) ;  /* 0x00000000000c8947 */ /* 0x000fea0003800000 */
[----:B------:R-:W2:Y:S04]  /*16a0*/  LDG.E R3, desc[UR38][R8.64] ;  /* 0x0000002608037981 */ /* 0x000ea8000c1e1900 */
[----:B------:R-:W2:Y:S02]  /*16b0*/  LDG.E R28, desc[UR38][R8.64+0x4] ;  /* 0x00000426081c7981 */ /* 0x000ea4000c1e1900 */
[----:B--2---:R-:W-:-:S07]  /*16c0*/  IMAD.IADD R28, R28, 0x1, -R3 ;  /* 0x000000011c1c7824 */ /* 0x004fce00078e0a03 */
.L_x_1432:
[----:B------:R-:W-:Y:S01]  /*16d0*/  ULDC.64 UR4, c[0x0][0xa10] ;  /* 0x0002840000047ab9 */ /* 0x000fe20000000a00 */
[----:B------:R-:W1:Y:S01]  /*16e0*/  LDC R8, c[0x0][0x448] ;  /* 0x00011200ff087b82 */ /* 0x000e620000000800 */
[----:B------:R-:W-:-:S04]  /*16f0*/  ISETP.NE.U32.AND P0, PT, RZ, UR4, PT ;  /* 0x00000004ff007c0c */ /* 0x000fc8000bf05070 */
[----:B------:R-:W-:Y:S01]  /*1700*/  ISETP.NE.AND.EX P0, PT, RZ, UR5, PT, P0 ;  /* 0x00000005ff007c0c */ /* 0x000fe2000bf05300 */
[----:B------:R-:W-:Y:S02]  /*1710*/  ULDC.64 UR4, c[0x0][0xa30] ;  /* 0x00028c0000047ab9 */ /* 0x000fe40000000a00 */
[----:B------:R-:W-:Y:S01]  /*1720*/  ISETP.NE.U32.AND P1, PT, RZ, UR4, PT ;  /* 0x00000004ff007c0c */ /* 0x000fe2000bf25070 */
[----:B-----5:R-:W-:Y:S01]  /*1730*/  IMAD.MOV.U32 R24, RZ, RZ, R28 ;  /* 0x000000ffff187224 */ /* 0x020fe200078e001c */
[----:B------:R-:W2:Y:S02]  /*1740*/  LDC.64 R12, c[0x0][0x9e0] ;  /* 0x00027800ff0c7b82 */ /* 0x000ea40000000a00 */
[----:B------:R-:W-:-:S06]  /*1750*/  ISETP.NE.AND.EX P1, PT, RZ, UR5, PT, P1 ;  /* 0x00000005ff007c0c */ /* 0x000fcc000bf25310 */
[----:B0-----:R-:W0:Y:S08]  /*1760*/  @P0 LDC.64 R4, c[0x0][0xa10] ;  /* 0x00028400ff040b82 */ /* 0x001e300000000a00 */
[----:B------:R-:W3:Y:S01]  /*1770*/  @P1 LDC.64 R6, c[0x0][0xa30] ;  /* 0x00028c00ff061b82 */ /* 0x000ee20000000a00 */
[----:B0-----:R-:W-:-:S05]  /*1780*/  @P0 IMAD.WIDE R4, R179, 0x4, R4 ;  /* 0x00000004b3040825 */ /* 0x001fca00078e0204 */
[----:B------:R-:W4:Y:S04]  /*1790*/  @P0 LDG.E R0, desc[UR38][R4.64] ;  /* 0x0000002604000981 */ /* 0x000f28000c1e1900 */
[----:B------:R-:W4:Y:S01]  /*17a0*/  @P0 LDG.E R3, desc[UR38][R4.64+0x4] ;  /* 0x0000042604030981 */ /* 0x000f22000c1e1900 */
[----:B---3--:R-:W-:-:S05]  /*17b0*/  @P1 IMAD.WIDE R6, R179, 0x4, R6 ;  /* 0x00000004b3061825 */ /* 0x008fca00078e0206 */
[----:B------:R0:W5:Y:S01]  /*17c0*/  @P1 LDG.E R24, desc[UR38][R6.64] ;  /* 0x0000002606181981 */ /* 0x000162000c1e1900 */
[----:B-1----:R-:W-:Y:S01]  /*17d0*/  ISETP.NE.AND P1, PT, R8, 0x1, PT ;  /* 0x000000010800780c */ /* 0x002fe20003f25270 */
[----:B------:R-:W-:Y:S01]  /*17e0*/  IMAD.IADD R11, R28, 0x1, -R11 ;  /* 0x000000011c0b7824 */ /* 0x000fe200078e0a0b */
[----:B------:R-:W-:Y:S02]  /*17f0*/  SHF.L.U32 R175, R177, 0x7, RZ ;  /* 0x00000007b1af7819 */ /* 0x000fe400000006ff */
[----:B--2---:R-:W-:-:S09]  /*1800*/  ISETP.GE.AND P2, PT, R13, 0x1, PT ;  /* 0x000000010d00780c */ /* 0x004fd20003f46270 */
[----:B------:R-:W1:Y:S08]  /*1810*/  @P1 LDC R9, c[0x0][0x44c] ;  /* 0x00011300ff091b82 */ /* 0x000e700000000800 */
[----:B------:R-:W2:Y:S01]  /*1820*/  @P1 LDC R8, c[0x0][0x450] ;  /* 0x00011400ff081b82 */ /* 0x000ea20000000800 */
[----:B----4-:R-:W-:Y:S02]  /*1830*/  @P0 IMAD.IADD R2, R3, 0x1, -R0 ;  /* 0x0000000103020824 */ /* 0x010fe400078e0a00 */
[----:B------:R-:W-:-:S02]  /*1840*/  VIADD R0, R175, 0x7f ;  /* 0x0000007faf007836 */ /* 0x000fc40000000000 */
[----:B------:R-:W-:Y:S02]  /*1850*/  IMAD.IADD R170, R11, 0x1, R2 ;  /* 0x000000010baa7824 */ /* 0x000fe400078e0202 */
[----:B-1----:R-:W-:-:S03]  /*1860*/  @P1 IMAD.HI.U32 R3, R0, R9, RZ ;  /* 0x0000000900031227 */ /* 0x002fc600078e00ff */
[C---:B------:R-:W-:Y:S01]  /*1870*/  IADD3 R48, R170.reuse, 0x1, -R168 ;  /* 0x00000001aa307810 */ /* 0x040fe20007ffe8a8 */
[----:B------:R-:W-:Y:S01]  /*1880*/  IMAD.MOV.U32 R5, RZ, RZ, R0 ;  /* 0x000000ffff057224 */ /* 0x000fe200078e0000 */
[----:B--2---:R-:W-:Y:S01]  /*1890*/  @P1 SHF.R.U32.HI R5, RZ, R8, R3 ;  /* 0x00000008ff051219 */ /* 0x004fe20000011603 */
[----:B------:R-:W-:-:S04]  /*18a0*/  VIADD R0, R170, 0x7f ;  /* 0x0000007faa007836 */ /* 0x000fc80000000000 */
[----:B0-----:R-:W-:Y:S01]  /*18b0*/  IMAD.IADD R7, R48, 0x1, R5 ;  /* 0x0000000130077824 */ /* 0x001fe200078e0205 */
[----:B------:R-:W-:-:S04]  /*18c0*/  SHF.R.S32.HI R3, RZ, 0x1f, R0 ;  /* 0x0000001fff037819 */ /* 0x000fc80000011400 */
[----:B------:R-:W-:Y:S01]  /*18d0*/  LEA.HI R3, R3, R0, RZ, 0x7 ;  /* 0x0000000003037211 */ /* 0x000fe200078f38ff */
[----:B------:R-:W-:-:S03]  /*18e0*/  IMAD.IADD R0, R7, 0x1, R12 ;  /* 0x0000000107007824 */ /* 0x000fc600078e020c */
[----:B------:R-:W-:Y:S01]  /*18f0*/  SHF.R.S32.HI R27, RZ, 0x7, R3 ;  /* 0x00000007ff1b7819 */ /* 0x000fe20000011403 */
[----:B------:R-:W-:Y:S06]  /*1900*/  @!P2 BRA `(.L_x_1433) ;  /* 0x000000000048a947 */ /* 0x000fec0003800000 */
[C---:B------:R-:W-:Y:S01]  /*1910*/  ISETP.GT.AND P0, PT, R7.reuse, RZ, PT ;  /* 0x000000ff0700720c */ /* 0x040fe20003f04270 */
[----:B------:R-:W-:Y:S01]  /*1920*/  BSSY B0, `(.L_x_1434) ;  /* 0x000000e000007945 */ /* 0x000fe20003800000 */
[----:B------:R-:W-:-:S11]  /*1930*/  VIADD R3, R7, 0xffffffff ;  /* 0xffffffff07037836 */ /* 0x000fd60000000000 */
        /* <DEDUP_REMOVED lines=8> */
.L_x_1435:
[----:B------:R-:W-:-:S13]  /*19c0*/  ISETP.NE.AND P0, PT, R13, 0x1, PT ;  /* 0x000000010d00780c */ /* 0x000fda0003f05270 */
[----:B------:R-:W0:Y:S02]  /*19d0*/  @P0 LDC.64 R4, c[0x0][0x9e8] ;  /* 0x00027a00ff040b82 */ /* 0x000e240000000a00 */
[----:B0-----:R-:W-:-:S05]  /*19e0*/  @P0 IMAD.HI.U32 R4, R3, R4, RZ ;  /* 0x0000000403040227 */ /* 0x001fca00078e00ff */
[----:B------:R-:W-:-:S07]  /*19f0*/  @P0 SHF.R.U32.HI R3, RZ, R5, R4 ;  /* 0x00000005ff030219 */ /* 0x000fce0000011604 */
.L_x_1436:
[----:B------:R-:W-:Y:S05]  /*1a00*/  BSYNC B0 ;  /* 0x0000000000007941 */ /* 0x000fea0003800000 */
.L_x_1434:
[----:B------:R-:W-:-:S05]  /*1a10*/  IMAD R3, R3, R13, R13 ;  /* 0x0000000d03037224 */ /* 0x000fca00078e020d */
[----:B------:R-:W-:-:S07]  /*1a20*/  VIMNMX R0, R0, R3, PT ;  /* 0x0000000300007248 */ /* 0x000fce0003fe0100 */
.L_x_1433:
[----:B------:R-:W0:Y:S01]  /*1a30*/  @P1 LDC R4, c[0x0][0x44c] ;  /* 0x00011300ff041b82 */ /* 0x000e220000000800 */
[----:B------:R-:W-:Y:S01]  /*1a40*/  IMAD.MOV.U32 R3, RZ, RZ, R175 ;  /* 0x000000ffff037224 */ /* 0x000fe200078e00af */
[----:B------:R-:W-:Y:S01]  /*1a50*/  ULDC UR4, c[0x0][0x9dc] ;  /* 0x0002770000047ab9 */ /* 0x000fe20000000800 */
[----:B------:R-:W-:-:S05]  /*1a60*/  IMAD.IADD R88, R170, 0x1, -R168 ;  /* 0x00000001aa587824 */ /* 0x000fca00078e0aa8 */
[----:B------:R-:W1:Y:S01]  /*1a70*/  @P1 LDC R5, c[0x0][0x450] ;  /* 0x00011400ff051b82 */ /* 0x000e620000000800 */
[----:B0-----:R-:W-:-:S05]  /*1a80*/  @P1 IMAD.HI.U32 R4, R175, R4, RZ ;  /* 0x00000004af041227 */ /* 0x001fca00078e00ff */
[----:B-1----:R-:W-:-:S05]  /*1a90*/  @P1 SHF.R.U32.HI R3, RZ, R5, R4 ;  /* 0x00000005ff031219 */ /* 0x002fca0000011604 */
[----:B------:R-:W-:-:S04]  /*1aa0*/  IMAD.IADD R3, R88, 0x1, R3 ;  /* 0x0000000158037824 */ /* 0x000fc800078e0203 */
[----:B------:R-:W-:Y:S01]  /*1ab0*/  VIADD R4, R3, -UR4 ;  /* 0x8000000403047c36 */ /* 0x000fe20008000000 */
[----:B------:R-:W-:Y:S06]  /*1ac0*/  @!P2 BRA `(.L_x_1437) ;  /* 0x000000000044a947 */ /* 0x000fec0003800000 */
[----:B------:R-:W-:Y:S01]  /*1ad0*/  ISETP.GT.AND P0, PT, R3, -0x1, PT ;  /* 0xffffffff0300780c */ /* 0x000fe20003f04270 */
[----:B------:R-:W-:-:S12]  /*1ae0*/  BSSY B0, `(.L_x_1438) ;  /* 0x000000d000007945 */ /* 0x000fd80003800000 */
        /* <DEDUP_REMOVED lines=8> */
.L_x_1439:
[----:B------:R-:W-:-:S13]  /*1b70*/  ISETP.NE.AND P0, PT, R13, 0x1, PT ;  /* 0x000000010d00780c */ /* 0x000fda0003f05270 */
[----:B------:R-:W0:Y:S02]  /*1b80*/  @P0 LDC.64 R6, c[0x0][0x9e8] ;  /* 0x00027a00ff060b82 */ /* 0x000e240000000a00 */
[----:B0-----:R-:W-:-:S05]  /*1b90*/  @P0 IMAD.HI.U32 R6, R3, R6, RZ ;  /* 0x0000000603060227 */ /* 0x001fca00078e00ff */
[----:B------:R-:W-:-:S07]  /*1ba0*/  @P0 SHF.R.U32.HI R3, RZ, R7, R6 ;  /* 0x00000007ff030219 */ /* 0x000fce0000011606 */
.L_x_1440:
[----:B------:R-:W-:Y:S05]  /*1bb0*/  BSYNC B0 ;  /* 0x0000000000007941 */ /* 0x000fea0003800000 */
.L_x_1438:
[----:B------:R-:W-:-:S05]  /*1bc0*/  IMAD R3, R3, R13, RZ ;  /* 0x0000000d03037224 */ /* 0x000fca00078e02ff */
[----:B------:R-:W-:-:S07]  /*1bd0*/  VIMNMX R4, R4, R3, !PT ;  /* 0x0000000304047248 */ /* 0x000fce0007fe0100 */
.L_x_1437:
[----:B------:R-:W-:Y:S01]  /*1be0*/  VIADD R0, R0, 0x7f ;  /* 0x0000007f00007836 */ /* 0x000fe20000000000 */
[----:B------:R-:W-:-:S04]  /*1bf0*/  SHF.R.S32.HI R5, RZ, 0x1f, R4 ;  /* 0x0000001fff057819 */ /* 0x000fc80000011404 */
[----:B------:R-:W-:Y:S02]  /*1c00*/  SHF.R.S32.HI R3, RZ, 0x1f, R0 ;  /* 0x0000001fff037819 */ /* 0x000fe40000011400 */
[----:B------:R-:W-:Y:S02]  /*1c10*/  LEA.HI R5, R5, R4, RZ, 0x7 ;  /* 0x0000000405057211 */ /* 0x000fe400078f38ff */
[----:B------:R-:W-:Y:S02]  /*1c20*/  LEA.HI R3, R3, R0, RZ, 0x7 ;  /* 0x0000000003037211 */ /* 0x000fe400078f38ff */
[----:B------:R-:W-:Y:S02]  /*1c30*/  SHF.R.S32.HI R5, RZ, 0x7, R5 ;  /* 0x00000007ff057819 */ /* 0x000fe40000011405 */
[----:B------:R-:W-:Y:S02]  /*1c40*/  SHF.R.S32.HI R0, RZ, 0x7, R3 ;  /* 0x00000007ff007819 */ /* 0x000fe40000011403 */
[----:B------:R-:W-:-:S02]  /*1c50*/  VIMNMX R5, RZ, R5, !PT ;  /* 0x00000005ff057248 */ /* 0x000fc40007fe0100 */
[----:B------:R-:W-:-:S03]  /*1c60*/  VIMNMX R0, R27, R0, PT ;  /* 0x000000001b007248 */ /* 0x000fc60003fe0100 */
[--C-:B------:R-:W-:Y:S02]  /*1c70*/  IMAD R5, R5, 0x80, -R11.reuse ;  /* 0x0000008005057824 */ /* 0x100fe400078e0a0b */
[----:B------:R-:W-:-:S03]  /*1c80*/  IMAD R3, R0, 0x80, -R11 ;  /* 0x0000008000037824 */ /* 0x000fc600078e0a0b */
[----:B------:R-:W-:Y:S02]  /*1c90*/  VIMNMX R5, RZ, R5, !PT ;  /* 0x00000005ff057248 */ /* 0x000fe40007fe0100 */
[----:B------:R-:W-:Y:S02]  /*1ca0*/  VIMNMX R0, R3, R2, PT ;  /* 0x0000000203007248 */ /* 0x000fe40003fe0100 */
[----:B------:R-:W-:Y:S02]  /*1cb0*/  SHF.R.U32.HI R26, RZ, 0x7, R5 ;  /* 0x00000007ff1a7819 */ /* 0x000fe40000011605 */
[----:B------:R-:W-:-:S03]  /*1cc0*/  ISETP.GT.AND P0, PT, R0, R5, PT ;  /* 0x000000050000720c */ /* 0x000fc60003f04270 */
[----:B------:R-:W-:-:S10]  /*1cd0*/  IMAD.MOV.U32 R25, RZ, RZ, R26 ;  /* 0x000000ffff197224 */ /* 0x000fd400078e001a */
[----:B------:R-:W-:-:S05]  /*1ce0*/  @P0 VIADD R0, R0, 0x7f ;  /* 0x0000007f00000836 */ /* 0x000fca0000000000 */
[----:B------:R-:W-:-:S04]  /*1cf0*/  @P0 SHF.R.S32.HI R3, RZ, 0x1f, R0 ;  /* 0x0000001fff030819 */ /* 0x000fc80000011400 */
[----:B------:R-:W-:-:S04]  /*1d00*/  @P0 LEA.HI R3, R3, R0, RZ, 0x7 ;  /* 0x0000000003030211 */ /* 0x000fc800078f38ff */
[----:B------:R-:W-:Y:S02]  /*1d10*/  @P0 SHF.R.S32.HI R25, RZ, 0x7, R3 ;  /* 0x00000007ff190819 */ /* 0x000fe40000011403 */
[----:B------:R-:W-:Y:S02]  /*1d20*/  PLOP3.LUT P0, PT, PT, PT, PT, 0x80, 0x0 ;  /* 0x000000000000781c */ /* 0x000fe40003f0f070 */
[----:B------:R-:W-:-:S13]  /*1d30*/  ISETP.GT.AND P1, PT, R25, R26, PT ;  /* 0x0000001a1900720c */ /* 0x000fda0003f24270 */
[----:B------:R-:W-:Y:S05]  /*1d40*/  @!P1 BRA `(.L_x_1441) ;  /* 0x0000007800449947 */ /* 0x000fea0003800000 */
[----:B------:R-:W-:Y:S01]  /*1d50*/  IADD3 R0, R16, 0x16400, RZ ;  /* 0x0001640010007810 */ /* 0x000fe20007ffe0ff */
[----:B------:R-:W-:Y:S03]  /*1d60*/  BSSY B6, `(.L_x_1442) ;  /* 0x0000013000067945 */ /* 0x000fe60003800000 */
        /* <DEDUP_REMOVED lines=17> */
[----:B-1---5:R-:W-:Y:S05]  /*1e80*/  CALL.ABS.NOINC R14 ;  /* 0x000000000e007343 */ /* 0x022fea0003c00000 */
.L_x_1443:
[----:B------:R-:W-:Y:S05]  /*1e90*/  BSYNC B6 ;  /* 0x0000000000067941 */ /* 0x000fea0003800000 */
.L_x_1442:
        /* <DEDUP_REMOVED lines=20> */
.L_x_1445:
[----:B------:R-:W-:Y:S05]  /*1fe0*/  BSYNC B6 ;  /* 0x0000000000067941 */ /* 0x000fea0003800000 */
.L_x_1444:
[----:B------:R-:W-:Y:S01]  /*1ff0*/  ULDC.64 UR4, c[0x0][0x9f8] ;  /* 0x00027e0000047ab9 */ /* 0x000fe20000000a00 */
[----:B------:R-:W-:Y:S01]  /*2000*/  MOV R0, R179 ;  /* 0x000000b300007202 */ /* 0x000fe20000000f00 */
[----:B------:R-:W0:Y:S01]  /*2010*/  LDC.64 R82, c[0x0][0x300] ;  /* 0x0000c000ff527b82 */ /* 0x000e220000000a00 */
[----:B------:R-:W-:Y:S01]  /*2020*/  ISETP.NE.U32.AND P0, PT, RZ, UR4, PT ;  /* 0x00000004ff007c0c */ /* 0x000fe2000bf05070 */
[----:B------:R-:W-:Y:S01]  /*2030*/  IMAD.IADD R29, R29, 0x1, R28 ;  /* 0x000000011d1d7824 */ /* 0x000fe200078e021c */
[----:B------:R-:W-:Y:S02]  /*2040*/  ULDC.64 UR6, c[0x0][0xa08] ;  /* 0x0002820000067ab9 */ /* 0x000fe40000000a00 */
[----:B------:R-:W-:Y:S01]  /*2050*/  ISETP.NE.AND.EX P0, PT, RZ, UR5, PT, P0 ;  /* 0x00000005ff007c0c */ /* 0x000fe2000bf05300 */
[----:B------:R-:W1:Y:S01]  /*2060*/  S2R R20, SR_TID.X ;  /* 0x0000000000147919 */ /* 0x000e620000002100 */
[----:B------:R-:W-:Y:S01]  /*2070*/  SHF.R.S32.HI R15, RZ, 0x1f, R29 ;  /* 0x0000001fff0f7819 */ /* 0x000fe2000001141d */
[----:B------:R-:W-:Y:S01]  /*2080*/  ULDC.64 UR4, c[0x0][0x308] ;  /* 0x0000c20000047ab9 */ /* 0x000fe20000000a00 */
[----:B------:R-:W2:Y:S01]  /*2090*/  LDC.64 R80, c[0x0][0x408] ;  /* 0x00010200ff507b82 */ /* 0x000ea20000000a00 */
[----:B------:R-:W-:Y:S01]  /*20a0*/  SHF.R.S32.HI R23, RZ, 0x1f, R22 ;  /* 0x0000001fff177819 */ /* 0x000fe20000011416 */
[----:B------:R-:W-:-:S06]  /*20b0*/  VIADD R98, R22, 0x20 ;  /* 0x0000002016627836 */ /* 0x000fcc0000000000 */
[----:B------:R-:W3:Y:S08]  /*20c0*/  LDC R13, c[0x0][0x3f4] ;  /* 0x0000fd00ff0d7b82 */ /* 0x000ef00000000800 */
[----:B------:R-:W4:Y:S01]  /*20d0*/  @P0 LDC.64 R4, c[0x0][0x9f8] ;  /* 0x00027e00ff040b82 */ /* 0x000f220000000a00 */
[----:B------:R-:W-:-:S07]  /*20e0*/  VIADD R92, R22, 0x40 ;  /* 0x00000040165c7836 */ /* 0x000fce0000000000 */
[----:B------:R-:W2:Y:S01]  /*20f0*/  LDC.64 R78, c[0x0][0x3f8] ;  /* 0x0000fe00ff4e7b82 */ /* 0x000ea20000000a00 */
[----:B----4-:R-:W-:-:S05]  /*2100*/  @P0 IMAD.WIDE R4, R179, 0x4, R4 ;  /* 0x00000004b3040825 */ /* 0x010fca00078e0204 */
[----:B------:R4:W2:Y:S01]  /*2110*/  @P0 LDG.E R0, desc[UR38][R4.64] ;  /* 0x0000002604000981 */ /* 0x0008a2000c1e1900 */
[-C--:B0-----:R-:W-:Y:S01]  /*2120*/  IMAD R8, R15, R82.reuse, RZ ;  /* 0x000000520f087224 */ /* 0x081fe200078e02ff */
[----:B------:R-:W-:Y:S01]  /*2130*/  ISETP.NE.U32.AND P0, PT, RZ, UR6, PT ;  /* 0x00000006ff007c0c */ /* 0x000fe2000bf05070 */
[C---:B------:R-:W-:Y:S01]  /*2140*/  IMAD.WIDE.U32 R6, R29.reuse, R82, RZ ;  /* 0x000000521d067225 */ /* 0x040fe200078e00ff */
[----:B-1----:R-:W-:Y:S02]  /*2150*/  SHF.R.U32.HI R20, RZ, 0x7, R20 ;  /* 0x00000007ff147819 */ /* 0x002fe40000011614 */
[----:B------:R-:W-:Y:S01]  /*2160*/  ISETP.NE.AND.EX P0, PT, RZ, UR7, PT, P0 ;  /* 0x00000007ff007c0c */ /* 0x000fe2000bf05300 */
[----:B------:R-:W-:Y:S01]  /*2170*/  IMAD R3, R29, R83, R8 ;  /* 0x000000531d037224 */ /* 0x000fe200078e0208 */
[----:B------:R-:W-:Y:S01]  /*2180*/  SHF.R.S32.HI R8, RZ, 0x1f, R178 ;  /* 0x0000001fff087819 */ /* 0x000fe200000114b2 */
[----:B------:R-:W-:Y:S01]  /*2190*/  VIADD R91, R22, 0x60 ;  /* 0x00000060165b7836 */ /* 0x000fe20000000000 */
[----:B------:R-:W-:Y:S01]  /*21a0*/  ISETP.NE.AND P6, PT, R20, 0x1, PT ;  /* 0x000000011400780c */ /* 0x000fe20003fc5270 */
[----:B------:R-:W-:Y:S01]  /*21b0*/  IMAD.IADD R7, R7, 0x1, R3 ;  /* 0x0000000107077824 */ /* 0x000fe200078e0203 */
[----:B------:R-:W-:Y:S01]  /*21c0*/  SHF.R.S32.HI R173, RZ, 0x1f, R172 ;  /* 0x0000001fffad7819 */ /* 0x000fe200000114ac */
[----:B------:R-:W-:Y:S01]  /*21d0*/  IMAD R3, R8, UR4, RZ ;  /* 0x0000000408037c24 */ /* 0x000fe2000f8e02ff */
[-C--:B---3--:R-:W-:Y:S01]  /*21e0*/  ISETP.GE.AND P5, PT, R98, R13.reuse, PT ;  /* 0x0000000d6200720c */ /* 0x088fe20003fa6270 */
[----:B----4-:R-:W-:Y:S01]  /*21f0*/  IMAD.WIDE.U32 R4, R178, UR4, R6 ;  /* 0x00000004b2047c25 */ /* 0x010fe2000f8e0006 */
[----:B------:R-:W-:-:S02]  /*2200*/  ISETP.GE.AND P4, PT, R92, R13, PT ;  /* 0x0000000d5c00720c */ /* 0x000fc40003f86270 */
[----:B------:R-:W-:Y:S01]  /*2210*/  P2R R102, PR, RZ, 0x20 ;  /* 0x00000020ff667803 */ /* 0x000fe20000000000 */
[----:B------:R-:W-:Y:S01]  /*2220*/  IMAD R9, R178, UR5, R3 ;  /* 0x00000005b2097c24 */ /* 0x000fe2000f8e0203 */
[----:B------:R-:W-:Y:S01]  /*2230*/  ULDC.64 UR4, c[0x0][0x310] ;  /* 0x0000c40000047ab9 */ /* 0x000fe20000000a00 */
[C---:B------:R-:W-:Y:S01]  /*2240*/  VIADD R6, R22.reuse, 0x80 ;  /* 0x0000008016067836 */ /* 0x040fe20000000000 */
[----:B------:R-:W-:Y:S01]  /*2250*/  P2R R103, PR, RZ, 0x10 ;  /* 0x00000010ff677803 */ /* 0x000fe20000000000 */
[----:B------:R-:W-:Y:S02]  /*2260*/  IMAD.IADD R5, R5, 0x1, R9 ;  /* 0x0000000105057824 */ /* 0x000fe400078e0209 */
[----:B------:R-:W-:Y:S02]  /*2270*/  VIADD R9, R22, 0xa0 ;  /* 0x000000a016097836 */ /* 0x000fe40000000000 */
[----:B--2---:R-:W-:-:S04]  /*2280*/  IMAD.WIDE.U32 R58, R19, R80, R22 ;  /* 0x00000050133a7225 */ /* 0x004fc800078e0016 */
[----:B------:R-:W-:-:S04]  /*2290*/  IMAD.WIDE.U32 R56, R19, R80, R172 ;  /* 0x0000005013387225 */ /* 0x000fc800078e00ac */
[----:B------:R-:W-:-:S04]  /*22a0*/  IMAD.WIDE.U32 R52, R19, R78, R22 ;  /* 0x0000004e13347225 */ /* 0x000fc800078e0016 */
[----:B------:R-:W-:-:S04]  /*22b0*/  IMAD.WIDE.U32 R50, R19, R78, R172 ;  /* 0x0000004e13327225 */ /* 0x000fc800078e00ac */
[----:B------:R-:W-:Y:S02]  /*22c0*/  VIADD R77, R20, 0x8 ;  /* 0x00000008144d7836 */ /* 0x000fe40000000000 */
[----:B------:R-:W-:Y:S01]  /*22d0*/  IMAD.SHL.U32 R76, R13, 0x2, RZ ;  /* 0x000000020d4c7824 */ /* 0x000fe200078e00ff */
[----:B------:R-:W-:Y:S02]  /*22e0*/  SHF.R.S32.HI R3, RZ, 0x1f, R0 ;  /* 0x0000001fff037819 */ /* 0x000fe40000011400 */
[----:B------:R-:W-:Y:S02]  /*22f0*/  SEL R61, R0, RZ, !P0 ;  /* 0x000000ff003d7207 */ /* 0x000fe40004000000 */
[----:B------:R-:W-:-:S03]  /*2300*/  SEL R10, R3, RZ, !P0 ;  /* 0x000000ff030a7207 */ /* 0x000fc60004000000 */
[----:B------:R-:W-:-:S04]  /*2310*/  IMAD.WIDE.U32 R62, R61, UR4, R4 ;  /* 0x000000043d3e7c25 */ /* 0x000fc8000f8e0004 */
[----:B------:R-:W-:Y:S02]  /*2320*/  IMAD R0, R10, UR4, RZ ;  /* 0x000000040a007c24 */ /* 0x000fe4000f8e02ff */
[----:B------:R-:W-:-:S04]  /*2330*/  IMAD.WIDE.U32 R4, R19, R82, R22 ;  /* 0x0000005213047225 */ /* 0x000fc800078e0016 */
[----:B------:R-:W-:Y:S01]  /*2340*/  IMAD R3, R61, UR5, R0 ;  /* 0x000000053d037c24 */ /* 0x000fe2000f8e0200 */
[----:B------:R-:W-:Y:S05]  /*2350*/  @!P6 WARPSYNC.ALL ;  /* 0x000000000000e948 */ /* 0x000fea0003800000 */
[----:B------:R-:W-:Y:S01]  /*2360*/  IMAD R0, R212, R82, RZ ;  /* 0x00000052d4007224 */ /* 0x000fe200078e02ff */
[----:B------:R-:W-:Y:S01]  /*2370*/  ULDC UR4, c[0x0][0x2f4] ;  /* 0x0000bd0000047ab9 */ /* 0x000fe20000000800 */
[----:B------:R-:W-:Y:S01]  /*2380*/  IMAD.IADD R100, R63, 0x1, R3 ;  /* 0x000000013f647824 */ /* 0x000fe200078e0203 */
[----:B------:R-:W-:Y:S01]  /*2390*/  @!P6 BAR.SYNC.DEFER_BLOCKING 0x9, 0x100 ;  /* 0x024400000000eb1d */ /* 0x000fe20000010000 */
[----:B------:R-:W-:Y:S01]  /*23a0*/  IMAD R93, R19, R83, R0 ;  /* 0x00000053135d7224 */ /* 0x000fe200078e0200 */
[----:B------:R-:W-:-:S02]  /*23b0*/  ISETP.GE.AND P1, PT, R98, UR4, PT ;  /* 0x0000000462007c0c */ /* 0x000fc4000bf26270 */
[----:B------:R-:W-:Y:S02]  /*23c0*/  IADD3 R99, P0, R62, R4, RZ ;  /* 0x000000043e637210 */ /* 0x000fe40007f1e0ff */
[----:B------:R-:W-:Y:S01]  /*23d0*/  ULDC.64 UR6, c[0x0][0x330] ;  /* 0x0000cc0000067ab9 */ /* 0x000fe20000000a00 */
[----:B------:R-:W-:Y:S01]  /*23e0*/  SEL R3, RZ, 0xffffffff, P1 ;  /* 0xffffffffff037807 */ /* 0x000fe20000800000 */
[----:B------:R-:W-:Y:S01]  /*23f0*/  IMAD R7, R8, UR6, RZ ;  /* 0x0000000608077c24 */ /* 0x000fe2000f8e02ff */
[----:B------:R-:W-:Y:S01]  /*2400*/  IADD3.X R93, R100, R5, R93, P0, !PT ;  /* 0x00000005645d7210 */ /* 0x000fe200007fe45d */
[----:B------:R-:W-:Y:S01]  /*2410*/  IMAD.WIDE.U32 R4, R178, UR6, R22 ;  /* 0x00000006b2047c25 */ /* 0x000fe2000f8e0016 */
[----:B------:R-:W-:Y:S02]  /*2420*/  ISETP.GE.AND P0, PT, R22, UR4, PT ;  /* 0x0000000416007c0c */ /* 0x000fe4000bf06270 */
[----:B------:R-:W-:Y:S01]  /*2430*/  ISETP.GE.AND P3, PT, R6, UR4, PT ;  /* 0x0000000406007c0c */ /* 0x000fe2000bf66270 */
[----:B------:R-:W-:Y:S01]  /*2440*/  IMAD.SHL.U32 R3, R3, 0x2, RZ ;  /* 0x0000000203037824 */ /* 0x000fe200078e00ff */
[----:B------:R-:W-:Y:S01]  /*2450*/  SEL R0, RZ, 0x1, P0 ;  /* 0x00000001ff007807 */ /* 0x000fe20000000000 */
[----:B------:R-:W-:Y:S01]  /*2460*/  IMAD R7, R178, UR7, R7 ;  /* 0x00000007b2077c24 */ /* 0x000fe2000f8e0207 */
[----:B------:R-:W-:Y:S01]  /*2470*/  ISETP.GE.AND P1, PT, R92, UR4, PT ;  /* 0x000000045c007c0c */ /* 0x000fe2000bf26270 */
[----:B------:R-:W-:Y:S01]  /*2480*/  IMAD R6, R212, R80, RZ ;  /* 0x00000050d4067224 */ /* 0x000fe200078e02ff */
[----:B------:R-:W-:Y:S01]  /*2490*/  ISETP.GE.AND P2, PT, R91, UR4, PT ;  /* 0x000000045b007c0c */ /* 0x000fe2000bf46270 */
[----:B------:R-:W-:Y:S01]  /*24a0*/  IMAD.IADD R5, R5, 0x1, R7 ;  /* 0x0000000105057824 */ /* 0x000fe200078e0207 */
[----:B------:R-:W-:Y:S01]  /*24b0*/  LOP3.LUT R0, R3, 0x2, R0, 0xe2, !PT ;  /* 0x0000000203007812 */ /* 0x000fe200078ee200 */
[----:B------:R-:W-:Y:S01]  /*24c0*/  IMAD R7, R19, R81, R6 ;  /* 0x0000005113077224 */ /* 0x000fe200078e0206 */
[----:B------:R-:W-:-:S02]  /*24d0*/  SEL R3, RZ, 0x4, P1 ;  /* 0x00000004ff037807 */ /* 0x000fc40000800000 */
[----:B------:R-:W-:Y:S01]  /*24e0*/  SEL R6, RZ, 0x8, P2 ;  /* 0x00000008ff067807 */ /* 0x000fe20001000000 */
[----:B------:R-:W-:Y:S01]  /*24f0*/  IMAD.IADD R59, R59, 0x1, R7 ;  /* 0x000000013b3b7824 */ /* 0x000fe200078e0207 */
[----:B------:R-:W-:Y:S01]  /*2500*/  ISETP.GE.AND P0, PT, R9, UR4, PT ;  /* 0x0000000409007c0c */ /* 0x000fe2000bf06270 */
[----:B------:R-:W-:Y:S01]  /*2510*/  ULDC.64 UR4, c[0x0][0x338] ;  /* 0x0000ce0000047ab9 */ /* 0x000fe20000000a00 */
[----:B------:R-:W-:Y:S01]  /*2520*/  LOP3.LUT R0, R6, R0, R3, 0xfe, !PT ;  /* 0x0000000006007212 */ /* 0x000fe200078efe03 */
[----:B------:R-:W-:Y:S01]  /*2530*/  IMAD R6, R10, UR4, RZ ;  /* 0x000000040a067c24 */ /* 0x000fe2000f8e02ff */
[----:B------:R-:W-:Y:S01]  /*2540*/  ISETP.GE.AND P1, PT, R22, R13, PT ;  /* 0x0000000d1600720c */ /* 0x000fe20003f26270 */
[----:B------:R-:W-:Y:S01]  /*2550*/  IMAD.IADD R57, R7, 0x1, R57 ;  /* 0x0000000107397824 */ /* 0x000fe200078e0239 */
[----:B------:R-:W-:Y:S01]  /*2560*/  SEL R3, RZ, 0x10, P3 ;  /* 0x00000010ff037807 */ /* 0x000fe20001800000 */
[----:B------:R-:W-:Y:S01]  /*2570*/  IMAD R65, R61, UR5, R6 ;  /* 0x000000053d417c24 */ /* 0x000fe2000f8e0206 */
[----:B------:R-:W-:Y:S01]  /*2580*/  SEL R7, R13, RZ, P5 ;  /* 0x000000ff0d077207 */ /* 0x000fe20002800000 */
[----:B------:R-:W-:Y:S01]  /*2590*/  IMAD.WIDE.U32 R60, R61, UR4, R4 ;  /* 0x000000043d3c7c25 */ /* 0x000fe2000f8e0004 */
[----:B------:R-:W-:-:S02]  /*25a0*/  SEL R5, R13, RZ, P1 ;  /* 0x000000ff0d057207 */ /* 0x000fc40000800000 */
[----:B------:R-:W-:Y:S01]  /*25b0*/  LOP3.LUT R3, R0, R3, RZ, 0xfc, !PT ;  /* 0x0000000300037212 */ /* 0x000fe200078efcff */
[----:B------:R-:W-:Y:S01]  /*25c0*/  IMAD R0, R212, R78, RZ ;  /* 0x0000004ed4007224 */ /* 0x000fe200078e02ff */
[----:B------:R-:W-:Y:S01]  /*25d0*/  SEL R9, R13, RZ, P4 ;  /* 0x000000ff0d097207 */ /* 0x000fe20002000000 */
[----:B------:R-:W-:Y:S01]  /*25e0*/  IMAD.IADD R5, R22, 0x1, R5 ;  /* 0x0000000116057824 */ /* 0x000fe200078e0205 */
[----:B------:R-:W-:Y:S01]  /*25f0*/  P2R R101, PR, RZ, 0x2 ;  /* 0x00000002ff657803 */ /* 0x000fe20000000000 */
[C---:B------:R-:W-:Y:S01]  /*2600*/  IMAD R11, R19.reuse, R79, R0 ;  /* 0x0000004f130b7224 */ /* 0x040fe200078e0200 */
[----:B------:R-:W-:Y:S01]  /*2610*/  IADD3 R54, P1, R19, R29, RZ ;  /* 0x0000001d13367210 */ /* 0x000fe20007f3e0ff */
[----:B------:R-:W-:Y:S01]  /*2620*/  IMAD.IADD R7, R98, 0x1, R7 ;  /* 0x0000000162077824 */ /* 0x000fe200078e0207 */
[----:B------:R-:W-:Y:S01]  /*2630*/  SHF.R.S32.HI R0, RZ, 0x1f, R5 ;  /* 0x0000001fff007819 */ /* 0x000fe20000011405 */
[----:B------:R-:W-:Y:S01]  /*2640*/  IMAD.IADD R9, R92, 0x1, R9 ;  /* 0x000000015c097824 */ /* 0x000fe200078e0209 */
[----:B------:R-:W-:Y:S01]  /*2650*/  LOP3.LUT R64, R3, 0x1, RZ, 0xc0, !PT ;  /* 0x0000000103407812 */ /* 0x000fe200078ec0ff */
[----:B------:R-:W-:Y:S01]  /*2660*/  IMAD.IADD R53, R53, 0x1, R11 ;  /* 0x0000000135357824 */ /* 0x000fe200078e020b */
[----:B------:R-:W-:Y:S01]  /*2670*/  SHF.R.S32.HI R4, RZ, 0x1f, R7 ;  /* 0x0000001fff047819 */ /* 0x000fe20000011407 */
[----:B------:R-:W-:Y:S01]  /*2680*/  IMAD.IADD R51, R11, 0x1, R51 ;  /* 0x000000010b337824 */ /* 0x000fe200078e0233 */
[-C--:B------:R-:W-:Y:S01]  /*2690*/  LEA.HI R90, R0, R5.reuse, RZ, 0x4 ;  /* 0x00000005005a7211 */ /* 0x080fe200078f20ff */
[----:B-----5:R-:W-:Y:S01]  /*26a0*/  IMAD.WIDE.U32 R58, R24, R80, R58 ;  /* 0x00000050183a7225 */ /* 0x020fe200078e003a */
[----:B------:R-:W-:-:S02]  /*26b0*/  LEA.HI R0, R0, R5, RZ, 0x6 ;  /* 0x0000000500007211 */ /* 0x000fc400078f30ff */
[-C--:B------:R-:W-:Y:S01]  /*26c0*/  LEA.HI R89, R4, R7.reuse, RZ, 0x4 ;  /* 0x0000000704597211 */ /* 0x080fe200078f20ff */
[----:B------:R-:W-:Y:S01]  /*26d0*/  IMAD.WIDE.U32 R56, R24, R80, R56 ;  /* 0x0000005018387225 */ /* 0x000fe200078e0038 */
[----:B------:R-:W-:Y:S02]  /*26e0*/  LEA.HI R7, R4, R7, RZ, 0x6 ;  /* 0x0000000704077211 */ /* 0x000fe400078f30ff */
[----:B------:R-:W-:Y:S01]  /*26f0*/  SHF.R.S32.HI R6, RZ, 0x1f, R9 ;  /* 0x0000001fff067819 */ /* 0x000fe20000011409 */
[----:B------:R-:W-:Y:S01]  /*2700*/  IMAD.SHL.U32 R4, R0, 0x80, RZ ;  /* 0x0000008000047824 */ /* 0x000fe200078e00ff */
[----:B------:R-:W-:Y:S01]  /*2710*/  LOP3.LUT R0, R180, 0x30, R90, 0xf8, !PT ;  /* 0x00000030b4007812 */ /* 0x000fe200078ef85a */
[-C--:B------:R-:W-:Y:S01]  /*2720*/  IMAD.WIDE.U32 R52, R24, R78.reuse, R52 ;  /* 0x0000004e18347225 */ /* 0x080fe200078e0034 */
[----:B------:R-:W-:Y:S02]  /*2730*/  SHF.R.S32.HI R11, RZ, 0x1f, R24 ;  /* 0x0000001fff0b7819 */ /* 0x000fe40000011418 */
[----:B------:R-:W-:Y:S01]  /*2740*/  LOP3.LUT R5, R4, 0xffffe000, RZ, 0xc0, !PT ;  /* 0xffffe00004057812 */ /* 0x000fe200078ec0ff */
[----:B------:R-:W-:Y:S01]  /*2750*/  IMAD.WIDE.U32 R50, R24, R78, R50 ;  /* 0x0000004e18327225 */ /* 0x000fe200078e0032 */
[----:B------:R-:W-:-:S02]  /*2760*/  LOP3.LUT R0, R0, R181, RZ, 0x3c, !PT ;  /* 0x000000b500007212 */ /* 0x000fc400078e3cff */
[----:B------:R-:W-:Y:S01]  /*2770*/  LEA.HI R87, R6, R9, RZ, 0x4 ;  /* 0x0000000906577211 */ /* 0x000fe200078f20ff */
[----:B------:R-:W-:Y:S01]  /*2780*/  IMAD.X R55, R212, 0x1, R15, P1 ;  /* 0x00000001d4377824 */ /* 0x000fe200008e060f */
[----:B------:R-:W-:Y:S01]  /*2790*/  IADD3 R86, R0, R5, R182 ;  /* 0x0000000500567210 */ /* 0x000fe20007ffe0b6 */
[C---:B------:R-:W-:Y:S01]  /*27a0*/  IMAD R0, R11.reuse, R80, RZ ;  /* 0x000000500b007224 */ /* 0x040fe200078e02ff */
[----:B------:R-:W-:Y:S01]  /*27b0*/  LEA.HI R6, R6, R9, RZ, 0x6 ;  /* 0x0000000906067211 */ /* 0x000fe200078f30ff */
[----:B------:R-:W-:Y:S01]  /*27c0*/  IMAD R11, R11, R78, RZ ;  /* 0x0000004e0b0b7224 */ /* 0x000fe200078e02ff */
[----:B------:R-:W-:Y:S01]  /*27d0*/  SHF.L.U32 R7, R7, 0x7, RZ ;  /* 0x0000000707077819 */ /* 0x000fe200000006ff */
[----:B------:R-:W-:Y:S01]  /*27e0*/  IMAD R5, R24, R81, R0 ;  /* 0x0000005118057224 */ /* 0x000fe200078e0200 */
[----:B------:R-:W-:Y:S01]  /*27f0*/  SEL R0, RZ, 0x20, P0 ;  /* 0x00000020ff007807 */ /* 0x000fe20000000000 */
[----:B------:R-:W-:Y:S01]  /*2800*/  IMAD.SHL.U32 R9, R6, 0x80, RZ ;  /* 0x0000008006097824 */ /* 0x000fe200078e00ff */
[----:B------:R-:W-:Y:S01]  /*2810*/  LOP3.LUT R6, R180, 0x30, R89, 0xf8, !PT ;  /* 0x00000030b4067812 */ /* 0x000fe200078ef859 */
[----:B------:R-:W-:Y:S01]  /*2820*/  IMAD R11, R24, R79, R11 ;  /* 0x0000004f180b7224 */ /* 0x000fe200078e020b */
[----:B------:R-:W-:Y:S01]  /*2830*/  LOP3.LUT R8, R180, 0x30, R87, 0xf8, !PT ;  /* 0x00000030b4087812 */ /* 0x000fe200078ef857 */
[----:B------:R-:W-:Y:S01]  /*2840*/  IMAD.IADD R75, R59, 0x1, R5 ;  /* 0x000000013b4b7824 */ /* 0x000fe200078e0205 */
[----:B------:R-:W-:Y:S01]  /*2850*/  LOP3.LUT R0, R3, R0, RZ, 0xfc, !PT ;  /* 0x0000000003007212 */ /* 0x000fe200078efcff */
[----:B------:R-:W-:Y:S01]  /*2860*/  IMAD.IADD R74, R5, 0x1, R57 ;  /* 0x00000001054a7824 */ /* 0x000fe200078e0239 */
[----:B------:R-:W-:Y:S01]  /*2870*/  LOP3.LUT R7, R7, 0xffffe000, RZ, 0xc0, !PT ;  /* 0xffffe00007077812 */ /* 0x000fe200078ec0ff */
[----:B------:R-:W-:Y:S01]  /*2880*/  IMAD.IADD R73, R53, 0x1, R11 ;  /* 0x0000000135497824 */ /* 0x000fe200078e020b */
[-C--:B------:R-:W-:Y:S01]  /*2890*/  LOP3.LUT R6, R6, R181.reuse, RZ, 0x3c, !PT ;  /* 0x000000b506067212 */ /* 0x080fe200078e3cff */
[----:B------:R-:W-:Y:S01]  /*28a0*/  IMAD.IADD R72, R11, 0x1, R51 ;  /* 0x000000010b487824 */ /* 0x000fe200078e0233 */
[----:B------:R-:W-:Y:S01]  /*28b0*/  LOP3.LUT R9, R9, 0xffffe000, RZ, 0xc0, !PT ;  /* 0xffffe00009097812 */ /* 0x000fe200078ec0ff */
[----:B------:R-:W-:Y:S01]  /*28c0*/  IMAD.IADD R65, R61, 0x1, R65 ;  /* 0x000000013d417824 */ /* 0x000fe200078e0241 */
[----:B------:R-:W-:-:S02]  /*28d0*/  LOP3.LUT R8, R8, R181, RZ, 0x3c, !PT ;  /* 0x000000b508087212 */ /* 0x000fc400078e3cff */
[----:B------:R-:W-:Y:S02]  /*28e0*/  LOP3.LUT R71, R90, 0xfffffff0, RZ, 0xc0, !PT ;  /* 0xfffffff05a477812 */ /* 0x000fe400078ec0ff */
[----:B------:R-:W-:Y:S02]  /*28f0*/  LOP3.LUT R70, R89, 0xfffffff0, RZ, 0xc0, !PT ;  /* 0xfffffff059467812 */ /* 0x000fe400078ec0ff */
[----:B------:R-:W-:Y:S02]  /*2900*/  LOP3.LUT R69, R87, 0xfffffff0, RZ, 0xc0, !PT ;  /* 0xfffffff057457812 */ /* 0x000fe400078ec0ff */
[C---:B------:R-:W-:Y:S01]  /*2910*/  SHF.L.U64.HI R83, R82.reuse, 0x7, R83 ;  /* 0x0000000752537819 */ /* 0x040fe20000010253 */
[----:B------:R-:W-:Y:S01]  /*2920*/  IMAD.SHL.U32 R82, R82, 0x80, RZ ;  /* 0x0000008052527824 */ /* 0x000fe200078e00ff */
[C---:B------:R-:W-:Y:S01]  /*2930*/  SHF.L.U64.HI R81, R80.reuse, 0x7, R81 ;  /* 0x0000000750517819 */ /* 0x040fe20000010251 */
[----:B------:R-:W-:Y:S01]  /*2940*/  IMAD.SHL.U32 R80, R80, 0x80, RZ ;  /* 0x0000008050507824 */ /* 0x000fe200078e00ff */
[C---:B------:R-:W-:Y:S01]  /*2950*/  SHF.L.U64.HI R79, R78.reuse, 0x7, R79 ;  /* 0x000000074e4f7819 */ /* 0x040fe2000001024f */
[----:B------:R-:W-:Y:S01]  /*2960*/  IMAD.SHL.U32 R78, R78, 0x80, RZ ;  /* 0x000000804e4e7824 */ /* 0x000fe200078e00ff */
[----:B------:R-:W-:-:S02]  /*2970*/  LOP3.LUT R49, R0, 0x2, RZ, 0xc0, !PT ;  /* 0x0000000200317812 */ /* 0x000fc400078ec0ff */
[C---:B------:R-:W-:Y:S02]  /*2980*/  LOP3.LUT R21, R0.reuse, 0x4, RZ, 0xc0, !PT ;  /* 0x0000000400157812 */ /* 0x040fe400078ec0ff */
[C---:B------:R-:W-:Y:S02]  /*2990*/  LOP3.LUT R20, R0.reuse, 0x8, RZ, 0xc0, !PT ;  /* 0x0000000800147812 */ /* 0x040fe400078ec0ff */
[----:B------:R-:W-:Y:S02]  /*29a0*/  LOP3.LUT R3, R0, 0x10, RZ, 0xc0, !PT ;  /* 0x0000001000037812 */ /* 0x000fe400078ec0ff */
[--C-:B------:R-:W-:Y:S02]  /*29b0*/  IADD3 R85, R6, R7, R182.reuse ;  /* 0x0000000706557210 */ /* 0x100fe40007ffe0b6 */
[----:B------:R-:W-:Y:S02]  /*29c0*/  IADD3 R84, R8, R9, R182 ;  /* 0x0000000908547210 */ /* 0x000fe40007ffe0b6 */
[----:B------:R-:W-:-:S02]  /*29d0*/  SHF.R.S32.HI R68, RZ, 0x1f, R71 ;  /* 0x0000001fff447819 */ /* 0x000fc40000011447 */
[----:B------:R-:W-:Y:S02]  /*29e0*/  SHF.R.S32.HI R67, RZ, 0x1f, R70 ;  /* 0x0000001fff437819 */ /* 0x000fe40000011446 */
[----:B------:R-:W-:Y:S02]  /*29f0*/  SHF.R.S32.HI R66, RZ, 0x1f, R69 ;  /* 0x0000001fff427819 */ /* 0x000fe40000011445 */
[----:B------:R-:W-:-:S07]  /*2a00*/  LOP3.LUT R0, R0, 0x20, RZ, 0xc0, !PT ;  /* 0x0000002000007812 */ /* 0x000fce00078ec0ff */
.L_x_1501:
[----:B0-----:R-:W0:Y:S01]  /*2a10*/  LDC.64 R94, c[0x0][0x2e8] ;  /* 0x0000ba00ff5e7b82 */ /* 0x001e220000000a00 */
[----:B------:R-:W-:Y:S01]  /*2a20*/  VIADD R25, R25, 0xffffffff ;  /* 0xffffffff19197836 */ /* 0x000fe20000000000 */
[----:B------:R-:W-:Y:S05]  /*2a30*/  YIELD ;  /* 0x0000000000007946 */ /* 0x000fea0003800000 */
[----:B-1----:R-:W-:Y:S01]  /*2a40*/  SHF.R.S32.HI R4, RZ, 0x1f, R25 ;  /* 0x0000001fff047819 */ /* 0x002fe20000011419 */
[----:B------:R-:W1:Y:S01]  /*2a50*/  LDC R111, c[0x0][0x3f4] ;  /* 0x0000fd00ff6f7b82 */ /* 0x000e620000000800 */
[-C--:B------:R-:W-:Y:S01]  /*2a60*/  IMAD R5, R83, R25.reuse, RZ ;  /* 0x0000001953057224 */ /* 0x080fe200078e02ff */
[----:B------:R-:W-:Y:S01]  /*2a70*/  BSSY B0, `(.L_x_1446) ;  /* 0x0000661000007945 */ /* 0x000fe20003800000 */
[----:B------:R-:W-:Y:S01]  /*2a80*/  IMAD.WIDE.U32 R44, R82, R25, RZ ;  /* 0x00000019522c7225 */ /* 0x000fe200078e00ff */
[----:B------:R-:W-:-:S03]  /*2a90*/  ISETP.GT.AND P0, PT, R25, R26, PT ;  /* 0x0000001a1900720c */ /* 0x000fc60003f04270 */
[----:B------:R-:W-:Y:S02]  /*2aa0*/  IMAD R5, R4, R82, R5 ;  /* 0x0000005204057224 */ /* 0x000fe400078e0205 */
[----:B------:R-:W-:Y:S02]  /*2ab0*/  IMAD R97, R17, 0x6000, R191 ;  /* 0x0000600011617824 */ /* 0x000fe400078e02bf */
[----:B------:R-:W-:Y:S02]  /*2ac0*/  IMAD.IADD R46, R45, 0x1, R5 ;  /* 0x000000012d2e7824 */ /* 0x000fe400078e0205 */
[----:B------:R-:W-:Y:S02]  /*2ad0*/  IMAD R5, R17, 0x6000, R192 ;  /* 0x0000600011057824 */ /* 0x000fe400078e02c0 */
[----:B------:R-:W-:Y:S01]  /*2ae0*/  IMAD.IADD R97, R16, 0x1, R97 ;  /* 0x0000000110617824 */ /* 0x000fe200078e0261 */
[----:B0-----:R-:W-:Y:S01]  /*2af0*/  IADD3 R8, P1, P2, R44, R94, R99 ;  /* 0x0000005e2c087210 */ /* 0x001fe20007a3e063 */
[----:B------:R-:W-:-:S03]  /*2b00*/  IMAD.IADD R96, R16, 0x1, R5 ;  /* 0x0000000110607824 */ /* 0x000fc600078e0205 */
[----:B------:R-:W-:Y:S02]  /*2b10*/  IADD3.X R9, R46, R95, R93, P1, P2 ;  /* 0x0000005f2e097210 */ /* 0x000fe40000fe445d */
[----:B-1----:R-:W-:-:S13]  /*2b20*/  ISETP.GE.AND P1, PT, R111, 0x1, PT ;  /* 0x000000016f00780c */ /* 0x002fda0003f26270 */
[----:B------:R-:W-:Y:S05]  /*2b30*/  @!P1 BRA `(.L_x_1447) ;  /* 0x0000006000d09947 */ /* 0x000fea0003800000 */
[----:B------:R-:W-:Y:S01]  /*2b40*/  ULDC.U8 UR4, c[0x0][0x410] ;  /* 0x0001040000047ab9 */ /* 0x000fe20000000000 */
[-C--:B------:R-:W-:Y:S01]  /*2b50*/  IMAD R5, R79, R25.reuse, RZ ;  /* 0x000000194f057224 */ /* 0x080fe200078e02ff */
[----:B------:R-:W-:Y:S01]  /*2b60*/  ISETP.NE.AND P1, PT, RZ, UR4, PT ;  /* 0x00000004ff007c0c */ /* 0x000fe2000bf25270 */
[-C--:B------:R-:W-:Y:S02]  /*2b70*/  IMAD R7, R81, R25.reuse, RZ ;  /* 0x0000001951077224 */ /* 0x080fe400078e02ff */
[----:B------:R-:W-:Y:S02]  /*2b80*/  IMAD R109, R25, -0x80, R2 ;  /* 0xffffff80196d7824 */ /* 0x000fe400078e0202 */
[C---:B------:R-:W-:Y:S02]  /*2b90*/  IMAD R5, R4.reuse, R78, R5 ;  /* 0x0000004e04057224 */ /* 0x040fe400078e0205 */
[----:B------:R-:W-:Y:S01]  /*2ba0*/  IMAD R7, R4, R80, R7 ;  /* 0x0000005004077224 */ /* 0x000fe200078e0207 */
[----:B------:R-:W-:Y:S01]  /*2bb0*/  VIMNMX R109, R109, 0x80, PT ;  /* 0x000000806d6d7848 */ /* 0x000fe20003fe0100 */
[----:B------:R-:W-:-:S04]  /*2bc0*/  IMAD.WIDE.U32 R42, R78, R25, RZ ;  /* 0x000000194e2a7225 */ /* 0x000fc800078e00ff */
[----:B------:R-:W-:-:S04]  /*2bd0*/  IMAD.WIDE.U32 R40, R80, R25, RZ ;  /* 0x0000001950287225 */ /* 0x000fc800078e00ff */
[----:B------:R-:W-:Y:S02]  /*2be0*/  IMAD.IADD R104, R43, 0x1, R5 ;  /* 0x000000012b687824 */ /* 0x000fe400078e0205 */
        /* <DEDUP_REMOVED lines=23> */
[----:B------:R-:W-:-:S04]  /*2d60*/  IADD3 R40, P1, P3, R56, UR4, R40 ;  /* 0x0000000438287c10 */ /* 0x000fc8000fb3e028 */
        /* <DEDUP_REMOVED lines=29> */
.L_x_1450:
[----:B------:R-:W-:Y:S05]  /*2f40*/  BSYNC B1 ;  /* 0x0000000000017941 */ /* 0x000fea0003800000 */
.L_x_1449:
[----:B------:R-:W-:Y:S01]  /*2f50*/  UISETP.NE.AND UP0, UPT, UR41, 0x3, UPT ;  /* 0x000000032900788c */ /* 0x000fe2000bf05270 */
[----:B0----5:R-:W-:Y:S01]  /*2f60*/  IMAD.MOV.U32 R40, RZ, RZ, R10 ;  /* 0x000000ffff287224 */ /* 0x021fe200078e000a */
[----:B------:R-:W-:Y:S01]  /*2f70*/  MOV R42, R14 ;  /* 0x0000000e002a7202 */ /* 0x000fe20000000f00 */
[----:B------:R-:W-:Y:S02]  /*2f80*/  IMAD.MOV.U32 R104, RZ, RZ, R30 ;  /* 0x000000ffff687224 */ /* 0x000fe400078e001e */
[----:B------:R-:W-:Y:S01]  /*2f90*/  IMAD.MOV.U32 R106, RZ, RZ, R34 ;  /* 0x000000ffff6a7224 */ /* 0x000fe200078e0022 */
[----:B------:R-:W-:Y:S01]  /*2fa0*/  PLOP3.LUT P1, PT, PT, PT, UP0, 0x80, 0x0 ;  /* 0x000000000000781c */ /* 0x000fe20003f2f008 */
[----:B------:R-:W-:Y:S02]  /*2fb0*/  IMAD.MOV.U32 R112, RZ, RZ, R38 ;  /* 0x000000ffff707224 */ /* 0x000fe400078e0026 */
[----:B------:R-:W-:Y:S02]  /*2fc0*/  IMAD.MOV.U32 R121, RZ, RZ, R46 ;  /* 0x000000ffff797224 */ /* 0x000fe400078e002e */
[----:B------:R-:W-:-:S02]  /*2fd0*/  IMAD.MOV.U32 R41, RZ, RZ, R12 ;  /* 0x000000ffff297224 */ /* 0x000fc400078e000c */
[----:B------:R-:W-:Y:S02]  /*2fe0*/  IMAD.MOV.U32 R43, RZ, RZ, R28 ;  /* 0x000000ffff2b7224 */ /* 0x000fe400078e001c */
[----:B------:R-:W-:Y:S02]  /*2ff0*/  IMAD.MOV.U32 R105, RZ, RZ, R32 ;  /* 0x000000ffff697224 */ /* 0x000fe400078e0020 */
[----:B------:R-:W-:Y:S02]  /*3000*/  IMAD.MOV.U32 R107, RZ, RZ, R36 ;  /* 0x000000ffff6b7224 */ /* 0x000fe400078e0024 */
[----:B------:R-:W-:Y:S02]  /*3010*/  IMAD.MOV.U32 R113, RZ, RZ, R44 ;  /* 0x000000ffff717224 */ /* 0x000fe400078e002c */
[----:B------:R-:W-:Y:S01]  /*3020*/  IMAD.MOV.U32 R123, RZ, RZ, R94 ;  /* 0x000000ffff7b7224 */ /* 0x000fe200078e005e */
[----:B------:R-:W-:Y:S06]  /*3030*/  @!P1 BRA `(.L_x_1451) ;  /* 0x0000000000049947 */ /* 0x000fec0003800000 */
[----:B------:R-:W-:Y:S01]  /*3040*/  BPT.TRAP 0x1 ;  /* 0x000000040000795c */ /* 0x000fe20000300000 */
.L_x_1451:
[----:B------:R-:W-:Y:S01]  /*3050*/  IMAD R108, R17, 0x8, R16 ;  /* 0x00000008116c7824 */ /* 0x000fe200078e0210 */
[----:B------:R-:W-:Y:S01]  /*3060*/  SHF.L.U32 R110, R174, 0x1f, RZ ;  /* 0x0000001fae6e7819 */ /* 0x000fe200000006ff */
[----:B------:R-:W-:Y:S03]  /*3070*/  BSSY B1, `(.L_x_1452) ;  /* 0x0000003000017945 */ /* 0x000fe60003800000 */
[----:B------:R-:W0:Y:S02]  /*3080*/  SYNCS.PHASECHK.TRANS64.TRYWAIT P3, [R108+URZ+0x22890], R110 ;  /* 0x0228906e6c0075a7 */ /* 0x000e24000806017f */
[----:B0-----:R-:W-:Y:S05]  /*3090*/  @!P3 BRA `(.L_x_1453) ;  /* 0x000002580094b947 */ /* 0x001fea0003800000 */
.L_x_1799:
[----:B------:R-:W-:Y:S05]  /*30a0*/  BSYNC B1 ;  /* 0x0000000000017941 */ /* 0x000fea0003800000 */
.L_x_1452:
[----:B------:R-:W-:Y:S05]  /*30b0*/  @P2 BRA `(.L_x_1454) ;  /* 0x0000005c00f02947 */ /* 0x000fea0003800000 */
[----:B------:R-:W-:Y:S01]  /*30c0*/  ISETP.NE.AND P2, PT, R64, RZ, PT ;  /* 0x000000ff4000720c */ /* 0x000fe20003f45270 */
[----:B------:R-:W-:-:S12]  /*30d0*/  BSSY B1, `(.L_x_1455) ;  /* 0x000006f000017945 */ /* 0x000fd80003800000 */
[----:B------:R-:W-:Y:S05]  /*30e0*/  @!P2 BRA `(.L_x_1456) ;  /* 0x0000000400b4a947 */ /* 0x000fea0003800000 */
[----:B------:R1:W2:Y:S01]  /*30f0*/  LDS.128 R4, [R97+0x16400] ;  /* 0x0164000061047984 */ /* 0x0002a20000000c00 */
[----:B------:R-:W-:Y:S01]  /*3100*/  ISETP.GE.AND P2, PT, R172, R111, PT ;  /* 0x0000006fac00720c */ /* 0x000fe20003f46270 */
[----:B------:R-:W-:-:S12]  /*3110*/  BSSY B2, `(.L_x_1457) ;  /* 0x0000069000027945 */ /* 0x000fd80003800000 */
[----:B-1----:R-:W-:Y:S05]  /*3120*/  @P2 BRA `(.L_x_1458) ;  /* 0x00000004009c2947 */ /* 0x002fea0003800000 */
[----:B------:R-:W-:Y:S02]  /*3130*/  SHF.R.U32.HI R46, RZ, 0x8, R95 ;  /* 0x00000008ff2e7819 */ /* 0x000fe4000001165f */
[----:B------:R-:W-:Y:S02]  /*3140*/  SHF.R.U32.HI R116, RZ, 0x8, R47 ;  /* 0x00000008ff747819 */ /* 0x000fe4000001162f */
[----:B------:R-:W-:Y:S02]  /*3150*/  SHF.R.U32.HI R115, RZ, 0x10, R95 ;  /* 0x00000010ff737819 */ /* 0x000fe4000001165f */
[----:B------:R-:W-:Y:S01]  /*3160*/  LOP3.LUT R114, R95, 0xff0000ff, RZ, 0xc0, !PT ;  /* 0xff0000ff5f727812 */ /* 0x000fe200078ec0ff */
[----:B------:R-:W-:Y:S01]  /*3170*/  IMAD.SHL.U32 R95, R46, 0x100, RZ ;  /* 0x000001002e5f7824 */ /* 0x000fe200078e00ff */
[----:B------:R-:W-:Y:S01]  /*3180*/  SHF.R.U32.HI R117, RZ, 0x10, R47 ;  /* 0x00000010ff757819 */ /* 0x000fe2000001162f */
[----:B--2---:R-:W-:Y:S01]  /*3190*/  IMAD.MOV.U32 R46, RZ, RZ, R4 ;  /* 0x000000ffff2e7224 */ /* 0x004fe200078e0004 */
[----:B------:R-:W-:Y:S01]  /*31a0*/  LOP3.LUT R94, R47, 0xff0000ff, RZ, 0xc0, !PT ;  /* 0xff0000ff2f5e7812 */ /* 0x000fe200078ec0ff */
[----:B------:R-:W-:Y:S01]  /*31b0*/  IMAD.SHL.U32 R47, R116, 0x100, RZ ;  /* 0x00000100742f7824 */ /* 0x000fe200078e00ff */
[----:B------:R-:W-:Y:S01]  /*31c0*/  LOP3.LUT R116, R114, 0xff00, R95, 0xf8, !PT ;  /* 0x0000ff0072747812 */ /* 0x000fe200078ef85f */
[----:B------:R-:W-:Y:S01]  /*31d0*/  IMAD.U32 R95, R115, 0x10000, RZ ;  /* 0x00010000735f7824 */ /* 0x000fe200078e00ff */
[----:B------:R-:W-:-:S02]  /*31e0*/  F2FP.F16.E4M3.UNPACK_B R4, R5 ;  /* 0x00000005ff04723e */ /* 0x000fc400020006ff */
[----:B------:R-:W-:Y:S01]  /*31f0*/  LOP3.LUT R94, R94, 0xff00, R47, 0xf8, !PT ;  /* 0x0000ff005e5e7812 */ /* 0x000fe200078ef82f */
[----:B------:R-:W-:Y:S01]  /*3200*/  IMAD.U32 R47, R117, 0x10000, RZ ;  /* 0x00010000752f7824 */ /* 0x000fe200078e00ff */
[----:B------:R-:W-:Y:S02]  /*3210*/  F2FP.F16.E4M3.UNPACK_B R114, R123.H1 ;  /* 0x0000007bff72723e */ /* 0x000fe400030006ff */
[----:B------:R-:W-:Y:S02]  /*3220*/  F2FP.F16.E4M3.UNPACK_B R5, R5.H1 ;  /* 0x00000005ff05723e */ /* 0x000fe400030006ff */
[----:B------:R-:W-:Y:S01]  /*3230*/  LOP3.LUT R118, R116, 0xff0000, R95, 0xf8, !PT ;  /* 0x00ff000074767812 */ /* 0x000fe200078ef85f */
[--C-:B------:R-:W-:Y:S01]  /*3240*/  HADD2.F32 R117, -RZ, R114.reuse.H1_H1 ;  /* 0x30000072ff757230 */ /* 0x100fe20000004100 */
[----:B------:R-:W-:Y:S01]  /*3250*/  F2FP.F16.E4M3.UNPACK_B R95, R121.H1 ;  /* 0x00000079ff5f723e */ /* 0x000fe200030006ff */
[----:B------:R-:W-:Y:S01]  /*3260*/  HADD2.F32 R116, -RZ, R114.H0_H0 ;  /* 0x20000072ff747230 */ /* 0x000fe20000004100 */
[----:B------:R-:W-:Y:S01]  /*3270*/  LOP3.LUT R115, R94, 0xff0000, R47, 0xf8, !PT ;  /* 0x00ff00005e737812 */ /* 0x000fe200078ef82f */
[----:B------:R-:W-:-:S02]  /*3280*/  HADD2.F32 R94, -RZ, R5.H1_H1 ;  /* 0x30000005ff5e7230 */ /* 0x000fc40000004100 */
[--C-:B------:R-:W-:Y:S02]  /*3290*/  HADD2.F32 R47, -RZ, R4.reuse.H1_H1 ;  /* 0x30000004ff2f7230 */ /* 0x100fe40000004100 */
[----:B------:R-:W-:Y:S02]  /*32a0*/  HADD2.F32 R114, -RZ, R95.H0_H0 ;  /* 0x2000005fff727230 */ /* 0x000fe40000004100 */
[----:B------:R-:W-:Y:S01]  /*32b0*/  FMUL.FTZ R122, R94, R117 ;  /* 0x000000755e7a7220 */ /* 0x000fe20000410000 */
[----:B------:R-:W-:Y:S02]  /*32c0*/  HADD2.F32 R4, -RZ, R4.H0_H0 ;  /* 0x20000004ff047230 */ /* 0x000fe40000004100 */
[----:B------:R-:W-:Y:S01]  /*32d0*/  FMUL.FTZ R119, R47, R116 ;  /* 0x000000742f777220 */ /* 0x000fe20000410000 */
[----:B------:R-:W-:Y:S02]  /*32e0*/  HADD2.F32 R5, -RZ, R5.H0_H0 ;  /* 0x20000005ff057230 */ /* 0x000fe40000004100 */
[----:B------:R-:W-:-:S02]  /*32f0*/  HADD2.F32 R95, -RZ, R95.H1_H1 ;  /* 0x3000005fff5f7230 */ /* 0x000fc40000004100 */
[C---:B------:R-:W-:Y:S01]  /*3300*/  FMUL.FTZ R120, R4.reuse, R116 ;  /* 0x0000007404787220 */ /* 0x040fe20000410000 */
[----:B------:R-:W-:Y:S01]  /*3310*/  F2FP.F16.E4M3.UNPACK_B R116, R123 ;  /* 0x0000007bff74723e */ /* 0x000fe200020006ff */
[C---:B------:R-:W-:Y:S01]  /*3320*/  FMUL.FTZ R117, R5.reuse, R117 ;  /* 0x0000007505757220 */ /* 0x040fe20000410000 */
[----:B------:R-:W-:Y:S01]  /*3330*/  FFMA.FTZ R4, R4, R114, -R119 ;  /* 0x0000007204047223 */ /* 0x000fe20000010877 */
[-C--:B------:R-:W-:Y:S01]  /*3340*/  FFMA.FTZ R124, R5, R95.reuse, -R122 ;  /* 0x0000005f057c7223 */ /* 0x080fe2000001087a */
[-C--:B------:R-:W-:Y:S01]  /*3350*/  F2FP.F16.E4M3.UNPACK_B R5, R46.reuse.H1 ;  /* 0x0000002eff05723e */ /* 0x080fe200030006ff */
[----:B------:R-:W-:Y:S01]  /*3360*/  FFMA.FTZ R125, R94, R95, R117 ;  /* 0x0000005f5e7d7223 */ /* 0x000fe20000010075 */
[----:B------:R-:W-:Y:S01]  /*3370*/  F2FP.F16.E4M3.UNPACK_B R46, R46 ;  /* 0x0000002eff2e723e */ /* 0x000fe200020006ff */
[----:B------:R-:W-:Y:S01]  /*3380*/  FFMA.FTZ R123, R47, R114, R120 ;  /* 0x000000722f7b7223 */ /* 0x000fe20000010078 */
[----:B------:R-:W-:Y:S01]  /*3390*/  F2FP.F16.E4M3.UNPACK_B R95, R121 ;  /* 0x00000079ff5f723e */ /* 0x000fe200020006ff */
[----:B------:R-:W-:Y:S01]  /*33a0*/  HADD2.F32 R117, -RZ, R116.H1_H1 ;  /* 0x30000074ff757230 */ /* 0x000fe20000004100 */
[----:B------:R-:W-:Y:S01]  /*33b0*/  F2FP.SATFINITE.E4M3.F32.PACK_AB_MERGE_C R127, R125, R124, RZ ;  /* 0x0000007c7d7f723e */ /* 0x000fe200048070ff */
[----:B------:R-:W-:-:S02]  /*33c0*/  HADD2.F32 R47, -RZ, R5.H0_H0 ;  /* 0x20000005ff2f7230 */ /* 0x000fc40000004100 */
[----:B------:R-:W-:Y:S02]  /*33d0*/  HADD2.F32 R94, -RZ, R5.H1_H1 ;  /* 0x30000005ff5e7230 */ /* 0x000fe40000004100 */
[----:B------:R-:W-:Y:S02]  /*33e0*/  HADD2.F32 R116, -RZ, R116.H0_H0 ;  /* 0x20000074ff747230 */ /* 0x000fe40000004100 */
[-C--:B------:R-:W-:Y:S01]  /*33f0*/  FMUL.FTZ R119, R47, R117.reuse ;  /* 0x000000752f777220 */ /* 0x080fe20000410000 */
[--C-:B------:R-:W-:Y:S02]  /*3400*/  HADD2.F32 R5, -RZ, R46.reuse.H0_H0 ;  /* 0x2000002eff057230 */ /* 0x100fe40000004100 */
[----:B------:R-:W-:Y:S01]  /*3410*/  FMUL.FTZ R122, R94, R117 ;  /* 0x000000755e7a7220 */ /* 0x000fe20000410000 */
[----:B------:R-:W-:Y:S02]  /*3420*/  HADD2.F32 R114, -RZ, R95.H1_H1 ;  /* 0x3000005fff727230 */ /* 0x000fe40000004100 */
[----:B------:R-:W-:-:S02]  /*3430*/  HADD2.F32 R46, -RZ, R46.H1_H1 ;  /* 0x3000002eff2e7230 */ /* 0x000fc40000004100 */
[----:B------:R-:W-:Y:S01]  /*3440*/  FMUL.FTZ R117, R5, R116 ;  /* 0x0000007405757220 */ /* 0x000fe20000410000 */
[----:B------:R-:W-:Y:S02]  /*3450*/  HADD2.F32 R95, -RZ, R95.H0_H0 ;  /* 0x2000005fff5f7230 */ /* 0x000fe40000004100 */
[-C--:B------:R-:W-:Y:S01]  /*3460*/  FFMA.FTZ R122, R47, R114.reuse, -R122 ;  /* 0x000000722f7a7223 */ /* 0x080fe2000001087a */
[----:B------:R-:W-:Y:S01]  /*3470*/  FFMA.FTZ R119, R94, R114, R119 ;  /* 0x000000725e777223 */ /* 0x000fe20000010077 */
[C---:B------:R-:W-:Y:S01]  /*3480*/  FMUL.FTZ R120, R46.reuse, R116 ;  /* 0x000000742e787220 */ /* 0x040fe20000410000 */
[----:B------:R-:W-:Y:S01]  /*3490*/  F2FP.F16.E4M3.UNPACK_B R116, R118.H1 ;  /* 0x00000076ff74723e */ /* 0x000fe200030006ff */
[----:B------:R-:W-:Y:S01]  /*34a0*/  FFMA.FTZ R121, R46, R95, R117 ;  /* 0x0000005f2e797223 */ /* 0x000fe20000010075 */
[----:B------:R-:W-:Y:S01]  /*34b0*/  F2FP.F16.E4M3.UNPACK_B R46, R7.H1 ;  /* 0x00000007ff2e723e */ /* 0x000fe200030006ff */
[----:B------:R-:W-:Y:S01]  /*34c0*/  FFMA.FTZ R120, R5, R95, -R120 ;  /* 0x0000005f05787223 */ /* 0x000fe20000010878 */
[----:B------:R-:W-:Y:S01]  /*34d0*/  F2FP.SATFINITE.E4M3.F32.PACK_AB_MERGE_C R126, R119, R122, RZ ;  /* 0x0000007a777e723e */ /* 0x000fe200048070ff */
[----:B------:R-:W-:Y:S01]  /*34e0*/  HADD2.F32 R119, -RZ, R116.H1_H1 ;  /* 0x30000074ff777230 */ /* 0x000fe20000004100 */
[-C--:B------:R-:W-:Y:S01]  /*34f0*/  F2FP.F16.E4M3.UNPACK_B R95, R115.reuse.H1 ;  /* 0x00000073ff5f723e */ /* 0x080fe200030006ff */
[--C-:B------:R-:W-:Y:S01]  /*3500*/  HADD2.F32 R94, -RZ, R46.reuse.H1_H1 ;  /* 0x3000002eff5e7230 */ /* 0x100fe20000004100 */
[----:B------:R-:W-:Y:S01]  /*3510*/  F2FP.F16.E4M3.UNPACK_B R5, R6.H1 ;  /* 0x00000006ff05723e */ /* 0x000fe200030006ff */
[----:B------:R-:W-:Y:S01]  /*3520*/  HADD2.F32 R47, -RZ, R46.H0_H0 ;  /* 0x2000002eff2f7230 */ /* 0x000fe20000004100 */
        /* <DEDUP_REMOVED lines=39> */
.L_x_1458:
[----:B------:R-:W-:Y:S05]  /*37a0*/  BSYNC B2 ;  /* 0x0000000000027941 */ /* 0x000fea0003800000 */
.L_x_1457:
[----:B--2---:R1:W-:Y:S02]  /*37b0*/  STG.E.128 desc[UR38][R8.64], R4 ;  /* 0x0000000408007986 */ /* 0x0043e4000c101d26 */
.L_x_1456:
[----:B------:R-:W-:Y:S05]  /*37c0*/  BSYNC B1 ;  /* 0x0000000000017941 */ /* 0x000fea0003800000 */
.L_x_1455:
[----:B------:R-:W-:Y:S01]  /*37d0*/  ISETP.NE.AND P2, PT, R49, RZ, PT ;  /* 0x000000ff3100720c */ /* 0x000fe20003f45270 */
[----:B------:R-:W-:-:S12]  /*37e0*/  BSSY B1, `(.L_x_1459) ;  /* 0x0000071000017945 */ /* 0x000fd80003800000 */
[----:B------:R-:W-:Y:S05]  /*37f0*/  @!P2 BRA `(.L_x_1460) ;  /* 0x0000000400bca947 */ /* 0x000fea0003800000 */
[----:B-1----:R1:W2:Y:S01]  /*3800*/  LDS.128 R4, [R96+0x16400] ;  /* 0x0164000060047984 */ /* 0x0022a20000000c00 */
[----:B------:R-:W-:Y:S01]  /*3810*/  ISETP.GE.AND P2, PT, R185, R111, PT ;  /* 0x0000006fb900720c */ /* 0x000fe20003f46270 */
[----:B------:R-:W-:-:S12]  /*3820*/  BSSY B2, `(.L_x_1461) ;  /* 0x000006b000027945 */ /* 0x000fd80003800000 */
[----:B-1----:R-:W-:Y:S05]  /*3830*/  @P2 BRA `(.L_x_1462) ;  /* 0x0000000400a42947 */ /* 0x002fea0003800000 */
[----:B------:R-:W-:Y:S01]  /*3840*/  SHF.R.U32.HI R114, RZ, 0x8, R39 ;  /* 0x00000008ff727819 */ /* 0x000fe20000011627 */
[----:B--2---:R-:W-:Y:S01]  /*3850*/  IMAD.MOV.U32 R44, RZ, RZ, R7 ;  /* 0x000000ffff2c7224 */ /* 0x004fe200078e0007 */
[--C-:B------:R-:W-:Y:S02]  /*3860*/  SHF.R.U32.HI R47, RZ, 0x8, R45.reuse ;  /* 0x00000008ff2f7819 */ /* 0x100fe4000001162d */
[----:B------:R-:W-:Y:S01]  /*3870*/  SHF.R.U32.HI R94, RZ, 0x10, R45 ;  /* 0x00000010ff5e7819 */ /* 0x000fe2000001162d */
[----:B------:R-:W-:Y:S01]  /*3880*/  IMAD.SHL.U32 R7, R114, 0x100, RZ ;  /* 0x0000010072077824 */ /* 0x000fe200078e00ff */
[----:B------:R-:W-:Y:S02]  /*3890*/  LOP3.LUT R38, R39, 0xff0000ff, RZ, 0xc0, !PT ;  /* 0xff0000ff27267812 */ /* 0x000fe400078ec0ff */
[----:B------:R-:W-:Y:S01]  /*38a0*/  SHF.R.U32.HI R95, RZ, 0x10, R39 ;  /* 0x00000010ff5f7819 */ /* 0x000fe20000011627 */
[----:B------:R-:W-:Y:S01]  /*38b0*/  IMAD.U32 R94, R94, 0x10000, RZ ;  /* 0x000100005e5e7824 */ /* 0x000fe200078e00ff */
[----:B------:R-:W-:Y:S01]  /*38c0*/  LOP3.LUT R46, R45, 0xff0000ff, RZ, 0xc0, !PT ;  /* 0xff0000ff2d2e7812 */ /* 0x000fe200078ec0ff */
[----:B------:R-:W-:Y:S01]  /*38d0*/  IMAD.MOV.U32 R39, RZ, RZ, R6 ;  /* 0x000000ffff277224 */ /* 0x000fe200078e0006 */
[----:B------:R-:W-:-:S02]  /*38e0*/  SHF.L.U32 R45, R47, 0x8, RZ ;  /* 0x000000082f2d7819 */ /* 0x000fc400000006ff */
[----:B------:R-:W-:Y:S01]  /*38f0*/  LOP3.LUT R7, R38, 0xff00, R7, 0xf8, !PT ;  /* 0x0000ff0026077812 */ /* 0x000fe200078ef807 */
[----:B------:R-:W-:Y:S01]  /*3900*/  IMAD.U32 R38, R95, 0x10000, RZ ;  /* 0x000100005f267824 */ /* 0x000fe200078e00ff */
[----:B------:R-:W-:Y:S02]  /*3910*/  LOP3.LUT R45, R46, 0xff00, R45, 0xf8, !PT ;  /* 0x0000ff002e2d7812 */ /* 0x000fe400078ef82d */
        /* <DEDUP_REMOVED lines=36> */
[-C--:B------:R-:W-:Y:S01]  /*3b60*/  FMUL.FTZ R45, R5, R113.reuse ;  /* 0x00000071052d7220 */ /* 0x080fe20000410000 */
[----:B------:R-:W-:Y:S02]  /*3b70*/  HADD2.F32 R112, -RZ, R112.H0_H0 ;  /* 0x20000070ff707230 */ /* 0x000fe40000004100 */
[----:B------:R-:W-:Y:S01]  /*3b80*/  FMUL.FTZ R46, R4, R113 ;  /* 0x00000071042e7220 */ /* 0x000fe20000410000 */
[-C--:B------:R-:W-:Y:S01]  /*3b90*/  FFMA.FTZ R95, R6, R38.reuse, -R95 ;  /* 0x00000026065f7223 */ /* 0x080fe2000001085f */
[----:B------:R-:W-:Y:S02]  /*3ba0*/  FFMA.FTZ R94, R7, R38, R94 ;  /* 0x00000026075e7223 */ /* 0x000fe4000001005e */
        /* <DEDUP_REMOVED lines=47> */
[----:B------:R-:W-:Y:S01]  /*3ea0*/  F2FP.SATFINITE.E4M3.F32.PACK_AB_MERGE_C R5, R116, R115, R120 ;  /* 0x000000737405723e */ /* 0x000fe20004807078 */
[----:B------:R-:W-:Y:S01]  /*3eb0*/  IMAD.MOV.U32 R6, RZ, RZ, R94 ;  /* 0x000000ffff067224 */ /* 0x000fe200078e005e */
[----:B------:R-:W-:-:S07]  /*3ec0*/  F2FP.SATFINITE.E4M3.F32.PACK_AB_MERGE_C R4, R112, R113, R119 ;  /* 0x000000717004723e */ /* 0x000fce0004807077 */
.L_x_1462:
[----:B------:R-:W-:Y:S05]  /*3ed0*/  BSYNC B2 ;  /* 0x0000000000027941 */ /* 0x000fea0003800000 */
.L_x_1461:
[----:B--2---:R2:W-:Y:S02]  /*3ee0*/  STG.E.128 desc[UR38][R8.64+0x20], R4 ;  /* 0x0000200408007986 */ /* 0x0045e4000c101d26 */
.L_x_1460:
[----:B------:R-:W-:Y:S05]  /*3ef0*/  BSYNC B1 ;  /* 0x0000000000017941 */ /* 0x000fea0003800000 */
.L_x_1459:
[----:B------:R-:W-:Y:S01]  /*3f00*/  ISETP.NE.AND P2, PT, R21, RZ, PT ;  /* 0x000000ff1500720c */ /* 0x000fe20003f45270 */
[----:B------:R-:W-:-:S12]  /*3f10*/  BSSY B1, `(.L_x_1463) ;  /* 0x0000071000017945 */ /* 0x000fd80003800000 */
[----:B------:R-:W-:Y:S05]  /*3f20*/  @!P2 BRA `(.L_x_1464) ;  /* 0x0000000400bca947 */ /* 0x000fea0003800000 */
[----:B-12---:R1:W2:Y:S01]  /*3f30*/  LDS.128 R4, [R97+0x18400] ;  /* 0x0184000061047984 */ /* 0x0062a20000000c00 */
        /* <DEDUP_REMOVED lines=8> */
[----:B------:R-:W-:Y:S01]  /*3fc0*/  LOP3.LUT R39, R35, 0xff0000ff, RZ, 0xc0, !PT ;  /* 0xff0000ff23277812 */ /* 0x000fe200078ec0ff */
[----:B------:R-:W-:Y:S01]  /*3fd0*/  IMAD.MOV.U32 R35, RZ, RZ, R6 ;  /* 0x000000ffff237224 */ /* 0x000fe200078e0006 */
[----:B------:R-:W-:Y:S01]  /*3fe0*/  SHF.R.U32.HI R45, RZ, 0x10, R37 ;  /* 0x00000010ff2d7819 */ /* 0x000fe20000011625 */
[----:B------:R-:W-:Y:S01]  /*3ff0*/  IMAD.SHL.U32 R6, R44, 0x100, RZ ;  /* 0x000001002c067824 */ /* 0x000fe200078e00ff */
[----:B------:R-:W-:-:S03]  /*4000*/  LOP3.LUT R38, R37, 0xff0000ff, RZ, 0xc0, !PT ;  /* 0xff0000ff25267812 */ /* 0x000fc600078ec0ff */
[----:B------:R-:W-:Y:S01]  /*4010*/  IMAD.U32 R37, R45, 0x10000, RZ ;  /* 0x000100002d257824 */ /* 0x000fe200078e00ff */
        /* <DEDUP_REMOVED lines=94> */
.L_x_1466:
[----:B------:R-:W-:Y:S05]  /*4600*/  BSYNC B2 ;  /* 0x0000000000027941 */ /* 0x000fea0003800000 */
.L_x_1465:
[----:B--2---:R3:W-:Y:S02]  /*4610*/  STG.E.128 desc[UR38][R8.64+0x40], R4 ;  /* 0x0000400408007986 */ /* 0x0047e4000c101d26 */
.L_x_1464:
[----:B------:R-:W-:Y:S05]  /*4620*/  BSYNC B1 ;  /* 0x0000000000017941 */ /* 0x000fea0003800000 */
.L_x_1463:
[----:B------:R-:W-:Y:S01]  /*4630*/  ISETP.NE.AND P2, PT, R20, RZ, PT ;  /* 0x000000ff1400720c */ /* 0x000fe20003f45270 */
[----:B------:R-:W-:-:S12]  /*4640*/  BSSY B1, `(.L_x_1467) ;  /* 0x0000071000017945 */ /* 0x000fd80003800000 */
[----:B------:R-:W-:Y:S05]  /*4650*/  @!P2 BRA `(.L_x_1468) ;  /* 0x0000000400bca947 */ /* 0x000fea0003800000 */
[----:B-123--:R1:W2:Y:S01]  /*4660*/  LDS.128 R4, [R96+0x18400] ;  /* 0x0184000060047984 */ /* 0x00e2a20000000c00 */
[----:B------:R-:W-:Y:S01]  /*4670*/  ISETP.GE.AND P2, PT, R187, R111, PT ;  /* 0x0000006fbb00720c */ /* 0x000fe20003f46270 */
[----:B------:R-:W-:-:S12]  /*4680*/  BSSY B2, `(.L_x_1469) ;  /* 0x000006b000027945 */ /* 0x000fd80003800000 */
[----:B-1----:R-:W-:Y:S05]  /*4690*/  @P2 BRA `(.L_x_1470) ;  /* 0x0000000400a42947 */ /* 0x002fea0003800000 */
[----:B------:R-:W-:Y:S01]  /*46a0*/  SHF.R.U32.HI R38, RZ, 0x8, R31 ;  /* 0x00000008ff267819 */ /* 0x000fe2000001161f */
[----:B--2---:R-:W-:Y:S01]  /*46b0*/  IMAD.MOV.U32 R32, RZ, RZ, R7 ;  /* 0x000000ffff207224 */ /* 0x004fe200078e0007 */
[--C-:B------:R-:W-:Y:S02]  /*46c0*/  SHF.R.U32.HI R35, RZ, 0x8, R33.reuse ;  /* 0x00000008ff237819 */ /* 0x100fe40000011621 */
[----:B------:R-:W-:Y:S01]  /*46d0*/  LOP3.LUT R34, R33, 0xff0000ff, RZ, 0xc0, !PT ;  /* 0xff0000ff21227812 */ /* 0x000fe200078ec0ff */
[----:B------:R-:W-:Y:S01]  /*46e0*/  IMAD.SHL.U32 R7, R38, 0x100, RZ ;  /* 0x0000010026077824 */ /* 0x000fe200078e00ff */
[----:B------:R-:W-:Y:S01]  /*46f0*/  SHF.R.U32.HI R36, RZ, 0x10, R33 ;  /* 0x00000010ff247819 */ /* 0x000fe20000011621 */
[----:B------:R-:W-:Y:S01]  /*4700*/  IMAD.SHL.U32 R33, R35, 0x100, RZ ;  /* 0x0000010023217824 */ /* 0x000fe200078e00ff */
[----:B------:R-:W-:Y:S02]  /*4710*/  LOP3.LUT R30, R31, 0xff0000ff, RZ, 0xc0, !PT ;  /* 0xff0000ff1f1e7812 */ /* 0x000fe400078ec0ff */
[----:B------:R-:W-:Y:S01]  /*4720*/  SHF.R.U32.HI R37, RZ, 0x10, R31 ;  /* 0x00000010ff257819 */ /* 0x000fe2000001161f */
[----:B------:R-:W-:Y:S01]  /*4730*/  IMAD.U32 R36, R36, 0x10000, RZ ;  /* 0x0001000024247824 */ /* 0x000fe200078e00ff */
[----:B------:R-:W-:Y:S01]  /*4740*/  LOP3.LUT R7, R30, 0xff00, R7, 0xf8, !PT ;  /* 0x0000ff001e077812 */ /* 0x000fe200078ef807 */
[----:B------:R-:W-:Y:S01]  /*4750*/  IMAD.MOV.U32 R31, RZ, RZ, R6 ;  /* 0x000000ffff1f7224 */ /* 0x000fe200078e0006 */
[----:B------:R-:W-:Y:S01]  /*4760*/  LOP3.LUT R33, R34, 0xff00, R33, 0xf8, !PT ;  /* 0x0000ff0022217812 */ /* 0x000fe200078ef821 */
[----:B------:R-:W-:Y:S01]  /*4770*/  IMAD.U32 R30, R37, 0x10000, RZ ;  /* 0x00010000251e7824 */ /* 0x000fe200078e00ff */
[----:B------:R-:W-:-:S02]  /*4780*/  F2FP.F16.E4M3.UNPACK_B R34, R105.H1 ;  /* 0x00000069ff22723e */ /* 0x000fc400030006ff */
        /* <DEDUP_REMOVED lines=8> */
[----:B------:R-:W-:Y:S02]  /*4810*/  HADD2.F32 R6, -RZ, R6.H0_H0 ;  /* 0x20000006ff067230 */ /* 0x000fe40000004100 */
[----:B------:R-:W-:Y:S01]  /*4820*/  FMUL.FTZ R39, R7, R36 ;  /* 0x0000002407277220 */ /* 0x000fe20000410000 */
[----:B------:R-:W-:Y:S01]  /*4830*/  HADD2.F32 R34, -RZ, R33.H0_H0 ;  /* 0x20000021ff227230 */ /* 0x000fe20000004100 */
[----:B------:R-:W-:Y:S01]  /*4840*/  F2FP.F16.E4M3.UNPACK_B R105, R105 ;  /* 0x00000069ff69723e */ /* 0x000fe200020006ff */
[----:B------:R-:W-:-:S02]  /*4850*/  HADD2.F32 R30, -RZ, R5.H1_H1 ;  /* 0x30000005ff1e7230 */ /* 0x000fc40000004100 */
        /* <DEDUP_REMOVED lines=77> */
.L_x_1470:
[----:B------:R-:W-:Y:S05]  /*4d30*/  BSYNC B2 ;  /* 0x0000000000027941 */ /* 0x000fea0003800000 */
.L_x_1469:
[----:B--2---:R4:W-:Y:S02]  /*4d40*/  STG.E.128 desc[UR38][R8.64+0x60], R4 ;  /* 0x0000600408007986 */ /* 0x0049e4000c101d26 */
.L_x_1468:
[----:B------:R-:W-:Y:S05]  /*4d50*/  BSYNC B1 ;  /* 0x0000000000017941 */ /* 0x000fea0003800000 */
.L_x_1467:
[----:B------:R-:W-:Y:S01]  /*4d60*/  ISETP.NE.AND P2, PT, R3, RZ, PT ;  /* 0x000000ff0300720c */ /* 0x000fe20003f45270 */
[----:B------:R-:W-:-:S12]  /*4d70*/  BSSY B1, `(.L_x_1471) ;  /* 0x0000071000017945 */ /* 0x000fd80003800000 */
[----:B------:R-:W-:Y:S05]  /*4d80*/  @!P2 BRA `(.L_x_1472) ;  /* 0x0000000400bca947 */ /* 0x000fea0003800000 */
[----:B-1234-:R1:W2:Y:S01]  /*4d90*/  LDS.128 R4, [R97+0x1a400] ;  /* 0x01a4000061047984 */ /* 0x01e2a20000000c00 */
        /* <DEDUP_REMOVED lines=10> */
[----:B------:R-:W-:Y:S02]  /*4e40*/  SHF.R.U32.HI R33, RZ, 0x10, R29 ;  /* 0x00000010ff217819 */ /* 0x000fe4000001161d */
[----:B------:R-:W-:-:S02]  /*4e50*/  LOP3.LUT R30, R29, 0xff0000ff, RZ, 0xc0, !PT ;  /* 0xff0000ff1d1e7812 */ /* 0x000fc400078ec0ff */
[----:B------:R-:W-:Y:S01]  /*4e60*/  SHF.L.U32 R6, R32, 0x8, RZ ;  /* 0x0000000820067819 */ /* 0x000fe200000006ff */
        /* <DEDUP_REMOVED lines=95> */
.L_x_1474:
[----:B------:R-:W-:Y:S05]  /*5460*/  BSYNC B2 ;  /* 0x0000000000027941 */ /* 0x000fea0003800000 */
.L_x_1473:
[----:B--2---:R1:W-:Y:S02]  /*5470*/  STG.E.128 desc[UR38][R8.64+0x80], R4 ;  /* 0x0000800408007986 */ /* 0x0043e4000c101d26 */
.L_x_1472:
[----:B------:R-:W-:Y:S05]  /*5480*/  BSYNC B1 ;  /* 0x0000000000017941 */ /* 0x000fea0003800000 */
.L_x_1471:
[----:B------:R-:W-:-:S13]  /*5490*/  ISETP.NE.AND P2, PT, R0, RZ, PT ;  /* 0x000000ff0000720c */ /* 0x000fda0003f45270 */
        /* <DEDUP_REMOVED lines=110> */
.L_x_1476:
[----:B------:R-:W-:Y:S05]  /*5b80*/  BSYNC B1 ;  /* 0x0000000000017941 */ /* 0x000fea0003800000 */
.L_x_1475:
[----:B--2---:R1:W-:Y:S01]  /*5b90*/  STG.E.128 desc[UR38][R8.64+0xa0], R4 ;  /* 0x0000a00408007986 */ /* 0x0043e2000c101d26 */
[----:B------:R-:W-:Y:S05]  /*5ba0*/  BRA `(.L_x_1454) ;  /* 0x0000003400347947 */ /* 0x000fea0003800000 */
.L_x_1448:
        /* <DEDUP_REMOVED lines=42> */
.L_x_1478:
[----:B------:R-:W-:Y:S05]  /*5e50*/  BSYNC B1 ;  /* 0x0000000000017941 */ /* 0x000fea0003800000 */
.L_x_1477:
[----:B------:R-:W-:Y:S01]  /*5e60*/  UISETP.NE.AND UP0, UPT, UR41, 0x3, UPT ;  /* 0x000000032900788c */ /* 0x000fe2000bf05270 */
[----:B-----5:R-:W-:Y:S01]  /*5e70*/  IMAD.MOV.U32 R112, RZ, RZ, R6 ;  /* 0x000000ffff707224 */ /* 0x020fe200078e0006 */
        /* <DEDUP_REMOVED lines=14> */
.L_x_1479:
[----:B------:R-:W-:Y:S01]  /*5f60*/  IMAD R108, R17, 0x8, R16 ;  /* 0x00000008116c7824 */ /* 0x000fe200078e0210 */
[----:B------:R-:W-:Y:S01]  /*5f70*/  SHF.L.U32 R110, R174, 0x1f, RZ ;  /* 0x0000001fae6e7819 */ /* 0x000fe200000006ff */
[----:B------:R-:W-:Y:S03]  /*5f80*/  BSSY B1, `(.L_x_1480) ;  /* 0x0000003000017945 */ /* 0x000fe60003800000 */
[----:B------:R-:W1:Y:S02]  /*5f90*/  SYNCS.PHASECHK.TRANS64.TRYWAIT P3, [R108+URZ+0x22890], R110 ;  /* 0x0228906e6c0075a7 */ /* 0x000e64000806017f */
[----:B-1----:R-:W-:Y:S05]  /*5fa0*/  @!P3 BRA `(.L_x_1481) ;  /* 0x0000022800e4b947 */ /* 0x002fea0003800000 */
.L_x_1800:
[----:B------:R-:W-:Y:S05]  /*5fb0*/  BSYNC B1 ;  /* 0x0000000000017941 */ /* 0x000fea0003800000 */
.L_x_1480:
[----:B------:R-:W-:Y:S05]  /*5fc0*/  @P2 BRA `(.L_x_1454) ;  /* 0x00000030002c2947 */ /* 0x000fea0003800000 */
[----:B------:R-:W2:Y:S01]  /*5fd0*/  LDC R117, c[0x0][0x2f4] ;  /* 0x0000bd00ff757b82 */ /* 0x000ea20000000800 */
[----:B------:R-:W-:Y:S01]  /*5fe0*/  ISETP.NE.AND P2, PT, R64, RZ, PT ;  /* 0x000000ff4000720c */ /* 0x000fe20003f45270 */
[----:B------:R-:W-:Y:S01]  /*5ff0*/  ULDC.64 UR4, c[0x0][0x300] ;  /* 0x0000c00000047ab9 */ /* 0x000fe20000000a00 */
[----:B------:R-:W-:Y:S01]  /*6000*/  IMAD.MOV.U32 R96, RZ, RZ, R44 ;  /* 0x000000ffff607224 */ /* 0x000fe200078e002c */
[----:B------:R-:W-:Y:S01]  /*6010*/  BSSY B1, `(.L_x_1482) ;  /* 0x00000f8000017945 */ /* 0x000fe20003800000 */
[----:B0-----:R-:W-:Y:S02]  /*6020*/  IMAD R40, R212, UR4, RZ ;  /* 0x00000004d4287c24 */ /* 0x001fe4000f8e02ff */
[----:B------:R-:W-:Y:S02]  /*6030*/  IMAD.MOV.U32 R97, RZ, RZ, R46 ;  /* 0x000000ffff617224 */ /* 0x000fe400078e002e */
[C---:B------:R-:W-:Y:S02]  /*6040*/  IMAD R119, R19.reuse, UR5, R40 ;  /* 0x0000000513777c24 */ /* 0x040fe4000f8e0228 */
[----:B------:R-:W-:-:S04]  /*6050*/  IMAD.WIDE.U32 R96, R19, UR4, R96 ;  /* 0x0000000413607c25 */ /* 0x000fc8000f8e0060 */
[----:B------:R-:W-:Y:S02]  /*6060*/  IMAD.IADD R119, R119, 0x1, R97 ;  /* 0x0000000177777824 */ /* 0x000fe400078e0261 */
[----:B--2---:R-:W-:Y:S01]  /*6070*/  IMAD.IADD R123, R117, 0x1, -R76 ;  /* 0x00000001757b7824 */ /* 0x004fe200078e0a4c */
[----:B------:R-:W-:Y:S06]  /*6080*/  @!P2 BRA `(.L_x_1483) ;  /* 0x0000000c00c0a947 */ /* 0x000fec0003800000 */
[----:B------:R-:W-:Y:S01]  /*6090*/  ISETP.NE.AND P4, PT, R101, RZ, PT ;  /* 0x000000ff6500720c */ /* 0x000fe20003f85270 */
[----:B------:R-:W-:Y:S01]  /*60a0*/  BSSY B2, `(.L_x_1484) ;  /* 0x00000ec000027945 */ /* 0x000fe20003800000 */
[----:B------:R-:W-:Y:S02]  /*60b0*/  IADD3 R105, P2, P3, R62, R96, R71 ;  /* 0x000000603e697210 */ /* 0x000fe40007b5e047 */
[----:B------:R-:W-:Y:S02]  /*60c0*/  SEL R40, R76, R123, !P4 ;  /* 0x0000007b4c287207 */ /* 0x000fe40006000000 */
[----:B------:R-:W-:Y:S02]  /*60d0*/  IADD3.X R42, R100, R119, R68, P2, P3 ;  /* 0x00000077642a7210 */ /* 0x000fe400017e6444 */
[----:B------:R-:W-:-:S04]  /*60e0*/  SHF.R.S32.HI R41, RZ, 0x1f, R40 ;  /* 0x0000001fff297819 */ /* 0x000fc80000011428 */
[----:B------:R-:W-:-:S04]  /*60f0*/  LEA.HI R41, R41, R40, RZ, 0x5 ;  /* 0x0000002829297211 */ /* 0x000fc800078f28ff */
[----:B------:R-:W-:-:S04]  /*6100*/  SHF.R.S32.HI R41, RZ, 0x5, R41 ;  /* 0x00000005ff297819 */ /* 0x000fc80000011429 */
        /* <DEDUP_REMOVED lines=8> */
[----:B------:R-:W-:-:S05]  /*6190*/  @!P2 IADD3 R106, P3, R107, R94, RZ ;  /* 0x0000005e6b6aa210 */ /* 0x000fca0007f7e0ff */
[----:B------:R-:W-:Y:S01]  /*61a0*/  @!P2 IMAD.X R107, R40, 0x1, R95, P3 ;  /* 0x00000001286ba824 */ /* 0x000fe200018e065f */
[----:B------:R-:W-:Y:S02]  /*61b0*/  SHF.R.S32.HI R40, RZ, 0x1f, R41 ;  /* 0x0000001fff287819 */ /* 0x000fe40000011429 */
[----:B------:R-:W-:Y:S02]  /*61c0*/  ISETP.GE.AND P3, PT, R22, R111, PT ;  /* 0x0000006f1600720c */ /* 0x000fe40003f66270 */
[----:B------:R-:W-:Y:S02]  /*61d0*/  LEA.HI R41, R40, R41, RZ, 0x2 ;  /* 0x0000002928297211 */ /* 0x000fe400078f10ff */
[----:B------:R-:W-:-:S03]  /*61e0*/  LOP3.LUT R40, R180, 0x30, R43, 0xf8, !PT ;  /* 0x00000030b4287812 */ /* 0x000fc600078ef82b */
[----:B------:R-:W-:Y:S01]  /*61f0*/  IMAD.SHL.U32 R41, R41, 0x800, RZ ;  /* 0x0000080029297824 */ /* 0x000fe200078e00ff */
[----:B------:R-:W-:-:S04]  /*6200*/  LOP3.LUT R40, R40, R181, RZ, 0x3c, !PT ;  /* 0x000000b528287212 */ /* 0x000fc800078e3cff */
[----:B------:R-:W-:-:S04]  /*6210*/  LOP3.LUT R41, R41, 0xffffe000, RZ, 0xc0, !PT ;  /* 0xffffe00029297812 */ /* 0x000fc800078ec0ff */
[----:B------:R-:W-:Y:S01]  /*6220*/  IADD3 R40, R40, R41, R182 ;  /* 0x0000002928287210 */ /* 0x000fe20007ffe0b6 */
[----:B------:R-:W-:-:S04]  /*6230*/  IMAD R41, R17, 0x6000, R86 ;  /* 0x0000600011297824 */ /* 0x000fc800078e0256 */
[----:B------:R-:W-:Y:S02]  /*6240*/  IMAD R43, R17, 0x6000, R40 ;  /* 0x00006000112b7824 */ /* 0x000fe400078e0228 */
[C---:B------:R-:W-:Y:S02]  /*6250*/  IMAD.IADD R41, R16.reuse, 0x1, R41 ;  /* 0x0000000110297824 */ /* 0x040fe400078e0229 */
[----:B------:R-:W-:-:S04]  /*6260*/  IMAD.IADD R44, R16, 0x1, R43 ;  /* 0x00000001102c7824 */ /* 0x000fc800078e022b */
[----:B------:R-:W0:Y:S04]  /*6270*/  LDS.128 R40, [R41+0x16400] ;  /* 0x0164000029287984 */ /* 0x000e280000000c00 */
[----:B------:R-:W2:Y:S01]  /*6280*/  LDS.128 R44, [R44+0x16400] ;  /* 0x016400002c2c7984 */ /* 0x000ea20000000c00 */
[----:B------:R-:W-:Y:S05]  /*6290*/  @P3 BRA `(.L_x_1485) ;  /* 0x0000000c00303947 */ /* 0x000fea0003800000 */
[--C-:B------:R-:W-:Y:S02]  /*62a0*/  SHF.R.U32.HI R12, RZ, 0x8, R13.reuse ;  /* 0x00000008ff0c7819 */ /* 0x100fe4000001160d */
[----:B------:R-:W-:Y:S02]  /*62b0*/  SHF.R.U32.HI R129, RZ, 0x10, R13 ;  /* 0x00000010ff817819 */ /* 0x000fe4000001160d */
[----:B------:R-:W-:Y:S01]  /*62c0*/  LOP3.LUT R13, R13, 0xff0000ff, RZ, 0xc0, !PT ;  /* 0xff0000ff0d0d7812 */ /* 0x000fe200078ec0ff */
[----:B------:R-:W-:Y:S01]  /*62d0*/  IMAD.SHL.U32 R12, R12, 0x100, RZ ;  /* 0x000001000c0c7824 */ /* 0x000fe200078e00ff */
[----:B------:R-:W-:Y:S02]  /*62e0*/  SHF.R.U32.HI R14, RZ, 0x8, R15 ;  /* 0x00000008ff0e7819 */ /* 0x000fe4000001160f */
[----:B------:R-:W-:Y:S02]  /*62f0*/  SHF.R.U32.HI R38, RZ, 0x8, R39 ;  /* 0x00000008ff267819 */ /* 0x000fe40000011627 */
[----:B------:R-:W-:Y:S01]  /*6300*/  LOP3.LUT R13, R13, 0xff00, R12, 0xf8, !PT ;  /* 0x0000ff000d0d7812 */ /* 0x000fe200078ef80c */
[----:B------:R-:W-:Y:S01]  /*6310*/  IMAD.SHL.U32 R12, R14, 0x100, RZ ;  /* 0x000001000e0c7824 */ /* 0x000fe200078e00ff */
[----:B------:R-:W-:Y:S01]  /*6320*/  SHF.R.U32.HI R127, RZ, 0x10, R15 ;  /* 0x00000010ff7f7819 */ /* 0x000fe2000001160f */
[----:B------:R-:W-:Y:S01]  /*6330*/  IMAD.SHL.U32 R38, R38, 0x100, RZ ;  /* 0x0000010026267824 */ /* 0x000fe200078e00ff */
[----:B------:R-:W-:Y:S01]  /*6340*/  LOP3.LUT R15, R15, 0xff0000ff, RZ, 0xc0, !PT ;  /* 0xff0000ff0f0f7812 */ /* 0x000fe200078ec0ff */
[----:B------:R-:W-:Y:S01]  /*6350*/  IMAD.U32 R14, R129, 0x10000, RZ ;  /* 0x00010000810e7824 */ /* 0x000fe200078e00ff */
[----:B------:R-:W-:-:S02]  /*6360*/  SHF.R.U32.HI R36, RZ, 0x8, R37 ;  /* 0x00000008ff247819 */ /* 0x000fc40000011625 */
[----:B------:R-:W-:Y:S02]  /*6370*/  SHF.R.U32.HI R131, RZ, 0x10, R39 ;  /* 0x00000010ff837819 */ /* 0x000fe40000011627 */
[----:B------:R-:W-:Y:S01]  /*6380*/  LOP3.LUT R39, R39, 0xff0000ff, RZ, 0xc0, !PT ;  /* 0xff0000ff27277812 */ /* 0x000fe200078ec0ff */
[----:B------:R-:W-:Y:S01]  /*6390*/  IMAD.SHL.U32 R36, R36, 0x100, RZ ;  /* 0x0000010024247824 */ /* 0x000fe200078e00ff */
[----:B------:R-:W-:Y:S01]  /*63a0*/  LOP3.LUT R15, R15, 0xff00, R12, 0xf8, !PT ;  /* 0x0000ff000f0f7812 */ /* 0x000fe200078ef80c */
[----:B------:R-:W-:Y:S01]  /*63b0*/  IMAD.U32 R131, R131, 0x10000, RZ ;  /* 0x0001000083837824 */ /* 0x000fe200078e00ff */
[----:B------:R-:W-:Y:S02]  /*63c0*/  SHF.R.U32.HI R128, RZ, 0x10, R37 ;  /* 0x00000010ff807819 */ /* 0x000fe40000011625 */
[----:B------:R-:W-:Y:S02]  /*63d0*/  LOP3.LUT R132, R39, 0xff00, R38, 0xf8, !PT ;  /* 0x0000ff0027847812 */ /* 0x000fe400078ef826 */
[----:B------:R-:W-:-:S02]  /*63e0*/  SHF.L.U32 R12, R127, 0x10, RZ ;  /* 0x000000107f0c7819 */ /* 0x000fc400000006ff */
[----:B------:R-:W-:Y:S02]  /*63f0*/  LOP3.LUT R37, R37, 0xff0000ff, RZ, 0xc0, !PT ;  /* 0xff0000ff25257812 */ /* 0x000fe400078ec0ff */
[----:B------:R-:W-:Y:S02]  /*6400*/  F2FP.F16.E4M3.UNPACK_B R129, R126.H1 ;  /* 0x0000007eff81723e */ /* 0x000fe400030006ff */
[----:B--2---:R-:W-:Y:S02]  /*6410*/  F2FP.F16.E4M3.UNPACK_B R127, R44.H1 ;  /* 0x0000002cff7f723e */ /* 0x004fe400030006ff */
[----:B0-----:R-:W-:Y:S02]  /*6420*/  F2FP.F16.E4M3.UNPACK_B R38, R40.H1 ;  /* 0x00000028ff26723e */ /* 0x001fe400030006ff */
[----:B------:R-:W-:Y:S01]  /*6430*/  LOP3.LUT R130, R37, 0xff00, R36, 0xf8, !PT ;  /* 0x0000ff0025827812 */ /* 0x000fe200078ef824 */
[----:B------:R-:W-:Y:S01]  /*6440*/  HADD2.F32 R37, -RZ, R127.H0_H0 ;  /* 0x2000007fff257230 */ /* 0x000fe20000004100 */
[----:B------:R-:W-:Y:S01]  /*6450*/  LOP3.LUT R14, R13, 0xff0000, R14, 0xf8, !PT ;  /* 0x00ff00000d0e7812 */ /* 0x000fe200078ef80e */
[----:B------:R-:W-:Y:S01]  /*6460*/  HADD2.F32 R13, -RZ, R129.H0_H0 ;  /* 0x20000081ff0d7230 */ /* 0x000fe20000004100 */
[----:B------:R-:W-:Y:S01]  /*6470*/  F2FP.F16.E4M3.UNPACK_B R39, R125.H1 ;  /* 0x0000007dff27723e */ /* 0x000fe200030006ff */
[----:B------:R-:W-:Y:S01]  /*6480*/  HADD2.F32 R36, -RZ, R38.H0_H0 ;  /* 0x20000026ff247230 */ /* 0x000fe20000004100 */
[----:B------:R-:W-:Y:S01]  /*6490*/  LOP3.LUT R12, R15, 0xff0000, R12, 0xf8, !PT ;  /* 0x00ff00000f0c7812 */ /* 0x000fe200078ef80c */
[----:B------:R-:W-:-:S02]  /*64a0*/  IMAD.U32 R15, R128, 0x10000, RZ ;  /* 0x00010000800f7824 */ /* 0x000fc400078e00ff */
[CC--:B------:R-:W-:Y:S01]  /*64b0*/  FMUL.FTZ R133, R37.reuse, R13.reuse ;  /* 0x0000000d25857220 */ /* 0x0c0fe20000410000 */
[----:B------:R-:W-:Y:S02]  /*64c0*/  HADD2.F32 R128, -RZ, R39.H0_H0 ;  /* 0x20000027ff807230 */ /* 0x000fe40000004100 */
[----:B------:R-:W-:Y:S01]  /*64d0*/  FMUL.FTZ R134, R36, R13 ;  /* 0x0000000d24867220 */ /* 0x000fe20000410000 */
[----:B------:R-:W-:Y:S01]  /*64e0*/  LOP3.LUT R13, R132, 0xff0000, R131, 0xf8, !PT ;  /* 0x00ff0000840d7812 */ /* 0x000fe200078ef883 */
[----:B------:R-:W-:Y:S01]  /*64f0*/  HADD2.F32 R132, -RZ, R129.H1_H1 ;  /* 0x30000081ff847230 */ /* 0x000fe20000004100 */
[----:B------:R-:W-:Y:S01]  /*6500*/  F2FP.F16.E4M3.UNPACK_B R129, R126 ;  /* 0x0000007eff81723e */ /* 0x000fe200020006ff */
[-C--:B------:R-:W-:Y:S01]  /*6510*/  FFMA.FTZ R36, R36, R128.reuse, -R133 ;  /* 0x0000008024247223 */ /* 0x080fe20000010885 */
[----:B------:R-:W-:Y:S01]  /*6520*/  FFMA.FTZ R37, R37, R128, R134 ;  /* 0x0000008025257223 */ /* 0x000fe20000010086 */
[----:B------:R-:W-:Y:S01]  /*6530*/  HADD2.F32 R128, -RZ, R39.H1_H1 ;  /* 0x30000027ff807230 */ /* 0x000fe20000004100 */
[----:B------:R-:W-:Y:S01]  /*6540*/  F2FP.F16.E4M3.UNPACK_B R44, R44 ;  /* 0x0000002cff2c723e */ /* 0x000fe200020006ff */
[----:B------:R-:W-:Y:S01]  /*6550*/  HADD2.F32 R127, -RZ, R127.H1_H1 ;  /* 0x3000007fff7f7230 */ /* 0x000fe20000004100 */
[----:B------:R-:W-:Y:S01]  /*6560*/  F2FP.F16.E4M3.UNPACK_B R40, R40 ;  /* 0x00000028ff28723e */ /* 0x000fe200020006ff */
[----:B------:R-:W-:Y:S01]  /*6570*/  HADD2.F32 R39, -RZ, R38.H1_H1 ;  /* 0x30000026ff277230 */ /* 0x000fe20000004100 */
[----:B------:R-:W-:Y:S01]  /*6580*/  LOP3.LUT R15, R130, 0xff0000, R15, 0xf8, !PT ;  /* 0x00ff0000820f7812 */ /* 0x000fe200078ef80f */
[----:B------:R-:W-:Y:S01]  /*6590*/  HADD2.F32 R130, -RZ, R129.H0_H0 ;  /* 0x20000081ff827230 */ /* 0x000fe20000004100 */
[----:B------:R-:W-:Y:S01]  /*65a0*/  F2FP.F16.E4M3.UNPACK_B R126, R125 ;  /* 0x0000007dff7e723e */ /* 0x000fe200020006ff */
[-C--:B------:R-:W-:Y:S01]  /*65b0*/  FMUL.FTZ R134, R127, R132.reuse ;  /* 0x000000847f867220 */ /* 0x080fe20000410000 */
[----:B------:R-:W-:Y:S01]  /*65c0*/  FMUL.FTZ R132, R39, R132 ;  /* 0x0000008427847220 */ /* 0x000fe20000410000 */
[----:B------:R-:W-:-:S02]  /*65d0*/  HADD2.F32 R125, -RZ, R44.H0_H0 ;  /* 0x2000002cff7d7230 */ /* 0x000fc40000004100 */
[----:B------:R-:W-:Y:S02]  /*65e0*/  HADD2.F32 R38, -RZ, R40.H0_H0 ;  /* 0x20000028ff267230 */ /* 0x000fe40000004100 */
[-C--:B------:R-:W-:Y:S01]  /*65f0*/  FFMA.FTZ R135, R39, R128.reuse, -R134 ;  /* 0x0000008027877223 */ /* 0x080fe20000010886 */
[----:B------:R-:W-:Y:S01]  /*6600*/  FFMA.FTZ R134, R127, R128, R132 ;  /* 0x000000807f867223 */ /* 0x000fe20000010084 */
[----:B------:R-:W-:Y:S02]  /*6610*/  HADD2.F32 R39, -RZ, R126.H0_H0 ;  /* 0x2000007eff277230 */ /* 0x000fe40000004100 */
[-C--:B------:R-:W-:Y:S01]  /*6620*/  FMUL.FTZ R127, R125, R130.reuse ;  /* 0x000000827d7f7220 */ /* 0x080fe20000410000 */
[----:B------:R-:W-:Y:S01]  /*6630*/  FMUL.FTZ R128, R38, R130 ;  /* 0x0000008226807220 */ /* 0x000fe20000410000 */
[----:B------:R-:W-:Y:S01]  /*6640*/  HADD2.F32 R129, -RZ, R129.H1_H1 ;  /* 0x30000081ff817230 */ /* 0x000fe20000004100 */
[----:B------:R-:W-:Y:S01]  /*6650*/  F2FP.SATFINITE.E4M3.F32.PACK_AB_MERGE_C R37, R134, R37, RZ ;  /* 0x000000258625723e */ /* 0x000fe200048070ff */
[----:B------:R-:W-:-:S02]  /*6660*/  HADD2.F32 R44, -RZ, R44.H1_H1 ;  /* 0x3000002cff2c7230 */ /* 0x000fc40000004100 */
[-C--:B------:R-:W-:Y:S01]  /*6670*/  FFMA.FTZ R130, R38, R39.reuse, -R127 ;  /* 0x0000002726827223 */ /* 0x080fe2000001087f */
[----:B------:R-:W-:Y:S01]  /*6680*/  FFMA.FTZ R131, R125, R39, R128 ;  /* 0x000000277d837223 */ /* 0x000fe20000010080 */
[----:B------:R-:W-:Y:S01]  /*6690*/  HADD2.F32 R40, -RZ, R40.H1_H1 ;  /* 0x30000028ff287230 */ /* 0x000fe20000004100 */
[----:B------:R-:W-:Y:S01]  /*66a0*/  F2FP.F16.E4M3.UNPACK_B R127, R124.H1 ;  /* 0x0000007cff7f723e */ /* 0x000fe200030006ff */
[----:B------:R-:W-:Y:S02]  /*66b0*/  HADD2.F32 R39, -RZ, R126.H1_H1 ;  /* 0x3000007eff277230 */ /* 0x000fe40000004100 */
[-C--:B------:R-:W-:Y:S01]  /*66c0*/  FMUL.FTZ R133, R44, R129.reuse ;  /* 0x000000812c857220 */ /* 0x080fe20000410000 */
        /* <DEDUP_REMOVED lines=16> */
[----:B------:R-:W-:Y:S01]  /*67d0*/  FFMA.FTZ R136, R39, R44, -R136 ;  /* 0x0000002c27887223 */ /* 0x000fe20000010888 */
[----:B------:R-:W-:Y:S01]  /*67e0*/  HADD2.F32 R38, -RZ, R38.H1_H1 ;  /* 0x30000026ff267230 */ /* 0x000fe20000004100 */
[----:B------:R-:W-:Y:S01]  /*67f0*/  F2FP.F16.E4M3.UNPACK_B R42, R42 ;  /* 0x0000002aff2a723e */ /* 0x000fe200020006ff */
[----:B------:R-:W-:Y:S02]  /*6800*/  HADD2.F32 R126, -RZ, R126.H1_H1 ;  /* 0x3000007eff7e7230 */ /* 0x000fe40000004100 */
[-C--:B------:R-:W-:Y:S01]  /*6810*/  FMUL.FTZ R39, R125, R127.reuse ;  /* 0x0000007f7d277220 */ /* 0x080fe20000410000 */
[----:B------:R-:W-:Y:S01]  /*6820*/  FFMA.FTZ R128, R40, R44, R129 ;  /* 0x0000002c28807223 */ /* 0x000fe20000010081 */
[C---:B------:R-:W-:Y:S01]  /*6830*/  FMUL.FTZ R138, R38.reuse, R127 ;  /* 0x0000007f268a7220 */ /* 0x040fe20000410000 */
[----:B------:R-:W-:Y:S02]  /*6840*/  HADD2.F32 R44, -RZ, R124.H0_H0 ;  /* 0x2000007cff2c7230 */ /* 0x000fe40000004100 */
[----:B------:R-:W-:Y:S01]  /*6850*/  FFMA.FTZ R139, R38, R126, -R39 ;  /* 0x0000007e268b7223 */ /* 0x000fe20000010827 */
[----:B------:R-:W-:Y:S01]  /*6860*/  F2FP.F16.E4M3.UNPACK_B R122, R122 ;  /* 0x0000007aff7a723e */ /* 0x000fe200020006ff */
[----:B------:R-:W-:-:S02]  /*6870*/  HADD2.F32 R39, -RZ, R46.H0_H0 ;  /* 0x2000002eff277230 */ /* 0x000fc40000004100 */
[----:B------:R-:W-:Y:S01]  /*6880*/  FFMA.FTZ R141, R125, R126, R138 ;  /* 0x0000007e7d8d7223 */ /* 0x000fe2000001008a */
[----:B------:R-:W-:Y:S01]  /*6890*/  HADD2.F32 R38, -RZ, R42.H0_H0 ;  /* 0x2000002aff267230 */ /* 0x000fe20000004100 */
[----:B------:R-:W-:Y:S01]  /*68a0*/  F2FP.SATFINITE.E4M3.F32.PACK_AB_MERGE_C R36, R135, R36, RZ ;  /* 0x000000248724723e */ /* 0x000fe200048070ff */
[----:B------:R-:W-:Y:S02]  /*68b0*/  HADD2.F32 R127, -RZ, R124.H1_H1 ;  /* 0x3000007cff7f7230 */ /* 0x000fe40000004100 */
[-C--:B------:R-:W-:Y:S01]  /*68c0*/  FMUL.FTZ R129, R39, R44.reuse ;  /* 0x0000002c27817220 */ /* 0x080fe20000410000 */
[----:B------:R-:W-:Y:S02]  /*68d0*/  HADD2.F32 R46, -RZ, R46.H1_H1 ;  /* 0x3000002eff2e7230 */ /* 0x000fe40000004100 */
[----:B------:R-:W-:Y:S01]  /*68e0*/  FMUL.FTZ R44, R38, R44 ;  /* 0x0000002c262c7220 */ /* 0x000fe20000410000 */
[----:B------:R-:W-:Y:S01]  /*68f0*/  HADD2.F32 R40, -RZ, R122.H0_H0 ;  /* 0x2000007aff287230 */ /* 0x000fe20000004100 */
[----:B------:R-:W-:Y:S01]  /*6900*/  F2FP.SATFINITE.E4M3.F32.PACK_AB_MERGE_C R136, R139, R136, RZ ;  /* 0x000000888b88723e */ /* 0x000fe200048070ff */
[----:B------:R-:W-:-:S02]  /*6910*/  HADD2.F32 R42, -RZ, R42.H1_H1 ;  /* 0x3000002aff2a7230 */ /* 0x000fc40000004100 */
[-C--:B------:R-:W-:Y:S01]  /*6920*/  FMUL.FTZ R137, R46, R127.reuse ;  /* 0x0000007f2e897220 */ /* 0x080fe20000410000 */
[----:B------:R-:W-:Y:S02]  /*6930*/  HADD2.F32 R125, -RZ, R122.H1_H1 ;  /* 0x3000007aff7d7230 */ /* 0x000fe40000004100 */
[-C--:B------:R-:W-:Y:S01]  /*6940*/  FFMA.FTZ R129, R38, R40.reuse, -R129 ;  /* 0x0000002826817223 */ /* 0x080fe20000010881 */
[----:B------:R-:W-:Y:S01]  /*6950*/  FFMA.FTZ R126, R39, R40, R44 ;  /* 0x00000028277e7223 */ /* 0x000fe2000001002c */
[C---:B------:R-:W-:Y:S01]  /*6960*/  FMUL.FTZ R127, R42.reuse, R127 ;  /* 0x0000007f2a7f7220 */ /* 0x040fe20000410000 */
[----:B------:R-:W-:Y:S01]  /*6970*/  F2FP.F16.E4M3.UNPACK_B R38, R45 ;  /* 0x0000002dff26723e */ /* 0x000fe200020006ff */
[----:B------:R-:W-:Y:S01]  /*6980*/  FFMA.FTZ R42, R42, R125, -R137 ;  /* 0x0000007d2a2a7223 */ /* 0x000fe20000010889 */
[----:B------:R-:W-:Y:S01]  /*6990*/  F2FP.F16.E4M3.UNPACK_B R39, R15 ;  /* 0x0000000fff27723e */ /* 0x000fe200020006ff */
[----:B------:R-:W-:Y:S01]  /*69a0*/  FFMA.FTZ R125, R46, R125, R127 ;  /* 0x0000007d2e7d7223 */ /* 0x000fe2000001007f */
[----:B------:R-:W-:Y:S01]  /*69b0*/  F2FP.SATFINITE.E4M3.F32.PACK_AB_MERGE_C R44, R132, R131, R37 ;  /* 0x00000083842c723e */ /* 0x000fe20004807025 */
[--C-:B------:R-:W-:Y:S01]  /*69c0*/  HADD2.F32 R122, -RZ, R38.reuse.H0_H0 ;  /* 0x20000026ff7a7230 */ /* 0x100fe20000004100 */
[----:B------:R-:W-:Y:S01]  /*69d0*/  F2FP.F16.E4M3.UNPACK_B R37, R41 ;  /* 0x00000029ff25723e */ /* 0x000fe200020006ff */
[----:B------:R-:W-:Y:S01]  /*69e0*/  HADD2.F32 R127, -RZ, R39.H0_H0 ;  /* 0x20000027ff7f7230 */ /* 0x000fe20000004100 */
[----:B------:R-:W-:Y:S01]  /*69f0*/  F2FP.SATFINITE.E4M3.F32.PACK_AB_MERGE_C R46, R141, R128, RZ ;  /* 0x000000808d2e723e */ /* 0x000fe200048070ff */
[----:B------:R-:W-:Y:S01]  /*6a00*/  HADD2.F32 R38, -RZ, R38.H1_H1 ;  /* 0x30000026ff267230 */ /* 0x000fe20000004100 */
[----:B------:R-:W-:Y:S01]  /*6a10*/  F2FP.SATFINITE.E4M3.F32.PACK_AB_MERGE_C R40, R133, R130, R36 ;  /* 0x000000828528723e */ /* 0x000fe20004807024 */
[----:B------:R-:W-:Y:S01]  /*6a20*/  HADD2.F32 R36, -RZ, R37.H0_H0 ;  /* 0x20000025ff247230 */ /* 0x000fe20000004100 */
[----:B------:R-:W-:-:S02]  /*6a30*/  F2FP.F16.E4M3.UNPACK_B R124, R14 ;  /* 0x0000000eff7c723e */ /* 0x000fc400020006ff */
[----:B------:R-:W-:Y:S01]  /*6a40*/  F2FP.SATFINITE.E4M3.F32.PACK_AB_MERGE_C R42, R42, R129, R136 ;  /* 0x000000812a2a723e */ /* 0x000fe20004807088 */
[-C--:B------:R-:W-:Y:S01]  /*6a50*/  FMUL.FTZ R129, R122, R127.reuse ;  /* 0x0000007f7a817220 */ /* 0x080fe20000410000 */
[----:B------:R-:W-:Y:S01]  /*6a60*/  F2FP.SATFINITE.E4M3.F32.PACK_AB_MERGE_C R46, R125, R126, R46 ;  /* 0x0000007e7d2e723e */ /* 0x000fe2000480702e */
[--C-:B------:R-:W-:Y:S02]  /*6a70*/  HADD2.F32 R125, -RZ, R124.reuse.H0_H0 ;  /* 0x2000007cff7d7230 */ /* 0x100fe40000004100 */
[----:B------:R-:W-:Y:S01]  /*6a80*/  FMUL.FTZ R127, R36, R127 ;  /* 0x0000007f247f7220 */ /* 0x000fe20000410000 */
[----:B------:R-:W-:Y:S01]  /*6a90*/  HADD2.F32 R126, -RZ, R39.H1_H1 ;  /* 0x30000027ff7e7230 */ /* 0x000fe20000004100 */
[----:B------:R-:W-:Y:S01]  /*6aa0*/  F2FP.F16.E4M3.UNPACK_B R41, R41.H1 ;  /* 0x00000029ff29723e */ /* 0x000fe200030006ff */
[----:B------:R-:W-:Y:S02]  /*6ab0*/  HADD2.F32 R39, -RZ, R37.H1_H1 ;  /* 0x30000025ff277230 */ /* 0x000fe40000004100 */
[----:B------:R-:W-:Y:S01]  /*6ac0*/  FFMA.FTZ R37, R122, R125, R127 ;  /* 0x0000007d7a257223 */ /* 0x000fe2000001007f */
[----:B------:R-:W-:-:S02]  /*6ad0*/  HADD2.F32 R124, -RZ, R124.H1_H1 ;  /* 0x3000007cff7c7230 */ /* 0x000fc40000004100 */
[-C--:B------:R-:W-:Y:S01]  /*6ae0*/  FMUL.FTZ R122, R38, R126.reuse ;  /* 0x0000007e267a7220 */ /* 0x080fe20000410000 */
[----:B------:R-:W-:Y:S01]  /*6af0*/  FFMA.FTZ R36, R36, R125, -R129 ;  /* 0x0000007d24247223 */ /* 0x000fe20000010881 */
[C---:B------:R-:W-:Y:S01]  /*6b00*/  FMUL.FTZ R125, R39.reuse, R126 ;  /* 0x0000007e277d7220 */ /* 0x040fe20000410000 */
[----:B------:R-:W-:Y:S01]  /*6b10*/  F2FP.F16.E4M3.UNPACK_B R45, R45.H1 ;  /* 0x0000002dff2d723e */ /* 0x000fe200030006ff */
[-C--:B------:R-:W-:Y:S01]  /*6b20*/  FFMA.FTZ R39, R39, R124.reuse, -R122 ;  /* 0x0000007c27277223 */ /* 0x080fe2000001087a */
[----:B------:R-:W-:Y:S01]  /*6b30*/  F2FP.F16.E4M3.UNPACK_B R122, R15.H1 ;  /* 0x0000000fff7a723e */ /* 0x000fe200030006ff */
[----:B------:R-:W-:Y:S01]  /*6b40*/  FFMA.FTZ R130, R38, R124, R125 ;  /* 0x0000007c26827223 */ /* 0x000fe2000001007d */
[----:B------:R-:W-:Y:S01]  /*6b50*/  HADD2.F32 R15, -RZ, R41.H0_H0 ;  /* 0x20000029ff0f7230 */ /* 0x000fe20000004100 */
[----:B------:R-:W-:Y:S01]  /*6b60*/  F2FP.F16.E4M3.UNPACK_B R14, R14.H1 ;  /* 0x0000000eff0e723e */ /* 0x000fe200030006ff */
[----:B------:R-:W-:Y:S01]  /*6b70*/  HADD2.F32 R38, -RZ, R45.H0_H0 ;  /* 0x2000002dff267230 */ /* 0x000fe20000004100 */
[----:B------:R-:W-:Y:S01]  /*6b80*/  F2FP.F16.E4M3.UNPACK_B R127, R13.H1 ;  /* 0x0000000dff7f723e */ /* 0x000fe200030006ff */
[----:B------:R-:W-:-:S02]  /*6b90*/  HADD2.F32 R124, -RZ, R122.H0_H0 ;  /* 0x2000007aff7c7230 */ /* 0x000fc40000004100 */
[----:B------:R-:W-:Y:S02]  /*6ba0*/  HADD2.F32 R45, -RZ, R45.H1_H1 ;  /* 0x3000002dff2d7230 */ /* 0x000fe40000004100 */
[----:B------:R-:W-:Y:S02]  /*6bb0*/  HADD2.F32 R126, -RZ, R122.H1_H1 ;  /* 0x3000007aff7e7230 */ /* 0x000fe40000004100 */
[-C--:B------:R-:W-:Y:S01]  /*6bc0*/  FMUL.FTZ R128, R38, R124.reuse ;  /* 0x0000007c26807220 */ /* 0x080fe20000410000 */
[----:B------:R-:W-:Y:S01]  /*6bd0*/  FMUL.FTZ R125, R15, R124 ;  /* 0x0000007c0f7d7220 */ /* 0x000fe20000410000 */
[----:B------:R-:W-:Y:S02]  /*6be0*/  HADD2.F32 R41, -RZ, R41.H1_H1 ;  /* 0x30000029ff297230 */ /* 0x000fe40000004100 */
[--C-:B------:R-:W-:Y:S02]  /*6bf0*/  HADD2.F32 R122, -RZ, R14.reuse.H0_H0 ;  /* 0x2000000eff7a7230 */ /* 0x100fe40000004100 */
[----:B------:R-:W-:-:S02]  /*6c00*/  HADD2.F32 R124, -RZ, R14.H1_H1 ;  /* 0x3000000eff7c7230 */ /* 0x000fc40000004100 */
[-C--:B------:R-:W-:Y:S01]  /*6c10*/  FMUL.FTZ R14, R45, R126.reuse ;  /* 0x0000007e2d0e7220 */ /* 0x080fe20000410000 */
[----:B------:R-:W-:Y:S01]  /*6c20*/  FMUL.FTZ R126, R41, R126 ;  /* 0x0000007e297e7220 */ /* 0x000fe20000410000 */
[-C--:B------:R-:W-:Y:S01]  /*6c30*/  FFMA.FTZ R131, R15, R122.reuse, -R128 ;  /* 0x0000007a0f837223 */ /* 0x080fe20000010880 */
[----:B------:R-:W-:Y:S01]  /*6c40*/  FFMA.FTZ R132, R38, R122, R125 ;  /* 0x0000007a26847223 */ /* 0x000fe2000001007d */
[-C--:B------:R-:W-:Y:S01]  /*6c50*/  FFMA.FTZ R134, R41, R124.reuse, -R14 ;  /* 0x0000007c29867223 */ /* 0x080fe2000001080e */
[----:B------:R-:W-:Y:S01]  /*6c60*/  F2FP.F16.E4M3.UNPACK_B R41, R47 ;  /* 0x0000002fff29723e */ /* 0x000fe200020006ff */
[----:B------:R-:W-:Y:S01]  /*6c70*/  FFMA.FTZ R133, R45, R124, R126 ;  /* 0x0000007c2d857223 */ /* 0x000fe2000001007e */
[----:B------:R-:W-:Y:S01]  /*6c80*/  F2FP.F16.E4M3.UNPACK_B R14, R43 ;  /* 0x0000002bff0e723e */ /* 0x000fe200020006ff */
[----:B------:R-:W-:Y:S01]  /*6c90*/  HADD2.F32 R129, -RZ, R127.H0_H0 ;  /* 0x2000007fff817230 */ /* 0x000fe20000004100 */
[----:B------:R-:W-:Y:S01]  /*6ca0*/  F2FP.F16.E4M3.UNPACK_B R47, R47.H1 ;  /* 0x0000002fff2f723e */ /* 0x000fe200030006ff */
[--C-:B------:R-:W-:Y:S01]  /*6cb0*/  HADD2.F32 R45, -RZ, R41.reuse.H0_H0 ;  /* 0x20000029ff2d7230 */ /* 0x100fe20000004100 */
[----:B------:R-:W-:Y:S01]  /*6cc0*/  F2FP.F16.E4M3.UNPACK_B R43, R43.H1 ;  /* 0x0000002bff2b723e */ /* 0x000fe200030006ff */
[----:B------:R-:W-:Y:S01]  /*6cd0*/  HADD2.F32 R15, -RZ, R14.H0_H0 ;  /* 0x2000000eff0f7230 */ /* 0x000fe20000004100 */
[----:B------:R-:W-:Y:S01]  /*6ce0*/  F2FP.F16.E4M3.UNPACK_B R126, R13 ;  /* 0x0000000dff7e723e */ /* 0x000fe200020006ff */
[----:B------:R-:W-:Y:S01]  /*6cf0*/  HADD2.F32 R41, -RZ, R41.H1_H1 ;  /* 0x30000029ff297230 */ /* 0x000fe20000004100 */
[-C--:B------:R-:W-:Y:S01]  /*6d00*/  F2FP.F16.E4M3.UNPACK_B R13, R12.reuse ;  /* 0x0000000cff0d723e */ /* 0x080fe200020006ff */
[----:B------:R-:W-:Y:S01]  /*6d10*/  HADD2.F32 R38, -RZ, R43.H0_H0 ;  /* 0x2000002bff267230 */ /* 0x000fe20000004100 */
[----:B------:R-:W-:Y:S01]  /*6d20*/  F2FP.F16.E4M3.UNPACK_B R122, R12.H1 ;  /* 0x0000000cff7a723e */ /* 0x000fe200030006ff */
[----:B------:R-:W-:Y:S01]  /*6d30*/  HADD2.F32 R12, -RZ, R47.H0_H0 ;  /* 0x2000002fff0c7230 */ /* 0x000fe20000004100 */
[----:B------:R-:W-:Y:S01]  /*6d40*/  F2FP.SATFINITE.E4M3.F32.PACK_AB_MERGE_C R131, R134, R131, RZ ;  /* 0x000000838683723e */ /* 0x000fe200048070ff */
[----:B------:R-:W-:Y:S01]  /*6d50*/  HADD2.F32 R128, -RZ, R126.H0_H0 ;  /* 0x2000007eff807230 */ /* 0x000fe20000004100 */
[----:B------:R-:W-:Y:S01]  /*6d60*/  F2FP.SATFINITE.E4M3.F32.PACK_AB_MERGE_C R132, R133, R132, RZ ;  /* 0x000000848584723e */ /* 0x000fe200048070ff */
[----:B------:R-:W-:-:S02]  /*6d70*/  HADD2.F32 R125, -RZ, R122.H0_H0 ;  /* 0x2000007aff7d7230 */ /* 0x000fc40000004100 */
[-C--:B------:R-:W-:Y:S01]  /*6d80*/  FMUL.FTZ R135, R12, R129.reuse ;  /* 0x000000810c877220 */ /* 0x080fe20000410000 */
[----:B------:R-:W-:Y:S01]  /*6d90*/  FMUL.FTZ R129, R38, R129 ;  /* 0x0000008126817220 */ /* 0x000fe20000410000 */
[----:B------:R-:W-:Y:S02]  /*6da0*/  HADD2.F32 R47, -RZ, R47.H1_H1 ;  /* 0x3000002fff2f7230 */ /* 0x000fe40000004100 */
[----:B------:R-:W-:Y:S01]  /*6db0*/  FMUL.FTZ R136, R45, R128 ;  /* 0x000000802d887220 */ /* 0x000fe20000410000 */
[----:B------:R-:W-:Y:S02]  /*6dc0*/  HADD2.F32 R43, -RZ, R43.H1_H1 ;  /* 0x3000002bff2b7230 */ /* 0x000fe40000004100 */
[-C--:B------:R-:W-:Y:S01]  /*6dd0*/  FFMA.FTZ R129, R12, R125.reuse, R129 ;  /* 0x0000007d0c817223 */ /* 0x080fe20000010081 */
[----:B------:R-:W-:Y:S02]  /*6de0*/  HADD2.F32 R12, -RZ, R127.H1_H1 ;  /* 0x3000007fff0c7230 */ /* 0x000fe40000004100 */
[----:B------:R-:W-:Y:S01]  /*6df0*/  FFMA.FTZ R135, R38, R125, -R135 ;  /* 0x0000007d26877223 */ /* 0x000fe20000010887 */
[----:B------:R-:W-:-:S02]  /*6e00*/  HADD2.F32 R124, -RZ, R13.H0_H0 ;  /* 0x2000000dff7c7230 */ /* 0x000fc40000004100 */
[----:B------:R-:W-:Y:S01]  /*6e10*/  FMUL.FTZ R128, R15, R128 ;  /* 0x000000800f807220 */ /* 0x000fe20000410000 */
[----:B------:R-:W-:Y:S02]  /*6e20*/  HADD2.F32 R126, -RZ, R126.H1_H1 ;  /* 0x3000007eff7e7230 */ /* 0x000fe40000004100 */
[-C--:B------:R-:W-:Y:S01]  /*6e30*/  FMUL.FTZ R38, R47, R12.reuse ;  /* 0x0000000c2f267220 */ /* 0x080fe20000410000 */
[----:B------:R-:W-:Y:S02]  /*6e40*/  HADD2.F32 R14, -RZ, R14.H1_H1 ;  /* 0x3000000eff0e7230 */ /* 0x000fe40000004100 */
[----:B------:R-:W-:Y:S01]  /*6e50*/  FMUL.FTZ R12, R43, R12 ;  /* 0x0000000c2b0c7220 */ /* 0x000fe20000410000 */
[----:B------:R-:W-:Y:S02]  /*6e60*/  HADD2.F32 R122, -RZ, R122.H1_H1 ;  /* 0x3000007aff7a7230 */ /* 0x000fe40000004100 */
[----:B------:R-:W-:Y:S01]  /*6e70*/  FFMA.FTZ R136, R15, R124, -R136 ;  /* 0x0000007c0f887223 */ /* 0x000fe20000010888 */
[----:B------:R-:W-:-:S02]  /*6e80*/  HADD2.F32 R13, -RZ, R13.H1_H1 ;  /* 0x3000000dff0d7230 */ /* 0x000fc40000004100 */
[-C--:B------:R-:W-:Y:S01]  /*6e90*/  FMUL.FTZ R15, R41, R126.reuse ;  /* 0x0000007e290f7220 */ /* 0x080fe20000410000 */
[C---:B------:R-:W-:Y:S01]  /*6ea0*/  FMUL.FTZ R126, R14.reuse, R126 ;  /* 0x0000007e0e7e7220 */ /* 0x040fe20000410000 */
[-C--:B------:R-:W-:Y:S01]  /*6eb0*/  FFMA.FTZ R38, R43, R122.reuse, -R38 ;  /* 0x0000007a2b267223 */ /* 0x080fe20000010826 */
[----:B------:R-:W-:Y:S01]  /*6ec0*/  FFMA.FTZ R12, R47, R122, R12 ;  /* 0x0000007a2f0c7223 */ /* 0x000fe2000001000c */
[-C--:B------:R-:W-:Y:S01]  /*6ed0*/  FFMA.FTZ R15, R14, R13.reuse, -R15 ;  /* 0x0000000d0e0f7223 */ /* 0x080fe2000001080f */
[----:B------:R-:W-:Y:S01]  /*6ee0*/  FFMA.FTZ R128, R45, R124, R128 ;  /* 0x0000007c2d807223 */ /* 0x000fe20000010080 */
[----:B------:R-:W-:Y:S01]  /*6ef0*/  FFMA.FTZ R13, R41, R13, R126 ;  /* 0x0000000d290d7223 */ /* 0x000fe2000001007e */
[----:B------:R-:W-:Y:S02]  /*6f00*/  F2FP.SATFINITE.E4M3.F32.PACK_AB_MERGE_C R38, R38, R135, RZ ;  /* 0x000000872626723e */ /* 0x000fe400048070ff */
[----:B------:R-:W-:Y:S02]  /*6f10*/  F2FP.SATFINITE.E4M3.F32.PACK_AB_MERGE_C R12, R12, R129, RZ ;  /* 0x000000810c0c723e */ /* 0x000fe400048070ff */
[----:B------:R-:W-:-:S02]  /*6f20*/  F2FP.SATFINITE.E4M3.F32.PACK_AB_MERGE_C R41, R39, R36, R131 ;  /* 0x000000242729723e */ /* 0x000fc40004807083 */
[----:B------:R-:W-:Y:S02]  /*6f30*/  F2FP.SATFINITE.E4M3.F32.PACK_AB_MERGE_C R43, R15, R136, R38 ;  /* 0x000000880f2b723e */ /* 0x000fe40004807026 */
[----:B------:R-:W-:Y:S02]  /*6f40*/  F2FP.SATFINITE.E4M3.F32.PACK_AB_MERGE_C R45, R130, R37, R132 ;  /* 0x00000025822d723e */ /* 0x000fe40004807084 */
[----:B------:R-:W-:-:S07]  /*6f50*/  F2FP.SATFINITE.E4M3.F32.PACK_AB_MERGE_C R47, R13, R128, R12 ;  /* 0x000000800d2f723e */ /* 0x000fce000480700c */
.L_x_1485:
[----:B------:R-:W-:Y:S05]  /*6f60*/  BSYNC B2 ;  /* 0x0000000000027941 */ /* 0x000fea0003800000 */
.L_x_1484:
[----:B0-----:R0:W-:Y:S04]  /*6f70*/  STG.E.128 desc[UR38][R104.64], R40 ;  /* 0x0000002868007986 */ /* 0x0011e8000c101d26 */
[----:B--2---:R0:W-:Y:S02]  /*6f80*/  @!P2 STG.E.128 desc[UR38][R106.64], R44 ;  /* 0x0000002c6a00a986 */ /* 0x0041e4000c101d26 */
.L_x_1483:
[----:B------:R-:W-:Y:S05]  /*6f90*/  BSYNC B1 ;  /* 0x0000000000017941 */ /* 0x000fea0003800000 */
.L_x_1482:
[----:B------:R-:W-:Y:S01]  /*6fa0*/  ISETP.NE.AND P2, PT, R49, RZ, PT ;  /* 0x000000ff3100720c */ /* 0x000fe20003f45270 */
[----:B------:R-:W-:-:S12]  /*6fb0*/  BSSY B1, `(.L_x_1486) ;  /* 0x00000f4000017945 */ /* 0x000fd80003800000 */
[----:B------:R-:W-:Y:S05]  /*6fc0*/  @!P2 BRA `(.L_x_1487) ;  /* 0x0000000c00c8a947 */ /* 0x000fea0003800000 */
[----:B------:R-:W-:Y:S01]  /*6fd0*/  ISETP.NE.AND P4, PT, R102, RZ, PT ;  /* 0x000000ff6600720c */ /* 0x000fe20003f85270 */
[----:B------:R-:W-:Y:S01]  /*6fe0*/  BSSY B2, `(.L_x_1488) ;  /* 0x00000ee000027945 */ /* 0x000fe20003800000 */
[----:B0-----:R-:W-:Y:S02]  /*6ff0*/  IADD3 R41, P2, P3, R62, R96, R70 ;  /* 0x000000603e297210 */ /* 0x001fe40007b5e046 */
[----:B------:R-:W-:Y:S02]  /*7000*/  SEL R12, R76, R123, !P4 ;  /* 0x0000007b4c0c7207 */ /* 0x000fe40006000000 */
[----:B------:R-:W-:Y:S02]  /*7010*/  IADD3.X R36, R100, R119, R67, P2, P3 ;  /* 0x0000007764247210 */ /* 0x000fe400017e6443 */
[----:B------:R-:W-:-:S04]  /*7020*/  SHF.R.S32.HI R13, RZ, 0x1f, R12 ;  /* 0x0000001fff0d7819 */ /* 0x000fc8000001140c */
[----:B------:R-:W-:-:S04]  /*7030*/  LEA.HI R13, R13, R12, RZ, 0x5 ;  /* 0x0000000c0d0d7211 */ /* 0x000fc800078f28ff */
[----:B------:R-:W-:-:S04]  /*7040*/  SHF.R.S32.HI R12, RZ, 0x5, R13 ;  /* 0x00000005ff0c7819 */ /* 0x000fc8000001140d */
[----:B------:R-:W-:-:S04]  /*7050*/  LEA.HI.SX32 R12, R89, R12, 0x1c ;  /* 0x0000000c590c7211 */ /* 0x000fc800078fe2ff */
[----:B------:R-:W-:Y:S01]  /*7060*/  SHF.R.S32.HI R15, RZ, 0x1f, R12 ;  /* 0x0000001fff0f7819 */ /* 0x000fe2000001140c */
[----:B------:R-:W-:-:S03]  /*7070*/  IMAD.SHL.U32 R13, R12, 0x10, RZ ;  /* 0x000000100c0d7824 */ /* 0x000fc600078e00ff */
[----:B------:R-:W-:Y:S02]  /*7080*/  LEA.HI R15, R15, R12, RZ, 0x2 ;  /* 0x0000000c0f0f7211 */ /* 0x000fe400078f10ff */
[----:B------:R-:W-:Y:S02]  /*7090*/  ISETP.GE.AND P2, PT, R13, R117, PT ;  /* 0x000000750d00720c */ /* 0x000fe40003f46270 */
[----:B------:R-:W-:Y:S01]  /*70a0*/  LOP3.LUT R12, R180, 0x30, R13, 0xf8, !PT ;  /* 0x00000030b40c7812 */ /* 0x000fe200078ef80d */
[----:B------:R-:W-:-:S03]  /*70b0*/  IMAD.SHL.U32 R15, R15, 0x800, RZ ;  /* 0x000008000f0f7824 */ /* 0x000fc600078e00ff */
[----:B------:R-:W-:Y:S02]  /*70c0*/  LOP3.LUT R12, R12, R181, RZ, 0x3c, !PT ;  /* 0x000000b50c0c7212 */ /* 0x000fe400078e3cff */
[----:B------:R-:W-:-:S04]  /*70d0*/  LOP3.LUT R15, R15, 0xffffe000, RZ, 0xc0, !PT ;  /* 0xffffe0000f0f7812 */ /* 0x000fc800078ec0ff */
[----:B------:R-:W-:Y:S02]  /*70e0*/  IADD3 R12, R12, R15, R182 ;  /* 0x0000000f0c0c7210 */ /* 0x000fe40007ffe0b6 */
[--C-:B------:R-:W-:Y:S02]  /*70f0*/  @!P2 SHF.R.S32.HI R14, RZ, 0x1f, R13.reuse ;  /* 0x0000001fff0ea819 */ /* 0x100fe4000001140d */
[----:B------:R-:W-:Y:S01]  /*7100*/  @!P2 IADD3 R43, P3, P4, R62, R96, R13 ;  /* 0x000000603e2ba210 */ /* 0x000fe20007c7e00d */
[C---:B------:R-:W-:Y:S02]  /*7110*/  IMAD R13, R17.reuse, 0x6000, R85 ;  /* 0x00006000110d7824 */ /* 0x040fe400078e0255 */
[----:B------:R-:W-:Y:S01]  /*7120*/  IMAD R15, R17, 0x6000, R12 ;  /* 0x00006000110f7824 */ /* 0x000fe200078e020c */
[----:B------:R-:W-:Y:S01]  /*7130*/  @!P2 IADD3.X R14, R100, R119, R14, P3, P4 ;  /* 0x00000077640ea210 */ /* 0x000fe20001fe840e */
[----:B------:R-:W-:Y:S01]  /*7140*/  IMAD.IADD R13, R16, 0x1, R13 ;  /* 0x00000001100d7824 */ /* 0x000fe200078e020d */
[----:B------:R-:W-:-:S05]  /*7150*/  IADD3 R40, P3, R41, R94, RZ ;  /* 0x0000005e29287210 */ /* 0x000fca0007f7e0ff */
[----:B------:R-:W-:Y:S01]  /*7160*/  IMAD.X R41, R36, 0x1, R95, P3 ;  /* 0x0000000124297824 */ /* 0x000fe200018e065f */
[----:B------:R-:W-:Y:S01]  /*7170*/  @!P2 IADD3 R42, P3, R43, R94, RZ ;  /* 0x0000005e2b2aa210 */ /* 0x000fe20007f7e0ff */
[----:B------:R-:W-:-:S04]  /*7180*/  IMAD.IADD R36, R16, 0x1, R15 ;  /* 0x0000000110247824 */ /* 0x000fc800078e020f */
[----:B------:R-:W-:Y:S01]  /*7190*/  @!P2 IMAD.X R43, R14, 0x1, R95, P3 ;  /* 0x000000010e2ba824 */ /* 0x000fe200018e065f */
[----:B------:R-:W-:Y:S01]  /*71a0*/  ISETP.GE.AND P3, PT, R98, R111, PT ;  /* 0x0000006f6200720c */ /* 0x000fe20003f66270 */
[----:B------:R-:W0:Y:S04]  /*71b0*/  LDS.128 R12, [R13+0x16400] ;  /* 0x016400000d0c7984 */ /* 0x000e280000000c00 */
[----:B------:R-:W2:Y:S08]  /*71c0*/  LDS.128 R36, [R36+0x16400] ;  /* 0x0164000024247984 */ /* 0x000eb00000000c00 */
[----:B------:R-:W-:Y:S05]  /*71d0*/  @P3 BRA `(.L_x_1489) ;  /* 0x0000000c00383947 */ /* 0x000fea0003800000 */
[----:B------:R-:W-:Y:S01]  /*71e0*/  SHF.R.U32.HI R122, RZ, 0x8, R9 ;  /* 0x00000008ff7a7819 */ /* 0x000fe20000011609 */
[----:B0-----:R-:W-:Y:S01]  /*71f0*/  IMAD.MOV.U32 R32, RZ, RZ, R12 ;  /* 0x000000ffff207224 */ /* 0x001fe200078e000c */
[----:B------:R-:W-:Y:S02]  /*7200*/  SHF.R.U32.HI R46, RZ, 0x8, R33 ;  /* 0x00000008ff2e7819 */ /* 0x000fe40000011621 */
[----:B------:R-:W-:Y:S02]  /*7210*/  SHF.R.U32.HI R45, RZ, 0x8, R35 ;  /* 0x00000008ff2d7819 */ /* 0x000fe40000011623 */
[----:B------:R-:W-:Y:S02]  /*7220*/  LOP3.LUT R8, R9, 0xff0000ff, RZ, 0xc0, !PT ;  /* 0xff0000ff09087812 */ /* 0x000fe400078ec0ff */
[----:B------:R-:W-:Y:S01]  /*7230*/  SHF.R.U32.HI R105, RZ, 0x10, R9 ;  /* 0x00000010ff697819 */ /* 0x000fe20000011609 */
[----:B------:R-:W-:Y:S01]  /*7240*/  IMAD.SHL.U32 R9, R122, 0x100, RZ ;  /* 0x000001007a097824 */ /* 0x000fe200078e00ff */
[----:B------:R-:W-:-:S02]  /*7250*/  SHF.R.U32.HI R47, RZ, 0x8, R11 ;  /* 0x00000008ff2f7819 */ /* 0x000fc4000001160b */
[----:B------:R-:W-:Y:S02]  /*7260*/  LOP3.LUT R34, R33, 0xff0000ff, RZ, 0xc0, !PT ;  /* 0xff0000ff21227812 */ /* 0x000fe400078ec0ff */
[----:B------:R-:W-:Y:S01]  /*7270*/  SHF.R.U32.HI R104, RZ, 0x10, R33 ;  /* 0x00000010ff687819 */ /* 0x000fe20000011621 */
[----:B------:R-:W-:Y:S01]  /*7280*/  IMAD.SHL.U32 R33, R46, 0x100, RZ ;  /* 0x000001002e217824 */ /* 0x000fe200078e00ff */
[----:B------:R-:W-:Y:S02]  /*7290*/  LOP3.LUT R44, R35, 0xff0000ff, RZ, 0xc0, !PT ;  /* 0xff0000ff232c7812 */ /* 0x000fe400078ec0ff */
[----:B------:R-:W-:Y:S01]  /*72a0*/  SHF.R.U32.HI R106, RZ, 0x10, R35 ;  /* 0x00000010ff6a7819 */ /* 0x000fe20000011623 */
[----:B------:R-:W-:Y:S01]  /*72b0*/  IMAD.SHL.U32 R35, R45, 0x100, RZ ;  /* 0x000001002d237824 */ /* 0x000fe200078e00ff */
[----:B------:R-:W-:Y:S01]  /*72c0*/  LOP3.LUT R10, R11, 0xff0000ff, RZ, 0xc0, !PT ;  /* 0xff0000ff0b0a7812 */ /* 0x000fe200078ec0ff */
[----:B------:R-:W-:Y:S01]  /*72d0*/  IMAD.U32 R104, R104, 0x10000, RZ ;  /* 0x0001000068687824 */ /* 0x000fe200078e00ff */
[----:B------:R-:W-:Y:S01]  /*72e0*/  SHF.R.U32.HI R107, RZ, 0x10, R11 ;  /* 0x00000010ff6b7819 */ /* 0x000fe2000001160b */
[----:B------:R-:W-:Y:S01]  /*72f0*/  IMAD.SHL.U32 R11, R47, 0x100, RZ ;  /* 0x000001002f0b7824 */ /* 0x000fe200078e00ff */
[----:B------:R-:W-:Y:S01]  /*7300*/  LOP3.LUT R8, R8, 0xff00, R9, 0xf8, !PT ;  /* 0x0000ff0008087812 */ /* 0x000fe200078ef809 */
[----:B------:R-:W-:Y:S01]  /*7310*/  IMAD.U32 R9, R105, 0x10000, RZ ;  /* 0x0001000069097824 */ /* 0x000fe200078e00ff */
[----:B------:R-:W-:Y:S01]  /*7320*/  LOP3.LUT R47, R34, 0xff00, R33, 0xf8, !PT ;  /* 0x0000ff00222f7812 */ /* 0x000fe200078ef821 */
[----:B------:R-:W-:Y:S01]  /*7330*/  IMAD.U32 R106, R106, 0x10000, RZ ;  /* 0x000100006a6a7824 */ /* 0x000fe200078e00ff */
[----:B------:R-:W-:-:S02]  /*7340*/  LOP3.LUT R105, R44, 0xff00, R35, 0xf8, !PT ;  /* 0x0000ff002c697812 */ /* 0x000fc400078ef823 */
[-C--:B------:R-:W-:Y:S02]  /*7350*/  F2FP.F16.E4M3.UNPACK_B R46, R121.reuse.H1 ;  /* 0x00000079ff2e723e */ /* 0x080fe400030006ff */
[----:B--2---:R-:W-:Y:S02]  /*7360*/  F2FP.F16.E4M3.UNPACK_B R35, R36.H1 ;  /* 0x00000024ff23723e */ /* 0x004fe400030006ff */
[----:B------:R-:W-:Y:S02]  /*7370*/  F2FP.F16.E4M3.UNPACK_B R33, R32.H1 ;  /* 0x00000020ff21723e */ /* 0x000fe400030006ff */
[----:B------:R-:W-:Y:S01]  /*7380*/  LOP3.LUT R11, R10, 0xff00, R11, 0xf8, !PT ;  /* 0x0000ff000a0b7812 */ /* 0x000fe200078ef80b */
[----:B------:R-:W-:Y:S01]  /*7390*/  HADD2.F32 R34, -RZ, R35.H0_H0 ;  /* 0x20000023ff227230 */ /* 0x000fe20000004100 */
[----:B------:R-:W-:Y:S01]  /*73a0*/  LOP3.LUT R10, R8, 0xff0000, R9, 0xf8, !PT ;  /* 0x00ff0000080a7812 */ /* 0x000fe200078ef809 */
[----:B------:R-:W-:Y:S01]  /*73b0*/  HADD2.F32 R9, -RZ, R46.H0_H0 ;  /* 0x2000002eff097230 */ /* 0x000fe20000004100 */
[----:B------:R-:W-:Y:S01]  /*73c0*/  F2FP.F16.E4M3.UNPACK_B R44, R118.H1 ;  /* 0x00000076ff2c723e */ /* 0x000fe200030006ff */
[----:B------:R-:W-:Y:S01]  /*73d0*/  HADD2.F32 R12, -RZ, R33.H0_H0 ;  /* 0x20000021ff0c7230 */ /* 0x000fe20000004100 */
[----:B------:R-:W-:Y:S01]  /*73e0*/  F2FP.F16.E4M3.UNPACK_B R121, R121 ;  /* 0x00000079ff79723e */ /* 0x000fe200020006ff */
[----:B------:R-:W-:-:S02]  /*73f0*/  IMAD.U32 R8, R107, 0x10000, RZ ;  /* 0x000100006b087824 */ /* 0x000fc400078e00ff */
[-C--:B------:R-:W-:Y:S01]  /*7400*/  FMUL.FTZ R107, R34, R9.reuse ;  /* 0x00000009226b7220 */ /* 0x080fe20000410000 */
[--C-:B------:R-:W-:Y:S02]  /*7410*/  HADD2.F32 R45, -RZ, R44.reuse.H0_H0 ;  /* 0x2000002cff2d7230 */ /* 0x100fe40000004100 */
[C---:B------:R-:W-:Y:S01]  /*7420*/  FMUL.FTZ R125, R12.reuse, R9 ;  /* 0x000000090c7d7220 */ /* 0x040fe20000410000 */
[----:B------:R-:W-:Y:S02]  /*7430*/  F2FP.F16.E4M3.UNPACK_B R36, R36 ;  /* 0x00000024ff24723e */ /* 0x000fe400020006ff */
[----:B------:R-:W-:Y:S01]  /*7440*/  LOP3.LUT R8, R11, 0xff0000, R8, 0xf8, !PT ;  /* 0x00ff00000b087812 */ /* 0x000fe200078ef808 */
[-C--:B------:R-:W-:Y:S01]  /*7450*/  FFMA.FTZ R12, R12, R45.reuse, -R107 ;  /* 0x0000002d0c0c7223 */ /* 0x080fe2000001086b */
[----:B------:R-:W-:Y:S01]  /*7460*/  FFMA.FTZ R125, R34, R45, R125 ;  /* 0x0000002d227d7223 */ /* 0x000fe2000001007d */
[----:B------:R-:W-:Y:S01]  /*7470*/  LOP3.LUT R11, R47, 0xff0000, R104, 0xf8, !PT ;  /* 0x00ff00002f0b7812 */ /* 0x000fe200078ef868 */
[----:B------:R-:W-:Y:S01]  /*7480*/  HADD2.F32 R45, -RZ, R44.H1_H1 ;  /* 0x3000002cff2d7230 */ /* 0x000fe20000004100 */
[----:B------:R-:W-:Y:S01]  /*7490*/  F2FP.F16.E4M3.UNPACK_B R32, R32 ;  /* 0x00000020ff20723e */ /* 0x000fe200020006ff */
[----:B------:R-:W-:Y:S01]  /*74a0*/  HADD2.F32 R47, -RZ, R46.H1_H1 ;  /* 0x3000002eff2f7230 */ /* 0x000fe20000004100 */
[----:B------:R-:W-:Y:S01]  /*74b0*/  LOP3.LUT R9, R105, 0xff0000, R106, 0xf8, !PT ;  /* 0x00ff000069097812 */ /* 0x000fe200078ef86a */
[----:B------:R-:W-:Y:S01]  /*74c0*/  HADD2.F32 R44, -RZ, R35.H1_H1 ;  /* 0x30000023ff2c7230 */ /* 0x000fe20000004100 */
[----:B------:R-:W-:Y:S01]  /*74d0*/  F2FP.F16.E4M3.UNPACK_B R118, R118 ;  /* 0x00000076ff76723e */ /* 0x000fe200020006ff */
[----:B------:R-:W-:-:S02]  /*74e0*/  HADD2.F32 R34, -RZ, R33.H1_H1 ;  /* 0x30000021ff227230 */ /* 0x000fc40000004100 */
[--C-:B------:R-:W-:Y:S02]  /*74f0*/  HADD2.F32 R46, -RZ, R121.reuse.H0_H0 ;  /* 0x20000079ff2e7230 */ /* 0x100fe40000004100 */
[-C--:B------:R-:W-:Y:S01]  /*7500*/  FMUL.FTZ R105, R44, R47.reuse ;  /* 0x0000002f2c697220 */ /* 0x080fe20000410000 */
[----:B------:R-:W-:Y:S02]  /*7510*/  HADD2.F32 R35, -RZ, R36.H0_H0 ;  /* 0x20000024ff237230 */ /* 0x000fe40000004100 */
[C---:B------:R-:W-:Y:S01]  /*7520*/  FMUL.FTZ R47, R34.reuse, R47 ;  /* 0x0000002f222f7220 */ /* 0x040fe20000410000 */
[----:B------:R-:W-:Y:S02]  /*7530*/  HADD2.F32 R33, -RZ, R32.H0_H0 ;  /* 0x20000020ff217230 */ /* 0x000fe40000004100 */
[-C--:B------:R-:W-:Y:S01]  /*7540*/  FFMA.FTZ R105, R34, R45.reuse, -R105 ;  /* 0x0000002d22697223 */ /* 0x080fe20000010869 */
[----:B------:R-:W-:Y:S02]  /*7550*/  HADD2.F32 R34, -RZ, R118.H0_H0 ;  /* 0x20000076ff227230 */ /* 0x000fe40000004100 */
[----:B------:R-:W-:Y:S01]  /*7560*/  FFMA.FTZ R122, R44, R45, R47 ;  /* 0x0000002d2c7a7223 */ /* 0x000fe2000001002f */
[-C--:B------:R-:W-:Y:S01]  /*7570*/  FMUL.FTZ R44, R35, R46.reuse ;  /* 0x0000002e232c7220 */ /* 0x080fe20000410000 */
[----:B------:R-:W-:Y:S01]  /*7580*/  FMUL.FTZ R46, R33, R46 ;  /* 0x0000002e212e7220 */ /* 0x000fe20000410000 */
[----:B------:R-:W-:Y:S01]  /*7590*/  HADD2.F32 R121, -RZ, R121.H1_H1 ;  /* 0x30000079ff797230 */ /* 0x000fe20000004100 */
[----:B------:R-:W-:Y:S01]  /*75a0*/  F2FP.F16.E4M3.UNPACK_B R45, R120.H1 ;  /* 0x00000078ff2d723e */ /* 0x000fe200030006ff */
        /* <DEDUP_REMOVED lines=9> */
[----:B------:R-:W-:Y:S02]  /*7640*/  HADD2.F32 R46, -RZ, R45.H0_H0 ;  /* 0x2000002dff2e7230 */ /* 0x000fe40000004100 */
[----:B------:R-:W-:Y:S01]  /*7650*/  FFMA.FTZ R106, R32, R33, -R35 ;  /* 0x00000021206a7223 */ /* 0x000fe20000010823 */
[----:B------:R-:W-:Y:S01]  /*7660*/  F2FP.F16.E4M3.UNPACK_B R32, R14.H1 ;  /* 0x0000000eff20723e */ /* 0x000fe200030006ff */
[----:B------:R-:W-:-:S02]  /*7670*/  HADD2.F32 R35, -RZ, R34.H0_H0 ;  /* 0x20000022ff237230 */ /* 0x000fc40000004100 */
[----:B------:R-:W-:Y:S01]  /*7680*/  FFMA.FTZ R121, R36, R33, R121 ;  /* 0x0000002124797223 */ /* 0x000fe20000010079 */
[----:B------:R-:W-:Y:S01]  /*7690*/  HADD2.F32 R36, -RZ, R44.H0_H0 ;  /* 0x2000002cff247230 */ /* 0x000fe20000004100 */
[----:B------:R-:W-:Y:S01]  /*76a0*/  F2FP.F16.E4M3.UNPACK_B R38, R38 ;  /* 0x00000026ff26723e */ /* 0x000fe200020006ff */
[----:B------:R-:W-:Y:S02]  /*76b0*/  HADD2.F32 R33, -RZ, R32.H0_H0 ;  /* 0x20000020ff217230 */ /* 0x000fe40000004100 */
[----:B------:R-:W-:Y:S01]  /*76c0*/  FMUL.FTZ R118, R35, R46 ;  /* 0x0000002e23767220 */ /* 0x000fe20000410000 */
[----:B------:R-:W-:Y:S01]  /*76d0*/  HADD2.F32 R45, -RZ, R45.H1_H1 ;  /* 0x3000002dff2d7230 */ /* 0x000fe20000004100 */
[----:B------:R-:W-:Y:S01]  /*76e0*/  F2FP.F16.E4M3.UNPACK_B R120, R120 ;  /* 0x00000078ff78723e */ /* 0x000fe200020006ff */
[----:B------:R-:W-:Y:S02]  /*76f0*/  HADD2.F32 R34, -RZ, R34.H1_H1 ;  /* 0x30000022ff227230 */ /* 0x000fe40000004100 */
[----:B------:R-:W-:Y:S01]  /*7700*/  FMUL.FTZ R46, R33, R46 ;  /* 0x0000002e212e7220 */ /* 0x000fe20000410000 */
[----:B------:R-:W-:-:S02]  /*7710*/  HADD2.F32 R32, -RZ, R32.H1_H1 ;  /* 0x30000020ff207230 */ /* 0x000fc40000004100 */
[----:B------:R-:W-:Y:S01]  /*7720*/  FFMA.FTZ R118, R33, R36, -R118 ;  /* 0x0000002421767223 */ /* 0x000fe20000010876 */
[----:B------:R-:W-:Y:S02]  /*7730*/  HADD2.F32 R33, -RZ, R44.H1_H1 ;  /* 0x3000002cff217230 */ /* 0x000fe40000004100 */
[-C--:B------:R-:W-:Y:S01]  /*7740*/  FMUL.FTZ R107, R34, R45.reuse ;  /* 0x0000002d226b7220 */ /* 0x080fe20000410000 */
[----:B------:R-:W-:Y:S01]  /*7750*/  F2FP.F16.E4M3.UNPACK_B R14, R14 ;  /* 0x0000000eff0e723e */ /* 0x000fe200020006ff */
[C---:B------:R-:W-:Y:S01]  /*7760*/  FMUL.FTZ R45, R32.reuse, R45 ;  /* 0x0000002d202d7220 */ /* 0x040fe20000410000 */
[----:B------:R-:W-:Y:S01]  /*7770*/  FFMA.FTZ R44, R35, R36, R46 ;  /* 0x00000024232c7223 */ /* 0x000fe2000001002e */
[-C--:B------:R-:W-:Y:S01]  /*7780*/  FFMA.FTZ R129, R32, R33.reuse, -R107 ;  /* 0x0000002120817223 */ /* 0x080fe2000001086b */
[----:B------:R-:W-:Y:S01]  /*7790*/  F2FP.F16.E4M3.UNPACK_B R116, R116 ;  /* 0x00000074ff74723e */ /* 0x000fe200020006ff */
[----:B------:R-:W-:Y:S01]  /*77a0*/  FFMA.FTZ R131, R34, R33, R45 ;  /* 0x0000002122837223 */ /* 0x000fe2000001002d */
[----:B------:R-:W-:Y:S01]  /*77b0*/  HADD2.F32 R33, -RZ, R38.H0_H0 ;  /* 0x20000026ff217230 */ /* 0x000fe20000004100 */
[----:B------:R-:W-:Y:S01]  /*77c0*/  F2FP.SATFINITE.E4M3.F32.PACK_AB_MERGE_C R12, R105, R12, RZ ;  /* 0x0000000c690c723e */ /* 0x000fe200048070ff */
[--C-:B------:R-:W-:Y:S01]  /*77d0*/  HADD2.F32 R36, -RZ, R120.reuse.H0_H0 ;  /* 0x20000078ff247230 */ /* 0x100fe20000004100 */
[----:B------:R-:W-:Y:S01]  /*77e0*/  F2FP.SATFINITE.E4M3.F32.PACK_AB_MERGE_C R118, R129, R118, RZ ;  /* 0x000000768176723e */ /* 0x000fe200048070ff */
[----:B------:R-:W-:Y:S01]  /*77f0*/  HADD2.F32 R45, -RZ, R120.H1_H1 ;  /* 0x30000078ff2d7230 */ /* 0x000fe20000004100 */
[----:B------:R-:W-:Y:S01]  /*7800*/  F2FP.SATFINITE.E4M3.F32.PACK_AB_MERGE_C R12, R106, R47, R12 ;  /* 0x0000002f6a0c723e */ /* 0x000fe2000480700c */
[----:B------:R-:W-:-:S02]  /*7810*/  HADD2.F32 R32, -RZ, R14.H0_H0 ;  /* 0x2000000eff207230 */ /* 0x000fc40000004100 */
[-C--:B------:R-:W-:Y:S01]  /*7820*/  FMUL.FTZ R107, R33, R36.reuse ;  /* 0x00000024216b7220 */ /* 0x080fe20000410000 */
[----:B------:R-:W-:Y:S02]  /*7830*/  HADD2.F32 R38, -RZ, R38.H1_H1 ;  /* 0x30000026ff267230 */ /* 0x000fe40000004100 */
[----:B------:R-:W-:Y:S02]  /*7840*/  HADD2.F32 R14, -RZ, R14.H1_H1 ;  /* 0x3000000eff0e7230 */ /* 0x000fe40000004100 */
[----:B------:R-:W-:Y:S01]  /*7850*/  FMUL.FTZ R36, R32, R36 ;  /* 0x0000002420247220 */ /* 0x000fe20000410000 */
[--C-:B------:R-:W-:Y:S02]  /*7860*/  HADD2.F32 R35, -RZ, R116.reuse.H1_H1 ;  /* 0x30000074ff237230 */ /* 0x100fe40000004100 */
[-C--:B------:R-:W-:Y:S01]  /*7870*/  FMUL.FTZ R127, R38, R45.reuse ;  /* 0x0000002d267f7220 */ /* 0x080fe20000410000 */
[----:B------:R-:W-:Y:S02]  /*7880*/  HADD2.F32 R34, -RZ, R116.H0_H0 ;  /* 0x20000074ff227230 */ /* 0x000fe40000004100 */
[C---:B------:R-:W-:Y:S01]  /*7890*/  FMUL.FTZ R45, R14.reuse, R45 ;  /* 0x0000002d0e2d7220 */ /* 0x040fe20000410000 */
[----:B------:R-:W-:-:S02]  /*78a0*/  FFMA.FTZ R14, R14, R35, -R127 ;  /* 0x000000230e0e7223 */ /* 0x000fc4000001087f */
[-C--:B------:R-:W-:Y:S01]  /*78b0*/  FFMA.FTZ R107, R32, R34.reuse, -R107 ;  /* 0x00000022206b7223 */ /* 0x080fe2000001086b */
[----:B------:R-:W-:Y:S01]  /*78c0*/  FFMA.FTZ R46, R33, R34, R36 ;  /* 0x00000022212e7223 */ /* 0x000fe20000010024 */
[----:B------:R-:W-:Y:S01]  /*78d0*/  FFMA.FTZ R127, R38, R35, R45 ;  /* 0x00000023267f7223 */ /* 0x000fe2000001002d */
[----:B------:R-:W-:Y:S02]  /*78e0*/  F2FP.SATFINITE.E4M3.F32.PACK_AB_MERGE_C R36, R122, R125, RZ ;  /* 0x0000007d7a24723e */ /* 0x000fe400048070ff */
[----:B------:R-:W-:Y:S02]  /*78f0*/  F2FP.F16.E4M3.UNPACK_B R34, R37 ;  /* 0x00000025ff22723e */ /* 0x000fe400020006ff */
[----:B------:R-:W-:Y:S02]  /*7900*/  F2FP.F16.E4M3.UNPACK_B R45, R11 ;  /* 0x0000000bff2d723e */ /* 0x000fe400020006ff */
[----:B------:R-:W-:Y:S01]  /*7910*/  F2FP.F16.E4M3.UNPACK_B R32, R13 ;  /* 0x0000000dff20723e */ /* 0x000fe200020006ff */
[--C-:B------:R-:W-:Y:S01]  /*7920*/  HADD2.F32 R35, -RZ, R34.reuse.H0_H0 ;  /* 0x20000022ff237230 */ /* 0x100fe20000004100 */
[----:B------:R-:W-:Y:S01]  /*7930*/  F2FP.SATFINITE.E4M3.F32.PACK_AB_MERGE_C R38, R131, R44, RZ ;  /* 0x0000002c8326723e */ /* 0x000fe200048070ff */
[----:B------:R-:W-:Y:S01]  /*7940*/  HADD2.F32 R34, -RZ, R34.H1_H1 ;  /* 0x30000022ff227230 */ /* 0x000fe20000004100 */
[----:B------:R-:W-:Y:S01]  /*7950*/  F2FP.SATFINITE.E4M3.F32.PACK_AB_MERGE_C R36, R121, R104, R36 ;  /* 0x000000687924723e */ /* 0x000fe20004807024 */
[--C-:B------:R-:W-:Y:S01]  /*7960*/  HADD2.F32 R104, -RZ, R45.reuse.H0_H0 ;  /* 0x2000002dff687230 */ /* 0x100fe20000004100 */
[----:B------:R-:W-:Y:S01]  /*7970*/  F2FP.F16.E4M3.UNPACK_B R44, R10 ;  /* 0x0000000aff2c723e */ /* 0x000fe200020006ff */
[----:B------:R-:W-:Y:S01]  /*7980*/  HADD2.F32 R33, -RZ, R32.H0_H0 ;  /* 0x20000020ff217230 */ /* 0x000fe20000004100 */
[----:B------:R-:W-:Y:S01]  /*7990*/  F2FP.SATFINITE.E4M3.F32.PACK_AB_MERGE_C R38, R127, R46, R38 ;  /* 0x0000002e7f26723e */ /* 0x000fe20004807026 */
[----:B------:R-:W-:-:S02]  /*79a0*/  HADD2.F32 R45, -RZ, R45.H1_H1 ;  /* 0x3000002dff2d7230 */ /* 0x000fc40000004100 */
[-C--:B------:R-:W-:Y:S01]  /*79b0*/  FMUL.FTZ R106, R35, R104.reuse ;  /* 0x00000068236a7220 */ /* 0x080fe20000410000 */
[----:B------:R-:W-:Y:S02]  /*79c0*/  HADD2.F32 R46, -RZ, R44.H0_H0 ;  /* 0x2000002cff2e7230 */ /* 0x000fe40000004100 */
[C---:B------:R-:W-:Y:S01]  /*79d0*/  FMUL.FTZ R104, R33.reuse, R104 ;  /* 0x0000006821687220 */ /* 0x040fe20000410000 */
[----:B------:R-:W-:Y:S01]  /*79e0*/  HADD2.F32 R32, -RZ, R32.H1_H1 ;  /* 0x30000020ff207230 */ /* 0x000fe20000004100 */
[----:B------:R-:W-:Y:S01]  /*79f0*/  F2FP.F16.E4M3.UNPACK_B R13, R13.H1 ;  /* 0x0000000dff0d723e */ /* 0x000fe200030006ff */
[-C--:B------:R-:W-:Y:S01]  /*7a00*/  FFMA.FTZ R106, R33, R46.reuse, -R106 ;  /* 0x0000002e216a7223 */ /* 0x080fe2000001086a */
[----:B------:R-:W-:Y:S01]  /*7a10*/  FFMA.FTZ R104, R35, R46, R104 ;  /* 0x0000002e23687223 */ /* 0x000fe20000010068 */
[----:B------:R-:W-:Y:S02]  /*7a20*/  HADD2.F32 R33, -RZ, R44.H1_H1 ;  /* 0x3000002cff217230 */ /* 0x000fe40000004100 */
[-C--:B------:R-:W-:Y:S01]  /*7a30*/  FMUL.FTZ R35, R34, R45.reuse ;  /* 0x0000002d22237220 */ /* 0x080fe20000410000 */
[----:B------:R-:W-:Y:S01]  /*7a40*/  FMUL.FTZ R45, R32, R45 ;  /* 0x0000002d202d7220 */ /* 0x000fe20000410000 */
[----:B------:R-:W-:-:S02]  /*7a50*/  F2FP.F16.E4M3.UNPACK_B R37, R37.H1 ;  /* 0x00000025ff25723e */ /* 0x000fc400030006ff */
[----:B------:R-:W-:Y:S01]  /*7a60*/  FFMA.FTZ R105, R32, R33, -R35 ;  /* 0x0000002120697223 */ /* 0x000fe20000010823 */
[----:B------:R-:W-:Y:S01]  /*7a70*/  F2FP.F16.E4M3.UNPACK_B R35, R11.H1 ;  /* 0x0000000bff23723e */ /* 0x000fe200030006ff */
[----:B------:R-:W-:Y:S01]  /*7a80*/  HADD2.F32 R11, -RZ, R13.H0_H0 ;  /* 0x2000000dff0b7230 */ /* 0x000fe20000004100 */
[----:B------:R-:W-:Y:S01]  /*7a90*/  F2FP.SATFINITE.E4M3.F32.PACK_AB_MERGE_C R14, R14, R107, R118 ;  /* 0x0000006b0e0e723e */ /* 0x000fe20004807076 */
[----:B------:R-:W-:Y:S01]  /*7aa0*/  FFMA.FTZ R107, R34, R33, R45 ;  /* 0x00000021226b7223 */ /* 0x000fe2000001002d */
[----:B------:R-:W-:Y:S01]  /*7ab0*/  HADD2.F32 R32, -RZ, R37.H0_H0 ;  /* 0x20000025ff207230 */ /* 0x000fe20000004100 */
[----:B------:R-:W-:Y:S01]  /*7ac0*/  F2FP.F16.E4M3.UNPACK_B R10, R10.H1 ;  /* 0x0000000aff0a723e */ /* 0x000fe200030006ff */
[----:B------:R-:W-:Y:S01]  /*7ad0*/  HADD2.F32 R34, -RZ, R35.H0_H0 ;  /* 0x20000023ff227230 */ /* 0x000fe20000004100 */
[----:B------:R-:W-:Y:S01]  /*7ae0*/  F2FP.F16.E4M3.UNPACK_B R45, R9.H1 ;  /* 0x00000009ff2d723e */ /* 0x000fe200030006ff */
[----:B------:R-:W-:Y:S02]  /*7af0*/  HADD2.F32 R37, -RZ, R37.H1_H1 ;  /* 0x30000025ff257230 */ /* 0x000fe40000004100 */
[----:B------:R-:W-:-:S02]  /*7b00*/  HADD2.F32 R44, -RZ, R35.H1_H1 ;  /* 0x30000023ff2c7230 */ /* 0x000fc40000004100 */
[CC--:B------:R-:W-:Y:S01]  /*7b10*/  FMUL.FTZ R46, R32.reuse, R34.reuse ;  /* 0x00000022202e7220 */ /* 0x0c0fe20000410000 */
[----:B------:R-:W-:Y:S02]  /*7b20*/  HADD2.F32 R13, -RZ, R13.H1_H1 ;  /* 0x3000000dff0d7230 */ /* 0x000fe40000004100 */
[----:B------:R-:W-:Y:S01]  /*7b30*/  FMUL.FTZ R35, R11, R34 ;  /* 0x000000220b237220 */ /* 0x000fe20000410000 */
        /* <DEDUP_REMOVED lines=8> */
[----:B------:R-:W-:Y:S01]  /*7bc0*/  FFMA.FTZ R125, R37, R34, R44 ;  /* 0x00000022257d7223 */ /* 0x000fe2000001002c */
[----:B------:R-:W-:Y:S01]  /*7bd0*/  F2FP.F16.E4M3.UNPACK_B R39, R39.H1 ;  /* 0x00000027ff27723e */ /* 0x000fe200030006ff */
[----:B------:R-:W-:Y:S01]  /*7be0*/  HADD2.F32 R47, -RZ, R45.H0_H0 ;  /* 0x2000002dff2f7230 */ /* 0x000fe20000004100 */
[----:B------:R-:W-:Y:S01]  /*7bf0*/  F2FP.F16.E4M3.UNPACK_B R15, R15.H1 ;  /* 0x0000000fff0f723e */ /* 0x000fe200030006ff */
[----:B------:R-:W-:Y:S01]  /*7c00*/  FFMA.FTZ R116, R11, R33, -R46 ;  /* 0x000000210b747223 */ /* 0x000fe2000001082e */
[----:B------:R-:W-:Y:S01]  /*7c10*/  F2FP.F16.E4M3.UNPACK_B R37, R9 ;  /* 0x00000009ff25723e */ /* 0x000fe200020006ff */
[----:B------:R-:W-:Y:S01]  /*7c20*/  HADD2.F32 R33, -RZ, R32.H0_H0 ;  /* 0x20000020ff217230 */ /* 0x000fe20000004100 */
        /* <DEDUP_REMOVED lines=8> */
[CC--:B------:R-:W-:Y:S01]  /*7cb0*/  FMUL.FTZ R122, R8.reuse, R47.reuse ;  /* 0x0000002f087a7220 */ /* 0x0c0fe20000410000 */
[----:B------:R-:W-:Y:S02]  /*7cc0*/  HADD2.F32 R11, -RZ, R10.H0_H0 ;  /* 0x2000000aff0b7230 */ /* 0x000fe40000004100 */
[----:B------:R-:W-:Y:S01]  /*7cd0*/  FMUL.FTZ R47, R13, R47 ;  /* 0x0000002f0d2f7220 */ /* 0x000fe20000410000 */
[----:B------:R-:W-:Y:S02]  /*7ce0*/  HADD2.F32 R44, -RZ, R9.H0_H0 ;  /* 0x20000009ff2c7230 */ /* 0x000fe40000004100 */
[-C--:B------:R-:W-:Y:S01]  /*7cf0*/  FMUL.FTZ R120, R33, R46.reuse ;  /* 0x0000002e21787220 */ /* 0x080fe20000410000 */
[----:B------:R-:W-:Y:S02]  /*7d00*/  HADD2.F32 R39, -RZ, R39.H1_H1 ;  /* 0x30000027ff277230 */ /* 0x000fe40000004100 */
[----:B------:R-:W-:Y:S01]  /*7d10*/  FFMA.FTZ R47, R8, R35, R47 ;  /* 0x00000023082f7223 */ /* 0x000fe2000001002f */
        /* <DEDUP_REMOVED lines=9> */
[----:B------:R-:W-:-:S02]  /*7db0*/  HADD2.F32 R10, -RZ, R10.H1_H1 ;  /* 0x3000000aff0a7230 */ /* 0x000fc40000004100 */
[----:B------:R-:W-:Y:S01]  /*7dc0*/  FFMA.FTZ R122, R13, R35, -R122 ;  /* 0x000000230d7a7223 */ /* 0x000fe2000001087a */
[----:B------:R-:W-:Y:S02]  /*7dd0*/  HADD2.F32 R34, -RZ, R34.H1_H1 ;  /* 0x30000022ff227230 */ /* 0x000fe40000004100 */
[-C--:B------:R-:W-:Y:S01]  /*7de0*/  FMUL.FTZ R11, R32, R37.reuse ;  /* 0x00000025200b7220 */ /* 0x080fe20000410000 */
[----:B------:R-:W-:Y:S02]  /*7df0*/  HADD2.F32 R9, -RZ, R9.H1_H1 ;  /* 0x30000009ff097230 */ /* 0x000fe40000004100 */
[----:B------:R-:W-:Y:S01]  /*7e00*/  FMUL.FTZ R37, R10, R37 ;  /* 0x000000250a257220 */ /* 0x000fe20000410000 */
[----:B------:R-:W-:Y:S01]  /*7e10*/  F2FP.SATFINITE.E4M3.F32.PACK_AB_MERGE_C R107, R107, R104, R118 ;  /* 0x000000686b6b723e */ /* 0x000fe20004807076 */
[-C--:B------:R-:W-:Y:S01]  /*7e20*/  FFMA.FTZ R8, R39, R34.reuse, R8 ;  /* 0x0000002227087223 */ /* 0x080fe20000010008 */
[----:B------:R-:W-:Y:S01]  /*7e30*/  FFMA.FTZ R15, R15, R34, -R44 ;  /* 0x000000220f0f7223 */ /* 0x000fe2000001082c */
[-C--:B------:R-:W-:Y:S01]  /*7e40*/  FFMA.FTZ R37, R32, R9.reuse, R37 ;  /* 0x0000000920257223 */ /* 0x080fe20000010025 */
[----:B------:R-:W-:Y:S01]  /*7e50*/  FFMA.FTZ R11, R10, R9, -R11 ;  /* 0x000000090a0b7223 */ /* 0x000fe2000001080b */
[----:B------:R-:W-:-:S02]  /*7e60*/  F2FP.SATFINITE.E4M3.F32.PACK_AB_MERGE_C R13, R105, R106, R116 ;  /* 0x0000006a690d723e */ /* 0x000fc40004807074 */
[----:B------:R-:W-:Y:S02]  /*7e70*/  F2FP.SATFINITE.E4M3.F32.PACK_AB_MERGE_C R8, R8, R47, RZ ;  /* 0x0000002f0808723e */ /* 0x000fe400048070ff */
[----:B------:R-:W-:Y:S02]  /*7e80*/  F2FP.SATFINITE.E4M3.F32.PACK_AB_MERGE_C R15, R15, R122, RZ ;  /* 0x0000007a0f0f723e */ /* 0x000fe400048070ff */
[----:B------:R-:W-:Y:S01]  /*7e90*/  F2FP.SATFINITE.E4M3.F32.PACK_AB_MERGE_C R39, R37, R46, R8 ;  /* 0x0000002e2527723e */ /* 0x000fe20004807008 */
[----:B------:R-:W-:Y:S01]  /*7ea0*/  IMAD.MOV.U32 R37, RZ, RZ, R107 ;  /* 0x000000ffff257224 */ /* 0x000fe200078e006b */
[----:B------:R-:W-:-:S07]  /*7eb0*/  F2FP.SATFINITE.E4M3.F32.PACK_AB_MERGE_C R15, R11, R120, R15 ;  /* 0x000000780b0f723e */ /* 0x000fce000480700f */
.L_x_1489:
[----:B------:R-:W-:Y:S05]  /*7ec0*/  BSYNC B2 ;  /* 0x0000000000027941 */ /* 0x000fea0003800000 */
.L_x_1488:
[----:B0-----:R3:W-:Y:S04]  /*7ed0*/  STG.E.128 desc[UR38][R40.64], R12 ;  /* 0x0000000c28007986 */ /* 0x0017e8000c101d26 */
[----:B--2---:R3:W-:Y:S02]  /*7ee0*/  @!P2 STG.E.128 desc[UR38][R42.64], R36 ;  /* 0x000000242a00a986 */ /* 0x0047e4000c101d26 */
.L_x_1487:
[----:B------:R-:W-:Y:S05]  /*7ef0*/  BSYNC B1 ;  /* 0x0000000000017941 */ /* 0x000fea0003800000 */
.L_x_1486:
[----:B------:R-:W-:-:S13]  /*7f00*/  ISETP.NE.AND P2, PT, R21, RZ, PT ;  /* 0x000000ff1500720c */ /* 0x000fda0003f45270 */
[----:B------:R-:W-:Y:S05]  /*7f10*/  @!P2 BRA `(.L_x_1454) ;  /* 0x000000100058a947 */ /* 0x000fea0003800000 */
[----:B------:R-:W-:Y:S01]  /*7f20*/  ISETP.NE.AND P4, PT, R103, RZ, PT ;  /* 0x000000ff6700720c */ /* 0x000fe20003f85270 */
[----:B------:R-:W-:Y:S01]  /*7f30*/  BSSY B1, `(.L_x_1490) ;  /* 0x00000ea000017945 */ /* 0x000fe20003800000 */
[----:B------:R-:W-:Y:S02]  /*7f40*/  IADD3 R33, P2, P3, R62, R96, R69 ;  /* 0x000000603e217210 */ /* 0x000fe40007b5e045 */
[----:B------:R-:W-:Y:S02]  /*7f50*/  SEL R123, R76, R123, !P4 ;  /* 0x0000007b4c7b7207 */ /* 0x000fe40006000000 */
[----:B------:R-:W-:Y:S02]  /*7f60*/  IADD3.X R10, R100, R119, R66, P2, P3 ;  /* 0x00000077640a7210 */ /* 0x000fe400017e6442 */
[----:B------:R-:W-:Y:S02]  /*7f70*/  SHF.R.S32.HI R8, RZ, 0x1f, R123 ;  /* 0x0000001fff087819 */ /* 0x000fe4000001147b */
[----:B------:R-:W-:-:S02]  /*7f80*/  IADD3 R32, P2, R33, R94, RZ ;  /* 0x0000005e21207210 */ /* 0x000fc40007f5e0ff */
[----:B------:R-:W-:-:S03]  /*7f90*/  LEA.HI R8, R8, R123, RZ, 0x5 ;  /* 0x0000007b08087211 */ /* 0x000fc600078f28ff */
[----:B------:R-:W-:Y:S01]  /*7fa0*/  IMAD.X R33, R10, 0x1, R95, P2 ;  /* 0x000000010a217824 */ /* 0x000fe200010e065f */
[----:B------:R-:W-:Y:S02]  /*7fb0*/  SHF.R.S32.HI R8, RZ, 0x5, R8 ;  /* 0x00000005ff087819 */ /* 0x000fe40000011408 */
[----:B------:R-:W-:Y:S02]  /*7fc0*/  ISETP.GE.AND P2, PT, R92, R111, PT ;  /* 0x0000006f5c00720c */ /* 0x000fe40003f46270 */
[----:B------:R-:W-:-:S04]  /*7fd0*/  LEA.HI.SX32 R8, R87, R8, 0x1c ;  /* 0x0000000857087211 */ /* 0x000fc800078fe2ff */
[----:B------:R-:W-:Y:S01]  /*7fe0*/  SHF.R.S32.HI R9, RZ, 0x1f, R8 ;  /* 0x0000001fff097819 */ /* 0x000fe20000011408 */
[----:B------:R-:W-:-:S03]  /*7ff0*/  IMAD.SHL.U32 R35, R8, 0x10, RZ ;  /* 0x0000001008237824 */ /* 0x000fc600078e00ff */
[----:B------:R-:W-:Y:S02]  /*8000*/  LEA.HI R9, R9, R8, RZ, 0x2 ;  /* 0x0000000809097211 */ /* 0x000fe400078f10ff */
[----:B------:R-:W-:Y:S02]  /*8010*/  LOP3.LUT R8, R180, 0x30, R35, 0xf8, !PT ;  /* 0x00000030b4087812 */ /* 0x000fe400078ef823 */
[----:B------:R-:W-:Y:S02]  /*8020*/  SHF.L.U32 R9, R9, 0xb, RZ ;  /* 0x0000000b09097819 */ /* 0x000fe400000006ff */
[----:B------:R-:W-:Y:S02]  /*8030*/  LOP3.LUT R8, R8, R181, RZ, 0x3c, !PT ;  /* 0x000000b508087212 */ /* 0x000fe400078e3cff */
[----:B------:R-:W-:-:S04]  /*8040*/  LOP3.LUT R9, R9, 0xffffe000, RZ, 0xc0, !PT ;  /* 0xffffe00009097812 */ /* 0x000fc800078ec0ff */
[----:B------:R-:W-:Y:S01]  /*8050*/  IADD3 R8, R8, R9, R182 ;  /* 0x0000000908087210 */ /* 0x000fe20007ffe0b6 */
[----:B------:R-:W-:-:S04]  /*8060*/  IMAD R9, R17, 0x6000, R84 ;  /* 0x0000600011097824 */ /* 0x000fc800078e0254 */
[----:B------:R-:W-:Y:S02]  /*8070*/  IMAD R11, R17, 0x6000, R8 ;  /* 0x00006000110b7824 */ /* 0x000fe400078e0208 */
[C---:B------:R-:W-:Y:S02]  /*8080*/  IMAD.IADD R9, R16.reuse, 0x1, R9 ;  /* 0x0000000110097824 */ /* 0x040fe400078e0209 */
[----:B---3--:R-:W-:-:S04]  /*8090*/  IMAD.IADD R12, R16, 0x1, R11 ;  /* 0x00000001100c7824 */ /* 0x008fc800078e020b */
[----:B------:R-:W2:Y:S04]  /*80a0*/  LDS.128 R8, [R9+0x16400] ;  /* 0x0164000009087984 */ /* 0x000ea80000000c00 */
[----:B------:R-:W3:Y:S01]  /*80b0*/  LDS.128 R12, [R12+0x16400] ;  /* 0x016400000c0c7984 */ /* 0x000ee20000000c00 */
[----:B------:R-:W-:Y:S05]  /*80c0*/  @P2 BRA `(.L_x_1491) ;  /* 0x0000000c00402947 */ /* 0x000fea0003800000 */
[--C-:B------:R-:W-:Y:S01]  /*80d0*/  SHF.R.U32.HI R4, RZ, 0x8, R5.reuse ;  /* 0x00000008ff047819 */ /* 0x100fe20000011605 */
[----:B--2---:R-:W-:Y:S01]  /*80e0*/  IMAD.MOV.U32 R28, RZ, RZ, R10 ;  /* 0x000000ffff1c7224 */ /* 0x004fe200078e000a */
[----:B------:R-:W-:Y:S02]  /*80f0*/  SHF.R.U32.HI R38, RZ, 0x10, R5 ;  /* 0x00000010ff267819 */ /* 0x000fe40000011605 */
[----:B------:R-:W-:Y:S01]  /*8100*/  LOP3.LUT R5, R5, 0xff0000ff, RZ, 0xc0, !PT ;  /* 0xff0000ff05057812 */ /* 0x000fe200078ec0ff */
[----:B------:R-:W-:Y:S01]  /*8110*/  IMAD.SHL.U32 R4, R4, 0x100, RZ ;  /* 0x0000010004047824 */ /* 0x000fe200078e00ff */
[----:B------:R-:W-:Y:S02]  /*8120*/  SHF.R.U32.HI R34, RZ, 0x8, R7 ;  /* 0x00000008ff227819 */ /* 0x000fe40000011607 */
[----:B------:R-:W-:Y:S02]  /*8130*/  SHF.R.U32.HI R30, RZ, 0x8, R29 ;  /* 0x00000008ff1e7819 */ /* 0x000fe4000001161d */
[----:B------:R-:W-:-:S02]  /*8140*/  SHF.R.U32.HI R6, RZ, 0x8, R31 ;  /* 0x00000008ff067819 */ /* 0x000fc4000001161f */
[----:B------:R-:W-:Y:S01]  /*8150*/  LOP3.LUT R5, R5, 0xff00, R4, 0xf8, !PT ;  /* 0x0000ff0005057812 */ /* 0x000fe200078ef804 */
[----:B------:R-:W-:Y:S01]  /*8160*/  IMAD.SHL.U32 R4, R34, 0x100, RZ ;  /* 0x0000010022047824 */ /* 0x000fe200078e00ff */
[----:B------:R-:W-:Y:S01]  /*8170*/  SHF.R.U32.HI R36, RZ, 0x10, R7 ;  /* 0x00000010ff247819 */ /* 0x000fe20000011607 */
[----:B------:R-:W-:Y:S01]  /*8180*/  IMAD.SHL.U32 R10, R30, 0x100, RZ ;  /* 0x000001001e0a7824 */ /* 0x000fe200078e00ff */
[----:B------:R-:W-:Y:S02]  /*8190*/  LOP3.LUT R7, R7, 0xff0000ff, RZ, 0xc0, !PT ;  /* 0xff0000ff07077812 */ /* 0x000fe400078ec0ff */
[----:B0-----:R-:W-:Y:S02]  /*81a0*/  SHF.R.U32.HI R42, RZ, 0x10, R29 ;  /* 0x00000010ff2a7819 */ /* 0x001fe4000001161d */
[----:B------:R-:W-:Y:S01]  /*81b0*/  LOP3.LUT R37, R29, 0xff0000ff, RZ, 0xc0, !PT ;  /* 0xff0000ff1d257812 */ /* 0x000fe200078ec0ff */
[----:B---3--:R-:W-:Y:S01]  /*81c0*/  IMAD.MOV.U32 R29, RZ, RZ, R12 ;  /* 0x000000ffff1d7224 */ /* 0x008fe200078e000c */
[----:B------:R-:W-:Y:S01]  /*81d0*/  SHF.R.U32.HI R41, RZ, 0x10, R31 ;  /* 0x00000010ff297819 */ /* 0x000fe2000001161f */
[----:B------:R-:W-:Y:S01]  /*81e0*/  IMAD.SHL.U32 R12, R6, 0x100, RZ ;  /* 0x00000100060c7824 */ /* 0x000fe200078e00ff */
[----:B------:R-:W-:Y:S01]  /*81f0*/  LOP3.LUT R39, R31, 0xff0000ff, RZ, 0xc0, !PT ;  /* 0xff0000ff1f277812 */ /* 0x000fe200078ec0ff */
[----:B------:R-:W-:Y:S01]  /*8200*/  IMAD.U32 R6, R38, 0x10000, RZ ;  /* 0x0001000026067824 */ /* 0x000fe200078e00ff */
[----:B------:R-:W-:Y:S01]  /*8210*/  LOP3.LUT R7, R7, 0xff00, R4, 0xf8, !PT ;  /* 0x0000ff0007077812 */ /* 0x000fe200078ef804 */
[----:B------:R-:W-:Y:S01]  /*8220*/  IMAD.MOV.U32 R31, RZ, RZ, R14 ;  /* 0x000000ffff1f7224 */ /* 0x000fe200078e000e */
[----:B------:R-:W-:Y:S01]  /*8230*/  LOP3.LUT R38, R37, 0xff00, R10, 0xf8, !PT ;  /* 0x0000ff0025267812 */ /* 0x000fe200078ef80a */
[----:B------:R-:W-:Y:S01]  /*8240*/  IMAD.U32 R4, R36, 0x10000, RZ ;  /* 0x0001000024047824 */ /* 0x000fe200078e00ff */
[----:B------:R-:W-:-:S02]  /*8250*/  F2FP.F16.E4M3.UNPACK_B R36, R115.H1 ;  /* 0x00000073ff24723e */ /* 0x000fc400030006ff */
[----:B------:R-:W-:Y:S02]  /*8260*/  F2FP.F16.E4M3.UNPACK_B R14, R29.H1 ;  /* 0x0000001dff0e723e */ /* 0x000fe400030006ff */
        /* <DEDUP_REMOVED lines=10> */
[----:B------:R-:W-:Y:S02]  /*8310*/  HADD2.F32 R37, -RZ, R34.H0_H0 ;  /* 0x20000022ff257230 */ /* 0x000fe40000004100 */
[----:B------:R-:W-:Y:S01]  /*8320*/  FMUL.FTZ R43, R12, R5 ;  /* 0x000000050c2b7220 */ /* 0x000fe20000410000 */
[----:B------:R-:W-:Y:S02]  /*8330*/  F2FP.F16.E4M3.UNPACK_B R29, R29 ;  /* 0x0000001dff1d723e */ /* 0x000fe400020006ff */
[----:B------:R-:W-:Y:S01]  /*8340*/  LOP3.LUT R5, R40, 0xff0000, R39, 0xf8, !PT ;  /* 0x00ff000028057812 */ /* 0x000fe200078ef827 */
        /* <DEDUP_REMOVED lines=8> */
[----:B------:R-:W-:-:S02]  /*83d0*/  HADD2.F32 R37, -RZ, R34.H1_H1 ;  /* 0x30000022ff257230 */ /* 0x000fc40000004100 */
[-C--:B------:R-:W-:Y:S01]  /*83e0*/  FMUL.FTZ R45, R30, R41.reuse ;  /* 0x000000291e2d7220 */ /* 0x080fe20000410000 */
[----:B------:R-:W-:Y:S02]  /*83f0*/  HADD2.F32 R39, -RZ, R115.H0_H0 ;  /* 0x20000073ff277230 */ /* 0x000fe40000004100 */
[C---:B------:R-:W-:Y:S01]  /*8400*/  FMUL.FTZ R41, R12.reuse, R41 ;  /* 0x000000290c297220 */ /* 0x040fe20000410000 */
[----:B------:R-:W-:Y:S02]  /*8410*/  HADD2.F32 R14, -RZ, R29.H0_H0 ;  /* 0x2000001dff0e7230 */ /* 0x000fe40000004100 */
[----:B------:R-:W-:Y:S01]  /*8420*/  FFMA.FTZ R45, R12, R37, -R45 ;  /* 0x000000250c2d7223 */ /* 0x000fe2000001082d */
[----:B------:R-:W-:Y:S01]  /*8430*/  HADD2.F32 R10, -RZ, R8.H0_H0 ;  /* 0x20000008ff0a7230 */ /* 0x000fe20000004100 */
[----:B------:R-:W-:Y:S01]  /*8440*/  F2FP.F16.E4M3.UNPACK_B R12, R31.H1 ;  /* 0x0000001fff0c723e */ /* 0x000fe200030006ff */
[----:B------:R-:W-:Y:S02]  /*8450*/  IMAD.U32 R7, R42, 0x10000, RZ ;  /* 0x000100002a077824 */ /* 0x000fe400078e00ff */
[----:B------:R-:W-:Y:S01]  /*8460*/  FFMA.FTZ R42, R30, R37, R41 ;  /* 0x000000251e2a7223 */ /* 0x000fe20000010029 */
[----:B------:R-:W-:-:S02]  /*8470*/  HADD2.F32 R37, -RZ, R113.H0_H0 ;  /* 0x20000071ff257230 */ /* 0x000fc40000004100 */
[-C--:B------:R-:W-:Y:S01]  /*8480*/  FMUL.FTZ R41, R14, R39.reuse ;  /* 0x000000270e297220 */ /* 0x080fe20000410000 */
[----:B------:R-:W-:Y:S01]  /*8490*/  FMUL.FTZ R39, R10, R39 ;  /* 0x000000270a277220 */ /* 0x000fe20000410000 */
[----:B------:R-:W-:Y:S01]  /*84a0*/  HADD2.F32 R115, -RZ, R115.H1_H1 ;  /* 0x30000073ff737230 */ /* 0x000fe20000004100 */
[----:B------:R-:W-:Y:S01]  /*84b0*/  LOP3.LUT R7, R38, 0xff0000, R7, 0xf8, !PT ;  /* 0x00ff000026077812 */ /* 0x000fe200078ef807 */
[----:B------:R-:W-:Y:S02]  /*84c0*/  HADD2.F32 R29, -RZ, R29.H1_H1 ;  /* 0x3000001dff1d7230 */ /* 0x000fe40000004100 */
[-C--:B------:R-:W-:Y:S01]  /*84d0*/  FFMA.FTZ R41, R10, R37.reuse, -R41 ;  /* 0x000000250a297223 */ /* 0x080fe20000010829 */
[----:B------:R-:W-:Y:S01]  /*84e0*/  FFMA.FTZ R36, R14, R37, R39 ;  /* 0x000000250e247223 */ /* 0x000fe20000010027 */
[----:B------:R-:W-:Y:S01]  /*84f0*/  HADD2.F32 R8, -RZ, R8.H1_H1 ;  /* 0x30000008ff087230 */ /* 0x000fe20000004100 */
[----:B------:R-:W-:Y:S01]  /*8500*/  F2FP.F16.E4M3.UNPACK_B R10, R114.H1 ;  /* 0x00000072ff0a723e */ /* 0x000fe200030006ff */
[----:B------:R-:W-:-:S02]  /*8510*/  HADD2.F32 R113, -RZ, R113.H1_H1 ;  /* 0x30000071ff717230 */ /* 0x000fc40000004100 */
[CC--:B------:R-:W-:Y:S01]  /*8520*/  FMUL.FTZ R37, R29.reuse, R115.reuse ;  /* 0x000000731d257220 */ /* 0x0c0fe20000410000 */
[----:B------:R-:W-:Y:S01]  /*8530*/  F2FP.F16.E4M3.UNPACK_B R30, R112.H1 ;  /* 0x00000070ff1e723e */ /* 0x000fe200030006ff */
[C---:B------:R-:W-:Y:S01]  /*8540*/  FMUL.FTZ R38, R8.reuse, R115 ;  /* 0x0000007308267220 */ /* 0x040fe20000410000 */
[----:B------:R-:W-:Y:S02]  /*8550*/  HADD2.F32 R14, -RZ, R12.H0_H0 ;  /* 0x2000000cff0e7230 */ /* 0x000fe40000004100 */
[-C--:B------:R-:W-:Y:S01]  /*8560*/  FFMA.FTZ R34, R8, R113.reuse, -R37 ;  /* 0x0000007108227223 */ /* 0x080fe20000010825 */
[----:B------:R-:W-:Y:S01]  /*8570*/  F2FP.F16.E4M3.UNPACK_B R8, R28.H1 ;  /* 0x0000001cff08723e */ /* 0x000fe200030006ff */
[--C-:B------:R-:W-:Y:S02]  /*8580*/  HADD2.F32 R37, -RZ, R10.reuse.H0_H0 ;  /* 0x2000000aff257230 */ /* 0x100fe40000004100 */
[----:B------:R-:W-:Y:S01]  /*8590*/  FFMA.FTZ R113, R29, R113, R38 ;  /* 0x000000711d717223 */ /* 0x000fe20000010026 */
[----:B------:R-:W-:Y:S01]  /*85a0*/  HADD2.F32 R39, -RZ, R10.H1_H1 ;  /* 0x3000000aff277230 */ /* 0x000fe20000004100 */
[----:B------:R-:W-:Y:S01]  /*85b0*/  F2FP.F16.E4M3.UNPACK_B R114, R114 ;  /* 0x00000072ff72723e */ /* 0x000fe200020006ff */
[----:B------:R-:W-:-:S02]  /*85c0*/  HADD2.F32 R10, -RZ, R8.H0_H0 ;  /* 0x20000008ff0a7230 */ /* 0x000fc40000004100 */
[----:B------:R-:W-:Y:S01]  /*85d0*/  FMUL.FTZ R47, R14, R37 ;  /* 0x000000250e2f7220 */ /* 0x000fe20000410000 */
[----:B------:R-:W-:Y:S01]  /*85e0*/  HADD2.F32 R29, -RZ, R30.H0_H0 ;  /* 0x2000001eff1d7230 */ /* 0x000fe20000004100 */
[----:B------:R-:W-:Y:S01]  /*85f0*/  F2FP.F16.E4M3.UNPACK_B R31, R31 ;  /* 0x0000001fff1f723e */ /* 0x000fe200020006ff */
[----:B------:R-:W-:Y:S02]  /*8600*/  HADD2.F32 R12, -RZ, R12.H1_H1 ;  /* 0x3000000cff0c7230 */ /* 0x000fe40000004100 */
[C---:B------:R-:W-:Y:S01]  /*8610*/  FMUL.FTZ R105, R10.reuse, R37 ;  /* 0x000000250a697220 */ /* 0x040fe20000410000 */
[----:B------:R-:W-:Y:S02]  /*8620*/  HADD2.F32 R8, -RZ, R8.H1_H1 ;  /* 0x30000008ff087230 */ /* 0x000fe40000004100 */
[----:B------:R-:W-:Y:S01]  /*8630*/  FFMA.FTZ R38, R10, R29, -R47 ;  /* 0x0000001d0a267223 */ /* 0x000fe2000001082f */
[----:B------:R-:W-:Y:S02]  /*8640*/  HADD2.F32 R37, -RZ, R30.H1_H1 ;  /* 0x3000001eff257230 */ /* 0x000fe40000004100 */
[-C--:B------:R-:W-:Y:S01]  /*8650*/  FMUL.FTZ R47, R12, R39.reuse ;  /* 0x000000270c2f7220 */ /* 0x080fe20000410000 */
[----:B------:R-:W-:Y:S01]  /*8660*/  F2FP.F16.E4M3.UNPACK_B R28, R28 ;  /* 0x0000001cff1c723e */ /* 0x000fe200020006ff */
[C---:B------:R-:W-:Y:S01]  /*8670*/  FMUL.FTZ R39, R8.reuse, R39 ;  /* 0x0000002708277220 */ /* 0x040fe20000410000 */
[----:B------:R-:W-:Y:S01]  /*8680*/  F2FP.F16.E4M3.UNPACK_B R112, R112 ;  /* 0x00000070ff70723e */ /* 0x000fe200020006ff */
[----:B------:R-:W-:Y:S01]  /*8690*/  FFMA.FTZ R107, R8, R37, -R47 ;  /* 0x00000025086b7223 */ /* 0x000fe2000001082f */
[----:B------:R-:W-:-:S02]  /*86a0*/  HADD2.F32 R10, -RZ, R31.H0_H0 ;  /* 0x2000001fff0a7230 */ /* 0x000fc40000004100 */
[----:B------:R-:W-:Y:S01]  /*86b0*/  FFMA.FTZ R111, R12, R37, R39 ;  /* 0x000000250c6f7223 */ /* 0x000fe20000010027 */
[----:B------:R-:W-:Y:S02]  /*86c0*/  HADD2.F32 R37, -RZ, R114.H0_H0 ;  /* 0x20000072ff257230 */ /* 0x000fe40000004100 */
[----:B------:R-:W-:Y:S01]  /*86d0*/  FFMA.FTZ R14, R14, R29, R105 ;  /* 0x0000001d0e0e7223 */ /* 0x000fe20000010069 */
        /* <DEDUP_REMOVED lines=8> */
[----:B------:R-:W-:Y:S01]  /*8760*/  HADD2.F32 R28, -RZ, R28.H1_H1 ;  /* 0x3000001cff1c7230 */ /* 0x000fe20000004100 */
[----:B------:R-:W-:Y:S01]  /*8770*/  F2FP.SATFINITE.E4M3.F32.PACK_AB_MERGE_C R8, R45, R40, RZ ;  /* 0x000000282d08723e */ /* 0x000fe200048070ff */
[----:B------:R-:W-:Y:S02]  /*8780*/  HADD2.F32 R112, -RZ, R112.H1_H1 ;  /* 0x30000070ff707230 */ /* 0x000fe40000004100 */
[-C--:B------:R-:W-:Y:S01]  /*8790*/  FMUL.FTZ R105, R31, R114.reuse ;  /* 0x000000721f697220 */ /* 0x080fe20000410000 */
[----:B------:R-:W-:Y:S01]  /*87a0*/  FFMA.FTZ R47, R10, R29, R47 ;  /* 0x0000001d0a2f7223 */ /* 0x000fe2000001002f */
[----:B------:R-:W-:Y:S01]  /*87b0*/  F2FP.SATFINITE.E4M3.F32.PACK_AB_MERGE_C R8, R34, R41, R8 ;  /* 0x000000292208723e */ /* 0x000fe20004807008 */
[C---:B------:R-:W-:Y:S01]  /*87c0*/  FMUL.FTZ R114, R28.reuse, R114 ;  /* 0x000000721c727220 */ /* 0x040fe20000410000 */
[----:B------:R-:W-:Y:S01]  /*87d0*/  F2FP.SATFINITE.E4M3.F32.PACK_AB_MERGE_C R111, R111, R14, RZ ;  /* 0x0000000e6f6f723e */ /* 0x000fe200048070ff */
[-C--:B------:R-:W-:Y:S01]  /*87e0*/  FFMA.FTZ R10, R28, R112.reuse, -R105 ;  /* 0x000000701c0a7223 */ /* 0x080fe20000010869 */
[----:B------:R-:W-:Y:S01]  /*87f0*/  F2FP.F16.E4M3.UNPACK_B R29, R13 ;  /* 0x0000000dff1d723e */ /* 0x000fe200020006ff */
[----:B------:R-:W-:Y:S01]  /*8800*/  FFMA.FTZ R114, R31, R112, R114 ;  /* 0x000000701f727223 */ /* 0x000fe20000010072 */
[----:B------:R-:W-:-:S02]  /*8810*/  F2FP.F16.E4M3.UNPACK_B R34, R7 ;  /* 0x00000007ff22723e */ /* 0x000fc400020006ff */
[----:B------:R-:W-:Y:S01]  /*8820*/  F2FP.F16.E4M3.UNPACK_B R14, R9 ;  /* 0x00000009ff0e723e */ /* 0x000fe200020006ff */
[----:B------:R-:W-:Y:S01]  /*8830*/  HADD2.F32 R30, -RZ, R29.H0_H0 ;  /* 0x2000001dff1e7230 */ /* 0x000fe20000004100 */
[----:B------:R-:W-:Y:S01]  /*8840*/  F2FP.F16.E4M3.UNPACK_B R31, R6 ;  /* 0x00000006ff1f723e */ /* 0x000fe200020006ff */
[----:B------:R-:W-:Y:S01]  /*8850*/  HADD2.F32 R39, -RZ, R34.H0_H0 ;  /* 0x20000022ff277230 */ /* 0x000fe20000004100 */
[----:B------:R-:W-:Y:S01]  /*8860*/  F2FP.SATFINITE.E4M3.F32.PACK_AB_MERGE_C R10, R10, R37, R38 ;  /* 0x000000250a0a723e */ /* 0x000fe20004807026 */
[----:B------:R-:W-:Y:S01]  /*8870*/  HADD2.F32 R28, -RZ, R14.H0_H0 ;  /* 0x2000000eff1c7230 */ /* 0x000fe20000004100 */
[----:B------:R-:W-:Y:S01]  /*8880*/  F2FP.F16.E4M3.UNPACK_B R13, R13.H1 ;  /* 0x0000000dff0d723e */ /* 0x000fe200030006ff */
        /* <DEDUP_REMOVED lines=9> */
[CC--:B------:R-:W-:Y:S01]  /*8920*/  FMUL.FTZ R37, R29.reuse, R34.reuse ;  /* 0x000000221d257220 */ /* 0x0c0fe20000410000 */
[----:B------:R-:W-:Y:S01]  /*8930*/  F2FP.F16.E4M3.UNPACK_B R28, R7.H1 ;  /* 0x00000007ff1c723e */ /* 0x000fe200030006ff */
[C---:B------:R-:W-:Y:S01]  /*8940*/  FMUL.FTZ R34, R14.reuse, R34 ;  /* 0x000000220e227220 */ /* 0x040fe20000410000 */
[----:B------:R-:W-:Y:S01]  /*8950*/  F2FP.F16.E4M3.UNPACK_B R9, R9.H1 ;  /* 0x00000009ff09723e */ /* 0x000fe200030006ff */
[----:B------:R-:W-:Y:S01]  /*8960*/  FFMA.FTZ R38, R14, R31, -R37 ;  /* 0x0000001f0e267223 */ /* 0x000fe20000010825 */
[----:B------:R-:W-:Y:S01]  /*8970*/  F2FP.SATFINITE.E4M3.F32.PACK_AB_MERGE_C R12, R42, R43, RZ ;  /* 0x0000002b2a0c723e */ /* 0x000fe200048070ff */
[----:B------:R-:W-:Y:S01]  /*8980*/  FFMA.FTZ R40, R29, R31, R34 ;  /* 0x0000001f1d287223 */ /* 0x000fe20000010022 */
[----:B------:R-:W-:Y:S01]  /*8990*/  HADD2.F32 R14, -RZ, R13.H0_H0 ;  /* 0x2000000dff0e7230 */ /* 0x000fe20000004100 */
[----:B------:R-:W-:Y:S01]  /*89a0*/  F2FP.F16.E4M3.UNPACK_B R6, R6.H1 ;  /* 0x00000006ff06723e */ /* 0x000fe200030006ff */
[----:B------:R-:W-:Y:S01]  /*89b0*/  HADD2.F32 R29, -RZ, R28.H0_H0 ;  /* 0x2000001cff1d7230 */ /* 0x000fe20000004100 */
[----:B------:R-:W-:Y:S01]  /*89c0*/  F2FP.SATFINITE.E4M3.F32.PACK_AB_MERGE_C R12, R113, R36, R12 ;  /* 0x00000024710c723e */ /* 0x000fe2000480700c */
[----:B------:R-:W-:Y:S01]  /*89d0*/  HADD2.F32 R7, -RZ, R9.H0_H0 ;  /* 0x20000009ff077230 */ /* 0x000fe20000004100 */
[----:B------:R-:W-:Y:S01]  /*89e0*/  F2FP.F16.E4M3.UNPACK_B R31, R5 ;  /* 0x00000005ff1f723e */ /* 0x000fe200020006ff */
[----:B------:R-:W-:-:S02]  /*89f0*/  HADD2.F32 R13, -RZ, R13.H1_H1 ;  /* 0x3000000dff0d7230 */ /* 0x000fc40000004100 */
[-C--:B------:R-:W-:Y:S01]  /*8a00*/  FMUL.FTZ R36, R14, R29.reuse ;  /* 0x0000001d0e247220 */ /* 0x080fe20000410000 */
[----:B------:R-:W-:Y:S02]  /*8a10*/  HADD2.F32 R34, -RZ, R28.H1_H1 ;  /* 0x3000001cff227230 */ /* 0x000fe40000004100 */
        /* <DEDUP_REMOVED lines=10> */
[----:B------:R-:W-:Y:S01]  /*8ac0*/  FFMA.FTZ R44, R13, R30, R34 ;  /* 0x0000001e0d2c7223 */ /* 0x000fe20000010022 */
[----:B------:R-:W-:Y:S01]  /*8ad0*/  F2FP.F16.E4M3.UNPACK_B R6, R11 ;  /* 0x0000000bff06723e */ /* 0x000fe200020006ff */
[----:B------:R-:W-:Y:S01]  /*8ae0*/  FFMA.FTZ R42, R7, R28, -R36 ;  /* 0x0000001c072a7223 */ /* 0x000fe20000010824 */
[----:B------:R-:W-:Y:S01]  /*8af0*/  F2FP.F16.E4M3.UNPACK_B R15, R15.H1 ;  /* 0x0000000fff0f723e */ /* 0x000fe200030006ff */
[----:B------:R-:W-:Y:S01]  /*8b00*/  HADD2.F32 R13, -RZ, R14.H0_H0 ;  /* 0x2000000eff0d7230 */ /* 0x000fe20000004100 */
[----:B------:R-:W-:Y:S01]  /*8b10*/  F2FP.F16.E4M3.UNPACK_B R34, R5.H1 ;  /* 0x00000005ff22723e */ /* 0x000fe200030006ff */
[----:B------:R-:W-:Y:S01]  /*8b20*/  HADD2.F32 R36, -RZ, R31.H0_H0 ;  /* 0x2000001fff247230 */ /* 0x000fe20000004100 */
[----:B------:R-:W-:Y:S01]  /*8b30*/  F2FP.F16.E4M3.UNPACK_B R11, R11.H1 ;  /* 0x0000000bff0b723e */ /* 0x000fe200030006ff */
[----:B------:R-:W-:Y:S01]  /*8b40*/  HADD2.F32 R7, -RZ, R6.H0_H0 ;  /* 0x20000006ff077230 */ /* 0x000fe20000004100 */
[-C--:B------:R-:W-:Y:S01]  /*8b50*/  F2FP.F16.E4M3.UNPACK_B R5, R4.reuse ;  /* 0x00000004ff05723e */ /* 0x080fe200020006ff */
[----:B------:R-:W-:Y:S01]  /*8b60*/  HADD2.F32 R37, -RZ, R34.H0_H0 ;  /* 0x20000022ff257230 */ /* 0x000fe20000004100 */
[----:B------:R-:W-:Y:S01]  /*8b70*/  F2FP.F16.E4M3.UNPACK_B R28, R4.H1 ;  /* 0x00000004ff1c723e */ /* 0x000fe200030006ff */
        /* <DEDUP_REMOVED lines=23> */
[C---:B------:R-:W-:Y:S01]  /*8cf0*/  FMUL.FTZ R31, R6.reuse, R31 ;  /* 0x0000001f061f7220 */ /* 0x040fe20000410000 */
[----:B------:R-:W-:Y:S01]  /*8d00*/  F2FP.SATFINITE.E4M3.F32.PACK_AB_MERGE_C R42, R45, R42, RZ ;  /* 0x0000002a2d2a723e */ /* 0x000fe200048070ff */
[-C--:B------:R-:W-:Y:S01]  /*8d10*/  FFMA.FTZ R11, R11, R28.reuse, -R4 ;  /* 0x0000001c0b0b7223 */ /* 0x080fe20000010804 */
[----:B------:R-:W-:Y:S01]  /*8d20*/  FFMA.FTZ R34, R15, R28, R34 ;  /* 0x0000001c0f227223 */ /* 0x000fe20000010022 */
[-C--:B------:R-:W-:Y:S01]  /*8d30*/  FFMA.FTZ R7, R6, R5.reuse, -R7 ;  /* 0x0000000506077223 */ /* 0x080fe20000010807 */
[----:B------:R-:W-:Y:S01]  /*8d40*/  FFMA.FTZ R31, R14, R5, R31 ;  /* 0x000000050e1f7223 */ /* 0x000fe2000001001f */
[----:B------:R-:W-:Y:S01]  /*8d50*/  F2FP.SATFINITE.E4M3.F32.PACK_AB_MERGE_C R43, R44, R43, RZ ;  /* 0x0000002b2c2b723e */ /* 0x000fe200048070ff */
[----:B------:R-:W-:Y:S01]  /*8d60*/  IMAD.MOV.U32 R14, RZ, RZ, R47 ;  /* 0x000000ffff0e7224 */ /* 0x000fe200078e002f */
[----:B------:R-:W-:-:S02]  /*8d70*/  F2FP.SATFINITE.E4M3.F32.PACK_AB_MERGE_C R11, R11, R104, RZ ;  /* 0x000000680b0b723e */ /* 0x000fc400048070ff */
[----:B------:R-:W-:Y:S02]  /*8d80*/  F2FP.SATFINITE.E4M3.F32.PACK_AB_MERGE_C R34, R34, R37, RZ ;  /* 0x000000252222723e */ /* 0x000fe400048070ff */
[----:B------:R-:W-:Y:S02]  /*8d90*/  F2FP.SATFINITE.E4M3.F32.PACK_AB_MERGE_C R9, R38, R41, R42 ;  /* 0x000000292609723e */ /* 0x000fe4000480702a */
[----:B------:R-:W-:Y:S02]  /*8da0*/  F2FP.SATFINITE.E4M3.F32.PACK_AB_MERGE_C R11, R7, R46, R11 ;  /* 0x0000002e070b723e */ /* 0x000fe4000480700b */
[----:B------:R-:W-:Y:S02]  /*8db0*/  F2FP.SATFINITE.E4M3.F32.PACK_AB_MERGE_C R13, R40, R39, R43 ;  /* 0x00000027280d723e */ /* 0x000fe4000480702b */
[----:B------:R-:W-:-:S07]  /*8dc0*/  F2FP.SATFINITE.E4M3.F32.PACK_AB_MERGE_C R15, R31, R36, R34 ;  /* 0x000000241f0f723e */ /* 0x000fce0004807022 */
.L_x_1491:
[----:B------:R-:W-:Y:S05]  /*8dd0*/  BSYNC B1 ;  /* 0x0000000000017941 */ /* 0x000fea0003800000 */
.L_x_1490:
[----:B--2---:R2:W-:Y:S01]  /*8de0*/  STG.E.128 desc[UR38][R32.64], R8 ;  /* 0x0000000820007986 */ /* 0x0045e2000c101d26 */
[----:B------:R-:W-:-:S13]  /*8df0*/  ISETP.GE.AND P2, PT, R35, R117, PT ;  /* 0x000000752300720c */ /* 0x000fda0003f46270 */
[----:B------:R-:W-:Y:S05]  /*8e00*/  @P2 BRA `(.L_x_1454) ;  /* 0x00000000009c2947 */ /* 0x000fea0003800000 */
[--C-:B------:R-:W-:Y:S02]  /*8e10*/  SHF.R.S32.HI R4, RZ, 0x1f, R35.reuse ;  /* 0x0000001fff047819 */ /* 0x100fe40000011423 */
[----:B------:R-:W-:-:S04]  /*8e20*/  IADD3 R35, P2, P3, R62, R96, R35 ;  /* 0x000000603e237210 */ /* 0x000fc80007b5e023 */
[----:B------:R-:W-:Y:S02]  /*8e30*/  IADD3.X R4, R100, R119, R4, P2, P3 ;  /* 0x0000007764047210 */ /* 0x000fe400017e6404 */
[----:B------:R-:W-:-:S05]  /*8e40*/  IADD3 R94, P2, R35, R94, RZ ;  /* 0x0000005e235e7210 */ /* 0x000fca0007f5e0ff */
[----:B------:R-:W-:-:S05]  /*8e50*/  IMAD.X R95, R4, 0x1, R95, P2 ;  /* 0x00000001045f7824 */ /* 0x000fca00010e065f */
[----:B---3--:R3:W-:Y:S01]  /*8e60*/  STG.E.128 desc[UR38][R94.64], R12 ;  /* 0x0000000c5e007986 */ /* 0x0087e2000c101d26 */
[----:B------:R-:W-:Y:S05]  /*8e70*/  BRA `(.L_x_1454) ;  /* 0x0000000000807947 */ /* 0x000fea0003800000 */
.L_x_1447:
[----:B------:R-:W-:-:S06]  /*8e80*/  UISETP.NE.AND UP0, UPT, UR41, 0x3, UPT ;  /* 0x000000032900788c */ /* 0x000fcc000bf05270 */
[----:B------:R-:W-:-:S13]  /*8e90*/  PLOP3.LUT P1, PT, PT, PT, UP0, 0x80, 0x0 ;  /* 0x000000000000781c */ /* 0x000fda0003f2f008 */
[----:B------:R-:W-:Y:S05]  /*8ea0*/  @!P1 BRA `(.L_x_1492) ;  /* 0x0000000000049947 */ /* 0x000fea0003800000 */
[----:B------:R-:W-:Y:S01]  /*8eb0*/  BPT.TRAP 0x1 ;  /* 0x000000040000795c */ /* 0x000fe20000300000 */
.L_x_1492:
[----:B------:R-:W-:Y:S01]  /*8ec0*/  IMAD R108, R17, 0x8, R16 ;  /* 0x00000008116c7824 */ /* 0x000fe200078e0210 */
[----:B------:R-:W-:Y:S01]  /*8ed0*/  SHF.L.U32 R110, R174, 0x1f, RZ ;  /* 0x0000001fae6e7819 */ /* 0x000fe200000006ff */
[----:B------:R-:W-:Y:S01]  /*8ee0*/  IMAD R109, R25, -0x80, R2 ;  /* 0xffffff80196d7824 */ /* 0x000fe200078e0202 */
[----:B------:R-:W-:Y:S02]  /*8ef0*/  BSSY B1, `(.L_x_1493) ;  /* 0x0000004000017945 */ /* 0x000fe40003800000 */
[----:B------:R-:W0:Y:S02]  /*8f00*/  SYNCS.PHASECHK.TRANS64.TRYWAIT P2, [R108+URZ+0x22890], R110 ;  /* 0x0228906e6c0075a7 */ /* 0x000e24000804017f */
[----:B------:R-:W-:Y:S01]  /*8f10*/  VIMNMX R109, R109, 0x80, PT ;  /* 0x000000806d6d7848 */ /* 0x000fe20003fe0100 */
[----:B0-----:R-:W-:Y:S06]  /*8f20*/  @!P2 BRA `(.L_x_1494) ;  /* 0x000001fc0018a947 */ /* 0x001fec0003800000 */
.L_x_1801:
[----:B------:R-:W-:Y:S05]  /*8f30*/  BSYNC B1 ;  /* 0x0000000000017941 */ /* 0x000fea0003800000 */
.L_x_1493:
[----:B------:R-:W-:-:S13]  /*8f40*/  ISETP.GE.AND P2, PT, R19, R109, PT ;  /* 0x0000006d1300720c */ /* 0x000fda0003f46270 */
[----:B------:R-:W-:Y:S05]  /*8f50*/  @P2 BRA `(.L_x_1454) ;  /* 0x0000000000482947 */ /* 0x000fea0003800000 */
[----:B------:R-:W-:-:S13]  /*8f60*/  ISETP.NE.AND P2, PT, R64, RZ, PT ;  /* 0x000000ff4000720c */ /* 0x000fda0003f45270 */
[----:B------:R-:W1:Y:S04]  /*8f70*/  @P2 LDS.128 R4, [R97+0x16400] ;  /* 0x0164000061042984 */ /* 0x000e680000000c00 */
[----:B-1----:R-:W-:Y:S01]  /*8f80*/  @P2 STG.E.128 desc[UR38][R8.64], R4 ;  /* 0x0000000408002986 */ /* 0x002fe2000c101d26 */
        /* <DEDUP_REMOVED lines=14> */
[----:B-1----:R1:W-:Y:S02]  /*9070*/  @P2 STG.E.128 desc[UR38][R8.64+0xa0], R4 ;  /* 0x0000a00408002986 */ /* 0x0023e4000c101d26 */
.L_x_1454:
[----:B------:R-:W-:Y:S05]  /*9080*/  BSYNC B0 ;  /* 0x0000000000007941 */ /* 0x000fea0003800000 */
.L_x_1446:
[----:B-1234-:R-:W1:Y:S01]  /*9090*/  S2R R4, SR_TID.X ;  /* 0x0000000000047919 */ /* 0x01ee620000002100 */
[----:B------:R-:W-:Y:S01]  /*90a0*/  @!PT LDS RZ, [RZ] ;  /* 0x00000000fffff984 */ /* 0x000fe20000000800 */
[----:B------:R-:W-:Y:S01]  /*90b0*/  @!PT LDS RZ, [RZ] ;  /* 0x00000000fffff984 */ /* 0x000fe20000000800 */
[----:B------:R-:W-:Y:S01]  /*90c0*/  @!PT LDS RZ, [RZ] ;  /* 0x00000000fffff984 */ /* 0x000fe20000000800 */
[----:B------:R-:W-:Y:S01]  /*90d0*/  @!PT LDS RZ, [RZ] ;  /* 0x00000000fffff984 */ /* 0x000fe20000000800 */
[----:B------:R2:W-:Y:S06]  /*90e0*/  MEMBAR.ALL.CTA ;  /* 0x0000000000007992 */ /* 0x0005ec0000008000 */
[----:B--2---:R-:W2:Y:S01]  /*90f0*/  FENCE.VIEW.ASYNC.S ;  /* 0x00000000000073c6 */ /* 0x004ea20000000000 */
[----:B------:R-:W-:Y:S05]  /*9100*/  WARPSYNC.ALL ;  /* 0x0000000000007948 */ /* 0x000fea0003800000 */
[----:B------:R-:W-:Y:S01]  /*9110*/  BSSY B0, `(.L_x_1495) ;  /* 0x0000009000007945 */ /* 0x000fe20003800000 */
[----:B-1----:R-:W-:Y:S01]  /*9120*/  LOP3.LUT R4, R4, 0x7f, RZ, 0xc0, !PT ;  /* 0x0000007f04047812 */ /* 0x002fe200078ec0ff */
[----:B--2---:R1:W-:Y:S03]  /*9130*/  BAR.SYNC.DEFER_BLOCKING R77, 0x80 ;  /* 0x0002004d0000751d */ /* 0x0043e60000010000 */
[----:B------:R-:W-:-:S13]  /*9140*/  ISETP.NE.AND P3, PT, R4, RZ, PT ;  /* 0x000000ff0400720c */ /* 0x000fda0003f65270 */
[----:B------:R-:W-:-:S05]  /*9150*/  @!P3 VIADD R4, R108, 0x228a0 ;  /* 0x000228a06c04b836 */ /* 0x000fca0000000000 */
[----:B------:R-:W-:-:S04]  /*9160*/  @!P3 PRMT R4, RZ, 0x654, R4 ;  /* 0x00000654ff04b816 */ /* 0x000fc80000000004 */
[----:B------:R1:W-:Y:S01]  /*9170*/  @!P3 SYNCS.ARRIVE.TRANS64.RED.A1T0 RZ, [R4+URZ], RZ ;  /* 0x000000ff04ffb9a7 */ /* 0x0003e2000810043f */
[----:B------:R-:W-:Y:S05]  /*9180*/  @!P1 BRA `(.L_x_1496) ;  /* 0x0000000000049947 */ /* 0x000fea0003800000 */
[----:B------:R-:W-:Y:S01]  /*9190*/  BPT.TRAP 0x1 ;  /* 0x000000040000795c */ /* 0x000fe20000300000 */
.L_x_1496:
[----:B------:R-:W-:Y:S05]  /*91a0*/  BSYNC B0 ;  /* 0x0000000000007941 */ /* 0x000fea0003800000 */
.L_x_1495:
[----:B------:R-:W2:Y:S01]  /*91b0*/  SYNCS.PHASECHK.TRANS64.TRYWAIT P1, [R108+URZ+0x228b0], R110 ;  /* 0x0228b06e6c0075a7 */ /* 0x000ea2000802017f */
[----:B------:R-:W-:Y:S04]  /*91c0*/  BSSY B0, `(.L_x_1497) ;  /* 0x0000002000007945 */ /* 0x000fe80003800000 */
[----:B--2---:R-:W-:Y:S05]  /*91d0*/  @!P1 BRA `(.L_x_1498) ;  /* 0x000001f800809947 */ /* 0x004fea0003800000 */
.L_x_1802:
[----:B------:R-:W-:Y:S05]  /*91e0*/  BSYNC B0 ;  /* 0x0000000000007941 */ /* 0x000fea0003800000 */
.L_x_1497:
[----:B------:R-:W-:Y:S01]  /*91f0*/  ISETP.GE.AND P1, PT, R19, R109, PT ;  /* 0x0000006d1300720c */ /* 0x000fe20003f26270 */
[----:B------:R-:W-:-:S12]  /*9200*/  BSSY B0, `(.L_x_1499) ;  /* 0x0000030000007945 */ /* 0x000fd80003800000 */
[----:B------:R-:W-:Y:S05]  /*9210*/  @P1 BRA `(.L_x_1500) ;  /* 0x0000000000b81947 */ /* 0x000fea0003800000 */
[----:B------:R-:W-:Y:S01]  /*9220*/  ULDC UR4, c[0x0][0x320] ;  /* 0x0000c80000047ab9 */ /* 0x000fe20000000800 */
[----:B------:R-:W-:Y:S01]  /*9230*/  PLOP3.LUT P5, PT, PT, PT, PT, 0x8, 0x0 ;  /* 0x000000000000781c */ /* 0x000fe20003fae170 */
[----:B-1----:R-:W-:Y:S01]  /*9240*/  IMAD.WIDE R4, R25, 0x80, R54 ;  /* 0x0000008019047825 */ /* 0x002fe200078e0236 */
[----:B------:R-:W-:Y:S01]  /*9250*/  ISETP.GE.AND P2, PT, R98, UR4, PT ;  /* 0x0000000462007c0c */ /* 0x000fe2000bf46270 */
[----:B------:R-:W-:Y:S01]  /*9260*/  ULDC.64 UR6, c[0x0][0x328] ;  /* 0x0000ca0000067ab9 */ /* 0x000fe20000000a00 */
[----:B------:R-:W-:Y:S01]  /*9270*/  MOV R7, R65 ;  /* 0x0000004100077202 */ /* 0x000fe20000000f00 */
[----:B------:R-:W-:Y:S01]  /*9280*/  IMAD.MOV.U32 R6, RZ, RZ, R60 ;  /* 0x000000ffff067224 */ /* 0x000fe200078e003c */
[----:B------:R-:W-:Y:S01]  /*9290*/  PLOP3.LUT P4, PT, PT, PT, PT, 0x8, 0x0 ;  /* 0x000000000000781c */ /* 0x000fe20003f8e170 */
[----:B------:R-:W-:Y:S01]  /*92a0*/  IMAD R5, R5, UR6, RZ ;  /* 0x0000000605057c24 */ /* 0x000fe2000f8e02ff */
[----:B------:R-:W-:Y:S01]  /*92b0*/  ULDC.64 UR8, c[0x0][0x318] ;  /* 0x0000c60000087ab9 */ /* 0x000fe20000000a00 */
[----:B------:R-:W-:-:S02]  /*92c0*/  IMAD R13, R17, 0x4000, R193 ;  /* 0x00004000110d7824 */ /* 0x000fc400078e02c1 */
[----:B------:R-:W-:-:S04]  /*92d0*/  IMAD.WIDE.U32 R6, R4, UR6, R6 ;  /* 0x0000000604067c25 */ /* 0x000fc8000f8e0006 */
[----:B------:R-:W-:Y:S01]  /*92e0*/  @!P2 LOP3.LUT P1, RZ, R183, 0x2, RZ, 0xc0, !PT ;  /* 0x00000002b7ffa812 */ /* 0x000fe2000782c0ff */
[----:B------:R-:W-:Y:S02]  /*92f0*/  IMAD R5, R4, UR7, R5 ;  /* 0x0000000704057c24 */ /* 0x000fe4000f8e0205 */
[----:B------:R-:W-:Y:S01]  /*9300*/  @!P2 VIADD R4, R13, 0x20 ;  /* 0x000000200d04a836 */ /* 0x000fe20000000000 */
[----:B------:R-:W-:Y:S02]  /*9310*/  @!P2 PLOP3.LUT P5, PT, P1, PT, PT, 0x80, 0x0 ;  /* 0x000000000000a81c */ /* 0x000fe40000faf070 */
[----:B------:R-:W-:-:S11]  /*9320*/  ISETP.GE.AND P1, PT, R92, UR4, PT ;  /* 0x000000045c007c0c */ /* 0x000fd6000bf26270 */
[----:B------:R-:W-:Y:S02]  /*9330*/  @P5 VIADD R4, R13, 0xffffffe0 ;  /* 0xffffffe00d045836 */ /* 0x000fe40000000000 */
[----:B------:R-:W-:Y:S01]  /*9340*/  @!P1 LOP3.LUT P6, RZ, R183, 0x4, RZ, 0xc0, !PT ;  /* 0x00000004b7ff9812 */ /* 0x000fe200078cc0ff */
[----:B------:R-:W-:Y:S02]  /*9350*/  @!P1 VIADD R10, R13, 0x40 ;  /* 0x000000400d0a9836 */ /* 0x000fe40000000000 */
[----:B------:R-:W-:Y:S01]  /*9360*/  @!P2 IMAD.IADD R11, R16, 0x1, R4 ;  /* 0x00000001100ba824 */ /* 0x000fe200078e0204 */
[----:B------:R-:W-:Y:S02]  /*9370*/  @!P1 PLOP3.LUT P4, PT, P6, PT, PT, 0x80, 0x0 ;  /* 0x000000000000981c */ /* 0x000fe4000378f070 */
[----:B------:R-:W-:-:S04]  /*9380*/  IADD3 R8, P6, R6, UR8, RZ ;  /* 0x0000000806087c10 */ /* 0x000fc8000ffde0ff */
[----:B------:R-:W-:Y:S02]  /*9390*/  IADD3.X R9, R7, UR9, R5, P6, !PT ;  /* 0x0000000907097c10 */ /* 0x000fe4000b7fe405 */
[----:B------:R-:W1:Y:S05]  /*93a0*/  @!P2 LDS.128 R4, [R11+0x8400] ;  /* 0x008400000b04a984 */ /* 0x000e6a0000000c00 */
[----:B------:R-:W-:-:S04]  /*93b0*/  @P4 VIADD R10, R13, 0xffffffc0 ;  /* 0xffffffc00d0a4836 */ /* 0x000fc80000000000 */
[----:B------:R-:W-:Y:S01]  /*93c0*/  @!P1 IMAD.IADD R12, R16, 0x1, R10 ;  /* 0x00000001100c9824 */ /* 0x000fe200078e020a */
[----:B-1----:R-:W-:Y:S04]  /*93d0*/  @!P2 STG.E.128 desc[UR38][R8.64+0x20], R4 ;  /* 0x000020040800a986 */ /* 0x002fe8000c101d26 */
[----:B------:R-:W1:Y:S04]  /*93e0*/  @!P1 LDS.128 R4, [R12+0x8400] ;  /* 0x008400000c049984 */ /* 0x000e680000000c00 */
[----:B-1----:R-:W-:Y:S01]  /*93f0*/  @!P1 STG.E.128 desc[UR38][R8.64+0x40], R4 ;  /* 0x0000400408009986 */ /* 0x002fe2000c101d26 */
[----:B------:R-:W-:-:S13]  /*9400*/  ISETP.GE.AND P1, PT, R22, UR4, PT ;  /* 0x0000000416007c0c */ /* 0x000fda000bf26270 */
[----:B------:R-:W-:-:S05]  /*9410*/  @!P1 IMAD.IADD R10, R16, 0x1, R13 ;  /* 0x00000001100a9824 */ /* 0x000fca00078e020d */
[----:B------:R-:W1:Y:S04]  /*9420*/  @!P1 LDS.128 R4, [R10+0x8400] ;  /* 0x008400000a049984 */ /* 0x000e680000000c00 */
[----:B-1----:R3:W-:Y:S01]  /*9430*/  @!P1 STG.E.128 desc[UR38][R8.64], R4 ;  /* 0x0000000408009986 */ /* 0x0027e2000c101d26 */
[----:B------:R-:W-:-:S13]  /*9440*/  ISETP.GE.AND P1, PT, R91, UR4, PT ;  /* 0x000000045b007c0c */ /* 0x000fda000bf26270 */
[----:B------:R-:W-:Y:S05]  /*9450*/  @P1 BRA `(.L_x_1500) ;  /* 0x0000000000281947 */ /* 0x000fea0003800000 */
[----:B------:R-:W-:Y:S01]  /*9460*/  R2P PR, R183, 0x6 ;  /* 0x00000006b7007804 */ /* 0x000fe20000000000 */
[----:B---3--:R-:W-:Y:S02]  /*9470*/  IMAD.MOV.U32 R4, RZ, RZ, -0x40 ;  /* 0xffffffc0ff047424 */ /* 0x008fe400078e00ff */
[----:B------:R-:W-:Y:S02]  /*9480*/  IMAD.MOV.U32 R6, RZ, RZ, 0x40 ;  /* 0x00000040ff067424 */ /* 0x000fe400078e00ff */
[----:B------:R-:W-:Y:S01]  /*9490*/  IMAD.MOV.U32 R5, RZ, RZ, 0x60 ;  /* 0x00000060ff057424 */ /* 0x000fe200078e00ff */
[----:B------:R-:W-:-:S07]  /*94a0*/  SEL R4, R4, 0x40, P2 ;  /* 0x0000004004047807 */ /* 0x000fce0001000000 */
[----:B------:R-:W-:Y:S01]  /*94b0*/  @P2 IADD3 R5, -R6, 0x20, RZ ;  /* 0x0000002006052810 */ /* 0x000fe20007ffe1ff */
[----:B------:R-:W-:-:S05]  /*94c0*/  @P1 VIADD R5, R4, 0xffffffe0 ;  /* 0xffffffe004051836 */ /* 0x000fca0000000000 */
[----:B------:R-:W-:-:S06]  /*94d0*/  IADD3 R5, R16, R13, R5 ;  /* 0x0000000d10057210 */ /* 0x000fcc0007ffe005 */
[----:B------:R-:W1:Y:S04]  /*94e0*/  LDS.128 R4, [R5+0x8400] ;  /* 0x0084000005047984 */ /* 0x000e680000000c00 */
[----:B-1----:R4:W-:Y:S02]  /*94f0*/  STG.E.128 desc[UR38][R8.64+0x60], R4 ;  /* 0x0000600408007986 */ /* 0x0029e4000c101d26 */
.L_x_1500:
[----:B------:R-:W-:Y:S05]  /*9500*/  BSYNC B0 ;  /* 0x0000000000007941 */ /* 0x000fea0003800000 */
.L_x_1499:
[----:B------:R-:W-:Y:S01]  /*9510*/  @!PT LDS RZ, [RZ] ;  /* 0x00000000fffff984 */ /* 0x000fe20000000800 */
[----:B------:R-:W-:Y:S01]  /*9520*/  @!PT LDS RZ, [RZ] ;  /* 0x00000000fffff984 */ /* 0x000fe20000000800 */
[----:B------:R-:W-:Y:S01]  /*9530*/  @!PT LDS RZ, [RZ] ;  /* 0x00000000fffff984 */ /* 0x000fe20000000800 */
[----:B------:R-:W-:Y:S01]  /*9540*/  @!PT LDS RZ, [RZ] ;  /* 0x00000000fffff984 */ /* 0x000fe20000000800 */
[----:B------:R5:W-:Y:S06]  /*9550*/  MEMBAR.ALL.CTA ;  /* 0x0000000000007992 */ /* 0x000bec0000008000 */
[----:B-----5:R-:W5:Y:S01]  /*9560*/  FENCE.VIEW.ASYNC.S ;  /* 0x00000000000073c6 */ /* 0x020f620000000000 */
[----:B------:R-:W-:Y:S02]  /*9570*/  VIADD R17, R17, 0x1 ;  /* 0x0000000111117836 */ /* 0x000fe40000000000 */
[----:B0-2---:R-:W-:Y:S01]  /*9580*/  @!P3 VIADD R108, R108, 0x228c0 ;  /* 0x000228c06c6cb836 */ /* 0x005fe20000000000 */
[----:B-----5:R0:W-:Y:S02]  /*9590*/  BAR.SYNC.DEFER_BLOCKING R77, 0x80 ;  /* 0x0002004d0000751d */ /* 0x0201e40000010000 */
[----:B------:R-:W-:-:S02]  /*95a0*/  ISETP.NE.AND P1, PT, R17, 0x2, PT ;  /* 0x000000021100780c */ /* 0x000fc40003f25270 */
[----:B------:R-:W-:Y:S02]  /*95b0*/  @!P3 PRMT R108, RZ, 0x654, R108 ;  /* 0x00000654ff6cb816 */ /* 0x000fe4000000006c */
[----:B---34-:R-:W-:Y:S02]  /*95c0*/  SEL R5, RZ, 0x1, P1 ;  /* 0x00000001ff057807 */ /* 0x018fe40000800000 */
[----:B------:R-:W-:Y:S02]  /*95d0*/  SEL R17, R17, RZ, P1 ;  /* 0x000000ff11117207 */ /* 0x000fe40000800000 */
[----:B------:R-:W-:Y:S01]  /*95e0*/  LOP3.LUT R174, R174, R5, RZ, 0x3c, !PT ;  /* 0x00000005aeae7212 */ /* 0x000fe200078e3cff */
[----:B------:R0:W-:Y:S01]  /*95f0*/  @!P3 SYNCS.ARRIVE.TRANS64.RED.A1T0 RZ, [R108+URZ], RZ ;  /* 0x000000ff6cffb9a7 */ /* 0x0001e2000810043f */
[----:B------:R-:W-:Y:S05]  /*9600*/  @P0 BRA `(.L_x_1501) ;  /* 0xffffff9400000947 */ /* 0x000fea000383ffff */
[----:B-1----:R-:W1:Y:S01]  /*9610*/  S2R R4, SR_TID.X ;  /* 0x0000000000047919 */ /* 0x002e620000002100 */
[----:B------:R-:W-:Y:S02]  /*9620*/  PLOP3.LUT P0, PT, PT, PT, PT, 0x8, 0x0 ;  /* 0x000000000000781c */ /* 0x000fe40003f0e170 */
[----:B-1----:R-:W-:-:S04]  /*9630*/  SHF.R.U32.HI R4, RZ, 0x7, R4 ;  /* 0x00000007ff047819 */ /* 0x002fc80000011604 */
[----:B------:R-:W-:-:S13]  /*9640*/  ISETP.NE.AND P2, PT, R4, 0x1, PT ;  /* 0x000000010400780c */ /* 0x000fda0003f45270 */
[----:B------:R-:W-:Y:S06]  /*9650*/  @!P2 BAR.ARV 0x9, 0x100 ;  /* 0x024400000000ab1d */ /* 0x000fec0000002000 */
.L_x_1441:
[----:B------:R-:W1:Y:S01]  /*9660*/  LDC R0, c[0x0][0x448] ;  /* 0x00011200ff007b82 */ /* 0x000e620000000800 */
[----:B------:R-:W-:-:S07]  /*9670*/  VIADD R3, R175, 0x7f ;  /* 0x0000007faf037836 */ /* 0x000fce0000000000 */
[----:B------:R-:W2:Y:S01]  /*9680*/  LDC.64 R6, c[0x0][0x9e0] ;  /* 0x00027800ff067b82 */ /* 0x000ea20000000a00 */
[----:B-1----:R-:W-:Y:S02]  /*9690*/  ISETP.NE.AND P1, PT, R0, 0x1, PT ;  /* 0x000000010000780c */ /* 0x002fe40003f25270 */
[----:B--2---:R-:W-:-:S11]  /*96a0*/  ISETP.GE.AND P2, PT, R7, 0x1, PT ;  /* 0x000000010700780c */ /* 0x004fd60003f46270 */
[----:B------:R-:W1:Y:S08]  /*96b0*/  @P1 LDC R0, c[0x0][0x44c] ;  /* 0x00011300ff001b82 */ /* 0x000e700000000800 */
[----:B------:R-:W2:Y:S01]  /*96c0*/  @P1 LDC R5, c[0x0][0x450] ;  /* 0x00011400ff051b82 */ /* 0x000ea20000000800 */
[----:B-1----:R-:W-:-:S05]  /*96d0*/  @P1 IMAD.HI.U32 R0, R3, R0, RZ ;  /* 0x0000000003001227 */ /* 0x002fca00078e00ff */
[----:B--2---:R-:W-:-:S05]  /*96e0*/  @P1 SHF.R.U32.HI R3, RZ, R5, R0 ;  /* 0x00000005ff031219 */ /* 0x004fca0000011600 */
[----:B------:R-:W-:Y:S01]  /*96f0*/  IMAD.IADD R3, R48, 0x1, R3 ;  /* 0x0000000130037824 */ /* 0x000fe200078e0203 */
[----:B------:R-:W-:Y:S06]  /*9700*/  @P0 BRA `(.L_x_1502) ;  /* 0x00000000000c0947 */ /* 0x000fec0003800000 */
[----:B------:R-:W1:Y:S01]  /*9710*/  FENCE.VIEW.ASYNC.G ;  /* 0x00000000000073c6 */ /* 0x000e620000000100 */
[----:B------:R-:W-:Y:S05]  /*9720*/  WARPSYNC.ALL ;  /* 0x0000000000007948 */ /* 0x000fea0003800000 */
[----:B-1----:R-:W-:Y:S06]  /*9730*/  BAR.ARV 0xc, 0x180 ;  /* 0x0306000000007b1d */ /* 0x002fec0000002000 */
.L_x_1502:
[----:B------:R-:W-:Y:S01]  /*9740*/  IMAD.IADD R0, R3, 0x1, R6 ;  /* 0x0000000103007824 */ /* 0x000fe200078e0206 */
[----:B------:R-:W-:Y:S06]  /*9750*/  @!P2 BRA `(.L_x_1503) ;  /* 0x000000000048a947 */ /* 0x000fec0003800000 */
[C---:B------:R-:W-:Y:S01]  /*9760*/  ISETP.GT.AND P0, PT, R3.reuse, RZ, PT ;  /* 0x000000ff0300720c */ /* 0x040fe20003f04270 */
[----:B------:R-:W-:Y:S01]  /*9770*/  BSSY B0, `(.L_x_1504) ;  /* 0x000000e000007945 */ /* 0x000fe20003800000 */
[----:B------:R-:W-:-:S11]  /*9780*/  VIADD R2, R3, 0xffffffff ;  /* 0xffffffff03027836 */ /* 0x000fd60000000000 */
[----:B------:R-:W-:Y:S05]  /*9790*/  @P0 BRA `(.L_x_1505) ;  /* 0x00000000001c0947 */ /* 0x000fea0003800000 */
[----:B------:R-:W-:Y:S01]  /*97a0*/  ISETP.NE.AND P0, PT, R7, 0x1, PT ;  /* 0x000000010700780c */ /* 0x000fe20003f05270 */
[----:B------:R-:W-:-:S12]  /*97b0*/  IMAD.MOV R3, RZ, RZ, -R3 ;  /* 0x000000ffff037224 */ /* 0x000fd800078e0a03 */
[----:B------:R-:W1:Y:S02]  /*97c0*/  @P0 LDC.64 R4, c[0x0][0x9e8] ;  /* 0x00027a00ff040b82 */ /* 0x000e640000000a00 */
[----:B-1----:R-:W-:-:S05]  /*97d0*/  @P0 IMAD.HI.U32 R2, R3, R4, RZ ;  /* 0x0000000403020227 */ /* 0x002fca00078e00ff */
[----:B------:R-:W-:-:S04]  /*97e0*/  @P0 SHF.R.U32.HI R3, RZ, R5, R2 ;  /* 0x00000005ff030219 */ /* 0x000fc80000011602 */
[----:B------:R-:W-:Y:S01]  /*97f0*/  LOP3.LUT R2, RZ, R3, RZ, 0x33, !PT ;  /* 0x00000003ff027212 */ /* 0x000fe200078e33ff */
[----:B------:R-:W-:Y:S06]  /*9800*/  BRA `(.L_x_1506) ;  /* 0x0000000000107947 */ /* 0x000fec0003800000 */
.L_x_1505:
[----:B------:R-:W-:-:S13]  /*9810*/  ISETP.NE.AND P0, PT, R7, 0x1, PT ;  /* 0x000000010700780c */ /* 0x000fda0003f05270 */
[----:B------:R-:W1:Y:S02]  /*9820*/  @P0 LDC.64 R4, c[0x0][0x9e8] ;  /* 0x00027a00ff040b82 */ /* 0x000e640000000a00 */
[----:B-1----:R-:W-:-:S05]  /*9830*/  @P0 IMAD.HI.U32 R4, R2, R4, RZ ;  /* 0x0000000402040227 */ /* 0x002fca00078e00ff */
[----:B------:R-:W-:-:S07]  /*9840*/  @P0 SHF.R.U32.HI R2, RZ, R5, R4 ;  /* 0x00000005ff020219 */ /* 0x000fce0000011604 */
.L_x_1506:
[----:B------:R-:W-:Y:S05]  /*9850*/  BSYNC B0 ;  /* 0x0000000000007941 */ /* 0x000fea0003800000 */
.L_x_1504:
[----:B------:R-:W-:-:S05]  /*9860*/  IMAD R3, R2, R7, R7 ;  /* 0x0000000702037224 */ /* 0x000fca00078e0207 */
[----:B------:R-:W-:-:S07]  /*9870*/  VIMNMX R0, R0, R3, PT ;  /* 0x0000000300007248 */ /* 0x000fce0003fe0100 */
.L_x_1503:
[----:B------:R-:W1:Y:S01]  /*9880*/  @P1 LDC R2, c[0x0][0x44c] ;  /* 0x00011300ff021b82 */ /* 0x000e620000000800 */
[----:B------:R-:W-:Y:S01]  /*9890*/  IADD3 R0, R0, 0x7f, RZ ;  /* 0x0000007f00007810 */ /* 0x000fe20007ffe0ff */
[----:B------:R-:W-:Y:S01]  /*98a0*/  IMAD.MOV.U32 R5, RZ, RZ, R175 ;  /* 0x000000ffff057224 */ /* 0x000fe200078e00af */
[----:B------:R-:W-:Y:S02]  /*98b0*/  ULDC UR4, c[0x0][0x9dc] ;  /* 0x0002770000047ab9 */ /* 0x000fe40000000800 */
[----:B------:R-:W-:-:S03]  /*98c0*/  SHF.R.S32.HI R3, RZ, 0x1f, R0 ;  /* 0x0000001fff037819 */ /* 0x000fc60000011400 */
[----:B------:R-:W2:Y:S01]  /*98d0*/  @P1 LDC R9, c[0x0][0x450] ;  /* 0x00011400ff091b82 */ /* 0x000ea20000000800 */
[----:B------:R-:W-:-:S04]  /*98e0*/  LEA.HI R3, R3, R0, RZ, 0x7 ;  /* 0x0000000003037211 */ /* 0x000fc800078f38ff */
[----:B------:R-:W-:-:S04]  /*98f0*/  SHF.R.S32.HI R0, RZ, 0x7, R3 ;  /* 0x00000007ff007819 */ /* 0x000fc80000011403 */
[----:B------:R-:W-:Y:S01]  /*9900*/  VIMNMX R89, R27, R0, PT ;  /* 0x000000001b597248 */ /* 0x000fe20003fe0100 */
[----:B-1----:R-:W-:-:S05]  /*9910*/  @P1 IMAD.HI.U32 R2, R175, R2, RZ ;  /* 0x00000002af021227 */ /* 0x002fca00078e00ff */
[----:B--2---:R-:W-:-:S05]  /*9920*/  @P1 SHF.R.U32.HI R5, RZ, R9, R2 ;  /* 0x00000009ff051219 */ /* 0x004fca0000011602 */
        /* <DEDUP_REMOVED lines=13> */
.L_x_1509:
[----:B------:R-:W-:-:S13]  /*9a00*/  ISETP.NE.AND P0, PT, R7, 0x1, PT ;  /* 0x000000010700780c */ /* 0x000fda0003f05270 */
[----:B------:R-:W1:Y:S02]  /*9a10*/  @P0 LDC.64 R4, c[0x0][0x9e8] ;  /* 0x00027a00ff040b82 */ /* 0x000e640000000a00 */
[----:B-1----:R-:W-:-:S05]  /*9a20*/  @P0 IMAD.HI.U32 R4, R2, R4, RZ ;  /* 0x0000000402040227 */ /* 0x002fca00078e00ff */
[----:B------:R-:W-:-:S07]  /*9a30*/  @P0 SHF.R.U32.HI R2, RZ, R5, R4 ;  /* 0x00000005ff020219 */ /* 0x000fce0000011604 */
.L_x_1510:
[----:B------:R-:W-:Y:S05]  /*9a40*/  BSYNC B0 ;  /* 0x0000000000007941 */ /* 0x000fea0003800000 */
.L_x_1508:
[----:B------:R-:W-:-:S05]  /*9a50*/  IMAD R3, R2, R7, RZ ;  /* 0x0000000702037224 */ /* 0x000fca00078e02ff */
[----:B------:R-:W-:-:S07]  /*9a60*/  VIMNMX R0, R0, R3, !PT ;  /* 0x0000000300007248 */ /* 0x000fce0007fe0100 */
.L_x_1507:
[----:B------:R-:W-:Y:S01]  /*9a70*/  SHF.R.S32.HI R3, RZ, 0x1f, R0 ;  /* 0x0000001fff037819 */ /* 0x000fe20000011400 */
[----:B------:R-:W-:Y:S01]  /*9a80*/  IMAD.MOV.U32 R62, RZ, RZ, RZ ;  /* 0x000000ffff3e7224 */ /* 0x000fe200078e00ff */
[----:B------:R-:W-:Y:S01]  /*9a90*/  PLOP3.LUT P0, PT, PT, PT, PT, 0x80, 0x0 ;  /* 0x000000000000781c */ /* 0x000fe20003f0f070 */
[----:B------:R-:W-:Y:S01]  /*9aa0*/  IMAD.MOV.U32 R64, RZ, RZ, RZ ;  /* 0x000000ffff407224 */ /* 0x000fe200078e00ff */
[----:B------:R-:W-:Y:S02]  /*9ab0*/  LEA.HI R3, R3, R0, RZ, 0x7 ;  /* 0x0000000003037211 */ /* 0x000fe400078f38ff */
[----:B------:R-:W-:Y:S02]  /*9ac0*/  CS2R R150, SRZ ;  /* 0x0000000000967805 */ /* 0x000fe4000001ff00 */
        /* <DEDUP_REMOVED lines=17> */
[----:B------:R-:W-:Y:S01]  /*9be0*/  CS2R R26, SRZ ;  /* 0x00000000001a7805 */ /* 0x000fe2000001ff00 */
[----:B------:R-:W-:Y:S01]  /*9bf0*/  IMAD.MOV.U32 R25, RZ, RZ, RZ ;  /* 0x000000ffff197224 */ /* 0x000fe200078e00ff */
[----:B------:R-:W-:Y:S02]  /*9c00*/  CS2R R118, SRZ ;  /* 0x0000000000767805 */ /* 0x000fe4000001ff00 */
[----:B------:R-:W-:-:S02]  /*9c10*/  CS2R R28, SRZ ;  /* 0x00000000001c7805 */ /* 0x000fc4000001ff00 */
[----:B------:R-:W-:Y:S02]  /*9c20*/  CS2R R116, SRZ ;  /* 0x0000000000747805 */ /* 0x000fe4000001ff00 */
[----:B------:R-:W-:Y:S02]  /*9c30*/  CS2R R30, SRZ ;  /* 0x00000000001e7805 */ /* 0x000fe4000001ff00 */
[----:B------:R-:W-:Y:S02]  /*9c40*/  CS2R R110, SRZ ;  /* 0x00000000006e7805 */ /* 0x000fe4000001ff00 */
[----:B------:R-:W-:Y:S02]  /*9c50*/  CS2R R32, SRZ ;  /* 0x0000000000207805 */ /* 0x000fe4000001ff00 */
[----:B0-----:R-:W-:Y:S02]  /*9c60*/  CS2R R108, SRZ ;  /* 0x00000000006c7805 */ /* 0x001fe4000001ff00 */
        /* <DEDUP_REMOVED lines=8> */
[----:B------:R-:W-:Y:S01]  /*9cf0*/  IMAD.MOV.U32 R42, RZ, RZ, RZ ;  /* 0x000000ffff2a7224 */ /* 0x000fe200078e00ff */
[----:B------:R-:W-:Y:S06]  /*9d00*/  @!P1 BRA `(.L_x_1511) ;  /* 0x0000015400089947 */ /* 0x000fec0003800000 */
[----:B------:R-:W-:-:S03]  /*9d10*/  UMOV UR4, 0xffffffff ;  /* 0xffffffff00047882 */ /* 0x000fc60000000000 */
[----:B------:R-:W-:Y:S05]  /*9d20*/  BRA.DIV UR4, `(.L_x_1512) ;  /* 0x000001ee04c07947 */ /* 0x000fea000b800000 */
[----:B------:R0:W1:Y:S02]  /*9d30*/  SHFL.IDX PT, R176, R213, RZ, 0x1f ;  /* 0x00001fffd5b07589 */ /* 0x00006400000e0000 */
.L_x_1805:
        /* <DEDUP_REMOVED lines=22> */
[----:B-1----:R-:W-:-:S07]  /*9ea0*/  IMAD.MOV.U32 R13, RZ, RZ, RZ ;  /* 0x000000ffff0d7224 */ /* 0x002fce00078e00ff */
[----:B------:R-:W-:-:S07]  /*9eb0*/  LEPC R20, `(.L_x_1513) ;  /* 0x000000001014794e */ /* 0x000fce0000000000 */
[----:B0-2--5:R-:W-:Y:S05]  /*9ec0*/  CALL.ABS.NOINC R2 ;  /* 0x0000000002007343 */ /* 0x025fea0003c00000 */
.L_x_1513:
[----:B------:R-:W-:Y:S01]  /*9ed0*/  ULDC.64 UR4, c[0x0][0x990] ;  /* 0x0002640000047ab9 */ /* 0x000fe20000000a00 */
[----:B------:R-:W-:Y:S01]  /*9ee0*/  ULDC.64 UR6, c[0x0][0x998] ;  /* 0x0002660000067ab9 */ /* 0x000fe20000000a00 */
[----:B------:R-:W-:Y:S02]  /*9ef0*/  ISETP.NE.U32.AND P0, PT, RZ, UR4, PT ;  /* 0x00000004ff007c0c */ /* 0x000fe4000bf05070 */
[----:B------:R-:W-:Y:S02]  /*9f00*/  ISETP.NE.U32.AND P1, PT, RZ, UR6, PT ;  /* 0x00000006ff007c0c */ /* 0x000fe4000bf25070 */
[----:B------:R-:W-:Y:S02]  /*9f10*/  ISETP.NE.AND.EX P0, PT, RZ, UR5, PT, P0 ;  /* 0x00000005ff007c0c */ /* 0x000fe4000bf05300 */
[----:B------:R-:W-:-:S11]  /*9f20*/  ISETP.NE.AND.EX P1, PT, RZ, UR7, PT, P1 ;  /* 0x00000007ff007c0c */ /* 0x000fd6000bf25310 */
[----:B------:R-:W1:Y:S01]  /*9f30*/  @P0 LDC.64 R6, c[0x0][0x9a8] ;  /* 0x00026a00ff060b82 */ /* 0x000e620000000a00 */
[--C-:B------:R-:W-:Y:S02]  /*9f40*/  @P0 SHF.R.S32.HI R3, RZ, 0x1f, R179.reuse ;  /* 0x0000001fff030819 */ /* 0x100fe400000114b3 */
[----:B------:R-:W-:Y:S02]  /*9f50*/  @P1 SHF.R.S32.HI R5, RZ, 0x1f, R179 ;  /* 0x0000001fff051819 */ /* 0x000fe400000114b3 */
[----:B------:R-:W-:-:S03]  /*9f60*/  @P0 SHF.R.S32.HI R15, RZ, 0x1f, R178 ;  /* 0x0000001fff0f0819 */ /* 0x000fc600000114b2 */
        /* <DEDUP_REMOVED lines=18> */
[----:B------:R-:W-:Y:S02]  /*a090*/  @P0 IADD3 R5, R3, R9, RZ ;  /* 0x0000000903050210 */ /* 0x000fe40007ffe0ff */
[----:B------:R-:W-:Y:S01]  /*a0a0*/  @P0 LEA R4, P2, R2, UR4, 0x2 ;  /* 0x0000000402040c11 */ /* 0x000fe2000f8410ff */
[----:B------:R-:W-:Y:S01]  /*a0b0*/  @P1 IMAD.IADD R3, R7, 0x1, R11 ;  /* 0x0000000107031824 */ /* 0x000fe200078e020b */
[----:B------:R-:W-:Y:S01]  /*a0c0*/  @P1 LEA R8, P3, R6, UR6, 0x2 ;  /* 0x0000000606081c11 */ /* 0x000fe2000f8610ff */
[----:B------:R-:W-:Y:S01]  /*a0d0*/  IMAD.MOV.U32 R0, RZ, RZ, 0x3f800000 ;  /* 0x3f800000ff007424 */ /* 0x000fe200078e00ff */
[----:B------:R-:W-:Y:S01]  /*a0e0*/  @P0 LEA.HI.X R5, R2, UR5, R5, 0x2, P2 ;  /* 0x0000000502050c11 */ /* 0x000fe200090f1405 */
[----:B------:R-:W-:Y:S01]  /*a0f0*/  ULDC UR4, c[0x0][0x3f4] ;  /* 0x0000fd0000047ab9 */ /* 0x000fe20000000800 */
        /* <DEDUP_REMOVED lines=19> */
.L_x_1517:
[----:B--2---:R2:W3:Y:S02]  /*a230*/  SYNCS.PHASECHK.TRANS64.TRYWAIT P0, [R16+URZ+0x22800], R3 ;  /* 0x02280003100075a7 */ /* 0x0044e4000800017f */
[----:B---3--:R-:W-:Y:S05]  /*a240*/  @!P0 NANOSLEEP.SYNCS 0x989680 ;  /* 0x009896800000895d */ /* 0x008fea0003900000 */
[----:B------:R-:W3:Y:S02]  /*a250*/  @!P0 SYNCS.PHASECHK.TRANS64 P0, [R16+URZ+0x22800], R3 ;  /* 0x02280003100085a7 */ /* 0x000ee4000800007f */
[----:B---3--:R-:W-:Y:S05]  /*a260*/  @!P0 BRA `(.L_x_1517) ;  /* 0xfffffffc00f08947 */ /* 0x008fea000383ffff */
.L_x_1516:
[----:B------:R-:W-:Y:S05]  /*a270*/  BSYNC B0 ;  /* 0x0000000000007941 */ /* 0x000fea0003800000 */
.L_x_1515:
[----:B------:R-:W-:Y:S05]  /*a280*/  BRA `(.L_x_1518) ;  /* 0x0000006c009c7947 */ /* 0x000fea0003800000 */
.L_x_1514:
[----:B------:R-:W-:Y:S01]  /*a290*/  ULOP3.LUT UP0, URZ, UR42, 0x1bf, URZ, 0xc0, !UPT ;  /* 0x000001bf2a3f7892 */ /* 0x000fe2000f80c03f */
[----:B-----5:R-:W-:Y:S01]  /*a2a0*/  SHF.R.S32.HI R0, RZ, 0x1f, R24 ;  /* 0x0000001fff007819 */ /* 0x020fe20000011418 */
[----:B------:R-:W-:Y:S01]  /*a2b0*/  ULDC.64 UR4, c[0x0][0x3f8] ;  /* 0x0000fe0000047ab9 */ /* 0x000fe20000000a00 */
[----:B------:R-:W-:Y:S01]  /*a2c0*/  ULDC.64 UR6, c[0x0][0x408] ;  /* 0x0001020000067ab9 */ /* 0x000fe20000000a00 */
[----:B------:R-:W-:Y:S02]  /*a2d0*/  IMAD.WIDE.U32 R26, R24, UR4, RZ ;  /* 0x00000004181a7c25 */ /* 0x000fe4000f8e00ff */
[----:B------:R-:W-:Y:S02]  /*a2e0*/  PLOP3.LUT P0, PT, PT, PT, UP0, 0x80, 0x0 ;  /* 0x000000000000781c */ /* 0x000fe40003f0f008 */
[C---:B------:R-:W-:Y:S02]  /*a2f0*/  IMAD R3, R0.reuse, UR4, RZ ;  /* 0x0000000400037c24 */ /* 0x040fe4000f8e02ff */
[----:B------:R-:W-:-:S02]  /*a300*/  IMAD R5, R0, UR6, RZ ;  /* 0x0000000600057c24 */ /* 0x000fc4000f8e02ff */
[C---:B------:R-:W-:Y:S02]  /*a310*/  IMAD R3, R24.reuse, UR5, R3 ;  /* 0x0000000518037c24 */ /* 0x040fe4000f8e0203 */
[C---:B------:R-:W-:Y:S02]  /*a320*/  IMAD R5, R24.reuse, UR7, R5 ;  /* 0x0000000718057c24 */ /* 0x040fe4000f8e0205 */
[----:B------:R-:W-:-:S04]  /*a330*/  IMAD.WIDE.U32 R24, R24, UR6, RZ ;  /* 0x0000000618187c25 */ /* 0x000fc8000f8e00ff */
[----:B------:R-:W-:Y:S02]  /*a340*/  IMAD.IADD R29, R3, 0x1, R27 ;  /* 0x00000001031d7824 */ /* 0x000fe400078e021b */
        /* <DEDUP_REMOVED lines=17> */
[----:B0-2---:R-:W-:Y:S05]  /*a460*/  CALL.ABS.NOINC R14 ;  /* 0x000000000e007343 */ /* 0x005fea0003c00000 */
.L_x_1519:
[----:B------:R-:W-:Y:S01]  /*a470*/  ULDC.U8 UR4, c[0x0][0x410] ;  /* 0x0001040000047ab9 */ /* 0x000fe20000000000 */
[----:B------:R-:W-:Y:S01]  /*a480*/  BSSY B0, `(.L_x_1520) ;  /* 0x00006bf000007945 */ /* 0x000fe20003800000 */
[----:B------:R-:W-:Y:S01]  /*a490*/  ISETP.NE.AND P0, PT, RZ, UR4, PT ;  /* 0x00000004ff007c0c */ /* 0x000fe2000bf05270 */
[----:B------:R-:W-:-:S12]  /*a4a0*/  IMAD.IADD R10, R19, 0x1, R175 ;  /* 0x00000001130a7824 */ /* 0x000fd800078e02af */
[----:B------:R-:W-:Y:S05]  /*a4b0*/  @!P0 BRA `(.L_x_1521) ;  /* 0x0000003400788947 */ /* 0x000fea0003800000 */
[----:B------:R-:W1:Y:S01]  /*a4c0*/  LDC R21, c[0x0][0x448] ;  /* 0x00011200ff157b82 */ /* 0x000e620000000800 */
[----:B------:R-:W-:Y:S01]  /*a4d0*/  ULDC.64 UR4, c[0x0][0x3f8] ;  /* 0x0000fe0000047ab9 */ /* 0x000fe20000000a00 */
[----:B------:R-:W-:Y:S01]  /*a4e0*/  IMAD.MOV.U32 R6, RZ, RZ, R26 ;  /* 0x000000ffff067224 */ /* 0x000fe200078e001a */
[----:B------:R-:W-:Y:S01]  /*a4f0*/  MOV R8, R24 ;  /* 0x0000001800087202 */ /* 0x000fe20000000f00 */
[----:B------:R-:W-:Y:S01]  /*a500*/  IMAD.MOV.U32 R7, RZ, RZ, R29 ;  /* 0x000000ffff077224 */ /* 0x000fe200078e001d */
[----:B------:R-:W-:Y:S01]  /*a510*/  ULDC.64 UR6, c[0x0][0x408] ;  /* 0x0001020000067ab9 */ /* 0x000fe20000000a00 */
[----:B------:R-:W-:Y:S01]  /*a520*/  IMAD.MOV.U32 R9, RZ, RZ, R31 ;  /* 0x000000ffff097224 */ /* 0x000fe200078e001f */
[----:B------:R-:W-:Y:S01]  /*a530*/  ULDC.64 UR8, c[0x0][0x400] ;  /* 0x0001000000087ab9 */ /* 0x000fe20000000a00 */
[----:B-1----:R-:W-:-:S13]  /*a540*/  ISETP.NE.AND P0, PT, R21, 0x1, PT ;  /* 0x000000011500780c */ /* 0x002fda0003f05270 */
[----:B------:R-:W1:Y:S08]  /*a550*/  @P0 LDC R3, c[0x0][0x44c] ;  /* 0x00011300ff030b82 */ /* 0x000e700000000800 */
[----:B------:R-:W2:Y:S01]  /*a560*/  @P0 LDC R5, c[0x0][0x450] ;  /* 0x00011400ff050b82 */ /* 0x000ea20000000800 */
[----:B-1----:R-:W-:-:S04]  /*a570*/  @P0 IMAD.HI.U32 R0, R10, R3, RZ ;  /* 0x000000030a000227 */ /* 0x002fc800078e00ff */
[----:B------:R-:W-:Y:S01]  /*a580*/  IMAD.MOV.U32 R3, RZ, RZ, R10 ;  /* 0x000000ffff037224 */ /* 0x000fe200078e000a */
[----:B--2---:R-:W-:-:S04]  /*a590*/  @P0 SHF.R.U32.HI R3, RZ, R5, R0 ;  /* 0x00000005ff030219 */ /* 0x004fc80000011600 */
[----:B------:R-:W-:Y:S01]  /*a5a0*/  SHF.R.S32.HI R0, RZ, 0x1f, R3 ;  /* 0x0000001fff007819 */ /* 0x000fe20000011403 */
[----:B------:R-:W-:-:S04]  /*a5b0*/  IMAD.WIDE.U32 R6, R3, UR4, R6 ;  /* 0x0000000403067c25 */ /* 0x000fc8000f8e0006 */
[----:B------:R-:W-:Y:S02]  /*a5c0*/  IMAD R4, R0, UR4, RZ ;  /* 0x0000000400047c24 */ /* 0x000fe4000f8e02ff */
[----:B------:R-:W-:-:S04]  /*a5d0*/  IMAD.WIDE.U32 R8, R3, UR6, R8 ;  /* 0x0000000603087c25 */ /* 0x000fc8000f8e0008 */
[C---:B------:R-:W-:Y:S01]  /*a5e0*/  IMAD R13, R3.reuse, UR5, R4 ;  /* 0x00000005030d7c24 */ /* 0x040fe2000f8e0204 */
[----:B------:R-:W-:Y:S01]  /*a5f0*/  ULDC.64 UR4, c[0x0][0x3e8] ;  /* 0x0000fa0000047ab9 */ /* 0x000fe20000000a00 */
[----:B------:R-:W-:Y:S01]  /*a600*/  IMAD R4, R0, UR6, RZ ;  /* 0x0000000600047c24 */ /* 0x000fe2000f8e02ff */
[----:B------:R-:W-:Y:S01]  /*a610*/  IADD3 R5, P0, R6, UR4, RZ ;  /* 0x0000000406057c10 */ /* 0x000fe2000ff1e0ff */
[----:B------:R-:W-:Y:S01]  /*a620*/  UMOV UR4, 0xffffffff ;  /* 0xffffffff00047882 */ /* 0x000fe20000000000 */
[----:B------:R-:W-:Y:S01]  /*a630*/  IADD3 R0, P1, R8, UR8, RZ ;  /* 0x0000000808007c10 */ /* 0x000fe2000ff3e0ff */
[----:B------:R-:W-:Y:S01]  /*a640*/  IMAD R3, R3, UR7, R4 ;  /* 0x0000000703037c24 */ /* 0x000fe2000f8e0204 */
[----:B------:R-:W-:-:S04]  /*a650*/  IADD3.X R13, R7, UR5, R13, P0, !PT ;  /* 0x00000005070d7c10 */ /* 0x000fc800087fe40d */
[----:B------:R-:W-:Y:S01]  /*a660*/  IADD3.X R7, R9, UR9, R3, P1, !PT ;  /* 0x0000000909077c10 */ /* 0x000fe20008ffe403 */
[----:B------:R-:W-:Y:S06]  /*a670*/  BRA.DIV UR4, `(.L_x_1522) ;  /* 0x000001e604987947 */ /* 0x000fec000b800000 */
[----:B------:R1:W2:Y:S04]  /*a680*/  SHFL.IDX PT, R3, R13, RZ, 0x1e1f ;  /* 0x001e1fff0d037589 */ /* 0x0002a800000e0000 */
[----:B------:R-:W3:Y:S04]  /*a690*/  SHFL.IDX PT, R5, R5, RZ, 0x1e1f ;  /* 0x001e1fff05057589 */ /* 0x000ee800000e0000 */
[----:B------:R-:W4:Y:S04]  /*a6a0*/  SHFL.IDX PT, R7, R7, RZ, 0x1e1f ;  /* 0x001e1fff07077589 */ /* 0x000f2800000e0000 */
[----:B------:R1:W0:Y:S02]  /*a6b0*/  SHFL.IDX PT, R14, R0, RZ, 0x1e1f ;  /* 0x001e1fff000e7589 */ /* 0x00022400000e0000 */
.L_x_1811:
[----:B-1----:R-:W-:Y:S01]  /*a6c0*/  IMAD R0, R168, R21, RZ ;  /* 0x00000015a8007224 */ /* 0x002fe200078e02ff */
[----:B------:R-:W-:Y:S01]  /*a6d0*/  BSSY B1, `(.L_x_1523) ;  /* 0x0000047000017945 */ /* 0x000fe20003800000 */
        /* <DEDUP_REMOVED lines=22> */
[CC--:B---3--:R-:W-:Y:S02]  /*a840*/  @!P5 IADD3 R8, P0, R172.reuse, R5.reuse, RZ ;  /* 0x00000005ac08d210 */ /* 0x0c8fe40007f1e0ff */
[-C--:B0-----:R-:W-:Y:S02]  /*a850*/  @!P5 IADD3 R10, P1, R172, R14.reuse, RZ ;  /* 0x0000000eac0ad210 */ /* 0x081fe40007f3e0ff */
[----:B------:R-:W-:Y:S01]  /*a860*/  @!P2 IADD3 R12, P4, R185, R5, RZ ;  /* 0x00000005b90ca210 */ /* 0x000fe20007f9e0ff */
[--C-:B--2---:R-:W-:Y:S02]  /*a870*/  @!P5 IMAD.X R9, R3, 0x1, R4.reuse, P0 ;  /* 0x000000010309d824 */ /* 0x104fe400000e0604 */
[----:B----4-:R-:W-:Y:S01]  /*a880*/  @!P5 IMAD.X R11, R7, 0x1, R4, P1 ;  /* 0x00000001070bd824 */ /* 0x010fe200008e0604 */
[----:B------:R-:W-:Y:S01]  /*a890*/  ISETP.GE.AND P1, PT, R187, UR4, PT ;  /* 0x00000004bb007c0c */ /* 0x000fe2000bf26270 */
[----:B------:R-:W-:Y:S01]  /*a8a0*/  @!P2 IMAD.X R13, R3, 0x1, R208, P4 ;  /* 0x00000001030da824 */ /* 0x000fe200020e06d0 */
[----:B------:R-:W5:Y:S01]  /*a8b0*/  @!P5 LD.E.64 R38, desc[UR38][R8.64] ;  /* 0x000000260826d980 */ /* 0x000f62000c101b00 */
[----:B------:R-:W-:-:S02]  /*a8c0*/  @!P2 IADD3 R20, P0, R185, R14, RZ ;  /* 0x0000000eb914a210 */ /* 0x000fc40007f1e0ff */
[C---:B------:R-:W-:Y:S01]  /*a8d0*/  @!P3 IADD3 R40, P4, R184.reuse, R5, RZ ;  /* 0x00000005b828b210 */ /* 0x040fe20007f9e0ff */
[----:B------:R-:W5:Y:S01]  /*a8e0*/  @!P5 LD.E.64 R36, desc[UR38][R10.64] ;  /* 0x000000260a24d980 */ /* 0x000f62000c101b00 */
[----:B------:R-:W-:Y:S02]  /*a8f0*/  @!P3 IADD3 R42, P5, R184, R14, RZ ;  /* 0x0000000eb82ab210 */ /* 0x000fe40007fbe0ff */
[----:B------:R-:W-:Y:S02]  /*a900*/  CS2R R34, SRZ ;  /* 0x0000000000227805 */ /* 0x000fe4000001ff00 */
[----:B------:R-:W-:Y:S01]  /*a910*/  CS2R R30, SRZ ;  /* 0x00000000001e7805 */ /* 0x000fe2000001ff00 */
[----:B------:R-:W-:Y:S01]  /*a920*/  @!P2 IMAD.X R21, R7, 0x1, R208, P0 ;  /* 0x000000010715a824 */ /* 0x000fe200000e06d0 */
[----:B------:R-:W-:Y:S01]  /*a930*/  CS2R R28, SRZ ;  /* 0x00000000001c7805 */ /* 0x000fe2000001ff00 */
[--C-:B------:R-:W-:Y:S01]  /*a940*/  @!P3 IMAD.X R41, R3, 0x1, R207.reuse, P4 ;  /* 0x000000010329b824 */ /* 0x100fe200020e06cf */
[----:B------:R-:W5:Y:S01]  /*a950*/  @!P2 LD.E.64 R32, desc[UR38][R12.64] ;  /* 0x000000260c20a980 */ /* 0x000f62000c101b00 */
[----:B------:R-:W-:Y:S01]  /*a960*/  @!P3 IMAD.X R43, R7, 0x1, R207, P5 ;  /* 0x00000001072bb824 */ /* 0x000fe200028e06cf */
[----:B------:R-:W-:-:S02]  /*a970*/  ISETP.GE.AND P0, PT, R186, UR4, PT ;  /* 0x00000004ba007c0c */ /* 0x000fc4000bf06270 */
        /* <DEDUP_REMOVED lines=8> */
[--C-:B------:R-:W-:Y:S01]  /*aa00*/  @!P1 IMAD.X R49, R7, 0x1, R206.reuse, P4 ;  /* 0x0000000107319824 */ /* 0x100fe200020e06ce */
[-C--:B------:R-:W-:Y:S01]  /*aa10*/  @!P0 IADD3 R50, P5, R186, R5.reuse, RZ ;  /* 0x00000005ba328210 */ /* 0x080fe20007fbe0ff */
[----:B------:R-:W-:Y:S01]  /*aa20*/  @!P1 IMAD.X R47, R3, 0x1, R206, P3 ;  /* 0x00000001032f9824 */ /* 0x000fe200018e06ce */
[----:B0-----:R-:W-:Y:S02]  /*aa30*/  @!P2 IADD3 R40, P3, R188, R5, RZ ;  /* 0x00000005bc28a210 */ /* 0x001fe40007f7e0ff */
[----:B------:R-:W-:Y:S01]  /*aa40*/  CS2R R12, SRZ ;  /* 0x00000000000c7805 */ /* 0x000fe2000001ff00 */
[----:B------:R1:W5:Y:S01]  /*aa50*/  @!P1 LD.E.64 R24, desc[UR38][R48.64] ;  /* 0x0000002630189980 */ /* 0x000362000c101b00 */
[----:B------:R-:W-:Y:S02]  /*aa60*/  CS2R R20, SRZ ;  /* 0x0000000000147805 */ /* 0x000fe4000001ff00 */
[----:B------:R-:W-:-:S02]  /*aa70*/  CS2R R10, SRZ ;  /* 0x00000000000a7805 */ /* 0x000fc4000001ff00 */
[----:B------:R-:W-:Y:S01]  /*aa80*/  CS2R R8, SRZ ;  /* 0x0000000000087805 */ /* 0x000fe2000001ff00 */
[----:B------:R1:W5:Y:S01]  /*aa90*/  @!P1 LD.E.64 R26, desc[UR38][R46.64] ;  /* 0x000000262e1a9980 */ /* 0x000362000c101b00 */
[-C--:B------:R-:W-:Y:S01]  /*aaa0*/  @!P0 IADD3 R4, P1, R186, R14.reuse, RZ ;  /* 0x0000000eba048210 */ /* 0x080fe20007f3e0ff */
[C-C-:B------:R-:W-:Y:S01]  /*aab0*/  @!P0 IMAD.X R51, R3.reuse, 0x1, R205.reuse, P5 ;  /* 0x0000000103338824 */ /* 0x140fe200028e06cd */
[----:B------:R-:W-:Y:S01]  /*aac0*/  @!P2 IADD3 R14, P4, R188, R14, RZ ;  /* 0x0000000ebc0ea210 */ /* 0x000fe20007f9e0ff */
[--C-:B------:R-:W-:Y:S02]  /*aad0*/  @!P2 IMAD.X R41, R3, 0x1, R204.reuse, P3 ;  /* 0x000000010329a824 */ /* 0x100fe400018e06cc */
[C---:B------:R-:W-:Y:S01]  /*aae0*/  @!P0 IMAD.X R5, R7.reuse, 0x1, R205, P1 ;  /* 0x0000000107058824 */ /* 0x040fe200008e06cd */
[----:B------:R1:W5:Y:S01]  /*aaf0*/  @!P0 LD.E.64 R12, desc[UR38][R50.64] ;  /* 0x00000026320c8980 */ /* 0x000362000c101b00 */
[----:B------:R-:W-:-:S03]  /*ab00*/  @!P2 IMAD.X R15, R7, 0x1, R204, P4 ;  /* 0x00000001070fa824 */ /* 0x000fc600020e06cc */
[----:B------:R1:W5:Y:S04]  /*ab10*/  @!P0 LD.E.64 R20, desc[UR38][R4.64] ;  /* 0x0000002604148980 */ /* 0x000368000c101b00 */
[----:B------:R1:W5:Y:S04]  /*ab20*/  @!P2 LD.E.64 R10, desc[UR38][R40.64] ;  /* 0x00000026280aa980 */ /* 0x000368000c101b00 */
[----:B------:R1:W5:Y:S02]  /*ab30*/  @!P2 LD.E.64 R8, desc[UR38][R14.64] ;  /* 0x000000260e08a980 */ /* 0x000364000c101b00 */
.L_x_1524:
[----:B------:R-:W-:Y:S05]  /*ab40*/  BSYNC B1 ;  /* 0x0000000000017941 */ /* 0x000fea0003800000 */
.L_x_1523:
[----:B------:R-:W-:Y:S01]  /*ab50*/  ULEA.HI UR4, UR37, UR37, URZ, 0x1 ;  /* 0x0000002525047291 */ /* 0x000fe2000f8f083f */
[----:B------:R-:W-:Y:S01]  /*ab60*/  VIADDMNMX R0, R0, -R175, 0x80, PT ;  /* 0x0000008000007446 */ /* 0x000fe200038009af */
[----:B------:R-:W-:Y:S02]  /*ab70*/  BSSY B1, `(.L_x_1525) ;  /* 0x0000008000017945 */ /* 0x000fe40003800000 */
[----:B------:R-:W-:Y:S01]  /*ab80*/  ULOP3.LUT UR4, UR4, 0xfffffffe, URZ, 0xc0, !UPT ;  /* 0xfffffffe04047892 */ /* 0x000fe2000f8ec03f */
[----:B------:R-:W-:-:S03]  /*ab90*/  ISETP.GE.AND P1, PT, R19, R0, PT ;  /* 0x000000001300720c */ /* 0x000fc60003f26270 */
[----:B------:R-:W-:-:S06]  /*aba0*/  UIADD3 UR4, UR37, -UR4, URZ ;  /* 0x8000000425047290 */ /* 0x000fcc000fffe03f */
[----:B--2---:R-:W-:-:S05]  /*abb0*/  IMAD.U32 R3, RZ, RZ, UR4 ;  /* 0x00000004ff037e24 */ /* 0x004fca000f8e00ff */
[----:B------:R-:W-:-:S04]  /*abc0*/  SHF.L.U32 R3, R3, 0x1f, RZ ;  /* 0x0000001f03037819 */ /* 0x000fc800000006ff */
[----:B------:R-:W2:Y:S02]  /*abd0*/  SYNCS.PHASECHK.TRANS64.TRYWAIT P0, [R16+URZ+0x22800], R3 ;  /* 0x02280003100075a7 */ /* 0x000ea4000800017f */
[----:B--2---:R-:W-:Y:S05]  /*abe0*/  @!P0 BRA `(.L_x_1526) ;  /* 0x000001e000a88947 */ /* 0x004fea0003800000 */
.L_x_1812:
[----:B------:R-:W-:Y:S05]  /*abf0*/  BSYNC B1 ;  /* 0x0000000000017941 */ /* 0x000fea0003800000 */
.L_x_1525:
[----:B------:R-:W-:Y:S05]  /*ac00*/  @P1 BRA `(.L_x_1527) ;  /* 0x0000006400181947 */ /* 0x000fea0003800000 */
[----:B--2---:R-:W2:Y:S01]  /*ac10*/  LDC R3, c[0x0][0x3f4] ;  /* 0x0000fd00ff037b82 */ /* 0x004ea20000000800 */
        /* <DEDUP_REMOVED lines=9> */
[----:B-1-34-:R-:W1:Y:S01]  /*acb0*/  LDS.128 R4, [R0+0x10400] ;  /* 0x0104000000047984 */ /* 0x01ae620000000c00 */
[----:B0----5:R-:W-:Y:S02]  /*acc0*/  SHF.R.U32.HI R14, RZ, 0x8, R38 ;  /* 0x00000008ff0e7819 */ /* 0x021fe40000011626 */
        /* <DEDUP_REMOVED lines=24> */
[----:B-1----:R-:W-:-:S02]  /*ae50*/  F2FP.F16.E4M3.UNPACK_B R3, R6.H1 ;  /* 0x00000006ff03723e */ /* 0x002fc400030006ff */
        /* <DEDUP_REMOVED lines=91> */
.L_x_1529:
[----:B------:R-:W-:Y:S05]  /*b410*/  BSYNC B1 ;  /* 0x0000000000017941 */ /* 0x000fea0003800000 */
.L_x_1528:
[----:B------:R-:W-:Y:S04]  /*b420*/  BSSY B1, `(.L_x_1530) ;  /* 0x000007c000017945 */ /* 0x000fe80003800000 */
[----:B------:R-:W-:Y:S05]  /*b430*/  @P1 BRA `(.L_x_1531) ;  /* 0x0000000400e81947 */ /* 0x000fea0003800000 */
[----:B-1234-:R-:W1:Y:S01]  /*b440*/  LDS.128 R4, [R198] ;  /* 0x00000000c6047984 */ /* 0x01ee620000000c00 */
        /* <DEDUP_REMOVED lines=13> */
[----:B0-----:R-:W-:Y:S02]  /*b520*/  LOP3.LUT R14, R32, 0xff, RZ, 0xc0, !PT ;  /* 0x000000ff200e7812 */ /* 0x001fe400078ec0ff */
        /* <DEDUP_REMOVED lines=17> */
[-C--:B-1----:R-:W-:Y:S02]  /*b640*/  F2FP.F16.E4M3.UNPACK_B R3, R6.reuse.H1 ;  /* 0x00000006ff03723e */ /* 0x082fe400030006ff */
        /* <DEDUP_REMOVED lines=89> */
.L_x_1531:
[----:B------:R-:W-:Y:S05]  /*bbe0*/  BSYNC B1 ;  /* 0x0000000000017941 */ /* 0x000fea0003800000 */
.L_x_1530:
[----:B------:R-:W-:Y:S04]  /*bbf0*/  BSSY B1, `(.L_x_1532) ;  /* 0x0000078000017945 */ /* 0x000fe80003800000 */
[----:B------:R-:W-:Y:S05]  /*bc00*/  @P2 BRA `(.L_x_1533) ;  /* 0x0000000400d82947 */ /* 0x000fea0003800000 */
[----:B01234-:R-:W0:Y:S01]  /*bc10*/  LDS.128 R4, [R0+0x12400] ;  /* 0x0124000000047984 */ /* 0x01fe220000000c00 */
[----:B-----5:R-:W-:Y:S02]  /*bc20*/  SHF.R.U32.HI R14, RZ, 0x8, R30 ;  /* 0x00000008ff0e7819 */ /* 0x020fe4000001161e */
        /* <DEDUP_REMOVED lines=116> */
.L_x_1533:
[----:B------:R-:W-:Y:S05]  /*c370*/  BSYNC B1 ;  /* 0x0000000000017941 */ /* 0x000fea0003800000 */
.L_x_1532:
[----:B------:R-:W-:Y:S04]  /*c380*/  BSSY B1, `(.L_x_1534) ;  /* 0x000007c000017945 */ /* 0x000fe80003800000 */
[----:B------:R-:W-:Y:S05]  /*c390*/  @P3 BRA `(.L_x_1535) ;  /* 0x0000000400e83947 */ /* 0x000fea0003800000 */
[----:B01234-:R-:W0:Y:S01]  /*c3a0*/  LDS.128 R4, [R198+0x2000] ;  /* 0x00200000c6047984 */ /* 0x01fe220000000c00 */
        /* <DEDUP_REMOVED lines=13> */
[----:B------:R-:W-:Y:S02]  /*c480*/  LOP3.LUT R14, R26, 0xff, RZ, 0xc0, !PT ;  /* 0x000000ff1a0e7812 */ /* 0x000fe400078ec0ff */
        /* <DEDUP_REMOVED lines=107> */
.L_x_1535:
[----:B------:R-:W-:Y:S05]  /*cb40*/  BSYNC B1 ;  /* 0x0000000000017941 */ /* 0x000fea0003800000 */
.L_x_1534:
[----:B------:R-:W-:Y:S04]  /*cb50*/  BSSY B1, `(.L_x_1536) ;  /* 0x0000078000017945 */ /* 0x000fe80003800000 */
[----:B------:R-:W-:Y:S05]  /*cb60*/  @P4 BRA `(.L_x_1537) ;  /* 0x0000000400d84947 */ /* 0x000fea0003800000 */
[----:B01234-:R-:W0:Y:S01]  /*cb70*/  LDS.128 R4, [R0+0x14400] ;  /* 0x0144000000047984 */ /* 0x01fe220000000c00 */
[----:B-----5:R-:W-:Y:S02]  /*cb80*/  SHF.R.U32.HI R14, RZ, 0x8, R12 ;  /* 0x00000008ff0e7819 */ /* 0x020fe4000001160c */
        /* <DEDUP_REMOVED lines=24> */
[----:B------:R-:W-:Y:S02]  /*cd10*/  LOP3.LUT R15, R3, 0xff0000, R12, 0xf8, !PT ;  /* 0x00ff0000030f7812 */ /* 0x000fe400078ef80c */
        /* <DEDUP_REMOVED lines=91> */
.L_x_1537:
[----:B------:R-:W-:Y:S05]  /*d2d0*/  BSYNC B1 ;  /* 0x0000000000017941 */ /* 0x000fea0003800000 */
.L_x_1536:
[----:B------:R-:W-:Y:S05]  /*d2e0*/  @P5 BRA `(.L_x_1527) ;  /* 0x0000003c00605947 */ /* 0x000fea0003800000 */
[----:B01234-:R-:W0:Y:S01]  /*d2f0*/  LDS.128 R4, [R198+0x4000] ;  /* 0x00400000c6047984 */ /* 0x01fe220000000c00 */
[----:B-----5:R-:W-:Y:S02]  /*d300*/  SHF.R.U32.HI R12, RZ, 0x8, R11 ;  /* 0x00000008ff0c7819 */ /* 0x020fe4000001160b */
[----:B------:R-:W-:Y:S02]  /*d310*/  SHF.R.U32.HI R20, RZ, 0x8, R9 ;  /* 0x00000008ff147819 */ /* 0x000fe40000011609 */
[----:B------:R-:W-:Y:S02]  /*d320*/  LOP3.LUT R13, R11, 0xff, RZ, 0xc0, !PT ;  /* 0x000000ff0b0d7812 */ /* 0x000fe400078ec0ff */
[----:B------:R-:W-:Y:S02]  /*d330*/  LOP3.LUT R21, R9, 0xff, RZ, 0xc0, !PT ;  /* 0x000000ff09157812 */ /* 0x000fe400078ec0ff */
[----:B------:R-:W-:Y:S02]  /*d340*/  LOP3.LUT R12, R12, 0xff, RZ, 0xc0, !PT ;  /* 0x000000ff0c0c7812 */ /* 0x000fe400078ec0ff */
[----:B------:R-:W-:-:S02]  /*d350*/  LOP3.LUT R20, R20, 0xff, RZ, 0xc0, !PT ;  /* 0x000000ff14147812 */ /* 0x000fc400078ec0ff */
[----:B------:R-:W-:Y:S02]  /*d360*/  SHF.R.U32.HI R0, RZ, 0x8, R10 ;  /* 0x00000008ff007819 */ /* 0x000fe4000001160a */
[----:B------:R-:W-:Y:S02]  /*d370*/  SHF.R.U32.HI R14, RZ, 0x8, R8 ;  /* 0x00000008ff0e7819 */ /* 0x000fe40000011608 */
        /* <DEDUP_REMOVED lines=114> */
.L_x_1521:
[----:B------:R-:W1:Y:S01]  /*daa0*/  LDC R25, c[0x0][0x448] ;  /* 0x00011200ff197b82 */ /* 0x000e620000000800 */
[----:B------:R-:W-:Y:S01]  /*dab0*/  IMAD.MOV.U32 R9, RZ, RZ, R10 ;  /* 0x000000ffff097224 */ /* 0x000fe200078e000a */
[----:B------:R-:W-:Y:S01]  /*dac0*/  ULDC.64 UR4, c[0x0][0x3f8] ;  /* 0x0000fe0000047ab9 */ /* 0x000fe20000000a00 */
[----:B------:R-:W-:Y:S01]  /*dad0*/  IMAD.MOV.U32 R6, RZ, RZ, R24 ;  /* 0x000000ffff067224 */ /* 0x000fe200078e0018 */
[----:B------:R-:W-:Y:S01]  /*dae0*/  ULDC.64 UR6, c[0x0][0x408] ;  /* 0x0001020000067ab9 */ /* 0x000fe20000000a00 */
[----:B------:R-:W-:Y:S01]  /*daf0*/  IMAD.MOV.U32 R7, RZ, RZ, R31 ;  /* 0x000000ffff077224 */ /* 0x000fe200078e001f */
[----:B------:R-:W-:Y:S01]  /*db00*/  ULDC.64 UR8, c[0x0][0x400] ;  /* 0x0001000000087ab9 */ /* 0x000fe20000000a00 */
[----:B------:R-:W-:Y:S02]  /*db10*/  IMAD.MOV.U32 R4, RZ, RZ, R26 ;  /* 0x000000ffff047224 */ /* 0x000fe400078e001a */
[----:B------:R-:W-:Y:S01]  /*db20*/  IMAD.MOV.U32 R5, RZ, RZ, R29 ;  /* 0x000000ffff057224 */ /* 0x000fe200078e001d */
[----:B-1----:R-:W-:-:S13]  /*db30*/  ISETP.NE.AND P0, PT, R25, 0x1, PT ;  /* 0x000000011900780c */ /* 0x002fda0003f05270 */
[----:B------:R-:W1:Y:S08]  /*db40*/  @P0 LDC R3, c[0x0][0x44c] ;  /* 0x00011300ff030b82 */ /* 0x000e700000000800 */
[----:B------:R-:W2:Y:S01]  /*db50*/  @P0 LDC R0, c[0x0][0x450] ;  /* 0x00011400ff000b82 */ /* 0x000ea20000000800 */
[----:B-1----:R-:W-:-:S05]  /*db60*/  @P0 IMAD.HI.U32 R3, R10, R3, RZ ;  /* 0x000000030a030227 */ /* 0x002fca00078e00ff */
[----:B--2---:R-:W-:-:S04]  /*db70*/  @P0 SHF.R.U32.HI R9, RZ, R0, R3 ;  /* 0x00000000ff090219 */ /* 0x004fc80000011603 */
[----:B------:R-:W-:Y:S01]  /*db80*/  SHF.R.S32.HI R0, RZ, 0x1f, R9 ;  /* 0x0000001fff007819 */ /* 0x000fe20000011409 */
[----:B------:R-:W-:-:S04]  /*db90*/  IMAD.WIDE.U32 R6, R9, UR6, R6 ;  /* 0x0000000609067c25 */ /* 0x000fc8000f8e0006 */
[----:B------:R-:W-:Y:S01]  /*dba0*/  IMAD R8, R0, UR4, RZ ;  /* 0x0000000400087c24 */ /* 0x000fe2000f8e02ff */
[----:B------:R-:W-:Y:S01]  /*dbb0*/  IADD3 R21, P1, R6, UR8, RZ ;  /* 0x0000000806157c10 */ /* 0x000fe2000ff3e0ff */
[----:B------:R-:W-:-:S04]  /*dbc0*/  IMAD.WIDE.U32 R4, R9, UR4, R4 ;  /* 0x0000000409047c25 */ /* 0x000fc8000f8e0004 */
[----:B------:R-:W-:Y:S02]  /*dbd0*/  IMAD R0, R0, UR6, RZ ;  /* 0x0000000600007c24 */ /* 0x000fe4000f8e02ff */
[C---:B------:R-:W-:Y:S01]  /*dbe0*/  IMAD R13, R9.reuse, UR5, R8 ;  /* 0x00000005090d7c24 */ /* 0x040fe2000f8e0208 */
[----:B------:R-:W-:Y:S01]  /*dbf0*/  ULDC.64 UR4, c[0x0][0x3e8] ;  /* 0x0000fa0000047ab9 */ /* 0x000fe20000000a00 */
[----:B------:R-:W-:Y:S01]  /*dc00*/  IMAD R6, R9, UR7, R0 ;  /* 0x0000000709067c24 */ /* 0x000fe2000f8e0200 */
[----:B------:R-:W-:Y:S01]  /*dc10*/  IADD3 R3, P0, R4, UR4, RZ ;  /* 0x0000000404037c10 */ /* 0x000fe2000ff1e0ff */
[----:B------:R-:W-:-:S03]  /*dc20*/  UMOV UR4, 0xffffffff ;  /* 0xffffffff00047882 */ /* 0x000fc60000000000 */
[----:B------:R-:W-:Y:S02]  /*dc30*/  IADD3.X R13, R5, UR5, R13, P0, !PT ;  /* 0x00000005050d7c10 */ /* 0x000fe400087fe40d */
[----:B------:R-:W-:Y:S01]  /*dc40*/  IADD3.X R20, R7, UR9, R6, P1, !PT ;  /* 0x0000000907147c10 */ /* 0x000fe20008ffe406 */
[----:B------:R-:W-:Y:S06]  /*dc50*/  BRA.DIV UR4, `(.L_x_1538) ;  /* 0x000001b204a07947 */ /* 0x000fec000b800000 */
[----:B------:R1:W2:Y:S04]  /*dc60*/  SHFL.IDX PT, R0, R13, RZ, 0x1e1f ;  /* 0x001e1fff0d007589 */ /* 0x0002a800000e0000 */
[----:B------:R-:W3:Y:S04]  /*dc70*/  SHFL.IDX PT, R3, R3, RZ, 0x1e1f ;  /* 0x001e1fff03037589 */ /* 0x000ee800000e0000 */
[----:B------:R-:W4:Y:S04]  /*dc80*/  SHFL.IDX PT, R20, R20, RZ, 0x1e1f ;  /* 0x001e1fff14147589 */ /* 0x000f2800000e0000 */
[----:B-1----:R-:W0:Y:S02]  /*dc90*/  SHFL.IDX PT, R21, R21, RZ, 0x1e1f ;  /* 0x001e1fff15157589 */ /* 0x002e2400000e0000 */
.L_x_1818:
[----:B------:R-:W-:Y:S01]  /*dca0*/  IMAD R45, R168, R25, RZ ;  /* 0x00000019a82d7224 */ /* 0x000fe200078e02ff */
        /* <DEDUP_REMOVED lines=15> */
[C---:B------:R-:W-:Y:S01]  /*dda0*/  VIADD R4, R22.reuse, 0x20 ;  /* 0x0000002016047836 */ /* 0x040fe20000000000 */
        /* <DEDUP_REMOVED lines=13> */
[----:B0-----:R-:W-:Y:S01]  /*de80*/  @!P2 IADD3 R38, P4, R22, R21, RZ ;  /* 0x000000151626a210 */ /* 0x001fe20007f9e0ff */
[----:B------:R-:W-:-:S02]  /*de90*/  @!P0 IMAD.SHL.U32 R48, R202, 0x10, RZ ;  /* 0x00000010ca308824 */ /* 0x000fc400078e00ff */
[--C-:B--2---:R-:W-:Y:S01]  /*dea0*/  @!P2 IMAD.X R37, R0, 0x1, R5.reuse, P3 ;  /* 0x000000010025a824 */ /* 0x104fe200018e0605 */
[-C--:B------:R-:W-:Y:S01]  /*deb0*/  @!P1 IADD3 R40, P5, R3, R42.reuse, RZ ;  /* 0x0000002a03289210 */ /* 0x080fe20007fbe0ff */
[----:B----4-:R-:W-:Y:S01]  /*dec0*/  @!P2 IMAD.X R39, R20, 0x1, R5, P4 ;  /* 0x000000011427a824 */ /* 0x010fe200020e0605 */
[----:B------:R-:W-:Y:S02]  /*ded0*/  @!P1 SHF.R.S32.HI R5, RZ, 0x1f, R42 ;  /* 0x0000001fff059819 */ /* 0x000fe4000001142a */
[----:B------:R-:W-:Y:S02]  /*dee0*/  @!P1 IADD3 R42, P4, R21, R42, RZ ;  /* 0x0000002a152a9210 */ /* 0x000fe40007f9e0ff */
[----:B------:R-:W-:Y:S02]  /*def0*/  CS2R R8, SRZ ;  /* 0x0000000000087805 */ /* 0x000fe4000001ff00 */
[-C--:B------:R-:W-:Y:S01]  /*df00*/  @!P0 IADD3 R46, P3, R3, R48.reuse, RZ ;  /* 0x00000030032e8210 */ /* 0x080fe20007f7e0ff */
[--C-:B------:R-:W-:Y:S01]  /*df10*/  @!P1 IMAD.X R41, R0, 0x1, R5.reuse, P5 ;  /* 0x0000000100299824 */ /* 0x100fe200028e0605 */
[----:B------:R-:W-:Y:S01]  /*df20*/  @!P0 SHF.R.S32.HI R3, RZ, 0x1f, R48 ;  /* 0x0000001fff038819 */ /* 0x000fe20000011430 */
[----:B------:R-:W-:Y:S01]  /*df30*/  @!P1 IMAD.X R43, R20, 0x1, R5, P4 ;  /* 0x00000001142b9824 */ /* 0x000fe200020e0605 */
[----:B------:R-:W-:-:S02]  /*df40*/  @!P0 IADD3 R48, P5, R21, R48, RZ ;  /* 0x0000003015308210 */ /* 0x000fc40007fbe0ff */
[----:B------:R-:W-:Y:S02]  /*df50*/  CS2R R4, SRZ ;  /* 0x0000000000047805 */ /* 0x000fe4000001ff00 */
[----:B------:R-:W-:Y:S02]  /*df60*/  CS2R R10, SRZ ;  /* 0x00000000000a7805 */ /* 0x000fe4000001ff00 */
[----:B------:R-:W-:Y:S02]  /*df70*/  CS2R R32, SRZ ;  /* 0x0000000000207805 */ /* 0x000fe4000001ff00 */
[----:B------:R-:W-:Y:S02]  /*df80*/  CS2R R34, SRZ ;  /* 0x0000000000227805 */ /* 0x000fe4000001ff00 */
[----:B------:R-:W-:Y:S02]  /*df90*/  CS2R R12, SRZ ;  /* 0x00000000000c7805 */ /* 0x000fe4000001ff00 */
[----:B------:R-:W-:Y:S01]  /*dfa0*/  CS2R R14, SRZ ;  /* 0x00000000000e7805 */ /* 0x000fe2000001ff00 */
[--C-:B------:R-:W-:Y:S01]  /*dfb0*/  @!P0 IMAD.X R47, R0, 0x1, R3.reuse, P3 ;  /* 0x00000001002f8824 */ /* 0x100fe200018e0603 */
[----:B------:R1:W5:Y:S01]  /*dfc0*/  @!P2 LD.E.128 R24, desc[UR38][R36.64] ;  /* 0x000000262418a980 */ /* 0x000362000c101d00 */
[----:B------:R-:W-:-:S03]  /*dfd0*/  @!P0 IMAD.X R49, R20, 0x1, R3, P5 ;  /* 0x0000000114318824 */ /* 0x000fc600028e0603 */
[----:B------:R1:W5:Y:S04]  /*dfe0*/  @!P2 LD.E.128 R4, desc[UR38][R38.64] ;  /* 0x000000262604a980 */ /* 0x000368000c101d00 */
[----:B------:R1:W5:Y:S04]  /*dff0*/  @!P1 LD.E.128 R28, desc[UR38][R40.64] ;  /* 0x00000026281c9980 */ /* 0x000368000c101d00 */
[----:B------:R1:W5:Y:S04]  /*e000*/  @!P1 LD.E.128 R8, desc[UR38][R42.64] ;  /* 0x000000262a089980 */ /* 0x000368000c101d00 */
[----:B------:R1:W5:Y:S04]  /*e010*/  @!P0 LD.E.128 R32, desc[UR38][R46.64] ;  /* 0x000000262e208980 */ /* 0x000368000c101d00 */
[----:B------:R1:W5:Y:S02]  /*e020*/  @!P0 LD.E.128 R12, desc[UR38][R48.64] ;  /* 0x00000026300c8980 */ /* 0x000364000c101d00 */
.L_x_1540:
[----:B------:R-:W-:Y:S05]  /*e030*/  BSYNC B1 ;  /* 0x0000000000017941 */ /* 0x000fea0003800000 */
.L_x_1539:
[----:B------:R-:W-:Y:S01]  /*e040*/  ULEA.HI UR4, UR37, UR37, URZ, 0x1 ;  /* 0x0000002525047291 */ /* 0x000fe2000f8f083f */
[----:B--2---:R-:W-:Y:S01]  /*e050*/  VIADDMNMX R0, R45, -R175, 0x80, PT ;  /* 0x000000802d007446 */ /* 0x004fe200038009af */
[----:B------:R-:W-:Y:S02]  /*e060*/  BSSY B1, `(.L_x_1541) ;  /* 0x0000008000017945 */ /* 0x000fe40003800000 */
[----:B------:R-:W-:Y:S01]  /*e070*/  ULOP3.LUT UR4, UR4, 0xfffffffe, URZ, 0xc0, !UPT ;  /* 0xfffffffe04047892 */ /* 0x000fe2000f8ec03f */
[----:B------:R-:W-:-:S03]  /*e080*/  ISETP.GE.AND P1, PT, R19, R0, PT ;  /* 0x000000001300720c */ /* 0x000fc60003f26270 */
[----:B------:R-:W-:-:S06]  /*e090*/  UIADD3 UR4, UR37, -UR4, URZ ;  /* 0x8000000425047290 */ /* 0x000fcc000fffe03f */
[----:B---3--:R-:W-:-:S05]  /*e0a0*/  IMAD.U32 R3, RZ, RZ, UR4 ;  /* 0x00000004ff037e24 */ /* 0x008fca000f8e00ff */
[----:B------:R-:W-:-:S04]  /*e0b0*/  SHF.L.U32 R3, R3, 0x1f, RZ ;  /* 0x0000001f03037819 */ /* 0x000fc800000006ff */
[----:B------:R-:W2:Y:S02]  /*e0c0*/  SYNCS.PHASECHK.TRANS64.TRYWAIT P0, [R16+URZ+0x22800], R3 ;  /* 0x02280003100075a7 */ /* 0x000ea4000800017f */
[----:B--2---:R-:W-:Y:S05]  /*e0d0*/  @!P0 BRA `(.L_x_1542) ;  /* 0x000001ac00f08947 */ /* 0x004fea0003800000 */
.L_x_1819:
[----:B------:R-:W-:Y:S05]  /*e0e0*/  BSYNC B1 ;  /* 0x0000000000017941 */ /* 0x000fea0003800000 */
.L_x_1541:
[----:B------:R-:W-:Y:S05]  /*e0f0*/  @P1 BRA `(.L_x_1527) ;  /* 0x0000002c00dc1947 */ /* 0x000fea0003800000 */
[----:B--2---:R-:W2:Y:S01]  /*e100*/  LDC R3, c[0x0][0x3f4] ;  /* 0x0000fd00ff037b82 */ /* 0x004ea20000000800 */
[C---:B------:R-:W-:Y:S01]  /*e110*/  VIADD R0, R22.reuse, 0x20 ;  /* 0x0000002016007836 */ /* 0x040fe20000000000 */
[----:B------:R-:W-:Y:S01]  /*e120*/  BSSY B1, `(.L_x_1543) ;  /* 0x00000fc000017945 */ /* 0x000fe20003800000 */
[C---:B----4-:R-:W-:Y:S01]  /*e130*/  VIADD R20, R22.reuse, 0x40 ;  /* 0x0000004016147836 */ /* 0x050fe20000000000 */
[-C--:B--2---:R-:W-:Y:S02]  /*e140*/  ISETP.GE.AND P0, PT, R22, R3.reuse, PT ;  /* 0x000000031600720c */ /* 0x084fe40003f06270 */
[-C--:B------:R-:W-:Y:S02]  /*e150*/  ISETP.GE.AND P1, PT, R0, R3.reuse, PT ;  /* 0x000000030000720c */ /* 0x080fe40003f26270 */
[----:B------:R-:W-:-:S09]  /*e160*/  ISETP.GE.AND P2, PT, R20, R3, PT ;  /* 0x000000031400720c */ /* 0x000fd20003f46270 */
[----:B------:R-:W-:Y:S05]  /*e170*/  @P0 BRA `(.L_x_1544) ;  /* 0x0000000c00d80947 */ /* 0x000fea0003800000 */
[----:B-----5:R-:W-:Y:S02]  /*e180*/  SHF.R.U32.HI R0, RZ, 0x8, R24 ;  /* 0x00000008ff007819 */ /* 0x020fe40000011618 */
[----:B------:R-:W-:Y:S02]  /*e190*/  LOP3.LUT R20, R24, 0xff, RZ, 0xc0, !PT ;  /* 0x000000ff18147812 */ /* 0x000fe400078ec0ff */
[----:B0-----:R-:W-:Y:S02]  /*e1a0*/  LOP3.LUT R21, R0, 0xff, RZ, 0xc0, !PT ;  /* 0x000000ff00157812 */ /* 0x001fe400078ec0ff */
[----:B------:R-:W-:Y:S02]  /*e1b0*/  LEA.HI R0, R3, R201, RZ, 0x1c ;  /* 0x000000c903007211 */ /* 0x000fe400078fe0ff */
[----:B------:R-:W-:Y:S02]  /*e1c0*/  PRMT R45, R21, 0x7604, R20 ;  /* 0x00007604152d7816 */ /* 0x000fe40000000014 */
[----:B------:R-:W-:-:S02]  /*e1d0*/  SHF.R.S32.HI R21, RZ, 0x1f, R0 ;  /* 0x0000001fff157819 */ /* 0x000fc40000011400 */
[----:B-1----:R-:W-:Y:S02]  /*e1e0*/  SHF.R.U32.HI R37, RZ, 0x8, R25 ;  /* 0x00000008ff257819 */ /* 0x002fe40000011619 */
[----:B------:R-:W-:Y:S02]  /*e1f0*/  LEA.HI R20, R21, R0, RZ, 0x2 ;  /* 0x0000000015147211 */ /* 0x000fe400078f10ff */
[----:B------:R-:W-:Y:S02]  /*e200*/  SHF.L.U32 R21, R0, 0x4, RZ ;  /* 0x0000000400157819 */ /* 0x000fe400000006ff */
[----:B------:R-:W-:Y:S01]  /*e210*/  SHF.R.U32.HI R39, RZ, 0x8, R26 ;  /* 0x00000008ff277819 */ /* 0x000fe2000001161a */
[----:B------:R-:W-:Y:S01]  /*e220*/  IMAD.SHL.U32 R20, R20, 0x800, RZ ;  /* 0x0000080014147824 */ /* 0x000fe200078e00ff */
[----:B------:R-:W-:Y:S02]  /*e230*/  LOP3.LUT R0, R180, 0x30, R21, 0xf8, !PT ;  /* 0x00000030b4007812 */ /* 0x000fe400078ef815 */
[----:B------:R-:W-:-:S02]  /*e240*/  LOP3.LUT R36, R25, 0xff, RZ, 0xc0, !PT ;  /* 0x000000ff19247812 */ /* 0x000fc400078ec0ff */
[----:B------:R-:W-:Y:S02]  /*e250*/  LOP3.LUT R0, R0, R181, RZ, 0x3c, !PT ;  /* 0x000000b500007212 */ /* 0x000fe400078e3cff */
[----:B------:R-:W-:Y:S02]  /*e260*/  LOP3.LUT R21, R20, 0xffffe000, RZ, 0xc0, !PT ;  /* 0xffffe00014157812 */ /* 0x000fe400078ec0ff */
[----:B------:R-:W-:Y:S02]  /*e270*/  LOP3.LUT R38, R26, 0xff, RZ, 0xc0, !PT ;  /* 0x000000ff1a267812 */ /* 0x000fe400078ec0ff */
[----:B------:R-:W-:Y:S02]  /*e280*/  LOP3.LUT R37, R37, 0xff, RZ, 0xc0, !PT ;  /* 0x000000ff25257812 */ /* 0x000fe400078ec0ff */
[----:B------:R-:W-:Y:S02]  /*e290*/  LOP3.LUT R39, R39, 0xff, RZ, 0xc0, !PT ;  /* 0x000000ff27277812 */ /* 0x000fe400078ec0ff */
[----:B------:R-:W-:-:S02]  /*e2a0*/  IADD3 R21, R0, R182, R21 ;  /* 0x000000b600157210 */ /* 0x000fc40007ffe015 */
[----:B------:R-:W-:Y:S02]  /*e2b0*/  PRMT R46, R37, 0x7604, R36 ;  /* 0x00007604252e7816 */ /* 0x000fe40000000024 */
[----:B------:R-:W-:Y:S01]  /*e2c0*/  PRMT R47, R39, 0x7604, R38 ;  /* 0x00007604272f7816 */ /* 0x000fe20000000026 */
[----:B------:R-:W-:Y:S01]  /*e2d0*/  IMAD.IADD R0, R16, 0x1, R21 ;  /* 0x0000000110007824 */ /* 0x000fe200078e0215 */
[----:B------:R-:W-:Y:S02]  /*e2e0*/  SHF.R.U32.HI R37, RZ, 0x8, R27 ;  /* 0x00000008ff257819 */ /* 0x000fe4000001161b */
[----:B------:R-:W-:Y:S02]  /*e2f0*/  SHF.R.U32.HI R39, RZ, 0x8, R4 ;  /* 0x00000008ff277819 */ /* 0x000fe40000011604 */
[----:B------:R-:W-:Y:S02]  /*e300*/  SHF.R.U32.HI R40, RZ, 0x8, R5 ;  /* 0x00000008ff287819 */ /* 0x000fe40000011605 */
[----:B------:R-:W-:-:S02]  /*e310*/  LOP3.LUT R36, R27, 0xff, RZ, 0xc0, !PT ;  /* 0x000000ff1b247812 */ /* 0x000fc400078ec0ff */
[----:B------:R-:W-:Y:S02]  /*e320*/  LOP3.LUT R38, R4, 0xff, RZ, 0xc0, !PT ;  /* 0x000000ff04267812 */ /* 0x000fe400078ec0ff */
[----:B------:R-:W-:Y:S02]  /*e330*/  LOP3.LUT R37, R37, 0xff, RZ, 0xc0, !PT ;  /* 0x000000ff25257812 */ /* 0x000fe400078ec0ff */
[----:B------:R-:W-:Y:S02]  /*e340*/  LOP3.LUT R39, R39, 0xff, RZ, 0xc0, !PT ;  /* 0x000000ff27277812 */ /* 0x000fe400078ec0ff */
[----:B------:R-:W-:Y:S02]  /*e350*/  LOP3.LUT R21, R40, 0xff, RZ, 0xc0, !PT ;  /* 0x000000ff28157812 */ /* 0x000fe400078ec0ff */
[----:B------:R-:W0:Y:S01]  /*e360*/  LDS.128 R40, [R0+0x10400] ;  /* 0x0104000000287984 */ /* 0x000e220000000c00 */
[----:B------:R-:W-:Y:S02]  /*e370*/  PRMT R20, R37, 0x7604, R36 ;  /* 0x0000760425147816 */ /* 0x000fe40000000024 */
[----:B------:R-:W-:-:S02]  /*e380*/  PRMT R53, R39, 0x7604, R38 ;  /* 0x0000760427357816 */ /* 0x000fc40000000026 */
[----:B------:R-:W1:Y:S01]  /*e390*/  LDS.128 R36, [R211+0x10400] ;  /* 0x01040000d3247984 */ /* 0x000e620000000c00 */
[----:B------:R-:W-:Y:S02]  /*e3a0*/  SHF.R.U32.HI R50, RZ, 0x8, R6 ;  /* 0x00000008ff327819 */ /* 0x000fe40000011606 */
[----:B------:R-:W-:Y:S02]  /*e3b0*/  LOP3.LUT R48, R5, 0xff, RZ, 0xc0, !PT ;  /* 0x000000ff05307812 */ /* 0x000fe400078ec0ff */
[----:B------:R-:W-:Y:S02]  /*e3c0*/  LOP3.LUT R49, R6, 0xff, RZ, 0xc0, !PT ;  /* 0x000000ff06317812 */ /* 0x000fe400078ec0ff */
[----:B------:R-:W-:Y:S02]  /*e3d0*/  LOP3.LUT R50, R50, 0xff, RZ, 0xc0, !PT ;  /* 0x000000ff32327812 */ /* 0x000fe400078ec0ff */
[----:B------:R-:W-:Y:S02]  /*e3e0*/  PRMT R48, R21, 0x7604, R48 ;  /* 0x0000760415307816 */ /* 0x000fe40000000030 */
[----:B------:R-:W-:-:S02]  /*e3f0*/  SHF.R.U32.HI R55, RZ, 0x10, R5 ;  /* 0x00000010ff377819 */ /* 0x000fc40000011605 */
[----:B------:R-:W-:Y:S02]  /*e400*/  SHF.R.U32.HI R21, RZ, 0x10, R25 ;  /* 0x00000010ff157819 */ /* 0x000fe40000011619 */
[----:B------:R-:W-:Y:S01]  /*e410*/  PRMT R57, R50, 0x7604, R49 ;  /* 0x0000760432397816 */ /* 0x000fe20000000031 */
[----:B------:R-:W-:Y:S01]  /*e420*/  IMAD.U32 R55, R55, 0x10000, RZ ;  /* 0x0001000037377824 */ /* 0x000fe200078e00ff */
[----:B------:R-:W-:Y:S01]  /*e430*/  SHF.R.U32.HI R49, RZ, 0x10, R27 ;  /* 0x00000010ff317819 */ /* 0x000fe2000001161b */
[----:B------:R-:W-:Y:S01]  /*e440*/  IMAD.U32 R21, R21, 0x10000, RZ ;  /* 0x0001000015157824 */ /* 0x000fe200078e00ff */
[----:B------:R-:W-:Y:S02]  /*e450*/  SHF.R.U32.HI R52, RZ, 0x8, R7 ;  /* 0x00000008ff347819 */ /* 0x000fe40000011607 */
[----:B------:R-:W-:Y:S01]  /*e460*/  LOP3.LUT R51, R7, 0xff, RZ, 0xc0, !PT ;  /* 0x000000ff07337812 */ /* 0x000fe200078ec0ff */
[----:B------:R-:W-:Y:S01]  /*e470*/  IMAD.U32 R49, R49, 0x10000, RZ ;  /* 0x0001000031317824 */ /* 0x000fe200078e00ff */
[----:B------:R-:W-:-:S02]  /*e480*/  LOP3.LUT R52, R52, 0xff, RZ, 0xc0, !PT ;  /* 0x000000ff34347812 */ /* 0x000fc400078ec0ff */
[----:B------:R-:W-:Y:S02]  /*e490*/  LOP3.LUT R55, R48, 0xff0000, R55, 0xf8, !PT ;  /* 0x00ff000030377812 */ /* 0x000fe400078ef837 */
        /* <DEDUP_REMOVED lines=196> */
.L_x_1544:
[----:B------:R-:W-:Y:S05]  /*f0e0*/  BSYNC B1 ;  /* 0x0000000000017941 */ /* 0x000fea0003800000 */
.L_x_1543:
[----:B------:R-:W-:Y:S04]  /*f0f0*/  BSSY B1, `(.L_x_1545) ;  /* 0x0000100000017945 */ /* 0x000fe80003800000 */
[----:B------:R-:W-:Y:S05]  /*f100*/  @P1 BRA `(.L_x_1546) ;  /* 0x0000000c00f81947 */ /* 0x000fea0003800000 */
[----:B--2--5:R-:W-:Y:S02]  /*f110*/  SHF.R.U32.HI R0, RZ, 0x8, R28 ;  /* 0x00000008ff007819 */ /* 0x024fe4000001161c */
[----:B------:R-:W-:Y:S02]  /*f120*/  LOP3.LUT R5, R28, 0xff, RZ, 0xc0, !PT ;  /* 0x000000ff1c057812 */ /* 0x000fe400078ec0ff */
[----:B------:R-:W-:Y:S02]  /*f130*/  LOP3.LUT R4, R0, 0xff, RZ, 0xc0, !PT ;  /* 0x000000ff00047812 */ /* 0x000fe400078ec0ff */
[----:B------:R-:W-:Y:S02]  /*f140*/  LEA.HI R0, R3, R200, RZ, 0x1c ;  /* 0x000000c803007211 */ /* 0x000fe400078fe0ff */
[----:B-1----:R-:W-:Y:S02]  /*f150*/  PRMT R37, R4, 0x7604, R5 ;  /* 0x0000760404257816 */ /* 0x002fe40000000005 */
[----:B------:R-:W-:-:S02]  /*f160*/  SHF.R.S32.HI R5, RZ, 0x1f, R0 ;  /* 0x0000001fff057819 */ /* 0x000fc40000011400 */
[----:B------:R-:W-:Y:S02]  /*f170*/  SHF.R.U32.HI R20, RZ, 0x8, R31 ;  /* 0x00000008ff147819 */ /* 0x000fe4000001161f */
[----:B------:R-:W-:Y:S01]  /*f180*/  LEA.HI R4, R5, R0, RZ, 0x2 ;  /* 0x0000000005047211 */ /* 0x000fe200078f10ff */
[----:B------:R-:W-:Y:S01]  /*f190*/  IMAD.SHL.U32 R5, R0, 0x10, RZ ;  /* 0x0000001000057824 */ /* 0x000fe200078e00ff */
[----:B------:R-:W-:Y:S02]  /*f1a0*/  SHF.R.U32.HI R6, RZ, 0x8, R29 ;  /* 0x00000008ff067819 */ /* 0x000fe4000001161d */
[----:B0-----:R-:W-:Y:S01]  /*f1b0*/  LOP3.LUT R21, R31, 0xff, RZ, 0xc0, !PT ;  /* 0x000000ff1f157812 */ /* 0x001fe200078ec0ff */
[----:B------:R-:W-:Y:S01]  /*f1c0*/  IMAD.SHL.U32 R4, R4, 0x800, RZ ;  /* 0x0000080004047824 */ /* 0x000fe200078e00ff */
[----:B------:R-:W-:Y:S02]  /*f1d0*/  LOP3.LUT R0, R180, 0x30, R5, 0xf8, !PT ;  /* 0x00000030b4007812 */ /* 0x000fe400078ef805 */
[----:B------:R-:W-:-:S02]  /*f1e0*/  LOP3.LUT R20, R20, 0xff, RZ, 0xc0, !PT ;  /* 0x000000ff14147812 */ /* 0x000fc400078ec0ff */
[----:B------:R-:W-:Y:S02]  /*f1f0*/  SHF.R.U32.HI R24, RZ, 0x8, R8 ;  /* 0x00000008ff187819 */ /* 0x000fe40000011608 */
[----:B------:R-:W-:Y:S02]  /*f200*/  LOP3.LUT R0, R0, R181, RZ, 0x3c, !PT ;  /* 0x000000b500007212 */ /* 0x000fe400078e3cff */
[----:B------:R-:W-:Y:S02]  /*f210*/  LOP3.LUT R5, R4, 0xffffe000, RZ, 0xc0, !PT ;  /* 0xffffe00004057812 */ /* 0x000fe400078ec0ff */
[----:B------:R-:W-:Y:S02]  /*f220*/  LOP3.LUT R7, R29, 0xff, RZ, 0xc0, !PT ;  /* 0x000000ff1d077812 */ /* 0x000fe400078ec0ff */
[----:B------:R-:W-:Y:S02]  /*f230*/  LOP3.LUT R6, R6, 0xff, RZ, 0xc0, !PT ;  /* 0x000000ff06067812 */ /* 0x000fe400078ec0ff */
[----:B------:R-:W-:-:S02]  /*f240*/  PRMT R43, R20, 0x7604, R21 ;  /* 0x00007604142b7816 */ /* 0x000fc40000000015 */
[----:B------:R-:W-:Y:S02]  /*f250*/  LOP3.LUT R25, R8, 0xff, RZ, 0xc0, !PT ;  /* 0x000000ff08197812 */ /* 0x000fe400078ec0ff */
[----:B------:R-:W-:Y:S02]  /*f260*/  LOP3.LUT R24, R24, 0xff, RZ, 0xc0, !PT ;  /* 0x000000ff18187812 */ /* 0x000fe400078ec0ff */
[----:B------:R-:W-:Y:S02]  /*f270*/  IADD3 R21, R0, R182, R5 ;  /* 0x000000b600157210 */ /* 0x000fe40007ffe005 */
[----:B------:R-:W-:Y:S02]  /*f280*/  PRMT R36, R6, 0x7604, R7 ;  /* 0x0000760406247816 */ /* 0x000fe40000000007 */
[----:B------:R-:W-:Y:S02]  /*f290*/  SHF.R.U32.HI R0, RZ, 0x8, R9 ;  /* 0x00000008ff007819 */ /* 0x000fe40000011609 */
[----:B------:R-:W-:-:S02]  /*f2a0*/  SHF.R.U32.HI R6, RZ, 0x8, R30 ;  /* 0x00000008ff067819 */ /* 0x000fc4000001161e */
[----:B------:R-:W-:Y:S02]  /*f2b0*/  PRMT R45, R24, 0x7604, R25 ;  /* 0x00007604182d7816 */ /* 0x000fe40000000019 */
[----:B------:R-:W-:Y:S02]  /*f2c0*/  LOP3.LUT R25, R9, 0xff, RZ, 0xc0, !PT ;  /* 0x000000ff09197812 */ /* 0x000fe400078ec0ff */
[----:B------:R-:W-:Y:S02]  /*f2d0*/  SHF.R.U32.HI R24, RZ, 0x8, R11 ;  /* 0x00000008ff187819 */ /* 0x000fe4000001160b */
[----:B------:R-:W-:Y:S02]  /*f2e0*/  LOP3.LUT R0, R0, 0xff, RZ, 0xc0, !PT ;  /* 0x000000ff00007812 */ /* 0x000fe400078ec0ff */
[----:B------:R-:W-:Y:S02]  /*f2f0*/  LOP3.LUT R7, R30, 0xff, RZ, 0xc0, !PT ;  /* 0x000000ff1e077812 */ /* 0x000fe400078ec0ff */
[----:B------:R-:W-:-:S02]  /*f300*/  LOP3.LUT R6, R6, 0xff, RZ, 0xc0, !PT ;  /* 0x000000ff06067812 */ /* 0x000fc400078ec0ff */
[----:B------:R-:W-:Y:S02]  /*f310*/  SHF.R.U32.HI R20, RZ, 0x8, R10 ;  /* 0x00000008ff147819 */ /* 0x000fe4000001160a */
[----:B------:R-:W-:Y:S02]  /*f320*/  LOP3.LUT R27, R10, 0xff, RZ, 0xc0, !PT ;  /* 0x000000ff0a1b7812 */ /* 0x000fe400078ec0ff */
[----:B------:R-:W-:Y:S02]  /*f330*/  LOP3.LUT R24, R24, 0xff, RZ, 0xc0, !PT ;  /* 0x000000ff18187812 */ /* 0x000fe400078ec0ff */
[----:B------:R-:W-:Y:S01]  /*f340*/  PRMT R47, R0, 0x7604, R25 ;  /* 0x00007604002f7816 */ /* 0x000fe20000000019 */
[----:B------:R-:W-:Y:S01]  /*f350*/  IMAD.IADD R0, R16, 0x1, R21 ;  /* 0x0000000110007824 */ /* 0x000fe200078e0215 */
[----:B------:R-:W-:Y:S02]  /*f360*/  LOP3.LUT R20, R20, 0xff, RZ, 0xc0, !PT ;  /* 0x000000ff14147812 */ /* 0x000fe400078ec0ff */
[----:B------:R-:W-:-:S02]  /*f370*/  LOP3.LUT R41, R11, 0xff, RZ, 0xc0, !PT ;  /* 0x000000ff0b297812 */ /* 0x000fc400078ec0ff */
[----:B------:R-:W-:Y:S02]  /*f380*/  PRMT R39, R6, 0x7604, R7 ;  /* 0x0000760406277816 */ /* 0x000fe40000000007 */
[----:B------:R-:W0:Y:S01]  /*f390*/  LDS.128 R4, [R210+0x10400] ;  /* 0x01040000d2047984 */ /* 0x000e220000000c00 */
[----:B------:R-:W-:Y:S02]  /*f3a0*/  PRMT R49, R20, 0x7604, R27 ;  /* 0x0000760414317816 */ /* 0x000fe4000000001b */
[----:B------:R-:W-:Y:S02]  /*f3b0*/  PRMT R42, R24, 0x7604, R41 ;  /* 0x00007604182a7816 */ /* 0x000fe40000000029 */
[----:B------:R-:W1:Y:S01]  /*f3c0*/  LDS.128 R24, [R0+0x10400] ;  /* 0x0104000000187984 */ /* 0x000e620000000c00 */
[----:B------:R-:W-:Y:S02]  /*f3d0*/  SHF.R.U32.HI R21, RZ, 0x10, R29 ;  /* 0x00000010ff157819 */ /* 0x000fe4000001161d */
[----:B------:R-:W-:-:S02]  /*f3e0*/  SHF.R.U32.HI R20, RZ, 0x10, R28 ;  /* 0x00000010ff147819 */ /* 0x000fc4000001161c */
[----:B------:R-:W-:Y:S02]  /*f3f0*/  SHF.R.U32.HI R38, RZ, 0x10, R30 ;  /* 0x00000010ff267819 */ /* 0x000fe4000001161e */
[----:B------:R-:W-:Y:S02]  /*f400*/  LOP3.LUT R21, R21, 0xff, RZ, 0xc0, !PT ;  /* 0x000000ff15157812 */ /* 0x000fe400078ec0ff */
[----:B------:R-:W-:Y:S02]  /*f410*/  LOP3.LUT R20, R20, 0xff, RZ, 0xc0, !PT ;  /* 0x000000ff14147812 */ /* 0x000fe400078ec0ff */
[----:B------:R-:W-:Y:S02]  /*f420*/  LOP3.LUT R38, R38, 0xff, RZ, 0xc0, !PT ;  /* 0x000000ff26267812 */ /* 0x000fe400078ec0ff */
[----:B------:R-:W-:Y:S02]  /*f430*/  PRMT R21, R21, 0x7054, R36 ;  /* 0x0000705415157816 */ /* 0x000fe40000000024 */
[----:B------:R-:W-:-:S02]  /*f440*/  PRMT R37, R20, 0x7054, R37 ;  /* 0x0000705414257816 */ /* 0x000fc40000000025 */
[----:B------:R-:W-:Y:S02]  /*f450*/  SHF.R.U32.HI R36, RZ, 0x10, R9 ;  /* 0x00000010ff247819 */ /* 0x000fe40000011609 */
[----:B------:R-:W-:Y:S02]  /*f460*/  SHF.R.U32.HI R20, RZ, 0x10, R8 ;  /* 0x00000010ff147819 */ /* 0x000fe40000011608 */
[----:B------:R-:W-:Y:S02]  /*f470*/  PRMT R41, R38, 0x7054, R39 ;  /* 0x0000705426297816 */ /* 0x000fe40000000027 */
[----:B------:R-:W-:Y:S02]  /*f480*/  SHF.R.U32.HI R40, RZ, 0x10, R31 ;  /* 0x00000010ff287819 */ /* 0x000fe4000001161f */
[----:B------:R-:W-:Y:S02]  /*f490*/  SHF.R.U32.HI R39, RZ, 0x10, R11 ;  /* 0x00000010ff277819 */ /* 0x000fe4000001160b */
[----:B------:R-:W-:-:S02]  /*f4a0*/  LOP3.LUT R36, R36, 0xff, RZ, 0xc0, !PT ;  /* 0x000000ff24247812 */ /* 0x000fc400078ec0ff */
[----:B------:R-:W-:Y:S02]  /*f4b0*/  LOP3.LUT R20, R20, 0xff, RZ, 0xc0, !PT ;  /* 0x000000ff14147812 */ /* 0x000fe400078ec0ff */
[----:B------:R-:W-:Y:S02]  /*f4c0*/  LOP3.LUT R40, R40, 0xff, RZ, 0xc0, !PT ;  /* 0x000000ff28287812 */ /* 0x000fe400078ec0ff */
[----:B------:R-:W-:Y:S02]  /*f4d0*/  SHF.R.U32.HI R38, RZ, 0x10, R10 ;  /* 0x00000010ff267819 */ /* 0x000fe4000001160a */
[----:B------:R-:W-:Y:S02]  /*f4e0*/  LOP3.LUT R39, R39, 0xff, RZ, 0xc0, !PT ;  /* 0x000000ff27277812 */ /* 0x000fe400078ec0ff */
[----:B------:R-:W-:Y:S02]  /*f4f0*/  PRMT R47, R36, 0x7054, R47 ;  /* 0x00007054242f7816 */ /* 0x000fe4000000002f */
[----:B------:R-:W-:-:S02]  /*f500*/  PRMT R45, R20, 0x7054, R45 ;  /* 0x00007054142d7816 */ /* 0x000fc4000000002d */
[----:B------:R-:W-:Y:S02]  /*f510*/  PRMT R43, R40, 0x7054, R43 ;  /* 0x00007054282b7816 */ /* 0x000fe4000000002b */
[----:B------:R-:W-:Y:S02]  /*f520*/  LOP3.LUT R38, R38, 0xff, RZ, 0xc0, !PT ;  /* 0x000000ff26267812 */ /* 0x000fe400078ec0ff */
[----:B------:R-:W-:Y:S02]  /*f530*/  PRMT R51, R39, 0x7054, R42 ;  /* 0x0000705427337816 */ /* 0x000fe4000000002a */
[----:B------:R-:W-:Y:S02]  /*f540*/  LOP3.LUT R39, R37, 0xff000000, R28, 0xf8, !PT ;  /* 0xff00000025277812 */ /* 0x000fe400078ef81c */
[----:B------:R-:W-:Y:S02]  /*f550*/  LOP3.LUT R40, R21, 0xff000000, R29, 0xf8, !PT ;  /* 0xff00000015287812 */ /* 0x000fe400078ef81d */
[----:B------:R-:W-:-:S02]  /*f560*/  LOP3.LUT R47, R47, 0xff000000, R9, 0xf8, !PT ;  /* 0xff0000002f2f7812 */ /* 0x000fc400078ef809 */
[----:B------:R-:W-:Y:S02]  /*f570*/  LOP3.LUT R45, R45, 0xff000000, R8, 0xf8, !PT ;  /* 0xff0000002d2d7812 */ /* 0x000fe400078ef808 */
[-C--:B0-----:R-:W-:Y:S02]  /*f580*/  F2FP.F16.E4M3.UNPACK_B R28, R7.reuse ;  /* 0x00000007ff1c723e */ /* 0x081fe400020006ff */
[----:B------:R-:W-:Y:S02]  /*f590*/  F2FP.F16.E4M3.UNPACK_B R29, R7.H1 ;  /* 0x00000007ff1d723e */ /* 0x000fe400030006ff */
[-C--:B------:R-:W-:Y:S02]  /*f5a0*/  F2FP.F16.E4M3.UNPACK_B R7, R4.reuse ;  /* 0x00000004ff07723e */ /* 0x080fe400020006ff */
[----:B------:R-:W-:Y:S02]  /*f5b0*/  F2FP.F16.E4M3.UNPACK_B R8, R4.H1 ;  /* 0x00000004ff08723e */ /* 0x000fe400030006ff */
[----:B------:R-:W-:-:S02]  /*f5c0*/  PRMT R49, R38, 0x7054, R49 ;  /* 0x0000705426317816 */ /* 0x000fc40000000031 */
[-C--:B------:R-:W-:Y:S02]  /*f5d0*/  F2FP.F16.E4M3.UNPACK_B R4, R6.reuse ;  /* 0x00000006ff04723e */ /* 0x080fe400020006ff */
[----:B------:R-:W-:Y:S02]  /*f5e0*/  F2FP.F16.E4M3.UNPACK_B R21, R6.H1 ;  /* 0x00000006ff15723e */ /* 0x000fe400030006ff */
[----:B------:R-:W-:Y:S02]  /*f5f0*/  LOP3.LUT R20, R41, 0xff000000, R30, 0xf8, !PT ;  /* 0xff00000029147812 */ /* 0x000fe400078ef81e */
[----:B------:R-:W-:Y:S02]  /*f600*/  F2FP.F16.E4M3.UNPACK_B R46, R47 ;  /* 0x0000002fff2e723e */ /* 0x000fe400020006ff */
[----:B-1----:R-:W-:Y:S02]  /*f610*/  F2FP.F16.E4M3.UNPACK_B R6, R25 ;  /* 0x00000019ff06723e */ /* 0x002fe400020006ff */
        /* <DEDUP_REMOVED lines=173> */
.L_x_1546:
[----:B------:R-:W-:Y:S05]  /*100f0*/  BSYNC B1 ;  /* 0x0000000000017941 */ /* 0x000fea0003800000 */
.L_x_1545:
[----:B------:R-:W-:Y:S05]  /*10100*/  @P2 BRA `(.L_x_1527) ;  /* 0x0000000c00d82947 */ /* 0x000fea0003800000 */
[----:B--23-5:R-:W-:Y:S02]  /*10110*/  SHF.R.U32.HI R4, RZ, 0x8, R32 ;  /* 0x00000008ff047819 */ /* 0x02cfe40000011620 */
[----:B------:R-:W-:Y:S02]  /*10120*/  LOP3.LUT R0, R32, 0xff, RZ, 0xc0, !PT ;  /* 0x000000ff20007812 */ /* 0x000fe400078ec0ff */
[----:B------:R-:W-:Y:S02]  /*10130*/  SHF.R.U32.HI R8, RZ, 0x8, R34 ;  /* 0x00000008ff087819 */ /* 0x000fe40000011622 */
[----:B------:R-:W-:Y:S02]  /*10140*/  LOP3.LUT R5, R4, 0xff, RZ, 0xc0, !PT ;  /* 0x000000ff04057812 */ /* 0x000fe400078ec0ff */
[----:B------:R-:W-:Y:S02]  /*10150*/  LEA.HI R3, R3, R202, RZ, 0x1c ;  /* 0x000000ca03037211 */ /* 0x000fe400078fe0ff */
[----:B------:R-:W-:-:S02]  /*10160*/  LOP3.LUT R4, R34, 0xff, RZ, 0xc0, !PT ;  /* 0x000000ff22047812 */ /* 0x000fc400078ec0ff */
[----:B------:R-:W-:Y:S02]  /*10170*/  LOP3.LUT R9, R8, 0xff, RZ, 0xc0, !PT ;  /* 0x000000ff08097812 */ /* 0x000fe400078ec0ff */
[----:B0-----:R-:W-:Y:S02]  /*10180*/  PRMT R21, R5, 0x7604, R0 ;  /* 0x0000760405157816 */ /* 0x001fe40000000000 */
[----:B------:R-:W-:Y:S02]  /*10190*/  SHF.R.S32.HI R0, RZ, 0x1f, R3 ;  /* 0x0000001fff007819 */ /* 0x000fe40000011403 */
[----:B------:R-:W-:Y:S02]  /*101a0*/  PRMT R25, R9, 0x7604, R4 ;  /* 0x0000760409197816 */ /* 0x000fe40000000004 */
[----:B------:R-:W-:Y:S01]  /*101b0*/  LEA.HI R4, R0, R3, RZ, 0x2 ;  /* 0x0000000300047211 */ /* 0x000fe200078f10ff */
[----:B------:R-:W-:Y:S01]  /*101c0*/  IMAD.SHL.U32 R3, R3, 0x10, RZ ;  /* 0x0000001003037824 */ /* 0x000fe200078e00ff */
[----:B------:R-:W-:-:S02]  /*101d0*/  SHF.R.U32.HI R7, RZ, 0x8, R33 ;  /* 0x00000008ff077819 */ /* 0x000fc40000011621 */
[----:B------:R-:W-:Y:S01]  /*101e0*/  LOP3.LUT R6, R33, 0xff, RZ, 0xc0, !PT ;  /* 0x000000ff21067812 */ /* 0x000fe200078ec0ff */
[----:B------:R-:W-:Y:S01]  /*101f0*/  IMAD.SHL.U32 R4, R4, 0x800, RZ ;  /* 0x0000080004047824 */ /* 0x000fe200078e00ff */
[----:B------:R-:W-:Y:S02]  /*10200*/  LOP3.LUT R0, R180, 0x30, R3, 0xf8, !PT ;  /* 0x00000030b4007812 */ /* 0x000fe400078ef803 */
[----:B------:R-:W-:Y:S02]  /*10210*/  LOP3.LUT R7, R7, 0xff, RZ, 0xc0, !PT ;  /* 0x000000ff07077812 */ /* 0x000fe400078ec0ff */
[----:B------:R-:W-:Y:S02]  /*10220*/  SHF.R.U32.HI R8, RZ, 0x8, R12 ;  /* 0x00000008ff087819 */ /* 0x000fe4000001160c */
[----:B------:R-:W-:Y:S02]  /*10230*/  LOP3.LUT R0, R0, R181, RZ, 0x3c, !PT ;  /* 0x000000b500007212 */ /* 0x000fe400078e3cff */
[----:B------:R-:W-:-:S02]  /*10240*/  LOP3.LUT R3, R4, 0xffffe000, RZ, 0xc0, !PT ;  /* 0xffffe00004037812 */ /* 0x000fc400078ec0ff */
[----:B------:R-:W-:Y:S02]  /*10250*/  PRMT R20, R7, 0x7604, R6 ;  /* 0x0000760407147816 */ /* 0x000fe40000000006 */
[----:B------:R-:W-:Y:S02]  /*10260*/  LOP3.LUT R7, R12, 0xff, RZ, 0xc0, !PT ;  /* 0x000000ff0c077812 */ /* 0x000fe400078ec0ff */
[----:B------:R-:W-:Y:S02]  /*10270*/  LOP3.LUT R8, R8, 0xff, RZ, 0xc0, !PT ;  /* 0x000000ff08087812 */ /* 0x000fe400078ec0ff */
[----:B------:R-:W-:Y:S02]  /*10280*/  IADD3 R3, R0, R182, R3 ;  /* 0x000000b600037210 */ /* 0x000fe40007ffe003 */
[----:B------:R-:W-:Y:S02]  /*10290*/  PRMT R29, R8, 0x7604, R7 ;  /* 0x00007604081d7816 */ /* 0x000fe40000000007 */
[----:B------:R-:W-:Y:S01]  /*102a0*/  SHF.R.U32.HI R6, RZ, 0x8, R35 ;  /* 0x00000008ff067819 */ /* 0x000fe20000011623 */
[----:B------:R-:W-:Y:S01]  /*102b0*/  IMAD.IADD R0, R16, 0x1, R3 ;  /* 0x0000000110007824 */ /* 0x000fe200078e0203 */
[----:B------:R-:W-:-:S02]  /*102c0*/  SHF.R.U32.HI R8, RZ, 0x8, R13 ;  /* 0x00000008ff087819 */ /* 0x000fc4000001160d */
[----:B------:R-:W-:Y:S02]  /*102d0*/  LOP3.LUT R5, R35, 0xff, RZ, 0xc0, !PT ;  /* 0x000000ff23057812 */ /* 0x000fe400078ec0ff */
[----:B------:R-:W-:Y:S02]  /*102e0*/  LOP3.LUT R6, R6, 0xff, RZ, 0xc0, !PT ;  /* 0x000000ff06067812 */ /* 0x000fe400078ec0ff */
[----:B------:R-:W-:Y:S02]  /*102f0*/  LOP3.LUT R3, R8, 0xff, RZ, 0xc0, !PT ;  /* 0x000000ff08037812 */ /* 0x000fe400078ec0ff */
[----:B------:R-:W0:Y:S01]  /*10300*/  LDS.128 R8, [R0+0x10400] ;  /* 0x0104000000087984 */ /* 0x000e220000000c00 */
[----:B------:R-:W-:Y:S02]  /*10310*/  PRMT R24, R6, 0x7604, R5 ;  /* 0x0000760406187816 */ /* 0x000fe40000000005 */
[----:B------:R-:W-:Y:S01]  /*10320*/  SHF.R.U32.HI R31, RZ, 0x8, R15 ;  /* 0x00000008ff1f7819 */ /* 0x000fe2000001160f */
[----:B------:R-:W2:Y:S01]  /*10330*/  LDS.128 R4, [R209+0x10400] ;  /* 0x01040000d1047984 */ /* 0x000ea20000000c00 */
[----:B------:R-:W-:-:S02]  /*10340*/  LOP3.LUT R30, R15, 0xff, RZ, 0xc0, !PT ;  /* 0x000000ff0f1e7812 */ /* 0x000fc400078ec0ff */
[----:B------:R-:W-:Y:S02]  /*10350*/  LOP3.LUT R31, R31, 0xff, RZ, 0xc0, !PT ;  /* 0x000000ff1f1f7812 */ /* 0x000fe400078ec0ff */
[----:B------:R-:W-:Y:S02]  /*10360*/  SHF.R.U32.HI R28, RZ, 0x8, R14 ;  /* 0x00000008ff1c7819 */ /* 0x000fe4000001160e */
[----:B------:R-:W-:Y:S02]  /*10370*/  LOP3.LUT R26, R13, 0xff, RZ, 0xc0, !PT ;  /* 0x000000ff0d1a7812 */ /* 0x000fe400078ec0ff */
[----:B------:R-:W-:Y:S02]  /*10380*/  PRMT R30, R31, 0x7604, R30 ;  /* 0x000076041f1e7816 */ /* 0x000fe4000000001e */
[----:B------:R-:W-:Y:S02]  /*10390*/  LOP3.LUT R27, R14, 0xff, RZ, 0xc0, !PT ;  /* 0x000000ff0e1b7812 */ /* 0x000fe400078ec0ff */
[----:B------:R-:W-:-:S02]  /*103a0*/  LOP3.LUT R28, R28, 0xff, RZ, 0xc0, !PT ;  /* 0x000000ff1c1c7812 */ /* 0x000fc400078ec0ff */
[----:B------:R-:W-:Y:S02]  /*103b0*/  SHF.R.U32.HI R31, RZ, 0x10, R13 ;  /* 0x00000010ff1f7819 */ /* 0x000fe4000001160d */
[----:B------:R-:W-:Y:S02]  /*103c0*/  PRMT R26, R3, 0x7604, R26 ;  /* 0x00007604031a7816 */ /* 0x000fe4000000001a */
[----:B------:R-:W-:Y:S01]  /*103d0*/  SHF.R.U32.HI R3, RZ, 0x10, R33 ;  /* 0x00000010ff037819 */ /* 0x000fe20000011621 */
[----:B------:R-:W-:Y:S01]  /*103e0*/  IMAD.U32 R31, R31, 0x10000, RZ ;  /* 0x000100001f1f7824 */ /* 0x000fe200078e00ff */
[----:B-1----:R-:W-:Y:S02]  /*103f0*/  PRMT R37, R28, 0x7604, R27 ;  /* 0x000076041c257816 */ /* 0x002fe4000000001b */
[----:B------:R-:W-:Y:S01]  /*10400*/  SHF.R.U32.HI R27, RZ, 0x10, R35 ;  /* 0x00000010ff1b7819 */ /* 0x000fe20000011623 */
[----:B------:R-:W-:Y:S01]  /*10410*/  IMAD.U32 R3, R3, 0x10000, RZ ;  /* 0x0001000003037824 */ /* 0x000fe200078e00ff */
[----:B------:R-:W-:-:S02]  /*10420*/  SHF.R.U32.HI R39, RZ, 0x10, R15 ;  /* 0x00000010ff277819 */ /* 0x000fc4000001160f */
[----:B------:R-:W-:Y:S01]  /*10430*/  LOP3.LUT R31, R26, 0xff0000, R31, 0xf8, !PT ;  /* 0x00ff00001a1f7812 */ /* 0x000fe200078ef81f */
[----:B------:R-:W-:Y:S01]  /*10440*/  IMAD.U32 R27, R27, 0x10000, RZ ;  /* 0x000100001b1b7824 */ /* 0x000fe200078e00ff */
[----:B------:R-:W-:Y:S01]  /*10450*/  LOP3.LUT R21, R21, 0xff0000, R32, 0xf8, !PT ;  /* 0x00ff000015157812 */ /* 0x000fe200078ef820 */
[----:B------:R-:W-:Y:S01]  /*10460*/  IMAD.U32 R39, R39, 0x10000, RZ ;  /* 0x0001000027277824 */ /* 0x000fe200078e00ff */
[----:B------:R-:W-:Y:S02]  /*10470*/  LOP3.LUT R3, R20, 0xff0000, R3, 0xf8, !PT ;  /* 0x00ff000014037812 */ /* 0x000fe400078ef803 */
[----:B------:R-:W-:Y:S02]  /*10480*/  LOP3.LUT R25, R25, 0xff0000, R34, 0xf8, !PT ;  /* 0x00ff000019197812 */ /* 0x000fe400078ef822 */
[----:B------:R-:W-:Y:S02]  /*10490*/  LOP3.LUT R31, R31, 0xff000000, R13, 0xf8, !PT ;  /* 0xff0000001f1f7812 */ /* 0x000fe400078ef80d */
        /* <DEDUP_REMOVED lines=8> */
[----:B------:R-:W-:Y:S02]  /*10520*/  LOP3.LUT R34, R27, 0xff000000, R35, 0xf8, !PT ;  /* 0xff0000001b227812 */ /* 0x000fe400078ef823 */
[----:B------:R-:W-:Y:S02]  /*10530*/  LOP3.LUT R39, R30, 0xff0000, R39, 0xf8, !PT ;  /* 0x00ff00001e277812 */ /* 0x000fe400078ef827 */
[----:B------:R-:W-:Y:S02]  /*10540*/  LOP3.LUT R35, R29, 0xff000000, R12, 0xf8, !PT ;  /* 0xff0000001d237812 */ /* 0x000fe400078ef80c */
[----:B------:R-:W-:Y:S02]  /*10550*/  F2FP.F16.E4M3.UNPACK_B R29, R32 ;  /* 0x00000020ff1d723e */ /* 0x000fe400020006ff */
[----:B------:R-:W-:Y:S01]  /*10560*/  LOP3.LUT R38, R37, 0xff000000, R14, 0xf8, !PT ;  /* 0xff00000025267812 */ /* 0x000fe200078ef80e */
[--C-:B------:R-:W-:Y:S01]  /*10570*/  HADD2.F32 R37, -RZ, R36.reuse.H0_H0 ;  /* 0x20000024ff257230 */ /* 0x100fe20000004100 */
[-C--:B--2---:R-:W-:Y:S01]  /*10580*/  F2FP.F16.E4M3.UNPACK_B R12, R5.reuse ;  /* 0x00000005ff0c723e */ /* 0x084fe200020006ff */
[----:B------:R-:W-:Y:S01]  /*10590*/  HADD2.F32 R30, -RZ, R29.H0_H0 ;  /* 0x2000001dff1e7230 */ /* 0x000fe20000004100 */
[----:B------:R-:W-:Y:S01]  /*105a0*/  F2FP.F16.E4M3.UNPACK_B R13, R5.H1 ;  /* 0x00000005ff0d723e */ /* 0x000fe200030006ff */
[--C-:B------:R-:W-:Y:S01]  /*105b0*/  HADD2.F32 R5, -RZ, R21.reuse.H0_H0 ;  /* 0x20000015ff057230 */ /* 0x100fe20000004100 */
[----:B------:R-:W-:Y:S01]  /*105c0*/  LOP3.LUT R39, R39, 0xff000000, R15, 0xf8, !PT ;  /* 0xff00000027277812 */ /* 0x000fe200078ef80f */
[----:B------:R-:W-:Y:S01]  /*105d0*/  HADD2.F32 R36, -RZ, R36.H1_H1 ;  /* 0x30000024ff247230 */ /* 0x000fe20000004100 */
[-C--:B------:R-:W-:Y:S01]  /*105e0*/  F2FP.F16.E4M3.UNPACK_B R15, R7.reuse ;  /* 0x00000007ff0f723e */ /* 0x080fe200020006ff */
[----:B------:R-:W-:Y:S01]  /*105f0*/  HADD2.F32 R21, -RZ, R21.H1_H1 ;  /* 0x30000015ff157230 */ /* 0x000fe20000004100 */
[----:B------:R-:W-:Y:S01]  /*10600*/  F2FP.F16.E4M3.UNPACK_B R20, R7.H1 ;  /* 0x00000007ff14723e */ /* 0x000fe200030006ff */
[C---:B------:R-:W-:Y:S01]  /*10610*/  FMUL.FTZ R41, R5.reuse, R37 ;  /* 0x0000002505297220 */ /* 0x040fe20000410000 */
[----:B------:R-:W-:Y:S01]  /*10620*/  F2FP.F16.E4M3.UNPACK_B R7, R6 ;  /* 0x00000006ff07723e */ /* 0x000fe200020006ff */
[----:B------:R-:W-:Y:S01]  /*10630*/  FMUL.FTZ R40, R5, R30 ;  /* 0x0000001e05287220 */ /* 0x000fe20000410000 */
[----:B------:R-:W-:Y:S01]  /*10640*/  F2FP.F16.E4M3.UNPACK_B R14, R6.H1 ;  /* 0x00000006ff0e723e */ /* 0x000fe200030006ff */
[--C-:B------:R-:W-:Y:S01]  /*10650*/  HADD2.F32 R6, -RZ, R12.reuse.H0_H0 ;  /* 0x2000000cff067230 */ /* 0x100fe20000004100 */
[----:B------:R-:W-:Y:S01]  /*10660*/  F2FP.F16.E4M3.UNPACK_B R24, R9.H1 ;  /* 0x00000009ff18723e */ /* 0x000fe200030006ff */
[----:B------:R-:W-:Y:S01]  /*10670*/  HADD2.F32 R29, -RZ, R29.H1_H1 ;  /* 0x3000001dff1d7230 */ /* 0x000fe20000004100 */
[----:B------:R-:W-:Y:S01]  /*10680*/  F2FP.F16.E4M3.UNPACK_B R32, R32.H1 ;  /* 0x00000020ff20723e */ /* 0x000fe200030006ff */
[----:B------:R-:W-:-:S02]  /*10690*/  HADD2.F32 R12, -RZ, R12.H1_H1 ;  /* 0x3000000cff0c7230 */ /* 0x000fc40000004100 */
[C---:B------:R-:W-:Y:S01]  /*106a0*/  FFMA.FTZ R5, R6.reuse, R30, -R41 ;  /* 0x0000001e06057223 */ /* 0x040fe20000010829 */
[----:B------:R-:W-:Y:S01]  /*106b0*/  F2FP.F16.E4M3.UNPACK_B R30, R31.H1 ;  /* 0x0000001fff1e723e */ /* 0x000fe200030006ff */
[----:B------:R-:W-:Y:S01]  /*106c0*/  FFMA.FTZ R40, R6, R37, R40 ;  /* 0x0000002506287223 */ /* 0x000fe20000010028 */
[-C--:B------:R-:W-:Y:S01]  /*106d0*/  F2FP.F16.E4M3.UNPACK_B R26, R11.reuse ;  /* 0x0000000bff1a723e */ /* 0x080fe200020006ff */
[----:B------:R-:W-:Y:S01]  /*106e0*/  HADD2.F32 R31, -RZ, R32.H0_H0 ;  /* 0x20000020ff1f7230 */ /* 0x000fe20000004100 */
[----:B------:R-:W-:Y:S01]  /*106f0*/  F2FP.F16.E4M3.UNPACK_B R27, R11.H1 ;  /* 0x0000000bff1b723e */ /* 0x000fe200030006ff */
[----:B------:R-:W-:Y:S01]  /*10700*/  HADD2.F32 R37, -RZ, R30.H0_H0 ;  /* 0x2000001eff257230 */ /* 0x000fe20000004100 */
[----:B------:R-:W-:Y:S01]  /*10710*/  F2FP.F16.E4M3.UNPACK_B R11, R10 ;  /* 0x0000000aff0b723e */ /* 0x000fe200020006ff */
[----:B------:R-:W-:Y:S01]  /*10720*/  FMUL.FTZ R41, R21, R36 ;  /* 0x0000002415297220 */ /* 0x000fe20000410000 */
[----:B------:R-:W-:Y:S01]  /*10730*/  F2FP.F16.E4M3.UNPACK_B R25, R10.H1 ;  /* 0x0000000aff19723e */ /* 0x000fe200030006ff */
[----:B------:R-:W-:-:S02]  /*10740*/  HADD2.F32 R10, -RZ, R24.H0_H0 ;  /* 0x20000018ff0a7230 */ /* 0x000fc40000004100 */
[-C--:B------:R-:W-:Y:S01]  /*10750*/  FMUL.FTZ R21, R21, R29.reuse ;  /* 0x0000001d15157220 */ /* 0x080fe20000410000 */
[----:B------:R-:W-:Y:S02]  /*10760*/  HADD2.F32 R6, -RZ, R13.H0_H0 ;  /* 0x2000000dff067230 */ /* 0x000fe40000004100 */
[----:B------:R-:W-:Y:S01]  /*10770*/  FFMA.FTZ R42, R12, R29, -R41 ;  /* 0x0000001d0c2a7223 */ /* 0x000fe20000010829 */
[----:B------:R-:W-:Y:S01]  /*10780*/  F2FP.F16.E4M3.UNPACK_B R29, R39 ;  /* 0x00000027ff1d723e */ /* 0x000fe200020006ff */
[C---:B------:R-:W-:Y:S01]  /*10790*/  FMUL.FTZ R43, R10.reuse, R37 ;  /* 0x000000250a2b7220 */ /* 0x040fe20000410000 */
[-C--:B------:R-:W-:Y:S01]  /*107a0*/  FMUL.FTZ R10, R10, R31.reuse ;  /* 0x0000001f0a0a7220 */ /* 0x080fe20000410000 */
[----:B------:R-:W-:Y:S01]  /*107b0*/  FFMA.FTZ R41, R12, R36, R21 ;  /* 0x000000240c297223 */ /* 0x000fe20000010015 */
[-C--:B------:R-:W-:Y:S01]  /*107c0*/  F2FP.F16.E4M3.UNPACK_B R12, R34.reuse ;  /* 0x00000022ff0c723e */ /* 0x080fe200020006ff */
[C---:B------:R-:W-:Y:S01]  /*107d0*/  FFMA.FTZ R43, R6.reuse, R31, -R43 ;  /* 0x0000001f062b7223 */ /* 0x040fe2000001082b */
[----:B------:R-:W-:Y:S01]  /*107e0*/  FFMA.FTZ R37, R6, R37, R10 ;  /* 0x0000002506257223 */ /* 0x000fe2000001000a */
[----:B------:R-:W-:Y:S01]  /*107f0*/  HADD2.F32 R32, -RZ, R32.H1_H1 ;  /* 0x30000020ff207230 */ /* 0x000fe20000004100 */
[----:B------:R-:W-:Y:S01]  /*10800*/  F2FP.F16.E4M3.UNPACK_B R39, R39.H1 ;  /* 0x00000027ff27723e */ /* 0x000fe200030006ff */
[----:B------:R-:W-:Y:S01]  /*10810*/  HADD2.F32 R24, -RZ, R24.H1_H1 ;  /* 0x30000018ff187230 */ /* 0x000fe20000004100 */
[----:B------:R-:W-:Y:S01]  /*10820*/  F2FP.F16.E4M3.UNPACK_B R34, R34.H1 ;  /* 0x00000022ff22723e */ /* 0x000fe200030006ff */
[----:B------:R-:W-:Y:S01]  /*10830*/  HADD2.F32 R31, -RZ, R29.H0_H0 ;  /* 0x2000001dff1f7230 */ /* 0x000fe20000004100 */
[----:B------:R-:W-:Y:S01]  /*10840*/  F2FP.F16.E4M3.UNPACK_B R9, R8 ;  /* 0x00000008ff09723e */ /* 0x000fe200020006ff */
[----:B------:R-:W-:-:S02]  /*10850*/  HADD2.F32 R10, -RZ, R26.H0_H0 ;  /* 0x2000001aff0a7230 */ /* 0x000fc40000004100 */
[----:B------:R-:W-:Y:S01]  /*10860*/  FMUL.FTZ R45, R24, R32 ;  /* 0x00000020182d7220 */ /* 0x000fe20000410000 */
[----:B------:R-:W-:Y:S01]  /*10870*/  HADD2.F32 R21, -RZ, R12.H0_H0 ;  /* 0x2000000cff157230 */ /* 0x000fe20000004100 */
[----:B------:R-:W-:Y:S01]  /*10880*/  F2FP.F16.E4M3.UNPACK_B R8, R8.H1 ;  /* 0x00000008ff08723e */ /* 0x000fe200030006ff */
[----:B------:R-:W-:Y:S02]  /*10890*/  HADD2.F32 R30, -RZ, R30.H1_H1 ;  /* 0x3000001eff1e7230 */ /* 0x000fe40000004100 */
[C---:B------:R-:W-:Y:S01]  /*108a0*/  FMUL.FTZ R47, R10.reuse, R31 ;  /* 0x0000001f0a2f7220 */ /* 0x040fe20000410000 */
[----:B------:R-:W-:Y:S02]  /*108b0*/  HADD2.F32 R13, -RZ, R13.H1_H1 ;  /* 0x3000000dff0d7230 */ /* 0x000fe40000004100 */
[----:B------:R-:W-:Y:S01]  /*108c0*/  FMUL.FTZ R10, R10, R21 ;  /* 0x000000150a0a7220 */ /* 0x000fe20000410000 */
[----:B------:R-:W-:Y:S02]  /*108d0*/  HADD2.F32 R6, -RZ, R15.H0_H0 ;  /* 0x2000000fff067230 */ /* 0x000fe40000004100 */
[----:B------:R-:W-:Y:S01]  /*108e0*/  FMUL.FTZ R36, R24, R30 ;  /* 0x0000001e18247220 */ /* 0x000fe20000410000 */
[----:B------:R-:W-:-:S02]  /*108f0*/  HADD2.F32 R29, -RZ, R29.H1_H1 ;  /* 0x3000001dff1d7230 */ /* 0x000fc40000004100 */
[C---:B------:R-:W-:Y:S01]  /*10900*/  FFMA.FTZ R30, R13.reuse, R30, R45 ;  /* 0x0000001e0d1e7223 */ /* 0x040fe2000001002d */
[----:B------:R-:W-:Y:S02]  /*10910*/  HADD2.F32 R26, -RZ, R26.H1_H1 ;  /* 0x3000001aff1a7230 */ /* 0x000fe40000004100 */
[C---:B------:R-:W-:Y:S01]  /*10920*/  FFMA.FTZ R47, R6.reuse, R21, -R47 ;  /* 0x00000015062f7223 */ /* 0x040fe2000001082f */
[----:B------:R-:W-:Y:S02]  /*10930*/  HADD2.F32 R12, -RZ, R12.H1_H1 ;  /* 0x3000000cff0c7230 */ /* 0x000fe40000004100 */
[----:B------:R-:W-:Y:S01]  /*10940*/  FFMA.FTZ R45, R6, R31, R10 ;  /* 0x0000001f062d7223 */ /* 0x000fe2000001000a */
[----:B------:R-:W-:Y:S01]  /*10950*/  FFMA.FTZ R36, R13, R32, -R36 ;  /* 0x000000200d247223 */ /* 0x000fe20000010824 */
[----:B------:R-:W-:Y:S02]  /*10960*/  HADD2.F32 R15, -RZ, R15.H1_H1 ;  /* 0x3000000fff0f7230 */ /* 0x000fe40000004100 */
[----:B------:R-:W-:Y:S01]  /*10970*/  FMUL.FTZ R24, R26, R29 ;  /* 0x0000001d1a187220 */ /* 0x000fe20000410000 */
[----:B------:R-:W-:-:S02]  /*10980*/  HADD2.F32 R21, -RZ, R39.H0_H0 ;  /* 0x20000027ff157230 */ /* 0x000fc40000004100 */
[-C--:B------:R-:W-:Y:S01]  /*10990*/  FMUL.FTZ R26, R26, R12.reuse ;  /* 0x0000000c1a1a7220 */ /* 0x080fe20000410000 */
[----:B------:R-:W-:Y:S02]  /*109a0*/  HADD2.F32 R10, -RZ, R27.H0_H0 ;  /* 0x2000001bff0a7230 */ /* 0x000fe40000004100 */
[C---:B------:R-:W-:Y:S01]  /*109b0*/  FFMA.FTZ R46, R15.reuse, R12, -R24 ;  /* 0x0000000c0f2e7223 */ /* 0x040fe20000010818 */
[----:B------:R-:W-:Y:S02]  /*109c0*/  HADD2.F32 R13, -RZ, R34.H0_H0 ;  /* 0x20000022ff0d7230 */ /* 0x000fe40000004100 */
[----:B------:R-:W-:Y:S01]  /*109d0*/  FFMA.FTZ R48, R15, R29, R26 ;  /* 0x0000001d0f307223 */ /* 0x000fe2000001001a */
[----:B------:R-:W-:Y:S02]  /*109e0*/  HADD2.F32 R6, -RZ, R20.H0_H0 ;  /* 0x20000014ff067230 */ /* 0x000fe40000004100 */
[C---:B------:R-:W-:Y:S01]  /*109f0*/  FMUL.FTZ R31, R10.reuse, R21 ;  /* 0x000000150a1f7220 */ /* 0x040fe20000410000 */
[----:B------:R-:W-:Y:S01]  /*10a00*/  F2FP.F16.E4M3.UNPACK_B R15, R35.H1 ;  /* 0x00000023ff0f723e */ /* 0x000fe200030006ff */
[----:B------:R-:W-:Y:S01]  /*10a10*/  FMUL.FTZ R10, R10, R13 ;  /* 0x0000000d0a0a7220 */ /* 0x000fe20000410000 */
[----:B------:R-:W-:Y:S01]  /*10a20*/  F2FP.F16.E4M3.UNPACK_B R12, R28.H1 ;  /* 0x0000001cff0c723e */ /* 0x000fe200030006ff */
[----:B------:R-:W-:Y:S01]  /*10a30*/  HADD2.F32 R34, -RZ, R34.H1_H1 ;  /* 0x30000022ff227230 */ /* 0x000fe20000004100 */
[-C--:B------:R-:W-:Y:S01]  /*10a40*/  F2FP.F16.E4M3.UNPACK_B R3, R4.reuse ;  /* 0x00000004ff03723e */ /* 0x080fe200020006ff */
[----:B------:R-:W-:Y:S01]  /*10a50*/  FFMA.FTZ R50, R6, R21, R10 ;  /* 0x0000001506327223 */ /* 0x000fe2000001000a */
        /* <DEDUP_REMOVED lines=10> */
[----:B------:R-:W-:Y:S02]  /*10b00*/  HADD2.F32 R20, -RZ, R20.H1_H1 ;  /* 0x30000014ff147230 */ /* 0x000fe40000004100 */
[----:B------:R-:W-:Y:S01]  /*10b10*/  FMUL.FTZ R27, R10, R21 ;  /* 0x000000150a1b7220 */ /* 0x000fe20000410000 */
[----:B------:R-:W-:-:S02]  /*10b20*/  HADD2.F32 R6, -RZ, R4.H0_H0 ;  /* 0x20000004ff067230 */ /* 0x000fc40000004100 */
[----:B------:R-:W-:Y:S01]  /*10b30*/  FMUL.FTZ R10, R10, R13 ;  /* 0x0000000d0a0a7220 */ /* 0x000fe20000410000 */
[----:B------:R-:W-:Y:S02]  /*10b40*/  HADD2.F32 R8, -RZ, R8.H1_H1 ;  /* 0x30000008ff087230 */ /* 0x000fe40000004100 */
[----:B------:R-:W-:Y:S01]  /*10b50*/  FFMA.FTZ R39, R20, R39, R24 ;  /* 0x0000002714277223 */ /* 0x000fe20000010018 */
[----:B------:R-:W-:Y:S02]  /*10b60*/  HADD2.F32 R4, -RZ, R4.H1_H1 ;  /* 0x30000004ff047230 */ /* 0x000fe40000004100 */
[C---:B------:R-:W-:Y:S01]  /*10b70*/  FFMA.FTZ R26, R6.reuse, R21, R10 ;  /* 0x00000015061a7223 */ /* 0x040fe2000001000a */
[----:B------:R-:W-:Y:S01]  /*10b80*/  FFMA.FTZ R24, R6, R13, -R27 ;  /* 0x0000000d06187223 */ /* 0x000fe2000001081b */
[----:B------:R-:W-:Y:S01]  /*10b90*/  HADD2.F32 R21, -RZ, R15.H1_H1 ;  /* 0x3000000fff157230 */ /* 0x000fe20000004100 */
[----:B------:R-:W-:Y:S01]  /*10ba0*/  F2FP.F16.E4M3.UNPACK_B R28, R28 ;  /* 0x0000001cff1c723e */ /* 0x000fe200020006ff */
[----:B------:R-:W-:-:S02]  /*10bb0*/  HADD2.F32 R13, -RZ, R12.H1_H1 ;  /* 0x3000000cff0d7230 */ /* 0x000fc40000004100 */
[----:B------:R-:W-:Y:S01]  /*10bc0*/  FFMA.FTZ R34, R20, R34, -R29 ;  /* 0x0000002214227223 */ /* 0x000fe2000001081d */
[----:B------:R-:W-:Y:S02]  /*10bd0*/  HADD2.F32 R15, -RZ, R35.H0_H0 ;  /* 0x20000023ff0f7230 */ /* 0x000fe40000004100 */
[C---:B------:R-:W-:Y:S01]  /*10be0*/  FMUL.FTZ R27, R8.reuse, R21 ;  /* 0x00000015081b7220 */ /* 0x040fe20000410000 */
[--C-:B------:R-:W-:Y:S02]  /*10bf0*/  HADD2.F32 R6, -RZ, R9.reuse.H0_H0 ;  /* 0x20000009ff067230 */ /* 0x100fe40000004100 */
[-C--:B------:R-:W-:Y:S01]  /*10c00*/  FMUL.FTZ R8, R8, R13.reuse ;  /* 0x0000000d08087220 */ /* 0x080fe20000410000 */
[----:B------:R-:W-:Y:S02]  /*10c10*/  HADD2.F32 R9, -RZ, R9.H1_H1 ;  /* 0x30000009ff097230 */ /* 0x000fe40000004100 */
[----:B------:R-:W-:Y:S01]  /*10c20*/  FFMA.FTZ R29, R4, R13, -R27 ;  /* 0x0000000d041d7223 */ /* 0x000fe2000001081b */
[----:B------:R-:W-:-:S02]  /*10c30*/  HADD2.F32 R13, -RZ, R28.H0_H0 ;  /* 0x2000001cff0d7230 */ /* 0x000fc40000004100 */
[----:B------:R-:W-:Y:S01]  /*10c40*/  FFMA.FTZ R31, R4, R21, R8 ;  /* 0x00000015041f7223 */ /* 0x000fe20000010008 */
[----:B------:R-:W-:Y:S02]  /*10c50*/  HADD2.F32 R4, -RZ, R3.H0_H0 ;  /* 0x20000003ff047230 */ /* 0x000fe40000004100 */
[C---:B------:R-:W-:Y:S01]  /*10c60*/  FMUL.FTZ R21, R6.reuse, R15 ;  /* 0x0000000f06157220 */ /* 0x040fe20000410000 */
[----:B------:R-:W-:Y:S02]  /*10c70*/  HADD2.F32 R28, -RZ, R28.H1_H1 ;  /* 0x3000001cff1c7230 */ /* 0x000fe40000004100 */
[-C--:B------:R-:W-:Y:S01]  /*10c80*/  FMUL.FTZ R27, R6, R13.reuse ;  /* 0x0000000d061b7220 */ /* 0x080fe20000410000 */
[----:B------:R-:W-:Y:S02]  /*10c90*/  HADD2.F32 R8, -RZ, R35.H1_H1 ;  /* 0x30000023ff087230 */ /* 0x000fe40000004100 */
[C---:B------:R-:W-:Y:S01]  /*10ca0*/  FFMA.FTZ R21, R4.reuse, R13, -R21 ;  /* 0x0000000d04157223 */ /* 0x040fe20000010815 */
[----:B------:R-:W-:Y:S01]  /*10cb0*/  HADD2.F32 R3, -RZ, R3.H1_H1 ;  /* 0x30000003ff037230 */ /* 0x000fe20000004100 */
[----:B------:R-:W-:Y:S01]  /*10cc0*/  F2FP.F16.E4M3.UNPACK_B R10, R38.H1 ;  /* 0x00000026ff0a723e */ /* 0x000fe200030006ff */
[C---:B------:R-:W-:Y:S01]  /*10cd0*/  FMUL.FTZ R13, R9.reuse, R28 ;  /* 0x0000001c090d7220 */ /* 0x040fe20000410000 */
[----:B------:R-:W-:Y:S01]  /*10ce0*/  F2FP.F16.E4M3.UNPACK_B R6, R33.H1 ;  /* 0x00000021ff06723e */ /* 0x000fe200030006ff */
[----:B------:R-:W-:Y:S01]  /*10cf0*/  FMUL.FTZ R12, R9, R8 ;  /* 0x00000008090c7220 */ /* 0x000fe20000410000 */
[----:B------:R-:W-:Y:S01]  /*10d00*/  FFMA.FTZ R27, R4, R15, R27 ;  /* 0x0000000f041b7223 */ /* 0x000fe2000001001b */
[----:B------:R-:W-:-:S02]  /*10d10*/  HADD2.F32 R9, -RZ, R10.H0_H0 ;  /* 0x2000000aff097230 */ /* 0x000fc40000004100 */
[C---:B------:R-:W-:Y:S01]  /*10d20*/  FFMA.FTZ R20, R3.reuse, R8, R13 ;  /* 0x0000000803147223 */ /* 0x040fe2000001000d */
[--C-:B------:R-:W-:Y:S02]  /*10d30*/  HADD2.F32 R4, -RZ, R25.reuse.H0_H0 ;  /* 0x20000019ff047230 */ /* 0x100fe40000004100 */
[----:B------:R-:W-:Y:S01]  /*10d40*/  FFMA.FTZ R12, R3, R28, -R12 ;  /* 0x0000001c030c7223 */ /* 0x000fe2000001080c */
[----:B------:R-:W-:Y:S01]  /*10d50*/  HADD2.F32 R8, -RZ, R6.H0_H0 ;  /* 0x20000006ff087230 */ /* 0x000fe20000004100 */
[----:B------:R-:W-:Y:S01]  /*10d60*/  F2FP.F16.E4M3.UNPACK_B R38, R38 ;  /* 0x00000026ff26723e */ /* 0x000fe200020006ff */
        /* <DEDUP_REMOVED lines=10> */
[----:B------:R-:W-:Y:S01]  /*10e10*/  F2FP.SATFINITE.E4M3.F32.PACK_AB_MERGE_C R36, R36, R43, RZ ;  /* 0x0000002b2424723e */ /* 0x000fe200048070ff */
[C---:B------:R-:W-:Y:S01]  /*10e20*/  FFMA.FTZ R15, R3.reuse, R9, R4 ;  /* 0x00000009030f7223 */ /* 0x040fe20000010004 */
[----:B------:R-:W-:Y:S02]  /*10e30*/  HADD2.F32 R9, -RZ, R38.H0_H0 ;  /* 0x20000026ff097230 */ /* 0x000fe40000004100 */
[----:B------:R-:W-:Y:S01]  /*10e40*/  FFMA.FTZ R25, R14, R6, -R13 ;  /* 0x000000060e197223 */ /* 0x000fe2000001080d */
[----:B------:R-:W-:Y:S02]  /*10e50*/  HADD2.F32 R4, -RZ, R11.H0_H0 ;  /* 0x2000000bff047230 */ /* 0x000fe40000004100 */
[----:B------:R-:W-:Y:S01]  /*10e60*/  FFMA.FTZ R28, R3, R8, -R28 ;  /* 0x00000008031c7223 */ /* 0x000fe2000001081c */
        /* <DEDUP_REMOVED lines=21> */
[----:B------:R-:W-:Y:S02]  /*10fc0*/  F2FP.SATFINITE.E4M3.F32.PACK_AB_MERGE_C R8, R31, R26, RZ ;  /* 0x0000001a1f08723e */ /* 0x000fe400048070ff */
[----:B------:R-:W-:Y:S02]  /*10fd0*/  F2FP.SATFINITE.E4M3.F32.PACK_AB_MERGE_C R5, R42, R5, R36 ;  /* 0x000000052a05723e */ /* 0x000fe40004807024 */
[----:B------:R-:W-:Y:S02]  /*10fe0*/  F2FP.SATFINITE.E4M3.F32.PACK_AB_MERGE_C R7, R46, R47, R7 ;  /* 0x0000002f2e07723e */ /* 0x000fe40004807007 */
[----:B------:R-:W-:Y:S02]  /*10ff0*/  F2FP.SATFINITE.E4M3.F32.PACK_AB_MERGE_C R4, R12, R21, R4 ;  /* 0x000000150c04723e */ /* 0x000fe40004807004 */
[----:B------:R-:W-:-:S02]  /*11000*/  F2FP.SATFINITE.E4M3.F32.PACK_AB_MERGE_C R6, R3, R6, R25 ;  /* 0x000000060306723e */ /* 0x000fc40004807019 */
[----:B------:R-:W-:Y:S02]  /*11010*/  F2FP.SATFINITE.E4M3.F32.PACK_AB_MERGE_C R9, R41, R40, R9 ;  /* 0x000000282909723e */ /* 0x000fe40004807009 */
[----:B------:R-:W-:Y:S01]  /*11020*/  F2FP.SATFINITE.E4M3.F32.PACK_AB_MERGE_C R11, R48, R45, R11 ;  /* 0x0000002d300b723e */ /* 0x000fe2000480700b */
[----:B------:R0:W-:Y:S01]  /*11030*/  STS.128 [R209+0x10400], R4 ;  /* 0x01040004d1007388 */ /* 0x0001e20000000c00 */
[----:B------:R-:W-:Y:S02]  /*11040*/  F2FP.SATFINITE.E4M3.F32.PACK_AB_MERGE_C R8, R20, R27, R8 ;  /* 0x0000001b1408723e */ /* 0x000fe40004807008 */
[----:B------:R-:W-:-:S05]  /*11050*/  F2FP.SATFINITE.E4M3.F32.PACK_AB_MERGE_C R10, R13, R10, R15 ;  /* 0x0000000a0d0a723e */ /* 0x000fca000480700f */
[----:B------:R0:W-:Y:S02]  /*11060*/  STS.128 [R0+0x10400], R8 ;  /* 0x0104000800007388 */ /* 0x0001e40000000c00 */
.L_x_1527:
[----:B------:R-:W-:Y:S05]  /*11070*/  BSYNC B0 ;  /* 0x0000000000007941 */ /* 0x000fea0003800000 */
.L_x_1520:
        /* <DEDUP_REMOVED lines=8> */
.L_x_1518:
[----:B0-23--:R-:W-:-:S05]  /*11100*/  IMAD.U32 R0, RZ, RZ, UR41 ;  /* 0x00000029ff007e24 */ /* 0x00dfca000f8e00ff */
[----:B------:R-:W-:-:S13]  /*11110*/  ISETP.NE.AND P0, PT, R0, 0x3, PT ;  /* 0x000000030000780c */ /* 0x000fda0003f05270 */
[----:B------:R-:W-:Y:S05]  /*11120*/  @!P0 BRA `(.L_x_1547) ;  /* 0x0000000000048947 */ /* 0x000fea0003800000 */
[----:B------:R-:W-:Y:S01]  /*11130*/  BPT.TRAP 0x1 ;  /* 0x000000040000795c */ /* 0x000fe20000300000 */
.L_x_1547:
[----:B-----5:R-:W-:Y:S01]  /*11140*/  IMAD R8, R169, 0x8, R16 ;  /* 0x00000008a9087824 */ /* 0x020fe200078e0210 */
[----:B-1----:R-:W-:-:S04]  /*11150*/  SHF.L.U32 R3, R18, 0x1f, RZ ;  /* 0x0000001f12037819 */ /* 0x002fc800000006ff */
[----:B------:R0:W1:Y:S01]  /*11160*/  SYNCS.PHASECHK.TRANS64.TRYWAIT P2, [R8+URZ+0x22830], R3 ;  /* 0x02283003080075a7 */ /* 0x000062000804017f */
[----:B------:R-:W-:Y:S05]  /*11170*/  @!P0 BRA `(.L_x_1548) ;  /* 0x0000000000048947 */ /* 0x000fea0003800000 */
[----:B------:R-:W-:Y:S01]  /*11180*/  BPT.TRAP 0x1 ;  /* 0x000000040000795c */ /* 0x000fe20000300000 */
.L_x_1548:
[----:B------:R-:W2:Y:S02]  /*11190*/  S2R R0, SR_TID.X ;  /* 0x0000000000007919 */ /* 0x000ea40000002100 */
[----:B--2---:R-:W-:-:S04]  /*111a0*/  LOP3.LUT R0, R0, 0x7f, RZ, 0xc0, !PT ;  /* 0x0000007f00007812 */ /* 0x004fc800078ec0ff */
[----:B------:R-:W-:Y:S01]  /*111b0*/  ISETP.NE.AND P1, PT, R0, RZ, PT ;  /* 0x000000ff0000720c */ /* 0x000fe20003f25270 */
[----:B-1----:R-:W-:-:S12]  /*111c0*/  @P2 BRA `(.L_x_1549) ;  /* 0x0000000000082947 */ /* 0x002fd80003800000 */
[----:B------:R-:W1:Y:S02]  /*111d0*/  SYNCS.PHASECHK.TRANS64.TRYWAIT P2, [R8+URZ+0x22830], R3 ;  /* 0x02283003080075a7 */ /* 0x000e64000804017f */
[----:B-1----:R-:W-:Y:S05]  /*111e0*/  @!P2 BRA `(.L_x_1550) ;  /* 0x0000017c00c0a947 */ /* 0x002fea0003800000 */
.L_x_1549:
[----:B------:R-:W-:Y:S05]  /*111f0*/  WARPSYNC.ALL ;  /* 0x0000000000007948 */ /* 0x000fea0003800000 */
[----:B------:R-:W-:Y:S01]  /*11200*/  VIADD R0, R16, 0x16400 ;  /* 0x0001640010007836 */ /* 0x000fe20000000000 */
[----:B------:R-:W-:Y:S01]  /*11210*/  R2UR UR28, R44 ;  /* 0x000000002c1c72ca */ /* 0x000fe200000e0000 */
[----:B------:R-:W-:Y:S01]  /*11220*/  UMOV UR29, 0x80000020 ;  /* 0x80000020001d7882 */ /* 0x000fe20000000000 */
[----:B----4-:R-:W-:Y:S01]  /*11230*/  MOV R7, 0x80000020 ;  /* 0x8000002000077802 */ /* 0x010fe20000000f00 */
[----:B------:R-:W-:Y:S01]  /*11240*/  WARPGROUP.ARRIVE ;  /* 0x00000000000079c5 */ /* 0x000fe20000000000 */
[----:B------:R-:W-:Y:S01]  /*11250*/  SHF.R.U32.HI R0, RZ, 0x4, R0 ;  /* 0x00000004ff007819 */ /* 0x000fe20000011600 */
[----:B------:R-:W-:Y:S01]  /*11260*/  IMAD.MOV.U32 R11, RZ, RZ, -0x7fffffe0 ;  /* 0x80000020ff0b7424 */ /* 0x000fe200078e00ff */
[----:B------:R-:W-:Y:S01]  /*11270*/  R2UR UR31, R7 ;  /* 0x00000000071f72ca */ /* 0x000fe200000e0000 */
[----:B------:R-:W-:Y:S01]  /*11280*/  UMOV UR9, 0x80000020 ;  /* 0x8000002000097882 */ /* 0x000fe20000000000 */
[----:B------:R-:W-:Y:S01]  /*11290*/  LOP3.LUT R0, R0, 0x3fff, RZ, 0xc0, !PT ;  /* 0x00003fff00007812 */ /* 0x000fe200078ec0ff */
[----:B------:R-:W-:Y:S01]  /*112a0*/  UMOV UR13, 0x80000020 ;  /* 0x80000020000d7882 */ /* 0x000fe20000000000 */
[----:B------:R-:W-:Y:S01]  /*112b0*/  R2UR UR11, R11 ;  /* 0x000000000b0b72ca */ /* 0x000fe200000e0000 */
[----:B------:R-:W-:Y:S01]  /*112c0*/  IMAD.MOV.U32 R11, RZ, RZ, -0x7fffffe0 ;  /* 0x80000020ff0b7424 */ /* 0x000fe200078e00ff */
[----:B------:R-:W-:Y:S01]  /*112d0*/  LOP3.LUT R4, R0, 0x10000, RZ, 0xfc, !PT ;  /* 0x0001000000047812 */ /* 0x000fe200078efcff */
[----:B------:R-:W-:Y:S01]  /*112e0*/  ULOP3.LUT UR28, UR28, 0x10000, URZ, 0xfc, !UPT ;  /* 0x000100001c1c7892 */ /* 0x000fe2000f8efc3f */
[----:B------:R-:W-:Y:S01]  /*112f0*/  IMAD.MOV.U32 R7, RZ, RZ, -0x7fffffe0 ;  /* 0x80000020ff077424 */ /* 0x000fe200078e00ff */
[----:B------:R-:W-:Y:S01]  /*11300*/  UMOV UR17, 0x80000020 ;  /* 0x8000002000117882 */ /* 0x000fe20000000000 */
[----:B------:R-:W-:Y:S01]  /*11310*/  R2UR UR15, R11 ;  /* 0x000000000b0f72ca */ /* 0x000fe200000e0000 */
[----:B------:R-:W-:Y:S01]  /*11320*/  IMAD R6, R169, 0x600, R4 ;  /* 0x00000600a9067824 */ /* 0x000fe200078e0204 */
[----:B------:R-:W-:Y:S01]  /*11330*/  UIADD3 UR8, UR28, 0x2, URZ ;  /* 0x000000021c087890 */ /* 0x000fe2000fffe03f */
[----:B------:R-:W-:Y:S01]  /*11340*/  IMAD.MOV.U32 R11, RZ, RZ, -0x7fffffe0 ;  /* 0x80000020ff0b7424 */ /* 0x000fe200078e00ff */
[----:B------:R-:W-:Y:S01]  /*11350*/  UIADD3 UR12, UR28, 0x200, URZ ;  /* 0x000002001c0c7890 */ /* 0x000fe2000fffe03f */
[C---:B------:R-:W-:Y:S01]  /*11360*/  VIADD R10, R6.reuse, 0x2 ;  /* 0x00000002060a7836 */ /* 0x040fe20000000000 */
[----:B------:R-:W-:Y:S01]  /*11370*/  R2UR UR30, R6 ;  /* 0x00000000061e72ca */ /* 0x000fe200000e0000 */
[----:B------:R-:W-:Y:S01]  /*11380*/  UIADD3 UR16, UR28, 0x202, URZ ;  /* 0x000002021c107890 */ /* 0x000fe2000fffe03f */
[----:B------:R-:W-:Y:S01]  /*11390*/  R2UR UR19, R11 ;  /* 0x000000000b1372ca */ /* 0x000fe200000e0000 */
[----:B------:R-:W-:Y:S01]  /*113a0*/  IMAD.MOV.U32 R11, RZ, RZ, -0x7fffffe0 ;  /* 0x80000020ff0b7424 */ /* 0x000fe200078e00ff */
[----:B------:R-:W-:Y:S01]  /*113b0*/  R2UR UR10, R10 ;  /* 0x000000000a0a72ca */ /* 0x000fe200000e0000 */
[----:B------:R-:W-:Y:S01]  /*113c0*/  VIADD R10, R6, 0x200 ;  /* 0x00000200060a7836 */ /* 0x000fe20000000000 */
[----:B------:R-:W-:Y:S01]  /*113d0*/  UIADD3 UR20, UR28, 0x400, URZ ;  /* 0x000004001c147890 */ /* 0x000fe2000fffe03f */
[----:B------:R-:W-:Y:S01]  /*113e0*/  R2UR UR27, R7 ;  /* 0x00000000071b72ca */ /* 0x000fe200000e0000 */
[----:B------:R-:W-:Y:S01]  /*113f0*/  UMOV UR21, 0x80000020 ;  /* 0x8000002000157882 */ /* 0x000fe20000000000 */
[----:B------:R-:W-:Y:S01]  /*11400*/  R2UR UR23, R11 ;  /* 0x000000000b1772ca */ /* 0x000fe200000e0000 */
[----:B------:R-:W-:Y:S01]  /*11410*/  UIADD3 UR24, UR28, 0x402, URZ ;  /* 0x000004021c187890 */ /* 0x000fe2000fffe03f */
[----:B------:R-:W-:Y:S01]  /*11420*/  R2UR UR14, R10 ;  /* 0x000000000a0e72ca */ /* 0x000fe200000e0000 */
[----:B------:R-:W-:Y:S01]  /*11430*/  VIADD R10, R6, 0x202 ;  /* 0x00000202060a7836 */ /* 0x000fe20000000000 */
[----:B------:R-:W-:Y:S01]  /*11440*/  QGMMA.64x128x32.F32.E4M3.E4M3 R24, gdesc[UR28], RZ, !UPT, gsb0 ;  /* 0x01e000001c1879f3 */ /* 0x000fe2000c0008ff */
[----:B------:R-:W-:Y:S01]  /*11450*/  UMOV UR25, 0x80000020 ;  /* 0x8000002000197882 */ /* 0x000fe20000000000 */
[----:B01----:R-:W-:Y:S01]  /*11460*/  @!P1 VIADD R8, R8, 0x22840 ;  /* 0x0002284008089836 */ /* 0x003fe20000000000 */
[----:B------:R-:W-:Y:S01]  /*11470*/  ULDC UR43, c[0x0][0x9dc] ;  /* 0x00027700002b7ab9 */ /* 0x000fe20000000800 */
[----:B------:R-:W-:Y:S01]  /*11480*/  R2UR UR18, R10 ;  /* 0x000000000a1272ca */ /* 0x000fe200000e0000 */
[C---:B------:R-:W-:Y:S01]  /*11490*/  VIADD R10, R6.reuse, 0x400 ;  /* 0x00000400060a7836 */ /* 0x040fe20000000000 */
[----:B------:R-:W-:Y:S01]  /*114a0*/  ULOP3.LUT UR43, URZ, UR43, URZ, 0x33, !UPT ;  /* 0x0000002b3f2b7292 */ /* 0x000fe2000f8e333f */
[----:B------:R-:W-:Y:S01]  /*114b0*/  VIADD R6, R6, 0x402 ;  /* 0x0000040206067836 */ /* 0x000fe20000000000 */
[----:B------:R-:W-:-:S02]  /*114c0*/  @!P1 PRMT R8, RZ, 0x654, R8 ;  /* 0x00000654ff089816 */ /* 0x000fc40000000008 */
[----:B------:R-:W-:Y:S02]  /*114d0*/  R2UR UR22, R10 ;  /* 0x000000000a1672ca */ /* 0x000fe400000e0000 */
[----:B------:R-:W-:Y:S02]  /*114e0*/  R2UR UR26, R6 ;  /* 0x00000000061a72ca */ /* 0x000fe400000e0000 */
[----:B------:R-:W0:Y:S02]  /*114f0*/  LDC R6, c[0x0][0x448] ;  /* 0x00011200ff067b82 */ /* 0x000e240000000800 */
[----:B0-----:R-:W-:-:S13]  /*11500*/  ISETP.NE.AND P2, PT, R6, 0x1, PT ;  /* 0x000000010600780c */ /* 0x001fda0003f45270 */
[----:B------:R-:W0:Y:S08]  /*11510*/  @P2 LDC R7, c[0x0][0x44c] ;  /* 0x00011300ff072b82 */ /* 0x000e300000000800 */
[----:B------:R-:W1:Y:S01]  /*11520*/  @P2 LDC R9, c[0x0][0x450] ;  /* 0x00011400ff092b82 */ /* 0x000e620000000800 */
        /* <DEDUP_REMOVED lines=18> */
[C---:B------:R-:W-:Y:S01]  /*11650*/  FMUL.FTZ R66, R2.reuse, R78 ;  /* 0x0000004e02427220 */ /* 0x040fe20000410000 */
[----:B------:R-:W-:Y:S02]  /*11660*/  IMAD.IADD R78, R189, 0x1, R175 ;  /* 0x00000001bd4e7824 */ /* 0x000fe400078e02af */
[----:B------:R-:W-:Y:S01]  /*11670*/  FMUL.FTZ R92, R2, R48 ;  /* 0x00000030025c7220 */ /* 0x000fe20000410000 */
[----:B------:R-:W-:-:S02]  /*11680*/  IMAD.MOV.U32 R48, RZ, RZ, -0x80 ;  /* 0xffffff80ff307424 */ /* 0x000fc400078e00ff */
[----:B------:R-:W-:Y:S01]  /*11690*/  FMUL.FTZ R11, R2, R31 ;  /* 0x0000001f020b7220 */ /* 0x000fe20000410000 */
[----:B0-----:R-:W-:-:S04]  /*116a0*/  @P2 IMAD.HI.U32 R6, R78, R7, RZ ;  /* 0x000000074e062227 */ /* 0x001fc800078e00ff */
[C---:B------:R-:W-:Y:S01]  /*116b0*/  FMUL.FTZ R91, R2.reuse, R45 ;  /* 0x0000002d025b7220 */ /* 0x040fe20000410000 */
[C---:B------:R-:W-:Y:S01]  /*116c0*/  FMUL.FTZ R31, R2.reuse, R55 ;  /* 0x00000037021f7220 */ /* 0x040fe20000410000 */
[C---:B------:R-:W-:Y:S01]  /*116d0*/  FMUL.FTZ R45, R2.reuse, R70 ;  /* 0x00000046022d7220 */ /* 0x040fe20000410000 */
[C---:B------:R-:W-:Y:S01]  /*116e0*/  FMUL.FTZ R70, R2.reuse, R83 ;  /* 0x0000005302467220 */ /* 0x040fe20000410000 */
[----:B-1----:R-:W-:Y:S01]  /*116f0*/  @P2 SHF.R.U32.HI R78, RZ, R9, R6 ;  /* 0x00000009ff4e2219 */ /* 0x002fe20000011606 */
[C---:B------:R-:W-:Y:S01]  /*11700*/  FMUL.FTZ R0, R2.reuse, R26 ;  /* 0x0000001a02007220 */ /* 0x040fe20000410000 */
[----:B------:R-:W0:Y:S01]  /*11710*/  LDC.64 R6, c[0x0][0x9e0] ;  /* 0x00027800ff067b82 */ /* 0x000e220000000a00 */
[----:B------:R-:W-:Y:S02]  /*11720*/  IMAD R83, R89, R48, 0x80 ;  /* 0x0000008059537424 */ /* 0x000fe400078e0230 */
        /* <DEDUP_REMOVED lines=24> */
[----:B------:R-:W-:-:S02]  /*118b0*/  VIADD R58, R83, 0x1 ;  /* 0x00000001533a7836 */ /* 0x000fc40000000000 */
        /* <DEDUP_REMOVED lines=30> */
[----:B------:R-:W-:Y:S01]  /*11aa0*/  IMAD R9, R171, -0x2, R58 ;  /* 0xfffffffeab097824 */ /* 0x000fe200078e023a */
[----:B0-----:R-:W-:Y:S01]  /*11ab0*/  ISETP.GE.AND P3, PT, R7, 0x1, PT ;  /* 0x000000010700780c */ /* 0x001fe20003f66270 */
[----:B------:R-:W0:Y:S01]  /*11ac0*/  MUFU.TANH R5, R5 ;  /* 0x0000000500057308 */ /* 0x000e220000002400 */
[----:B------:R2:W-:Y:S01]  /*11ad0*/  @!P1 SYNCS.ARRIVE.TRANS64.RED.A1T0 RZ, [R8+URZ], RZ ;  /* 0x000000ff08ff99a7 */ /* 0x0005e2000810043f */
[----:B------:R-:W-:Y:S01]  /*11ae0*/  FMUL.FTZ R80, R2, R80 ;  /* 0x0000005002507220 */ /* 0x000fe20000410000 */
[----:B------:R-:W-:-:S02]  /*11af0*/  IADD3 R9, -R168, R9, R170 ;  /* 0x00000009a8097210 */ /* 0x000fc40007ffe1aa */
[----:B------:R-:W-:-:S03]  /*11b00*/  LEA R82, R89, 0xffffff80, 0x7 ;  /* 0xffffff8059527811 */ /* 0x000fc600078e38ff */
[----:B------:R-:W3:Y:S01]  /*11b10*/  MUFU.TANH R90, R90 ;  /* 0x0000005a005a7308 */ /* 0x000ee20000002400 */
[----:B--2---:R-:W-:Y:S02]  /*11b20*/  IMAD.IADD R8, R170, 0x1, R83 ;  /* 0x00000001aa087824 */ /* 0x004fe400078e0253 */
[----:B------:R-:W-:Y:S02]  /*11b30*/  IMAD.IADD R87, R9, 0x1, R6 ;  /* 0x0000000109577824 */ /* 0x000fe400078e0206 */
[----:B------:R-:W-:Y:S02]  /*11b40*/  IMAD R86, R171, -0x2, R8 ;  /* 0xfffffffeab567824 */ /* 0x000fe400078e0208 */
[----:B------:R-:W-:Y:S01]  /*11b50*/  VIADD R99, R9, UR43 ;  /* 0x0000002b09637c36 */ /* 0x000fe20008000000 */
[----:B------:R-:W2:Y:S03]  /*11b60*/  MUFU.TANH R0, R0 ;  /* 0x0000000000007308 */ /* 0x000ea60000002400 */
[----:B-1----:R-:W-:-:S05]  /*11b70*/  IMAD.IADD R79, R99, 0x1, R55 ;  /* 0x00000001634f7824 */ /* 0x002fca00078e0237 */
[----:B------:R-:W1:Y:S08]  /*11b80*/  MUFU.TANH R3, R3 ;  /* 0x0000000300037308 */ /* 0x000e700000002400 */
        /* <DEDUP_REMOVED lines=59> */
[----:B------:R5:W0:Y:S02]  /*11f40*/  MUFU.TANH R98, R80 ;  /* 0x0000005000627308 */ /* 0x000a240000002400 */
[----:B-----5:R-:W-:Y:S01]  /*11f50*/  VIADDMNMX R80, R55, R87, R86, PT ;  /* 0x0000005737507246 */ /* 0x020fe20003800156 */
[----:B-1234-:R-:W-:Y:S06]  /*11f60*/  @!P3 BRA `(.L_x_1551) ;  /* 0x000000000050b947 */ /* 0x01efec0003800000 */
        /* <DEDUP_REMOVED lines=11> */
.L_x_1553:
[----:B------:R-:W-:-:S13]  /*12020*/  ISETP.NE.AND P4, PT, R7, 0x1, PT ;  /* 0x000000010700780c */ /* 0x000fda0003f85270 */
[----:B------:R-:W1:Y:S02]  /*12030*/  @P4 LDC.64 R8, c[0x0][0x9e8] ;  /* 0x00027a00ff084b82 */ /* 0x000e640000000a00 */
[----:B-1----:R-:W-:-:S05]  /*12040*/  @P4 IMAD.HI.U32 R8, R55, R8, RZ ;  /* 0x0000000837084227 */ /* 0x002fca00078e00ff */
[----:B------:R-:W-:-:S07]  /*12050*/  @P4 SHF.R.U32.HI R55, RZ, R9, R8 ;  /* 0x00000009ff374219 */ /* 0x000fce0000011608 */
.L_x_1554:
[----:B------:R-:W-:Y:S05]  /*12060*/  BSYNC B0 ;  /* 0x0000000000007941 */ /* 0x000fea0003800000 */
.L_x_1552:
[----:B------:R-:W-:-:S04]  /*12070*/  IMAD R8, R55, R7, -R82 ;  /* 0x0000000737087224 */ /* 0x000fc800078e0a52 */
[----:B------:R-:W-:-:S05]  /*12080*/  IMAD R8, R171, -0x2, R8 ;  /* 0xfffffffeab087824 */ /* 0x000fca00078e0208 */
[----:B------:R-:W-:Y:S02]  /*12090*/  VIMNMX R79, R79, R8, !PT ;  /* 0x000000084f4f7248 */ /* 0x000fe40007fe0100 */
[----:B------:R-:W-:-:S07]  /*120a0*/  VIADDMNMX R80, R8, R7, R80, PT ;  /* 0x0000000708507246 */ /* 0x000fce0003800150 */
.L_x_1551:
[C---:B------:R-:W-:Y:S01]  /*120b0*/  ISETP.GE.AND P4, PT, R83.reuse, 0x2, PT ;  /* 0x000000025300780c */ /* 0x040fe20003f86270 */
[----:B------:R-:W1:Y:S01]  /*120c0*/  SHFL.IDX PT, R9, R78, 0x1, 0x1c1f ;  /* 0x003c1f004e097f89 */ /* 0x000e6200000e0000 */
        /* <DEDUP_REMOVED lines=14> */
[----:B0-----:R-:W-:Y:S02]  /*121b0*/  FSEL R75, R29, -INF , !P5 ;  /* 0xff8000001d4b7808 */ /* 0x001fe40006800000 */
[----:B------:R-:W-:-:S02]  /*121c0*/  ISETP.GT.AND P5, PT, R79, 0x10, !P6 ;  /* 0x000000104f00780c */ /* 0x000fc400077a4270 */
[----:B------:R-:W-:Y:S02]  /*121d0*/  ISETP.GE.AND P6, PT, R83, 0x12, PT ;  /* 0x000000125300780c */ /* 0x000fe40003fc6270 */
[----:B------:R-:W-:Y:S02]  /*121e0*/  ISETP.LT.OR P5, PT, R80, 0x11, P5 ;  /* 0x000000115000780c */ /* 0x000fe40002fa1670 */
[----:B------:R-:W-:Y:S02]  /*121f0*/  P2R R103, PR, RZ, 0x40 ;  /* 0x00000040ff677803 */ /* 0x000fe40000000000 */
[----:B------:R-:W-:Y:S02]  /*12200*/  FSEL R74, R32, -INF , !P5 ;  /* 0xff800000204a7808 */ /* 0x000fe40006800000 */
[----:B------:R-:W-:Y:S02]  /*12210*/  ISETP.GT.AND P5, PT, R79, 0x11, !P6 ;  /* 0x000000114f00780c */ /* 0x000fe400077a4270 */
[----:B------:R-:W-:-:S02]  /*12220*/  ISETP.GE.AND P6, PT, R83, 0x19, PT ;  /* 0x000000195300780c */ /* 0x000fc40003fc6270 */
[C---:B------:R-:W-:Y:S02]  /*12230*/  ISETP.LT.OR P5, PT, R80.reuse, 0x12, P5 ;  /* 0x000000125000780c */ /* 0x040fe40002fa1670 */
        /* <DEDUP_REMOVED lines=23> */
[----:B------:R-:W-:Y:S02]  /*123b0*/  ISETP.GE.AND P6, PT, R83, 0x2a, PT ;  /* 0x0000002a5300780c */ /* 0x000fe40003fc6270 */
[----:B------:R-:W-:Y:S02]  /*123c0*/  ISETP.LT.OR P5, PT, R80, 0x29, P5 ;  /* 0x000000295000780c */ /* 0x000fe40002fa1670 */
[----:B------:R-:W-:Y:S02]  /*123d0*/  P2R R109, PR, RZ, 0x40 ;  /* 0x00000040ff6d7803 */ /* 0x000fe40000000000 */
[----:B------:R-:W-:Y:S02]  /*123e0*/  FSEL R61, R44, -INF , !P5 ;  /* 0xff8000002c3d7808 */ /* 0x000fe40006800000 */
[----:B------:R-:W-:Y:S02]  /*123f0*/  ISETP.GT.AND P5, PT, R79, 0x29, !P6 ;  /* 0x000000294f00780c */ /* 0x000fe400077a4270 */
[----:B------:R-:W-:-:S02]  /*12400*/  ISETP.GE.AND P6, PT, R83, 0x31, PT ;  /* 0x000000315300780c */ /* 0x000fc40003fc6270 */
        /* <DEDUP_REMOVED lines=19> */
[C---:B------:R-:W-:Y:S02]  /*12540*/  ISETP.LT.OR P5, PT, R80.reuse, 0x3a, P5 ;  /* 0x0000003a5000780c */ /* 0x040fe40002fa1670 */
        /* <DEDUP_REMOVED lines=71> */
[----:B------:R-:W-:-:S02]  /*129c0*/  VIADDMNMX R62, R9, R87, R86, PT ;  /* 0x00000057093e7246 */ /* 0x000fc40003800156 */
        /* <DEDUP_REMOVED lines=14> */
[----:B------:R-:W-:Y:S01]  /*12ab0*/  FSEL R5, R85, -INF , !P6 ;  /* 0xff80000055057808 */ /* 0x000fe20007000000 */
[----:B------:R-:W-:Y:S08]  /*12ac0*/  @!P3 BRA `(.L_x_1555) ;  /* 0x000000000050b947 */ /* 0x000ff00003800000 */
        /* <DEDUP_REMOVED lines=11> */
.L_x_1557:
[----:B------:R-:W-:-:S13]  /*12b80*/  ISETP.NE.AND P6, PT, R7, 0x1, PT ;  /* 0x000000010700780c */ /* 0x000fda0003fc5270 */
[----:B------:R-:W0:Y:S02]  /*12b90*/  @P6 LDC.64 R8, c[0x0][0x9e8] ;  /* 0x00027a00ff086b82 */ /* 0x000e240000000a00 */
[----:B0-----:R-:W-:-:S05]  /*12ba0*/  @P6 IMAD.HI.U32 R8, R78, R8, RZ ;  /* 0x000000084e086227 */ /* 0x001fca00078e00ff */
[----:B------:R-:W-:-:S07]  /*12bb0*/  @P6 SHF.R.U32.HI R78, RZ, R9, R8 ;  /* 0x00000009ff4e6219 */ /* 0x000fce0000011608 */
.L_x_1558:
[----:B------:R-:W-:Y:S05]  /*12bc0*/  BSYNC B0 ;  /* 0x0000000000007941 */ /* 0x000fea0003800000 */
.L_x_1556:
[----:B------:R-:W-:-:S04]  /*12bd0*/  IMAD R78, R78, R7, -R82 ;  /* 0x000000074e4e7224 */ /* 0x000fc800078e0a52 */
[----:B------:R-:W-:-:S05]  /*12be0*/  IMAD R9, R171, -0x2, R78 ;  /* 0xfffffffeab097824 */ /* 0x000fca00078e024e */
[----:B------:R-:W-:Y:S02]  /*12bf0*/  VIMNMX R60, R60, R9, !PT ;  /* 0x000000093c3c7248 */ /* 0x000fe40007fe0100 */
[----:B------:R-:W-:-:S07]  /*12c00*/  VIADDMNMX R62, R9, R7, R62, PT ;  /* 0x00000007093e7246 */ /* 0x000fce000380013e */
.L_x_1555:
[----:B------:R-:W-:Y:S01]  /*12c10*/  ISETP.GT.AND P4, PT, R60, 0x1, !P4 ;  /* 0x000000013c00780c */ /* 0x000fe20006784270 */
[----:B------:R-:W-:Y:S01]  /*12c20*/  ULDC UR35, c[0x0][0x988] ;  /* 0x0002620000237ab9 */ /* 0x000fe20000000800 */
[----:B------:R-:W-:Y:S02]  /*12c30*/  ISETP.NE.AND P6, PT, R105, RZ, PT ;  /* 0x000000ff6900720c */ /* 0x000fe40003fc5270 */
[----:B------:R-:W-:Y:S02]  /*12c40*/  ISETP.LT.OR P4, PT, R62, 0x2, P4 ;  /* 0x000000023e00780c */ /* 0x000fe40002781670 */
[----:B------:R-:W-:Y:S02]  /*12c50*/  MOV R80, UR35 ;  /* 0x0000002300507c02 */ /* 0x000fe40008000f00 */
[----:B------:R-:W-:Y:S02]  /*12c60*/  FSEL R8, R3, -INF , !P4 ;  /* 0xff80000003087808 */ /* 0x000fe40006000000 */
[----:B------:R-:W-:-:S02]  /*12c70*/  ISETP.NE.AND P4, PT, R100, RZ, PT ;  /* 0x000000ff6400720c */ /* 0x000fc40003f85270 */
[C---:B------:R-:W-:Y:S02]  /*12c80*/  ISETP.GT.AND P5, PT, R60.reuse, 0x78, !P5 ;  /* 0x000000783c00780c */ /* 0x040fe40006fa4270 */
[----:B------:R-:W-:Y:S02]  /*12c90*/  ISETP.GT.AND P4, PT, R60, 0x8, !P4 ;  /* 0x000000083c00780c */ /* 0x000fe40006784270 */
[C---:B------:R-:W-:Y:S02]  /*12ca0*/  ISETP.LT.OR P5, PT, R62.reuse, 0x79, P5 ;  /* 0x000000793e00780c */ /* 0x040fe40002fa1670 */
[----:B------:R-:W-:-:S04]  /*12cb0*/  ISETP.LT.OR P4, PT, R62, 0x9, P4 ;  /* 0x000000093e00780c */ /* 0x000fc80002781670 */
[----:B------:R-:W-:Y:S02]  /*12cc0*/  FSEL R3, R10, -INF , !P4 ;  /* 0xff8000000a037808 */ /* 0x000fe40006000000 */
[----:B------:R-:W-:-:S04]  /*12cd0*/  ISETP.NE.AND P4, PT, R101, RZ, PT ;  /* 0x000000ff6500720c */ /* 0x000fc80003f85270 */
[----:B------:R-:W-:-:S04]  /*12ce0*/  ISETP.GT.AND P4, PT, R60, 0x9, !P4 ;  /* 0x000000093c00780c */ /* 0x000fc80006784270 */
[----:B------:R-:W-:-:S04]  /*12cf0*/  ISETP.LT.OR P4, PT, R62, 0xa, P4 ;  /* 0x0000000a3e00780c */ /* 0x000fc80002781670 */
        /* <DEDUP_REMOVED lines=22> */
[----:B------:R-:W-:Y:S02]  /*12e60*/  ISETP.GT.AND P4, PT, R60, 0x19, !P6 ;  /* 0x000000193c00780c */ /* 0x000fe40007784270 */
[----:B------:R-:W-:-:S02]  /*12e70*/  ISETP.NE.AND P6, PT, R114, RZ, PT ;  /* 0x000000ff7200720c */ /* 0x000fc40003fc5270 */
        /* <DEDUP_REMOVED lines=67> */
[----:B------:R-:W-:Y:S02]  /*132b0*/  ISETP.GT.AND P4, PT, R60, 0x48, !P6 ;  /* 0x000000483c00780c */ /* 0x000fe40007784270 */
[----:B------:R-:W-:Y:S02]  /*132c0*/  ISETP.NE.AND P6, PT, R98, RZ, PT ;  /* 0x000000ff6200720c */ /* 0x000fe40003fc5270 */
        /* <DEDUP_REMOVED lines=52> */
[----:B------:R-:W-:-:S01]  /*13610*/  FFMA.FTZ R78, R63, UR35, -R84 ;  /* 0x000000233f4e7c23 */ /* 0x000fc20008010854 */
[----:B------:R-:W-:Y:S01]  /*13620*/  ISETP.LT.OR P4, PT, R62, 0x1, P4 ;  /* 0x000000013e00780c */ /* 0x000fe20002781670 */
[----:B------:R-:W-:-:S01]  /*13630*/  FFMA.FTZ R80, R59, UR35, -R84 ;  /* 0x000000233b507c23 */ /* 0x000fc20008010854 */
[--C-:B------:R-:W-:Y:S01]  /*13640*/  FFMA.FTZ R82, R53, UR35, -R84.reuse ;  /* 0x0000002335527c23 */ /* 0x100fe20008010854 */
[----:B------:R-:W-:-:S01]  /*13650*/  FFMA.FTZ R56, R56, UR35, -R84 ;  /* 0x0000002338387c23 */ /* 0x000fc20008010854 */
[----:B------:R-:W-:Y:S01]  /*13660*/  FSEL R79, R0, -INF , !P4 ;  /* 0xff800000004f7808 */ /* 0x000fe20006000000 */
[----:B------:R-:W-:-:S01]  /*13670*/  FFMA.FTZ R0, R77, UR35, -R84 ;  /* 0x000000234d007c23 */ /* 0x000fc20008010854 */
[----:B------:R-:W-:Y:S01]  /*13680*/  ISETP.GT.AND P4, PT, R60, 0x79, !P6 ;  /* 0x000000793c00780c */ /* 0x000fe20007784270 */
[----:B------:R-:W-:-:S01]  /*13690*/  FFMA.FTZ R77, R90, UR35, -R84 ;  /* 0x000000235a4d7c23 */ /* 0x000fc20008010854 */
[----:B------:R-:W-:Y:S01]  /*136a0*/  FMNMX.FTZ R10, R79, R8, !PT ;  /* 0x000000084f0a7209 */ /* 0x000fe20007810000 */
[----:B------:R-:W-:-:S01]  /*136b0*/  FFMA.FTZ R76, R76, UR35, -R84 ;  /* 0x000000234c4c7c23 */ /* 0x000fc20008010854 */
[----:B------:R-:W-:Y:S01]  /*136c0*/  ISETP.LT.OR P4, PT, R62, 0x7a, P4 ;  /* 0x0000007a3e00780c */ /* 0x000fe20002781670 */
[----:B------:R-:W-:Y:S01]  /*136d0*/  MUFU.EX2 R0, R0 ;  /* 0x0000000000007308 */ /* 0x000fe20000000800 */
[----:B------:R-:W-:Y:S01]  /*136e0*/  FMNMX.FTZ R10, R3, R10, !PT ;  /* 0x0000000a030a7209 */ /* 0x000fe20007810000 */
[--C-:B------:R-:W-:Y:S01]  /*136f0*/  FFMA.FTZ R75, R75, UR35, -R84.reuse ;  /* 0x000000234b4b7c23 */ /* 0x100fe20008010854 */
[----:B------:R-:W-:Y:S01]  /*13700*/  FSEL R48, R48, -INF , !P4 ;  /* 0xff80000030307808 */ /* 0x000fe20006000000 */
[--C-:B------:R-:W-:Y:S01]  /*13710*/  FFMA.FTZ R74, R74, UR35, -R84.reuse ;  /* 0x000000234a4a7c23 */ /* 0x100fe20008010854 */
[----:B------:R-:W-:Y:S01]  /*13720*/  FMNMX.FTZ R81, R9, R10, !PT ;  /* 0x0000000a09517209 */ /* 0x000fe20007810000 */
[--C-:B------:R-:W-:Y:S01]  /*13730*/  FFMA.FTZ R73, R73, UR35, -R84.reuse ;  /* 0x0000002349497c23 */ /* 0x100fe20008010854 */
[----:B------:R-:W-:-:S01]  /*13740*/  FFMA.FTZ R72, R72, UR35, -R84 ;  /* 0x0000002348487c23 */ /* 0x000fc20008010854 */
[----:B------:R-:W0:Y:S01]  /*13750*/  MUFU.EX2 R77, R77 ;  /* 0x0000004d004d7308 */ /* 0x000e220000000800 */
[----:B------:R-:W-:Y:S01]  /*13760*/  FMNMX.FTZ R10, R12, R81, !PT ;  /* 0x000000510c0a7209 */ /* 0x000fe20007810000 */
[--C-:B------:R-:W-:Y:S01]  /*13770*/  FFMA.FTZ R71, R71, UR35, -R84.reuse ;  /* 0x0000002347477c23 */ /* 0x100fe20008010854 */
[----:B------:R-:W-:-:S01]  /*13780*/  FFMA.FTZ R67, R67, UR35, -R84 ;  /* 0x0000002343437c23 */ /* 0x000fc20008010854 */
[--C-:B------:R-:W-:Y:S01]  /*13790*/  FFMA.FTZ R61, R61, UR35, -R84.reuse ;  /* 0x000000233d3d7c23 */ /* 0x100fe20008010854 */
[----:B------:R-:W-:Y:S01]  /*137a0*/  FMNMX.FTZ R81, R13, R10, !PT ;  /* 0x0000000a0d517209 */ /* 0x000fe20007810000 */
[--C-:B------:R-:W-:Y:S01]  /*137b0*/  FFMA.FTZ R58, R58, UR35, -R84.reuse ;  /* 0x000000233a3a7c23 */ /* 0x100fe20008010854 */
[----:B------:R-:W-:-:S01]  /*137c0*/  FFMA.FTZ R57, R57, UR35, -R84 ;  /* 0x0000002339397c23 */ /* 0x000fc20008010854 */
[----:B------:R-:W1:Y:S01]  /*137d0*/  MUFU.EX2 R76, R76 ;  /* 0x0000004c004c7308 */ /* 0x000e620000000800 */
[----:B------:R-:W-:Y:S01]  /*137e0*/  FMNMX.FTZ R10, R14, R81, !PT ;  /* 0x000000510e0a7209 */ /* 0x000fe20007810000 */
[--C-:B------:R-:W-:Y:S01]  /*137f0*/  FFMA.FTZ R55, R55, UR35, -R84.reuse ;  /* 0x0000002337377c23 */ /* 0x100fe20008010854 */
[----:B------:R-:W-:-:S01]  /*13800*/  FFMA.FTZ R54, R54, UR35, -R84 ;  /* 0x0000002336367c23 */ /* 0x000fc20008010854 */
[--C-:B------:R-:W-:Y:S01]  /*13810*/  FFMA.FTZ R52, R52, UR35, -R84.reuse ;  /* 0x0000002334347c23 */ /* 0x100fe20008010854 */
[----:B------:R-:W-:Y:S01]  /*13820*/  FMNMX.FTZ R81, R15, R10, !PT ;  /* 0x0000000a0f517209 */ /* 0x000fe20007810000 */
[--C-:B------:R-:W-:Y:S01]  /*13830*/  FFMA.FTZ R41, R41, UR35, -R84.reuse ;  /* 0x0000002329297c23 */ /* 0x100fe20008010854 */
[----:B------:R-:W-:-:S01]  /*13840*/  FFMA.FTZ R50, R50, UR35, -R84 ;  /* 0x0000002332327c23 */ /* 0x000fc20008010854 */
[----:B------:R-:W2:Y:S01]  /*13850*/  MUFU.EX2 R75, R75 ;  /* 0x0000004b004b7308 */ /* 0x000ea20000000800 */
[----:B------:R-:W-:Y:S01]  /*13860*/  FMNMX.FTZ R10, R20, R81, !PT ;  /* 0x00000051140a7209 */ /* 0x000fe20007810000 */
[--C-:B------:R-:W-:Y:S01]  /*13870*/  FFMA.FTZ R49, R49, UR35, -R84.reuse ;  /* 0x0000002331317c23 */ /* 0x100fe20008010854 */
[----:B------:R-:W-:-:S01]  /*13880*/  FFMA.FTZ R40, R40, UR35, -R84 ;  /* 0x0000002328287c23 */ /* 0x000fc20008010854 */
[--C-:B------:R-:W-:Y:S01]  /*13890*/  FFMA.FTZ R37, R37, UR35, -R84.reuse ;  /* 0x0000002325257c23 */ /* 0x100fe20008010854 */
[----:B------:R-:W-:Y:S01]  /*138a0*/  FMNMX.FTZ R81, R21, R10, !PT ;  /* 0x0000000a15517209 */ /* 0x000fe20007810000 */
[--C-:B------:R-:W-:Y:S01]  /*138b0*/  FFMA.FTZ R36, R36, UR35, -R84.reuse ;  /* 0x0000002324247c23 */ /* 0x100fe20008010854 */
[----:B------:R-:W-:-:S01]  /*138c0*/  FFMA.FTZ R33, R33, UR35, -R84 ;  /* 0x0000002321217c23 */ /* 0x000fc20008010854 */
[----:B------:R-:W3:Y:S01]  /*138d0*/  MUFU.EX2 R74, R74 ;  /* 0x0000004a004a7308 */ /* 0x000ee20000000800 */
[----:B------:R-:W-:Y:S01]  /*138e0*/  FMNMX.FTZ R10, R24, R81, !PT ;  /* 0x00000051180a7209 */ /* 0x000fe20007810000 */
[--C-:B------:R-:W-:Y:S01]  /*138f0*/  FFMA.FTZ R32, R32, UR35, -R84.reuse ;  /* 0x0000002320207c23 */ /* 0x100fe20008010854 */
[----:B------:R-:W-:-:S01]  /*13900*/  FFMA.FTZ R29, R29, UR35, -R84 ;  /* 0x000000231d1d7c23 */ /* 0x000fc20008010854 */
[--C-:B------:R-:W-:Y:S01]  /*13910*/  FFMA.FTZ R28, R28, UR35, -R84.reuse ;  /* 0x000000231c1c7c23 */ /* 0x100fe20008010854 */
[----:B------:R-:W-:Y:S01]  /*13920*/  FMNMX.FTZ R81, R25, R10, !PT ;  /* 0x0000000a19517209 */ /* 0x000fe20007810000 */
[----:B------:R-:W-:-:S02]  /*13930*/  FFMA.FTZ R5, R5, UR35, -R84 ;  /* 0x0000002305057c23 */ /* 0x000fc40008010854 */
[----:B------:R-:W-:Y:S01]  /*13940*/  MUFU.EX2 R73, R73 ;  /* 0x0000004900497308 */ /* 0x000fe20000000800 */
[----:B------:R-:W-:-:S04]  /*13950*/  FMNMX.FTZ R10, R26, R81, !PT ;  /* 0x000000511a0a7209 */ /* 0x000fc80007810000 */
[----:B------:R-:W-:-:S03]  /*13960*/  FMNMX.FTZ R63, R27, R10, !PT ;  /* 0x0000000a1b3f7209 */ /* 0x000fc60007810000 */
        /* <DEDUP_REMOVED lines=20> */
[----:B------:R-:W-:Y:S02]  /*13ab0*/  FMNMX.FTZ R10, R68, R53, !PT ;  /* 0x00000035440a7209 */ /* 0x000fe40007810000 */
[----:B------:R-:W-:Y:S01]  /*13ac0*/  FSEL R53, R47, -INF , !P5 ;  /* 0xff8000002f357808 */ /* 0x000fe20006800000 */
[----:B------:R-:W-:Y:S01]  /*13ad0*/  MUFU.EX2 R57, R57 ;  /* 0x0000003900397308 */ /* 0x000fe20000000800 */
[----:B------:R-:W-:-:S04]  /*13ae0*/  FMNMX.FTZ R59, R69, R10, !PT ;  /* 0x0000000a453b7209 */ /* 0x000fc80007810000 */
[----:B------:R-:W-:-:S03]  /*13af0*/  FMNMX.FTZ R10, R70, R59, !PT ;  /* 0x0000003b460a7209 */ /* 0x000fc60007810000 */
[----:B------:R4:W-:Y:S01]  /*13b00*/  MUFU.EX2 R47, R56 ;  /* 0x00000038002f7308 */ /* 0x0009e20000000800 */
[----:B------:R-:W-:-:S04]  /*13b10*/  FMNMX.FTZ R59, R53, R10, !PT ;  /* 0x0000000a353b7209 */ /* 0x000fc80007810000 */
[----:B------:R-:W-:Y:S01]  /*13b20*/  FMNMX.FTZ R10, R48, R59, !PT ;  /* 0x0000003b300a7209 */ /* 0x000fe20007810000 */
[----:B------:R-:W-:-:S01]  /*13b30*/  FFMA.FTZ R59, R44, UR35, -R84 ;  /* 0x000000232c3b7c23 */ /* 0x000fc20008010854 */
[----:B------:R-:W-:Y:S01]  /*13b40*/  FFMA.FTZ R44, R51, UR35, -R84 ;  /* 0x00000023332c7c23 */ /* 0x000fe20008010854 */
[----:B------:R-:W-:Y:S01]  /*13b50*/  IMAD.U32 R51, RZ, RZ, UR35 ;  /* 0x00000023ff337e24 */ /* 0x000fe2000f8e00ff */
[----:B------:R-:W-:Y:S01]  /*13b60*/  MUFU.EX2 R55, R55 ;  /* 0x0000003700377308 */ /* 0x000fe20000000800 */
[----:B------:R-:W5:Y:S07]  /*13b70*/  SHFL.BFLY PT, R63, R10, 0x2, 0x1f ;  /* 0x0c401f000a3f7f89 */ /* 0x000f6e00000e0000 */
[----:B------:R-:W-:Y:S08]  /*13b80*/  MUFU.EX2 R82, R82 ;  /* 0x0000005200527308 */ /* 0x000ff00000000800 */
[----:B------:R-:W-:Y:S08]  /*13b90*/  MUFU.EX2 R52, R52 ;  /* 0x0000003400347308 */ /* 0x000ff00000000800 */
[----:B------:R-:W-:Y:S01]  /*13ba0*/  MUFU.EX2 R59, R59 ;  /* 0x0000003b003b7308 */ /* 0x000fe20000000800 */
[----:B-----5:R-:W-:-:S05]  /*13bb0*/  FMNMX.FTZ R63, R10, R63, !PT ;  /* 0x0000003f0a3f7209 */ /* 0x020fca0007810000 */
[----:B------:R-:W5:Y:S02]  /*13bc0*/  SHFL.BFLY PT, R10, R63, 0x1, 0x1f ;  /* 0x0c201f003f0a7f89 */ /* 0x000f6400000e0000 */
[----:B------:R-:W-:Y:S08]  /*13bd0*/  MUFU.EX2 R54, R54 ;  /* 0x0000003600367308 */ /* 0x000ff00000000800 */
[----:B------:R-:W-:Y:S08]  /*13be0*/  MUFU.EX2 R50, R50 ;  /* 0x0000003200327308 */ /* 0x000ff00000000800 */
[----:B------:R-:W-:Y:S01]  /*13bf0*/  MUFU.EX2 R49, R49 ;  /* 0x0000003100317308 */ /* 0x000fe20000000800 */
[----:B-----5:R-:W-:-:S07]  /*13c00*/  FMNMX.FTZ R10, R63, R10, !PT ;  /* 0x0000000a3f0a7209 */ /* 0x020fce0007810000 */
[----:B------:R-:W-:Y:S01]  /*13c10*/  MUFU.EX2 R41, R41 ;  /* 0x0000002900297308 */ /* 0x000fe20000000800 */
[C---:B------:R-:W-:Y:S01]  /*13c20*/  FSETP.NEU.FTZ.AND P4, PT, R10.reuse, -INF , PT ;  /* 0xff8000000a00780b */ /* 0x040fe20003f9d000 */
[----:B------:R-:W-:-:S05]  /*13c30*/  FFMA.FTZ R51, R10, R51, -8 ;  /* 0xc10000000a337423 */ /* 0x000fca0000010033 */
[----:B----4-:R-:W-:Y:S01]  /*13c40*/  FSEL R56, R51, RZ, P4 ;  /* 0x000000ff33387208 */ /* 0x010fe20002000000 */
[----:B------:R-:W-:Y:S04]  /*13c50*/  MUFU.EX2 R44, R44 ;  /* 0x0000002c002c7308 */ /* 0x000fe80000000800 */
[----:B------:R-:W-:-:S01]  /*13c60*/  FFMA.FTZ R51, R79, UR35, -R56 ;  /* 0x000000234f337c23 */ /* 0x000fc20008010838 */
[--C-:B------:R-:W-:Y:S01]  /*13c70*/  FFMA.FTZ R8, R8, UR35, -R56.reuse ;  /* 0x0000002308087c23 */ /* 0x100fe20008010838 */
[----:B------:R-:W-:-:S01]  /*13c80*/  FFMA.FTZ R60, R3, UR35, -R56 ;  /* 0x00000023033c7c23 */ /* 0x000fc20008010838 */
[--C-:B------:R-:W-:Y:S01]  /*13c90*/  FFMA.FTZ R3, R12, UR35, -R56.reuse ;  /* 0x000000230c037c23 */ /* 0x100fe20008010838 */
[----:B------:R-:W-:-:S01]  /*13ca0*/  FFMA.FTZ R12, R13, UR35, -R56 ;  /* 0x000000230d0c7c23 */ /* 0x000fc20008010838 */
[--C-:B------:R-:W-:Y:S01]  /*13cb0*/  FFMA.FTZ R13, R14, UR35, -R56.reuse ;  /* 0x000000230e0d7c23 */ /* 0x100fe20008010838 */
[----:B------:R-:W-:Y:S01]  /*13cc0*/  MUFU.EX2 R51, R51 ;  /* 0x0000003300337308 */ /* 0x000fe20000000800 */
[----:B------:R-:W-:-:S01]  /*13cd0*/  FFMA.FTZ R15, R15, UR35, -R56 ;  /* 0x000000230f0f7c23 */ /* 0x000fc20008010838 */
[--C-:B------:R-:W-:Y:S01]  /*13ce0*/  FFMA.FTZ R14, R21, UR35, -R56.reuse ;  /* 0x00000023150e7c23 */ /* 0x100fe20008010838 */
[----:B------:R-:W-:-:S01]  /*13cf0*/  FFMA.FTZ R62, R9, UR35, -R56 ;  /* 0x00000023093e7c23 */ /* 0x000fc20008010838 */
[----:B0-----:R-:W-:Y:S01]  /*13d00*/  FADD.FTZ R21, R0, R77 ;  /* 0x0000004d00157221 */ /* 0x001fe20000010000 */
[----:B------:R-:W-:-:S01]  /*13d10*/  FFMA.FTZ R9, R20, UR35, -R56 ;  /* 0x0000002314097c23 */ /* 0x000fc20008010838 */
[--C-:B------:R-:W-:Y:S01]  /*13d20*/  FFMA.FTZ R20, R27, UR35, -R56.reuse ;  /* 0x000000231b147c23 */ /* 0x100fe20008010838 */
[----:B------:R-:W-:-:S01]  /*13d30*/  FFMA.FTZ R24, R24, UR35, -R56 ;  /* 0x0000002318187c23 */ /* 0x000fc20008010838 */
[----:B------:R-:W0:Y:S01]  /*13d40*/  MUFU.EX2 R8, R8 ;  /* 0x0000000800087308 */ /* 0x000e220000000800 */
[----:B------:R-:W-:-:S01]  /*13d50*/  FFMA.FTZ R25, R25, UR35, -R56 ;  /* 0x0000002319197c23 */ /* 0x000fc20008010838 */
[--C-:B------:R-:W-:Y:S01]  /*13d60*/  FFMA.FTZ R30, R30, UR35, -R56.reuse ;  /* 0x000000231e1e7c23 */ /* 0x100fe20008010838 */
[----:B------:R-:W-:-:S01]  /*13d70*/  FFMA.FTZ R31, R31, UR35, -R56 ;  /* 0x000000231f1f7c23 */ /* 0x000fc20008010838 */
[--C-:B------:R-:W-:Y:S01]  /*13d80*/  FFMA.FTZ R35, R35, UR35, -R56.reuse ;  /* 0x0000002323237c23 */ /* 0x100fe20008010838 */
[----:B------:R-:W-:-:S01]  /*13d90*/  FFMA.FTZ R38, R38, UR35, -R56 ;  /* 0x0000002326267c23 */ /* 0x000fc20008010838 */
[--C-:B------:R-:W-:Y:S01]  /*13da0*/  FFMA.FTZ R39, R39, UR35, -R56.reuse ;  /* 0x0000002327277c23 */ /* 0x100fe20008010838 */
[----:B------:R-:W-:-:S01]  /*13db0*/  FFMA.FTZ R42, R42, UR35, -R56 ;  /* 0x000000232a2a7c23 */ /* 0x000fc20008010838 */
[----:B------:R-:W4:Y:S01]  /*13dc0*/  MUFU.EX2 R60, R60 ;  /* 0x0000003c003c7308 */ /* 0x000f220000000800 */
[----:B------:R-:W-:-:S01]  /*13dd0*/  FFMA.FTZ R43, R43, UR35, -R56 ;  /* 0x000000232b2b7c23 */ /* 0x000fc20008010838 */
[--C-:B------:R-:W-:Y:S01]  /*13de0*/  FFMA.FTZ R45, R45, UR35, -R56.reuse ;  /* 0x000000232d2d7c23 */ /* 0x100fe20008010838 */
[----:B------:R-:W-:-:S01]  /*13df0*/  FFMA.FTZ R46, R46, UR35, -R56 ;  /* 0x000000232e2e7c23 */ /* 0x000fc20008010838 */
[--C-:B------:R-:W-:Y:S01]  /*13e00*/  FFMA.FTZ R64, R64, UR35, -R56.reuse ;  /* 0x0000002340407c23 */ /* 0x100fe20008010838 */
[----:B------:R-:W-:-:S01]  /*13e10*/  FFMA.FTZ R65, R65, UR35, -R56 ;  /* 0x0000002341417c23 */ /* 0x000fc20008010838 */
[--C-:B------:R-:W-:Y:S01]  /*13e20*/  FFMA.FTZ R66, R66, UR35, -R56.reuse ;  /* 0x0000002342427c23 */ /* 0x100fe20008010838 */
[----:B------:R-:W-:-:S01]  /*13e30*/  FFMA.FTZ R68, R68, UR35, -R56 ;  /* 0x0000002344447c23 */ /* 0x000fc20008010838 */
[----:B------:R5:W-:Y:S01]  /*13e40*/  MUFU.EX2 R84, R15 ;  /* 0x0000000f00547308 */ /* 0x000be20000000800 */
[----:B------:R-:W-:-:S01]  /*13e50*/  FFMA.FTZ R69, R69, UR35, -R56 ;  /* 0x0000002345457c23 */ /* 0x000fc20008010838 */
[--C-:B------:R-:W-:Y:S01]  /*13e60*/  FFMA.FTZ R70, R70, UR35, -R56.reuse ;  /* 0x0000002346467c23 */ /* 0x100fe20008010838 */
[----:B------:R-:W-:-:S01]  /*13e70*/  FFMA.FTZ R53, R53, UR35, -R56 ;  /* 0x0000002335357c23 */ /* 0x000fc20008010838 */
[----:B------:R-:W-:-:S04]  /*13e80*/  FFMA.FTZ R48, R48, UR35, -R56 ;  /* 0x0000002330307c23 */ /* 0x000fc80008010838 */
[----:B------:R-:W4:Y:S01]  /*13e90*/  MUFU.EX2 R63, R62 ;  /* 0x0000003e003f7308 */ /* 0x000f220000000800 */
[----:B-----5:R-:W-:-:S01]  /*13ea0*/  FFMA.FTZ R15, R34, UR35, -R56 ;  /* 0x00000023220f7c23 */ /* 0x020fc20008010838 */
[----:B-1----:R-:W-:-:S04]  /*13eb0*/  FADD.FTZ R34, R76, R21 ;  /* 0x000000154c227221 */ /* 0x002fc80000010000 */
[C---:B--2---:R-:W-:Y:S01]  /*13ec0*/  FADD.FTZ R21, R75.reuse, R34 ;  /* 0x000000224b157221 */ /* 0x044fe20000010000 */
[----:B------:R-:W-:Y:S01]  /*13ed0*/  F2FP.SATFINITE.E4M3.F32.PACK_AB_MERGE_C R75, R75, R76, RZ ;  /* 0x0000004c4b4b723e */ /* 0x000fe200048070ff */
[----:B------:R-:W1:Y:S02]  /*13ee0*/  MUFU.EX2 R3, R3 ;  /* 0x0000000300037308 */ /* 0x000e640000000800 */
[----:B---3--:R-:W-:-:S01]  /*13ef0*/  FADD.FTZ R34, R74, R21 ;  /* 0x000000154a227221 */ /* 0x008fc20000010000 */
[----:B0-----:R-:W-:Y:S01]  /*13f00*/  FADD.FTZ R21, R51, R8 ;  /* 0x0000000833157221 */ /* 0x001fe20000010000 */
[----:B------:R-:W-:Y:S02]  /*13f10*/  F2FP.SATFINITE.E4M3.F32.PACK_AB_MERGE_C R164, R77, R0, R75 ;  /* 0x000000004da4723e */ /* 0x000fe4000480704b */
[----:B------:R-:W-:Y:S01]  /*13f20*/  FADD.FTZ R27, R73, R34 ;  /* 0x00000022491b7221 */ /* 0x000fe20000010000 */
[----:B----4-:R-:W-:-:S01]  /*13f30*/  FADD.FTZ R34, R60, R21 ;  /* 0x000000153c227221 */ /* 0x010fc20000010000 */
[----:B------:R-:W0:Y:S01]  /*13f40*/  MUFU.EX2 R12, R12 ;  /* 0x0000000c000c7308 */ /* 0x000e220000000800 */
[C---:B------:R-:W-:Y:S01]  /*13f50*/  F2FP.SATFINITE.E4M3.F32.PACK_AB_MERGE_C R60, R63.reuse, R60, RZ ;  /* 0x0000003c3f3c723e */ /* 0x040fe200048070ff */
[----:B------:R-:W-:Y:S01]  /*13f60*/  FADD.FTZ R62, R72, R27 ;  /* 0x0000001b483e7221 */ /* 0x000fe20000010000 */
[----:B------:R-:W-:-:S02]  /*13f70*/  FADD.FTZ R34, R63, R34 ;  /* 0x000000223f227221 */ /* 0x000fc40000010000 */
[----:B------:R-:W-:Y:S01]  /*13f80*/  F2FP.SATFINITE.E4M3.F32.PACK_AB_MERGE_C R165, R8, R51, R60 ;  /* 0x0000003308a5723e */ /* 0x000fe2000480703c */
[----:B------:R-:W-:-:S01]  /*13f90*/  FADD.FTZ R62, R71, R62 ;  /* 0x0000003e473e7221 */ /* 0x000fc20000010000 */
[----:B------:R-:W2:Y:S01]  /*13fa0*/  @P2 LDC R8, c[0x0][0x44c] ;  /* 0x00011300ff082b82 */ /* 0x000ea20000000800 */
[----:B------:R3:W4:Y:S01]  /*13fb0*/  MUFU.EX2 R79, R13 ;  /* 0x0000000d004f7308 */ /* 0x0007220000000800 */
[----:B-1----:R-:W-:-:S01]  /*13fc0*/  FADD.FTZ R21, R3, R34 ;  /* 0x0000002203157221 */ /* 0x002fc20000010000 */
[----:B------:R-:W-:Y:S01]  /*13fd0*/  FADD.FTZ R27, R67, R62 ;  /* 0x0000003e431b7221 */ /* 0x000fe20000010000 */
[----:B------:R-:W-:-:S03]  /*13fe0*/  F2FP.SATFINITE.E4M3.F32.PACK_AB_MERGE_C R71, R71, R72, RZ ;  /* 0x000000484747723e */ /* 0x000fc600048070ff */
[----:B------:R-:W-:Y:S01]  /*13ff0*/  FADD.FTZ R0, R78, R27 ;  /* 0x0000001b4e007221 */ /* 0x000fe20000010000 */
[----:B------:R-:W-:Y:S01]  /*14000*/  F2FP.SATFINITE.E4M3.F32.PACK_AB_MERGE_C R166, R73, R74, R71 ;  /* 0x0000004a49a6723e */ /* 0x000fe20004807047 */
[----:B------:R-:W1:Y:S01]  /*14010*/  MUFU.EX2 R9, R9 ;  /* 0x0000000900097308 */ /* 0x000e620000000800 */
[----:B0-----:R-:W-:-:S01]  /*14020*/  FADD.FTZ R34, R12, R21 ;  /* 0x000000150c227221 */ /* 0x001fc20000010000 */
[----:B---3--:R-:W-:Y:S01]  /*14030*/  FFMA.FTZ R13, R26, UR35, -R56 ;  /* 0x000000231a0d7c23 */ /* 0x008fe20008010838 */
[----:B------:R-:W-:-:S01]  /*14040*/  FADD.FTZ R27, R61, R0 ;  /* 0x000000003d1b7221 */ /* 0x000fc20000010000 */
[----:B------:R-:W-:-:S03]  /*14050*/  F2FP.SATFINITE.E4M3.F32.PACK_AB_MERGE_C R61, R80, R61, RZ ;  /* 0x0000003d503d723e */ /* 0x000fc600048070ff */
[----:B------:R-:W-:Y:S01]  /*14060*/  FADD.FTZ R27, R80, R27 ;  /* 0x0000001b501b7221 */ /* 0x000fe20000010000 */
[----:B------:R-:W0:Y:S01]  /*14070*/  MUFU.EX2 R14, R14 ;  /* 0x0000000e000e7308 */ /* 0x000e220000000800 */
[----:B----4-:R-:W-:-:S01]  /*14080*/  FADD.FTZ R21, R79, R34 ;  /* 0x000000224f157221 */ /* 0x010fc20000010000 */
[----:B------:R-:W-:Y:S02]  /*14090*/  F2FP.SATFINITE.E4M3.F32.PACK_AB_MERGE_C R79, R84, R79, RZ ;  /* 0x0000004f544f723e */ /* 0x000fe400048070ff */
[----:B------:R-:W-:Y:S01]  /*140a0*/  F2FP.SATFINITE.E4M3.F32.PACK_AB_MERGE_C R160, R78, R67, R61 ;  /* 0x000000434ea0723e */ /* 0x000fe2000480703d */
[----:B------:R-:W-:Y:S01]  /*140b0*/  FADD.FTZ R0, R84, R21 ;  /* 0x0000001554007221 */ /* 0x000fe20000010000 */
[----:B------:R-:W-:Y:S01]  /*140c0*/  F2FP.SATFINITE.E4M3.F32.PACK_AB_MERGE_C R167, R12, R3, R79 ;  /* 0x000000030ca7723e */ /* 0x000fe2000480704f */
[----:B--2---:R-:W-:Y:S01]  /*140d0*/  @P2 IMAD.HI.U32 R8, R175, R8, RZ ;  /* 0x00000008af082227 */ /* 0x004fe200078e00ff */
[----:B------:R-:W2:Y:S03]  /*140e0*/  MUFU.EX2 R24, R24 ;  /* 0x0000001800187308 */ /* 0x000ea60000000800 */
[----:B-1----:R-:W-:-:S01]  /*140f0*/  FADD.FTZ R21, R9, R0 ;  /* 0x0000000009157221 */ /* 0x002fc20000010000 */
[----:B------:R-:W-:Y:S01]  /*14100*/  FADD.FTZ R0, R58, R27 ;  /* 0x0000001b3a007221 */ /* 0x000fe20000010000 */
[----:B------:R-:W-:-:S03]  /*14110*/  F2FP.SATFINITE.E4M3.F32.PACK_AB_MERGE_C R27, R82, R55, RZ ;  /* 0x00000037521b723e */ /* 0x000fc600048070ff */
[C---:B------:R-:W-:Y:S01]  /*14120*/  FADD.FTZ R34, R57.reuse, R0 ;  /* 0x0000000039227221 */ /* 0x040fe20000010000 */
[----:B------:R-:W-:Y:S01]  /*14130*/  F2FP.SATFINITE.E4M3.F32.PACK_AB_MERGE_C R162, R57, R58, R27 ;  /* 0x0000003a39a2723e */ /* 0x000fe2000480701b */
[----:B------:R-:W1:Y:S01]  /*14140*/  MUFU.EX2 R25, R25 ;  /* 0x0000001900197308 */ /* 0x000e620000000800 */
[----:B0-----:R-:W-:-:S01]  /*14150*/  FADD.FTZ R21, R14, R21 ;  /* 0x000000150e157221 */ /* 0x001fc20000010000 */
[----:B------:R-:W-:Y:S01]  /*14160*/  FADD.FTZ R55, R55, R34 ;  /* 0x0000002237377221 */ /* 0x000fe20000010000 */
[----:B------:R-:W-:Y:S02]  /*14170*/  F2FP.SATFINITE.E4M3.F32.PACK_AB_MERGE_C R27, R59, R52, RZ ;  /* 0x000000343b1b723e */ /* 0x000fe400048070ff */
[----:B------:R-:W-:Y:S01]  /*14180*/  F2FP.SATFINITE.E4M3.F32.PACK_AB_MERGE_C R34, R49, R50, RZ ;  /* 0x000000323122723e */ /* 0x000fe200048070ff */
[----:B------:R-:W-:-:S01]  /*14190*/  FADD.FTZ R55, R82, R55 ;  /* 0x0000003752377221 */ /* 0x000fc20000010000 */
[----:B------:R-:W-:Y:S01]  /*141a0*/  F2FP.SATFINITE.E4M3.F32.PACK_AB_MERGE_C R156, R47, R54, R27 ;  /* 0x000000362f9c723e */ /* 0x000fe2000480701b */
[----:B------:R-:W0:Y:S01]  /*141b0*/  MUFU.EX2 R13, R13 ;  /* 0x0000000d000d7308 */ /* 0x000e220000000800 */
[----:B--2---:R-:W-:-:S01]  /*141c0*/  FADD.FTZ R0, R24, R21 ;  /* 0x0000001518007221 */ /* 0x004fc20000010000 */
[----:B------:R-:W-:Y:S01]  /*141d0*/  FADD.FTZ R54, R54, R55 ;  /* 0x0000003736367221 */ /* 0x000fe20000010000 */
[----:B------:R-:W-:-:S03]  /*141e0*/  F2FP.SATFINITE.E4M3.F32.PACK_AB_MERGE_C R158, R44, R41, R34 ;  /* 0x000000292c9e723e */ /* 0x000fc60004807022 */
[----:B------:R-:W-:Y:S02]  /*141f0*/  FADD.FTZ R47, R47, R54 ;  /* 0x000000362f2f7221 */ /* 0x000fe40000010000 */
[----:B------:R-:W2:Y:S01]  /*14200*/  MUFU.EX2 R20, R20 ;  /* 0x0000001400147308 */ /* 0x000ea20000000800 */
[----:B-1----:R-:W-:-:S01]  /*14210*/  FADD.FTZ R0, R25, R0 ;  /* 0x0000000019007221 */ /* 0x002fc20000010000 */
[----:B------:R-:W-:Y:S01]  /*14220*/  FADD.FTZ R52, R52, R47 ;  /* 0x0000002f34347221 */ /* 0x000fe20000010000 */
[----:B------:R-:W-:-:S03]  /*14230*/  F2FP.SATFINITE.E4M3.F32.PACK_AB_MERGE_C R24, R25, R24, RZ ;  /* 0x000000181918723e */ /* 0x000fc600048070ff */
[----:B------:R-:W-:Y:S01]  /*14240*/  FADD.FTZ R52, R59, R52 ;  /* 0x000000343b347221 */ /* 0x000fe20000010000 */
[----:B------:R-:W-:Y:S01]  /*14250*/  F2FP.SATFINITE.E4M3.F32.PACK_AB_MERGE_C R161, R14, R9, R24 ;  /* 0x000000090ea1723e */ /* 0x000fe20004807018 */
[----:B------:R-:W1:Y:S01]  /*14260*/  MUFU.EX2 R30, R30 ;  /* 0x0000001e001e7308 */ /* 0x000e620000000800 */
[----:B0-----:R-:W-:-:S01]  /*14270*/  FADD.FTZ R21, R13, R0 ;  /* 0x000000000d157221 */ /* 0x001fc20000010000 */
[----:B------:R-:W-:Y:S01]  /*14280*/  FADD.FTZ R41, R41, R52 ;  /* 0x0000003429297221 */ /* 0x000fe20000010000 */
[----:B------:R-:W-:-:S03]  /*14290*/  IMAD.MOV.U32 R9, RZ, RZ, R175 ;  /* 0x000000ffff097224 */ /* 0x000fc600078e00af */
[----:B------:R-:W-:Y:S02]  /*142a0*/  FADD.FTZ R41, R44, R41 ;  /* 0x000000292c297221 */ /* 0x000fe40000010000 */
[----:B------:R-:W0:Y:S01]  /*142b0*/  MUFU.EX2 R31, R31 ;  /* 0x0000001f001f7308 */ /* 0x000e220000000800 */
[----:B--2---:R-:W-:-:S01]  /*142c0*/  FADD.FTZ R21, R20, R21 ;  /* 0x0000001514157221 */ /* 0x004fc20000010000 */
[----:B------:R-:W-:-:S04]  /*142d0*/  FADD.FTZ R50, R50, R41 ;  /* 0x0000002932327221 */ /* 0x000fc80000010000 */
[----:B------:R-:W-:Y:S02]  /*142e0*/  FADD.FTZ R49, R49, R50 ;  /* 0x0000003231317221 */ /* 0x000fe40000010000 */
[----:B------:R-:W2:Y:S01]  /*142f0*/  MUFU.EX2 R15, R15 ;  /* 0x0000000f000f7308 */ /* 0x000ea20000000800 */
[----:B-1----:R-:W-:-:S07]  /*14300*/  FADD.FTZ R0, R30, R21 ;  /* 0x000000151e007221 */ /* 0x002fce0000010000 */
[----:B------:R-:W1:Y:S01]  /*14310*/  MUFU.EX2 R26, R35 ;  /* 0x00000023001a7308 */ /* 0x000e620000000800 */
[----:B0-----:R-:W-:-:S01]  /*14320*/  FADD.FTZ R0, R31, R0 ;  /* 0x000000001f007221 */ /* 0x001fc20000010000 */
[----:B------:R-:W-:-:S04]  /*14330*/  F2FP.SATFINITE.E4M3.F32.PACK_AB_MERGE_C R30, R31, R30, RZ ;  /* 0x0000001e1f1e723e */ /* 0x000fc800048070ff */
[----:B------:R-:W-:Y:S02]  /*14340*/  F2FP.SATFINITE.E4M3.F32.PACK_AB_MERGE_C R163, R20, R13, R30 ;  /* 0x0000000d14a3723e */ /* 0x000fe4000480701e */
        /* <DEDUP_REMOVED lines=8> */
[----:B------:R-:W-:-:S04]  /*143d0*/  F2FP.SATFINITE.E4M3.F32.PACK_AB_MERGE_C R38, R39, R38, RZ ;  /* 0x000000262726723e */ /* 0x000fc800048070ff */
[----:B------:R-:W-:Y:S02]  /*143e0*/  F2FP.SATFINITE.E4M3.F32.PACK_AB_MERGE_C R157, R26, R15, R38 ;  /* 0x0000000f1a9d723e */ /* 0x000fe40004807026 */
[----:B------:R-:W2:Y:S01]  /*143f0*/  MUFU.EX2 R45, R45 ;  /* 0x0000002d002d7308 */ /* 0x000ea20000000800 */
[----:B-1----:R-:W-:-:S02]  /*14400*/  FADD.FTZ R0, R42, R25 ;  /* 0x000000192a007221 */ /* 0x002fc40000010000 */
[----:B------:R-:W1:Y:S05]  /*14410*/  @P2 LDC R25, c[0x0][0x450] ;  /* 0x00011400ff192b82 */ /* 0x000e6a0000000800 */
[----:B------:R-:W-:Y:S01]  /*14420*/  MUFU.EX2 R36, R36 ;  /* 0x0000002400247308 */ /* 0x000fe20000000800 */
[----:B0-----:R-:W-:-:S07]  /*14430*/  FADD.FTZ R0, R43, R0 ;  /* 0x000000002b007221 */ /* 0x001fce0000010000 */
[----:B------:R-:W0:Y:S01]  /*14440*/  MUFU.EX2 R33, R33 ;  /* 0x0000002100217308 */ /* 0x000e220000000800 */
[----:B--2---:R-:W-:-:S07]  /*14450*/  FADD.FTZ R3, R45, R0 ;  /* 0x000000002d037221 */ /* 0x004fce0000010000 */
[----:B------:R-:W2:Y:S01]  /*14460*/  MUFU.EX2 R46, R46 ;  /* 0x0000002e002e7308 */ /* 0x000ea20000000800 */
[----:B-1----:R-:W-:-:S07]  /*14470*/  @P2 SHF.R.U32.HI R9, RZ, R25, R8 ;  /* 0x00000019ff092219 */ /* 0x002fce0000011608 */
[----:B------:R-:W-:Y:S01]  /*14480*/  MUFU.EX2 R40, R40 ;  /* 0x0000002800287308 */ /* 0x000fe20000000800 */
[----:B0-----:R-:W-:Y:S01]  /*14490*/  F2FP.SATFINITE.E4M3.F32.PACK_AB_MERGE_C R0, R33, R36, RZ ;  /* 0x000000242100723e */ /* 0x001fe200048070ff */
[----:B------:R-:W-:-:S04]  /*144a0*/  IMAD.IADD R9, R88, 0x1, R9 ;  /* 0x0000000158097824 */ /* 0x000fc800078e0209 */
[----:B------:R-:W-:Y:S02]  /*144b0*/  IMAD.IADD R6, R9, 0x1, R6 ;  /* 0x0000000109067824 */ /* 0x000fe400078e0206 */
[----:B------:R-:W0:Y:S01]  /*144c0*/  MUFU.EX2 R37, R37 ;  /* 0x0000002500257308 */ /* 0x000e220000000800 */
[----:B--2---:R-:W-:-:S01]  /*144d0*/  FADD.FTZ R3, R46, R3 ;  /* 0x000000032e037221 */ /* 0x004fc20000010000 */
        /* <DEDUP_REMOVED lines=19> */
[----:B0-----:R-:W-:-:S01]  /*14610*/  FADD.FTZ R0, R21, R0 ;  /* 0x0000000015007221 */ /* 0x001fc20000010000 */
[----:B------:R-:W-:-:S04]  /*14620*/  F2FP.SATFINITE.E4M3.F32.PACK_AB_MERGE_C R66, R21, R66, RZ ;  /* 0x000000421542723e */ /* 0x000fc800048070ff */
[----:B------:R-:W-:Y:S02]  /*14630*/  F2FP.SATFINITE.E4M3.F32.PACK_AB_MERGE_C R153, R65, R64, R66 ;  /* 0x000000404199723e */ /* 0x000fe40004807042 */
[----:B------:R-:W0:Y:S08]  /*14640*/  MUFU.EX2 R69, R69 ;  /* 0x0000004500457308 */ /* 0x000e300000000800 */
[----:B------:R-:W2:Y:S01]  /*14650*/  MUFU.EX2 R70, R70 ;  /* 0x0000004600467308 */ /* 0x000ea20000000800 */
[----:B-1----:R-:W-:Y:S01]  /*14660*/  F2FP.SATFINITE.E4M3.F32.PACK_AB_MERGE_C R154, R29, R32, R3 ;  /* 0x000000201d9a723e */ /* 0x002fe20004807003 */
[----:B------:R-:W-:-:S04]  /*14670*/  FADD.FTZ R32, R32, R33 ;  /* 0x0000002120207221 */ /* 0x000fc80000010000 */
[----:B------:R-:W-:Y:S02]  /*14680*/  FADD.FTZ R29, R29, R32 ;  /* 0x000000201d1d7221 */ /* 0x000fe40000010000 */
[----:B------:R-:W-:Y:S01]  /*14690*/  MUFU.EX2 R53, R53 ;  /* 0x0000003500357308 */ /* 0x000fe20000000800 */
[----:B0-----:R-:W-:-:S01]  /*146a0*/  FADD.FTZ R3, R69, R0 ;  /* 0x0000000045037221 */ /* 0x001fc20000010000 */
[----:B------:R-:W-:-:S06]  /*146b0*/  FADD.FTZ R28, R28, R29 ;  /* 0x0000001d1c1c7221 */ /* 0x000fcc0000010000 */
[----:B------:R-:W0:Y:S01]  /*146c0*/  MUFU.EX2 R48, R48 ;  /* 0x0000003000307308 */ /* 0x000e220000000800 */
[----:B--2---:R-:W-:-:S01]  /*146d0*/  FADD.FTZ R0, R70, R3 ;  /* 0x0000000346007221 */ /* 0x004fc20000010000 */
[----:B0-----:R-:W-:-:S03]  /*146e0*/  F2FP.SATFINITE.E4M3.F32.PACK_AB_MERGE_C R3, R48, R53, RZ ;  /* 0x000000353003723e */ /* 0x001fc600048070ff */
[----:B------:R-:W-:Y:S01]  /*146f0*/  FADD.FTZ R53, R53, R0 ;  /* 0x0000000035357221 */ /* 0x000fe20000010000 */
[----:B------:R-:W-:Y:S01]  /*14700*/  F2FP.SATFINITE.E4M3.F32.PACK_AB_MERGE_C R155, R70, R69, R3 ;  /* 0x00000045469b723e */ /* 0x000fe20004807003 */
[----:B------:R-:W-:Y:S02]  /*14710*/  FADD.FTZ R3, R5, R28 ;  /* 0x0000001c05037221 */ /* 0x000fe40000010000 */
[----:B------:R-:W-:-:S01]  /*14720*/  FADD.FTZ R0, R48, R53 ;  /* 0x0000003530007221 */ /* 0x000fc20000010000 */
[----:B------:R-:W-:Y:S01]  /*14730*/  VIADD R5, R89, 0xfffffffe ;  /* 0xfffffffe59057836 */ /* 0x000fe20000000000 */
        /* <DEDUP_REMOVED lines=12> */
.L_x_1561:
[----:B------:R-:W-:-:S13]  /*14800*/  ISETP.NE.AND P4, PT, R7, 0x1, PT ;  /* 0x000000010700780c */ /* 0x000fda0003f85270 */
[----:B------:R-:W0:Y:S02]  /*14810*/  @P4 LDC.64 R12, c[0x0][0x9e8] ;  /* 0x00027a00ff0c4b82 */ /* 0x000e240000000a00 */
[----:B0-----:R-:W-:-:S05]  /*14820*/  @P4 IMAD.HI.U32 R12, R8, R12, RZ ;  /* 0x0000000c080c4227 */ /* 0x001fca00078e00ff */
[----:B------:R-:W-:-:S07]  /*14830*/  @P4 SHF.R.U32.HI R8, RZ, R13, R12 ;  /* 0x0000000dff084219 */ /* 0x000fce000001160c */
.L_x_1562:
[----:B------:R-:W-:Y:S05]  /*14840*/  BSYNC B0 ;  /* 0x0000000000007941 */ /* 0x000fea0003800000 */
.L_x_1560:
[----:B------:R-:W-:-:S05]  /*14850*/  IMAD R7, R8, R7, R7 ;  /* 0x0000000708077224 */ /* 0x000fca00078e0207 */
[----:B------:R-:W-:-:S07]  /*14860*/  VIMNMX R6, R6, R7, PT ;  /* 0x0000000706067248 */ /* 0x000fce0003fe0100 */
.L_x_1559:
[----:B------:R-:W-:Y:S01]  /*14870*/  SHF.R.S32.HI R7, RZ, 0x1f, R6 ;  /* 0x0000001fff077819 */ /* 0x000fe20000011406 */
[----:B------:R-:W-:Y:S01]  /*14880*/  ULDC UR32, c[0x0][0x9e4] ;  /* 0x0002790000207ab9 */ /* 0x000fe20000000800 */
[----:B------:R-:W-:Y:S01]  /*14890*/  ULDC UR4, c[0x0][0x9e4] ;  /* 0x0002790000047ab9 */ /* 0x000fe20000000800 */
[----:B------:R-:W-:Y:S01]  /*148a0*/  ULDC UR5, c[0x0][0x988] ;  /* 0x0002620000057ab9 */ /* 0x000fe20000000800 */
[----:B------:R-:W-:Y:S01]  /*148b0*/  LEA.HI R7, R7, R6, RZ, 0x7 ;  /* 0x0000000607077211 */ /* 0x000fe200078f38ff */
[----:B------:R-:W-:Y:S01]  /*148c0*/  ULDC UR7, c[0x0][0x988] ;  /* 0x0002620000077ab9 */ /* 0x000fe20000000800 */
[----:B------:R-:W-:Y:S01]  /*148d0*/  ULDC UR6, c[0x0][0x988] ;  /* 0x0002620000067ab9 */ /* 0x000fe20000000800 */
[----:B------:R-:W-:Y:S01]  /*148e0*/  ULDC UR34, c[0x0][0x9e0] ;  /* 0x0002780000227ab9 */ /* 0x000fe20000000800 */
[----:B------:R-:W-:Y:S01]  /*148f0*/  SHF.R.S32.HI R14, RZ, 0x7, R7 ;  /* 0x00000007ff0e7819 */ /* 0x000fe20000011407 */
[----:B------:R-:W-:Y:S01]  /*14900*/  ULDC UR33, c[0x0][0x9e0] ;  /* 0x0002780000217ab9 */ /* 0x000fe20000000800 */
[----:B------:R-:W-:-:S02]  /*14910*/  CS2R R150, SRZ ;  /* 0x0000000000967805 */ /* 0x000fc4000001ff00 */
[----:B------:R-:W-:Y:S02]  /*14920*/  CS2R R148, SRZ ;  /* 0x0000000000947805 */ /* 0x000fe4000001ff00 */
[----:B------:R-:W-:Y:S02]  /*14930*/  VIMNMX R14, R177, R14, !PT ;  /* 0x0000000eb10e7248 */ /* 0x000fe40007fe0100 */
[----:B------:R-:W-:Y:S02]  /*14940*/  CS2R R146, SRZ ;  /* 0x0000000000927805 */ /* 0x000fe4000001ff00 */
[----:B------:R-:W-:Y:S02]  /*14950*/  CS2R R144, SRZ ;  /* 0x0000000000907805 */ /* 0x000fe4000001ff00 */
[----:B------:R-:W-:Y:S02]  /*14960*/  CS2R R142, SRZ ;  /* 0x00000000008e7805 */ /* 0x000fe4000001ff00 */
        /* <DEDUP_REMOVED lines=27> */
[----:B------:R-:W-:Y:S01]  /*14b20*/  CS2R R88, SRZ ;  /* 0x0000000000587805 */ /* 0x000fe2000001ff00 */
[----:B------:R-:W-:Y:S06]  /*14b30*/  @!P4 BRA `(.L_x_1563) ;  /* 0x00000038000cc947 */ /* 0x000fec0003800000 */
[----:B------:R-:W-:-:S07]  /*14b40*/  IMAD.MOV.U32 R151, RZ, RZ, RZ ;  /* 0x000000ffff977224 */ /* 0x000fce00078e00ff */
.L_x_1582:
[----:B------:R-:W-:Y:S01]  /*14b50*/  VIADD R13, R169, 0x1 ;  /* 0x00000001a90d7836 */ /* 0x000fe20000000000 */
[----:B------:R-:W-:Y:S05]  /*14b60*/  YIELD ;  /* 0x0000000000007946 */ /* 0x000fea0003800000 */
[----:B------:R-:W-:-:S04]  /*14b70*/  ISETP.NE.AND P4, PT, R13, 0x2, PT ;  /* 0x000000020d00780c */ /* 0x000fc80003f85270 */
[----:B------:R-:W-:Y:S02]  /*14b80*/  SEL R7, RZ, 0x1, P4 ;  /* 0x00000001ff077807 */ /* 0x000fe40002000000 */
[----:B------:R-:W-:Y:S02]  /*14b90*/  SEL R13, R13, RZ, P4 ;  /* 0x000000ff0d0d7207 */ /* 0x000fe40002000000 */
[----:B------:R-:W-:Y:S02]  /*14ba0*/  ISETP.NE.AND P4, PT, R176, RZ, PT ;  /* 0x000000ffb000720c */ /* 0x000fe40003f85270 */
[----:B------:R-:W-:-:S11]  /*14bb0*/  LOP3.LUT R12, R18, R7, RZ, 0x3c, !PT ;  /* 0x00000007120c7212 */ /* 0x000fd600078e3cff */
[----:B------:R-:W-:Y:S05]  /*14bc0*/  @P4 BRA `(.L_x_1564) ;  /* 0x0000000000304947 */ /* 0x000fea0003800000 */
[----:B------:R-:W-:Y:S05]  /*14bd0*/  @!P0 BRA `(.L_x_1565) ;  /* 0x0000000000048947 */ /* 0x000fea0003800000 */
[----:B------:R-:W-:Y:S01]  /*14be0*/  BPT.TRAP 0x1 ;  /* 0x000000040000795c */ /* 0x000fe20000300000 */
.L_x_1565:
[----:B------:R-:W-:Y:S01]  /*14bf0*/  IMAD R7, R13, 0x8, R16 ;  /* 0x000000080d077824 */ /* 0x000fe200078e0210 */
[----:B------:R-:W-:-:S04]  /*14c00*/  SHF.L.U32 R6, R12, 0x1f, RZ ;  /* 0x0000001f0c067819 */ /* 0x000fc800000006ff */
[----:B------:R0:W1:Y:S01]  /*14c10*/  SYNCS.PHASECHK.TRANS64.TRYWAIT P5, [R7+URZ+0x22830], R6 ;  /* 0x02283006070075a7 */ /* 0x00006200080a017f */
[----:B------:R-:W-:Y:S05]  /*14c20*/  @!P0 BRA `(.L_x_1566) ;  /* 0x0000000000048947 */ /* 0x000fea0003800000 */
[----:B------:R-:W-:Y:S01]  /*14c30*/  BPT.TRAP 0x1 ;  /* 0x000000040000795c */ /* 0x000fe20000300000 */
.L_x_1566:
[----:B------:R-:W-:Y:S04]  /*14c40*/  BSSY B0, `(.L_x_1564) ;  /* 0x0000004000007945 */ /* 0x000fe80003800000 */
[----:B-1----:R-:W-:Y:S05]  /*14c50*/  @P5 BRA `(.L_x_1567) ;  /* 0x0000000000085947 */ /* 0x002fea0003800000 */
[----:B------:R-:W1:Y:S02]  /*14c60*/  SYNCS.PHASECHK.TRANS64.TRYWAIT P5, [R7+URZ+0x22830], R6 ;  /* 0x02283006070075a7 */ /* 0x000e6400080a017f */
[----:B-1----:R-:W-:Y:S05]  /*14c70*/  @!P5 BRA `(.L_x_1568) ;  /* 0x000001440030d947 */ /* 0x002fea0003800000 */
.L_x_1567:
[----:B------:R-:W-:Y:S05]  /*14c80*/  BSYNC B0 ;  /* 0x0000000000007941 */ /* 0x000fea0003800000 */
.L_x_1564:
[----:B------:R-:W2:Y:S01]  /*14c90*/  S2R R8, SR_TID.X ;  /* 0x0000000000087919 */ /* 0x000ea20000002100 */
[----:B01----:R-:W-:Y:S01]  /*14ca0*/  IMAD.MOV.U32 R7, RZ, RZ, -0x7fffffe0 ;  /* 0x80000020ff077424 */ /* 0x003fe200078e00ff */
[----:B------:R-:W-:Y:S05]  /*14cb0*/  WARPSYNC.ALL ;  /* 0x0000000000007948 */ /* 0x000fea0003800000 */
[----:B------:R-:W-:Y:S01]  /*14cc0*/  R2UR UR31, R7 ;  /* 0x00000000071f72ca */ /* 0x000fe200000e0000 */
[----:B------:R-:W-:Y:S02]  /*14cd0*/  IMAD R6, R13, 0x600, R4 ;  /* 0x000006000d067824 */ /* 0x000fe400078e0204 */
[----:B------:R-:W-:-:S03]  /*14ce0*/  IMAD.MOV.U32 R9, RZ, RZ, -0x7fffffe0 ;  /* 0x80000020ff097424 */ /* 0x000fc600078e00ff */
[----:B------:R-:W-:Y:S02]  /*14cf0*/  R2UR UR30, R6 ;  /* 0x00000000061e72ca */ /* 0x000fe400000e0000 */
[----:B------:R-:W-:Y:S01]  /*14d00*/  R2UR UR11, R9 ;  /* 0x00000000090b72ca */ /* 0x000fe200000e0000 */
[----:B------:R-:W-:-:S05]  /*14d10*/  IMAD.MOV.U32 R9, RZ, RZ, -0x7fffffe0 ;  /* 0x80000020ff097424 */ /* 0x000fca00078e00ff */
[----:B------:R-:W-:Y:S01]  /*14d20*/  R2UR UR15, R9 ;  /* 0x00000000090f72ca */ /* 0x000fe200000e0000 */
[----:B------:R-:W-:-:S05]  /*14d30*/  IMAD.MOV.U32 R9, RZ, RZ, -0x7fffffe0 ;  /* 0x80000020ff097424 */ /* 0x000fca00078e00ff */
[----:B------:R-:W-:Y:S02]  /*14d40*/  R2UR UR19, R9 ;  /* 0x00000000091372ca */ /* 0x000fe400000e0000 */
[----:B------:R-:W-:Y:S02]  /*14d50*/  MOV R9, 0x80000020 ;  /* 0x8000002000097802 */ /* 0x000fe40000000f00 */
[----:B--2---:R-:W-:Y:S02]  /*14d60*/  SHF.R.U32.HI R8, RZ, 0x7, R8 ;  /* 0x00000007ff087819 */ /* 0x004fe40000011608 */
[----:B------:R-:W-:-:S03]  /*14d70*/  R2UR UR23, R9 ;  /* 0x00000000091772ca */ /* 0x000fc600000e0000 */
[----:B------:R-:W-:Y:S02]  /*14d80*/  VIADD R7, R8, 0x8 ;  /* 0x0000000808077836 */ /* 0x000fe40000000000 */
[----:B------:R-:W-:-:S03]  /*14d90*/  VIADD R8, R6, 0x2 ;  /* 0x0000000206087836 */ /* 0x000fc60000000000 */
[----:B------:R0:W-:Y:S02]  /*14da0*/  BAR.SYNC.DEFER_BLOCKING R7, 0x100 ;  /* 0x000400070000751d */ /* 0x0001e40000010000 */
[----:B------:R-:W-:Y:S01]  /*14db0*/  R2UR UR10, R8 ;  /* 0x00000000080a72ca */ /* 0x000fe200000e0000 */
[----:B------:R-:W-:-:S05]  /*14dc0*/  VIADD R8, R6, 0x200 ;  /* 0x0000020006087836 */ /* 0x000fca0000000000 */
[----:B------:R-:W-:Y:S01]  /*14dd0*/  R2UR UR14, R8 ;  /* 0x00000000080e72ca */ /* 0x000fe200000e0000 */
[----:B------:R-:W-:Y:S02]  /*14de0*/  VIADD R8, R6, 0x202 ;  /* 0x0000020206087836 */ /* 0x000fe40000000000 */
[----:B0-----:R-:W-:-:S03]  /*14df0*/  IMAD.MOV.U32 R7, RZ, RZ, -0x7fffffe0 ;  /* 0x80000020ff077424 */ /* 0x001fc600078e00ff */
[----:B------:R-:W-:Y:S01]  /*14e00*/  R2UR UR18, R8 ;  /* 0x00000000081272ca */ /* 0x000fe200000e0000 */
[C---:B------:R-:W-:Y:S01]  /*14e10*/  VIADD R8, R6.reuse, 0x400 ;  /* 0x0000040006087836 */ /* 0x040fe20000000000 */
[----:B------:R-:W-:Y:S01]  /*14e20*/  R2UR UR27, R7 ;  /* 0x00000000071b72ca */ /* 0x000fe200000e0000 */
[----:B------:R-:W-:-:S03]  /*14e30*/  VIADD R6, R6, 0x402 ;  /* 0x0000040206067836 */ /* 0x000fc60000000000 */
[----:B------:R-:W-:Y:S02]  /*14e40*/  R2UR UR22, R8 ;  /* 0x00000000081672ca */ /* 0x000fe400000e0000 */
[----:B------:R-:W-:Y:S01]  /*14e50*/  R2UR UR26, R6 ;  /* 0x00000000061a72ca */ /* 0x000fe200000e0000 */
        /* <DEDUP_REMOVED lines=18> */
[----:B------:R-:W-:Y:S05]  /*14f80*/  @P4 BRA `(.L_x_1569) ;  /* 0x0000000000284947 */ /* 0x000fea0003800000 */
[----:B------:R-:W-:Y:S05]  /*14f90*/  @!P0 BRA `(.L_x_1570) ;  /* 0x0000000000048947 */ /* 0x000fea0003800000 */
[----:B------:R-:W-:Y:S01]  /*14fa0*/  BPT.TRAP 0x1 ;  /* 0x000000040000795c */ /* 0x000fe20000300000 */
.L_x_1570:
[----:B------:R-:W-:Y:S01]  /*14fb0*/  SHF.L.U32 R6, R18, 0x1f, RZ ;  /* 0x0000001f12067819 */ /* 0x000fe200000006ff */
[----:B------:R-:W-:-:S04]  /*14fc0*/  IMAD R7, R169, 0x8, R16 ;  /* 0x00000008a9077824 */ /* 0x000fc800078e0210 */
[----:B------:R0:W1:Y:S01]  /*14fd0*/  SYNCS.PHASECHK.TRANS64.TRYWAIT P4, [R7+URZ+0x22850], R6 ;  /* 0x02285006070075a7 */ /* 0x000062000808017f */
[----:B------:R-:W-:Y:S05]  /*14fe0*/  @!P0 BRA `(.L_x_1571) ;  /* 0x0000000000048947 */ /* 0x000fea0003800000 */
[----:B------:R-:W-:Y:S01]  /*14ff0*/  BPT.TRAP 0x1 ;  /* 0x000000040000795c */ /* 0x000fe20000300000 */
.L_x_1571:
[----:B-1----:R-:W-:Y:S05]  /*15000*/  @P4 BRA `(.L_x_1569) ;  /* 0x0000000000084947 */ /* 0x002fea0003800000 */
[----:B------:R-:W1:Y:S02]  /*15010*/  SYNCS.PHASECHK.TRANS64.TRYWAIT P4, [R7+URZ+0x22850], R6 ;  /* 0x02285006070075a7 */ /* 0x000e64000808017f */
[----:B-1----:R-:W-:Y:S05]  /*15020*/  @!P4 BRA `(.L_x_1572) ;  /* 0x000001400058c947 */ /* 0x002fea0003800000 */
.L_x_1569:
[----:B01----:R-:W-:Y:S01]  /*15030*/  VIADD R6, R16, 0x400 ;  /* 0x0000040010067836 */ /* 0x003fe20000000000 */
[----:B------:R-:W-:Y:S05]  /*15040*/  WARPSYNC.ALL ;  /* 0x0000000000007948 */ /* 0x000fea0003800000 */
[----:B------:R-:W-:Y:S01]  /*15050*/  SHF.R.U32.HI R6, RZ, 0x4, R6 ;  /* 0x00000004ff067819 */ /* 0x000fe20000011606 */
[----:B------:R-:W-:Y:S01]  /*15060*/  IMAD.MOV.U32 R7, RZ, RZ, 0x40000040 ;  /* 0x40000040ff077424 */ /* 0x000fe200078e00ff */
[----:B------:R-:W-:Y:S01]  /*15070*/  WARPGROUP.ARRIVE ;  /* 0x00000000000079c5 */ /* 0x000fe20000000000 */
[----:B------:R-:W-:Y:S01]  /*15080*/  IMAD.MOV.U32 R9, RZ, RZ, 0x40000040 ;  /* 0x40000040ff097424 */ /* 0x000fe200078e00ff */
[----:B------:R-:W-:-:S04]  /*15090*/  LOP3.LUT R6, R6, 0x3fff, RZ, 0xc0, !PT ;  /* 0x00003fff06067812 */ /* 0x000fc800078ec0ff */
[----:B------:R-:W0:Y:S01]  /*150a0*/  S2R R219, SR_TID.X ;  /* 0x0000000000db7919 */ /* 0x000e220000002100 */
[----:B------:R-:W-:Y:S01]  /*150b0*/  R2UR UR11, R7 ;  /* 0x00000000070b72ca */ /* 0x000fe200000e0000 */
[----:B------:R-:W-:Y:S01]  /*150c0*/  IMAD.MOV.U32 R7, RZ, RZ, 0x40000040 ;  /* 0x40000040ff077424 */ /* 0x000fe200078e00ff */
[----:B------:R-:W-:Y:S01]  /*150d0*/  LOP3.LUT R6, R6, 0x10000, RZ, 0xfc, !PT ;  /* 0x0001000006067812 */ /* 0x000fe200078efcff */
[C---:B------:R-:W-:Y:S01]  /*150e0*/  FMUL.FTZ R15, R2.reuse, R26 ;  /* 0x0000001a020f7220 */ /* 0x040fe20000410000 */
[C---:B------:R-:W-:Y:S01]  /*150f0*/  FMUL.FTZ R26, R2.reuse, R28 ;  /* 0x0000001c021a7220 */ /* 0x040fe20000410000 */
[C---:B------:R-:W-:Y:S01]  /*15100*/  FMUL.FTZ R28, R2.reuse, R34 ;  /* 0x00000022021c7220 */ /* 0x040fe20000410000 */
[C---:B------:R-:W-:Y:S01]  /*15110*/  FMUL.FTZ R34, R2.reuse, R37 ;  /* 0x0000002502227220 */ /* 0x040fe20000410000 */
[----:B------:R-:W-:Y:S02]  /*15120*/  IMAD R6, R169, 0x400, R6 ;  /* 0x00000400a9067824 */ /* 0x000fe400078e0206 */
[C---:B------:R-:W-:Y:S01]  /*15130*/  FMUL.FTZ R37, R2.reuse, R43 ;  /* 0x0000002b02257220 */ /* 0x040fe20000410000 */
[C---:B------:R-:W-:Y:S01]  /*15140*/  FMUL.FTZ R43, R2.reuse, R45 ;  /* 0x0000002d022b7220 */ /* 0x040fe20000410000 */
[----:B------:R-:W-:Y:S01]  /*15150*/  FMUL.FTZ R45, R2, R51 ;  /* 0x00000033022d7220 */ /* 0x000fe20000410000 */
[C---:B------:R-:W-:Y:S01]  /*15160*/  VIADD R8, R6.reuse, 0x2 ;  /* 0x0000000206087836 */ /* 0x040fe20000000000 */
[----:B------:R-:W-:Y:S01]  /*15170*/  R2UR UR10, R6 ;  /* 0x00000000060a72ca */ /* 0x000fe200000e0000 */
[C---:B------:R-:W-:Y:S01]  /*15180*/  FMUL.FTZ R51, R2.reuse, R58 ;  /* 0x0000003a02337220 */ /* 0x040fe20000410000 */
[C---:B------:R-:W-:Y:S01]  /*15190*/  FMUL.FTZ R58, R2.reuse, R66 ;  /* 0x00000042023a7220 */ /* 0x040fe20000410000 */
[C---:B------:R-:W-:Y:S01]  /*151a0*/  FMUL.FTZ R66, R2.reuse, R74 ;  /* 0x0000004a02427220 */ /* 0x040fe20000410000 */
[----:B------:R-:W-:Y:S01]  /*151b0*/  FMUL.FTZ R74, R2, R82 ;  /* 0x00000052024a7220 */ /* 0x000fe20000410000 */
[----:B------:R-:W-:-:S02]  /*151c0*/  IMAD.IADD R82, R189, 0x1, R175 ;  /* 0x00000001bd527824 */ /* 0x000fc400078e02af */
[C---:B------:R-:W-:Y:S01]  /*151d0*/  FMUL.FTZ R21, R2.reuse, R25 ;  /* 0x0000001902157220 */ /* 0x040fe20000410000 */
[C---:B------:R-:W-:Y:S01]  /*151e0*/  FMUL.FTZ R18, R2.reuse, R27 ;  /* 0x0000001b02127220 */ /* 0x040fe20000410000 */
[C---:B------:R-:W-:Y:S01]  /*151f0*/  FMUL.FTZ R25, R2.reuse, R31 ;  /* 0x0000001f02197220 */ /* 0x040fe20000410000 */
[C---:B------:R-:W-:Y:S01]  /*15200*/  FMUL.FTZ R27, R2.reuse, R29 ;  /* 0x0000001d021b7220 */ /* 0x040fe20000410000 */
[C---:B------:R-:W-:Y:S01]  /*15210*/  FMUL.FTZ R31, R2.reuse, R33 ;  /* 0x00000021021f7220 */ /* 0x040fe20000410000 */
[C---:B------:R-:W-:Y:S01]  /*15220*/  FMUL.FTZ R20, R2.reuse, R24 ;  /* 0x0000001802147220 */ /* 0x040fe20000410000 */
[----:B------:R-:W-:Y:S01]  /*15230*/  FMUL.FTZ R29, R2, R35 ;  /* 0x00000023021d7220 */ /* 0x000fe20000410000 */
[----:B------:R-:W-:Y:S01]  /*15240*/  QGMMA.64x128x32.F32.E4M3.E4M3 R88, R164, gdesc[UR8], R88, gsb0 ;  /* 0x01e00008a4587df3 */ /* 0x000fe20008000858 */
[----:B------:R-:W-:Y:S01]  /*15250*/  R2UR UR10, R8 ;  /* 0x00000000080a72ca */ /* 0x000fe200000e0000 */
[----:B------:R-:W-:Y:S01]  /*15260*/  VIADD R8, R6, 0x4 ;  /* 0x0000000406087836 */ /* 0x000fe20000000000 */
[----:B------:R-:W-:Y:S01]  /*15270*/  R2UR UR11, R9 ;  /* 0x00000000090b72ca */ /* 0x000fe200000e0000 */
[----:B------:R-:W-:-:S02]  /*15280*/  IMAD.MOV.U32 R9, RZ, RZ, 0x40000040 ;  /* 0x40000040ff097424 */ /* 0x000fc400078e00ff */
[----:B------:R-:W-:Y:S01]  /*15290*/  FMUL.FTZ R33, R2, R36 ;  /* 0x0000002402217220 */ /* 0x000fe20000410000 */
[----:B------:R-:W-:Y:S02]  /*152a0*/  VIADD R6, R6, 0x6 ;  /* 0x0000000606067836 */ /* 0x000fe40000000000 */
        /* <DEDUP_REMOVED lines=9> */
[----:B0-----:R-:W-:Y:S01]  /*15340*/  SHF.R.U32.HI R219, RZ, 0x7, R219 ;  /* 0x00000007ffdb7819 */ /* 0x001fe200000116db */
        /* <DEDUP_REMOVED lines=38> */
[----:B------:R-:W-:-:S05]  /*155b0*/  WARPGROUP.ARRIVE ;  /* 0x00000000000079c5 */ /* 0x000fca0000000000 */
[----:B------:R-:W0:Y:S01]  /*155c0*/  MUFU.TANH R34, R34 ;  /* 0x0000002200227308 */ /* 0x000e220000002400 */
[----:B------:R-:W-:Y:S01]  /*155d0*/  QGMMA.64x128x32.F32.E4M3.E4M3 R88, R160, gdesc[UR8], R88, gsb0 ;  /* 0x01e00008a0587df3 */ /* 0x000fe20008000858 */
[----:B------:R-:W-:Y:S01]  /*155e0*/  R2UR UR10, R8 ;  /* 0x00000000080a72ca */ /* 0x000fe200000e0000 */
[C---:B------:R-:W-:Y:S01]  /*155f0*/  FMUL.FTZ R8, R2.reuse, R55 ;  /* 0x0000003702087220 */ /* 0x040fe20000410000 */
[----:B------:R-:W-:Y:S01]  /*15600*/  R2UR UR11, R9 ;  /* 0x00000000090b72ca */ /* 0x000fe200000e0000 */
[C---:B------:R-:W-:Y:S01]  /*15610*/  FMUL.FTZ R55, R2.reuse, R63 ;  /* 0x0000003f02377220 */ /* 0x040fe20000410000 */
[C---:B------:R-:W-:Y:S01]  /*15620*/  FMUL.FTZ R63, R2.reuse, R71 ;  /* 0x00000047023f7220 */ /* 0x040fe20000410000 */
[C---:B------:R-:W-:Y:S01]  /*15630*/  FMUL.FTZ R71, R2.reuse, R79 ;  /* 0x0000004f02477220 */ /* 0x040fe20000410000 */
[C---:B------:R-:W-:Y:S01]  /*15640*/  FMUL.FTZ R9, R2.reuse, R56 ;  /* 0x0000003802097220 */ /* 0x040fe20000410000 */
[----:B------:R-:W5:Y:S01]  /*15650*/  @P2 LDC R79, c[0x0][0x450] ;  /* 0x00011400ff4f2b82 */ /* 0x000f620000000800 */
        /* <DEDUP_REMOVED lines=27> */
[----:B------:R-:W-:Y:S02]  /*15810*/  R2UR UR10, R6 ;  /* 0x00000000060a72ca */ /* 0x000fe400000e0000 */
[----:B------:R-:W-:-:S04]  /*15820*/  R2UR UR11, R7 ;  /* 0x00000000070b72ca */ /* 0x000fc800000e0000 */
[----:B------:R-:W0:Y:S01]  /*15830*/  MUFU.TANH R8, R8 ;  /* 0x0000000800087308 */ /* 0x000e220000002400 */
[----:B------:R-:W1:Y:S07]  /*15840*/  @P2 LDC R7, c[0x0][0x44c] ;  /* 0x00011300ff072b82 */ /* 0x000e6e0000000800 */
[----:B------:R-:W0:Y:S08]  /*15850*/  MUFU.TANH R9, R9 ;  /* 0x0000000900097308 */ /* 0x000e300000002400 */
[----:B------:R-:W0:Y:S08]  /*15860*/  MUFU.TANH R53, R53 ;  /* 0x0000003500357308 */ /* 0x000e300000002400 */
[----:B------:R-:W0:Y:S01]  /*15870*/  MUFU.TANH R51, R51 ;  /* 0x0000003300337308 */ /* 0x000e220000002400 */
[----:B-1----:R-:W-:-:S04]  /*15880*/  @P2 IMAD.HI.U32 R6, R82, R7, RZ ;  /* 0x0000000752062227 */ /* 0x002fc800078e00ff */
[----:B------:R-:W-:Y:S01]  /*15890*/  @!P1 IMAD R7, R13, 0x8, R16 ;  /* 0x000000080d079824 */ /* 0x000fe200078e0210 */
[----:B-----5:R-:W-:Y:S01]  /*158a0*/  @P2 SHF.R.U32.HI R82, RZ, R79, R6 ;  /* 0x0000004fff522219 */ /* 0x020fe20000011606 */
[----:B------:R-:W-:Y:S01]  /*158b0*/  IMAD.SHL.U32 R79, R5, 0x80, RZ ;  /* 0x00000080054f7824 */ /* 0x000fe200078e00ff */
[----:B------:R-:W-:Y:S01]  /*158c0*/  IADD3 R6, -R219, 0xb, RZ ;  /* 0x0000000bdb067810 */ /* 0x000fe20007ffe1ff */
[----:B------:R-:W-:Y:S01]  /*158d0*/  @!P1 VIADD R7, R7, 0x22840 ;  /* 0x0002284007079836 */ /* 0x000fe20000000000 */
[----:B------:R-:W1:Y:S02]  /*158e0*/  MUFU.TANH R52, R52 ;  /* 0x0000003400347308 */ /* 0x000e640000002400 */
[----:B------:R-:W-:Y:S02]  /*158f0*/  IADD3 R84, -R79, 0x1, RZ ;  /* 0x000000014f547810 */ /* 0x000fe40007ffe1ff */
[----:B------:R-:W-:-:S04]  /*15900*/  @!P1 PRMT R7, RZ, 0x654, R7 ;  /* 0x00000654ff079816 */ /* 0x000fc80000000007 */
        /* <DEDUP_REMOVED lines=15> */
[----:B------:R-:W-:Y:S07]  /*15a00*/  QGMMA.64x128x32.F32.E4M3.E4M3 R88, R152, gdesc[UR8], R88, gsb0 ;  /* 0x01e0000898587df3 */ /* 0x000fee0008000858 */
        /* <DEDUP_REMOVED lines=16> */
[----:B------:R-:W5:Y:S01]  /*15b10*/  SHFL.IDX PT, R153, R82, RZ, 0x1c1f ;  /* 0x001c1fff52997589 */ /* 0x000f6200000e0000 */
[----:B------:R0:W-:Y:S06]  /*15b20*/  BAR.ARV R6, 0x100 ;  /* 0x000400060000751d */ /* 0x0001ec0000002000 */
[----:B------:R2:W-:Y:S02]  /*15b30*/  @!P1 SYNCS.ARRIVE.TRANS64.RED.A1T0 RZ, [R7+URZ], RZ ;  /* 0x000000ff07ff99a7 */ /* 0x0005e4000810043f */
[----:B--2---:R-:W-:-:S05]  /*15b40*/  IMAD R7, R171, -0x2, R84 ;  /* 0xfffffffeab077824 */ /* 0x004fca00078e0254 */
[----:B------:R-:W-:-:S05]  /*15b50*/  IADD3 R7, -R168, R7, R170 ;  /* 0x00000007a8077210 */ /* 0x000fca0007ffe1aa */
[C---:B------:R-:W-:Y:S02]  /*15b60*/  VIADD R86, R7.reuse, UR43 ;  /* 0x0000002b07567c36 */ /* 0x040fe40008000000 */
[----:B------:R-:W-:-:S03]  /*15b70*/  VIADD R87, R7, UR34 ;  /* 0x0000002207577c36 */ /* 0x000fc60008000000 */
[----:B-----5:R-:W-:Y:S01]  /*15b80*/  IADD3 R84, R86, R153, RZ ;  /* 0x0000009956547210 */ /* 0x020fe20007ffe0ff */
[----:B------:R-:W-:Y:S01]  /*15b90*/  IMAD.IADD R85, R87, 0x1, R153 ;  /* 0x0000000157557824 */ /* 0x000fe200078e0299 */
[----:B01-34-:R-:W-:Y:S06]  /*15ba0*/  @!P3 BRA `(.L_x_1573) ;  /* 0x000000000058b947 */ /* 0x01bfec0003800000 */
        /* <DEDUP_REMOVED lines=12> */
.L_x_1575:
[----:B------:R-:W-:-:S05]  /*15c70*/  IMAD.U32 R154, RZ, RZ, UR32 ;  /* 0x00000020ff9a7e24 */ /* 0x000fca000f8e00ff */
[----:B------:R-:W-:-:S13]  /*15c80*/  ISETP.NE.AND P4, PT, R154, 0x1, PT ;  /* 0x000000019a00780c */ /* 0x000fda0003f85270 */
[----:B------:R-:W0:Y:S02]  /*15c90*/  @P4 LDC.64 R6, c[0x0][0x9e8] ;  /* 0x00027a00ff064b82 */ /* 0x000e240000000a00 */
[----:B0-----:R-:W-:-:S05]  /*15ca0*/  @P4 IMAD.HI.U32 R6, R152, R6, RZ ;  /* 0x0000000698064227 */ /* 0x001fca00078e00ff */
[----:B------:R-:W-:-:S07]  /*15cb0*/  @P4 SHF.R.U32.HI R152, RZ, R7, R6 ;  /* 0x00000007ff984219 */ /* 0x000fce0000011606 */
.L_x_1576:
[----:B------:R-:W-:Y:S05]  /*15cc0*/  BSYNC B0 ;  /* 0x0000000000007941 */ /* 0x000fea0003800000 */
.L_x_1574:
[----:B------:R-:W-:-:S04]  /*15cd0*/  IMAD R152, R152, R154, -R79 ;  /* 0x0000009a98987224 */ /* 0x000fc800078e0a4f */
[----:B------:R-:W-:-:S05]  /*15ce0*/  IMAD R152, R171, -0x2, R152 ;  /* 0xfffffffeab987824 */ /* 0x000fca00078e0298 */
[----:B------:R-:W-:Y:S02]  /*15cf0*/  VIADDMNMX R85, R152, R154, R85, PT ;  /* 0x0000009a98557246 */ /* 0x000fe40003800155 */
[----:B------:R-:W-:-:S07]  /*15d00*/  VIMNMX R84, R84, R152, !PT ;  /* 0x0000009854547248 */ /* 0x000fce0007fe0100 */
.L_x_1573:
[----:B------:R-:W-:Y:S01]  /*15d10*/  ISETP.GT.AND P4, PT, R5, -0x1, PT ;  /* 0xffffffff0500780c */ /* 0x000fe20003f84270 */
[----:B------:R-:W0:Y:S03]  /*15d20*/  SHFL.IDX PT, R7, R82, 0x1, 0x1c1f ;  /* 0x003c1f0052077f89 */ /* 0x000e2600000e0000 */
[----:B------:R-:W-:-:S04]  /*15d30*/  ISETP.GT.AND P5, PT, R84, RZ, P4 ;  /* 0x000000ff5400720c */ /* 0x000fc800027a4270 */
[----:B------:R-:W-:-:S04]  /*15d40*/  ISETP.LT.OR P5, PT, R85, 0x1, P5 ;  /* 0x000000015500780c */ /* 0x000fc80002fa1670 */
[----:B------:R-:W-:Y:S02]  /*15d50*/  FSEL R20, R20, -INF , !P5 ;  /* 0xff80000014147808 */ /* 0x000fe40006800000 */
[----:B------:R-:W-:-:S04]  /*15d60*/  ISETP.GT.AND P5, PT, R84, 0x1, P4 ;  /* 0x000000015400780c */ /* 0x000fc800027a4270 */
[----:B------:R-:W-:-:S04]  /*15d70*/  ISETP.LT.OR P5, PT, R85, 0x2, P5 ;  /* 0x000000025500780c */ /* 0x000fc80002fa1670 */
[----:B------:R-:W-:Y:S02]  /*15d80*/  FSEL R21, R21, -INF , !P5 ;  /* 0xff80000015157808 */ /* 0x000fe40006800000 */
[----:B------:R-:W-:Y:S01]  /*15d90*/  ISETP.GT.AND P5, PT, R84, 0x8, P4 ;  /* 0x000000085400780c */ /* 0x000fe200027a4270 */
[--C-:B0-----:R-:W-:Y:S02]  /*15da0*/  IMAD.IADD R87, R87, 0x1, R7.reuse ;  /* 0x0000000157577824 */ /* 0x101fe400078e0207 */
[----:B------:R-:W-:Y:S01]  /*15db0*/  IMAD.IADD R86, R86, 0x1, R7 ;  /* 0x0000000156567824 */ /* 0x000fe200078e0207 */
[----:B------:R-:W-:-:S04]  /*15dc0*/  ISETP.LT.OR P5, PT, R85, 0x9, P5 ;  /* 0x000000095500780c */ /* 0x000fc80002fa1670 */
[----:B------:R-:W-:Y:S02]  /*15dd0*/  FSEL R26, R26, -INF , !P5 ;  /* 0xff8000001a1a7808 */ /* 0x000fe40006800000 */
[----:B------:R-:W-:-:S04]  /*15de0*/  ISETP.GT.AND P5, PT, R84, 0x9, P4 ;  /* 0x000000095400780c */ /* 0x000fc800027a4270 */
        /* <DEDUP_REMOVED lines=99> */
.L_x_1579:
[----:B------:R-:W-:-:S05]  /*16420*/  IMAD.U32 R84, RZ, RZ, UR32 ;  /* 0x00000020ff547e24 */ /* 0x000fca000f8e00ff */
[----:B------:R-:W-:-:S13]  /*16430*/  ISETP.NE.AND P5, PT, R84, 0x1, PT ;  /* 0x000000015400780c */ /* 0x000fda0003fa5270 */
[----:B------:R-:W0:Y:S02]  /*16440*/  @P5 LDC.64 R6, c[0x0][0x9e8] ;  /* 0x00027a00ff065b82 */ /* 0x000e240000000a00 */
[----:B0-----:R-:W-:-:S05]  /*16450*/  @P5 IMAD.HI.U32 R6, R82, R6, RZ ;  /* 0x0000000652065227 */ /* 0x001fca00078e00ff */
[----:B------:R-:W-:-:S07]  /*16460*/  @P5 SHF.R.U32.HI R82, RZ, R7, R6 ;  /* 0x00000007ff525219 */ /* 0x000fce0000011606 */
.L_x_1580:
[----:B------:R-:W-:Y:S05]  /*16470*/  BSYNC B0 ;  /* 0x0000000000007941 */ /* 0x000fea0003800000 */
.L_x_1578:
[----:B------:R-:W-:-:S04]  /*16480*/  IMAD R82, R82, R84, -R79 ;  /* 0x0000005452527224 */ /* 0x000fc800078e0a4f */
[----:B------:R-:W-:-:S05]  /*16490*/  IMAD R82, R171, -0x2, R82 ;  /* 0xfffffffeab527824 */ /* 0x000fca00078e0252 */
[----:B------:R-:W-:Y:S02]  /*164a0*/  VIADDMNMX R87, R82, R84, R87, PT ;  /* 0x0000005452577246 */ /* 0x000fe40003800157 */
[----:B------:R-:W-:-:S07]  /*164b0*/  VIMNMX R86, R86, R82, !PT ;  /* 0x0000005256567248 */ /* 0x000fce0007fe0100 */
.L_x_1577:
[----:B------:R-:W-:Y:S01]  /*164c0*/  ISETP.GT.AND P5, PT, R86, 0x1, P4 ;  /* 0x000000015600780c */ /* 0x000fe200027a4270 */
[----:B------:R-:W-:Y:S01]  /*164d0*/  UMOV UR35, UR7 ;  /* 0x0000000700237c82 */ /* 0x000fe20008000000 */
[----:B------:R-:W-:Y:S02]  /*164e0*/  FMNMX.FTZ R6, R20, R11, !PT ;  /* 0x0000000b14067209 */ /* 0x000fe40007810000 */
[----:B------:R-:W-:Y:S02]  /*164f0*/  ISETP.LT.OR P5, PT, R87, 0x2, P5 ;  /* 0x000000025700780c */ /* 0x000fe40002fa1670 */
[----:B------:R-:W-:Y:S02]  /*16500*/  FMNMX.FTZ R7, R21, R6, !PT ;  /* 0x0000000615077209 */ /* 0x000fe40007810000 */
[----:B------:R-:W-:Y:S02]  /*16510*/  FSEL R18, R18, -INF , !P5 ;  /* 0xff80000012127808 */ /* 0x000fe40006800000 */
[----:B------:R-:W-:-:S02]  /*16520*/  ISETP.GT.AND P5, PT, R86, 0x8, P4 ;  /* 0x000000085600780c */ /* 0x000fc400027a4270 */
[----:B------:R-:W-:Y:S02]  /*16530*/  FMNMX.FTZ R6, R26, R7, !PT ;  /* 0x000000071a067209 */ /* 0x000fe40007810000 */
[----:B------:R-:W-:Y:S02]  /*16540*/  ISETP.LT.OR P5, PT, R87, 0x9, P5 ;  /* 0x000000095700780c */ /* 0x000fe40002fa1670 */
[----:B------:R-:W-:Y:S02]  /*16550*/  FMNMX.FTZ R7, R27, R6, !PT ;  /* 0x000000061b077209 */ /* 0x000fe40007810000 */
[----:B------:R-:W-:Y:S02]  /*16560*/  FSEL R24, R24, -INF , !P5 ;  /* 0xff80000018187808 */ /* 0x000fe40006800000 */
[----:B------:R-:W-:Y:S02]  /*16570*/  ISETP.GT.AND P5, PT, R86, 0x9, P4 ;  /* 0x000000095600780c */ /* 0x000fe400027a4270 */
[----:B------:R-:W-:-:S02]  /*16580*/  FMNMX.FTZ R6, R30, R7, !PT ;  /* 0x000000071e067209 */ /* 0x000fc40007810000 */
[----:B------:R-:W-:Y:S02]  /*16590*/  ISETP.LT.OR P5, PT, R87, 0xa, P5 ;  /* 0x0000000a5700780c */ /* 0x000fe40002fa1670 */
[----:B------:R-:W-:Y:S02]  /*165a0*/  FMNMX.FTZ R6, R31, R6, !PT ;  /* 0x000000061f067209 */ /* 0x000fe40007810000 */
[----:B------:R-:W-:Y:S02]  /*165b0*/  FSEL R25, R25, -INF , !P5 ;  /* 0xff80000019197808 */ /* 0x000fe40006800000 */
[----:B------:R-:W-:Y:S02]  /*165c0*/  ISETP.GT.AND P5, PT, R86, 0x10, P4 ;  /* 0x000000105600780c */ /* 0x000fe400027a4270 */
[----:B------:R-:W-:Y:S02]  /*165d0*/  FMNMX.FTZ R7, R33, R6, !PT ;  /* 0x0000000621077209 */ /* 0x000fe40007810000 */
[----:B------:R-:W-:-:S02]  /*165e0*/  ISETP.LT.OR P5, PT, R87, 0x11, P5 ;  /* 0x000000115700780c */ /* 0x000fc40002fa1670 */
[----:B------:R-:W-:Y:S02]  /*165f0*/  FMNMX.FTZ R7, R34, R7, !PT ;  /* 0x0000000722077209 */ /* 0x000fe40007810000 */
[----:B------:R-:W-:Y:S02]  /*16600*/  FSEL R28, R28, -INF , !P5 ;  /* 0xff8000001c1c7808 */ /* 0x000fe40006800000 */
[----:B------:R-:W-:Y:S02]  /*16610*/  ISETP.GT.AND P5, PT, R86, 0x11, P4 ;  /* 0x000000115600780c */ /* 0x000fe400027a4270 */
[----:B------:R-:W-:Y:S02]  /*16620*/  FMNMX.FTZ R6, R38, R7, !PT ;  /* 0x0000000726067209 */ /* 0x000fe40007810000 */
[----:B------:R-:W-:Y:S02]  /*16630*/  ISETP.LT.OR P5, PT, R87, 0x12, P5 ;  /* 0x000000125700780c */ /* 0x000fe40002fa1670 */
[----:B------:R-:W-:-:S02]  /*16640*/  FMNMX.FTZ R7, R39, R6, !PT ;  /* 0x0000000627077209 */ /* 0x000fc40007810000 */
[----:B------:R-:W-:Y:S02]  /*16650*/  FSEL R29, R29, -INF , !P5 ;  /* 0xff8000001d1d7808 */ /* 0x000fe40006800000 */
[----:B------:R-:W-:Y:S02]  /*16660*/  ISETP.GT.AND P5, PT, R86, 0x18, P4 ;  /* 0x000000185600780c */ /* 0x000fe400027a4270 */
[----:B------:R-:W-:Y:S02]  /*16670*/  FMNMX.FTZ R6, R42, R7, !PT ;  /* 0x000000072a067209 */ /* 0x000fe40007810000 */
[----:B------:R-:W-:Y:S02]  /*16680*/  ISETP.LT.OR P5, PT, R87, 0x19, P5 ;  /* 0x000000195700780c */ /* 0x000fe40002fa1670 */
[----:B------:R-:W-:Y:S02]  /*16690*/  FMNMX.FTZ R7, R43, R6, !PT ;  /* 0x000000062b077209 */ /* 0x000fe40007810000 */
[----:B------:R-:W-:-:S02]  /*166a0*/  FSEL R32, R32, -INF , !P5 ;  /* 0xff80000020207808 */ /* 0x000fc40006800000 */
[----:B------:R-:W-:Y:S02]  /*166b0*/  ISETP.GT.AND P5, PT, R86, 0x19, P4 ;  /* 0x000000195600780c */ /* 0x000fe400027a4270 */
        /* <DEDUP_REMOVED lines=49> */
[----:B------:R-:W-:Y:S01]  /*169d0*/  ISETP.GT.AND P5, PT, R86, 0x41, P4 ;  /* 0x000000415600780c */ /* 0x000fe200027a4270 */
[----:B------:R-:W0:Y:S03]  /*169e0*/  SHFL.BFLY PT, R7, R6, 0x2, 0x1f ;  /* 0x0c401f0006077f89 */ /* 0x000e2600000e0000 */
[----:B------:R-:W-:-:S04]  /*169f0*/  ISETP.LT.OR P5, PT, R87, 0x42, P5 ;  /* 0x000000425700780c */ /* 0x000fc80002fa1670 */
[----:B------:R-:W-:Y:S02]  /*16a00*/  FSEL R52, R52, -INF , !P5 ;  /* 0xff80000034347808 */ /* 0x000fe40006800000 */
[----:B------:R-:W-:-:S04]  /*16a10*/  ISETP.GT.AND P5, PT, R86, 0x48, P4 ;  /* 0x000000485600780c */ /* 0x000fc800027a4270 */
[----:B------:R-:W-:-:S04]  /*16a20*/  ISETP.LT.OR P5, PT, R87, 0x49, P5 ;  /* 0x000000495700780c */ /* 0x000fc80002fa1670 */
[----:B------:R-:W-:Y:S02]  /*16a30*/  FSEL R54, R54, -INF , !P5 ;  /* 0xff80000036367808 */ /* 0x000fe40006800000 */
[----:B------:R-:W-:-:S04]  /*16a40*/  ISETP.GT.AND P5, PT, R86, 0x49, P4 ;  /* 0x000000495600780c */ /* 0x000fc800027a4270 */
[----:B------:R-:W-:Y:S02]  /*16a50*/  ISETP.LT.OR P5, PT, R87, 0x4a, P5 ;  /* 0x0000004a5700780c */ /* 0x000fe40002fa1670 */
[----:B0-----:R-:W-:Y:S02]  /*16a60*/  FMNMX.FTZ R7, R6, R7, !PT ;  /* 0x0000000706077209 */ /* 0x001fe40007810000 */
        /* <DEDUP_REMOVED lines=10> */
[----:B0-----:R-:W-:Y:S01]  /*16b10*/  FMNMX.FTZ R6, R7, R6, !PT ;  /* 0x0000000607067209 */ /* 0x001fe20007810000 */
[----:B------:R-:W-:Y:S01]  /*16b20*/  IMAD.U32 R7, RZ, RZ, UR35 ;  /* 0x00000023ff077e24 */ /* 0x000fe2000f8e00ff */
[----:B------:R-:W-:Y:S02]  /*16b30*/  FSEL R62, R62, -INF , !P5 ;  /* 0xff8000003e3e7808 */ /* 0x000fe40006800000 */
[----:B------:R-:W-:Y:S01]  /*16b40*/  ISETP.GT.AND P5, PT, R86, 0x59, P4 ;  /* 0x000000595600780c */ /* 0x000fe200027a4270 */
[----:B------:R-:W-:-:S03]  /*16b50*/  FFMA.FTZ R84, R6, R7, -8 ;  /* 0xc100000006547423 */ /* 0x000fc60000010007 */
        /* <DEDUP_REMOVED lines=23> */
[C---:B------:R-:W-:Y:S02]  /*16cd0*/  ISETP.GT.AND P5, PT, R86.reuse, RZ, P4 ;  /* 0x000000ff5600720c */ /* 0x040fe400027a4270 */
[----:B------:R-:W-:Y:S02]  /*16ce0*/  ISETP.GT.AND P4, PT, R86, 0x79, P4 ;  /* 0x000000795600780c */ /* 0x000fe40002784270 */
[C---:B------:R-:W-:Y:S02]  /*16cf0*/  ISETP.LT.OR P5, PT, R87.reuse, 0x1, P5 ;  /* 0x000000015700780c */ /* 0x040fe40002fa1670 */
[----:B------:R-:W-:Y:S02]  /*16d00*/  ISETP.LT.OR P4, PT, R87, 0x7a, P4 ;  /* 0x0000007a5700780c */ /* 0x000fe40002781670 */
[----:B------:R-:W-:-:S02]  /*16d10*/  FSEL R79, R15, -INF , !P5 ;  /* 0xff8000000f4f7808 */ /* 0x000fc40006800000 */
[----:B------:R-:W-:Y:S02]  /*16d20*/  FSETP.NEU.FTZ.AND P5, PT, R6, -INF , PT ;  /* 0xff8000000600780b */ /* 0x000fe40003fbd000 */
[----:B------:R-:W-:Y:S02]  /*16d30*/  FSEL R80, R80, -INF , !P4 ;  /* 0xff80000050507808 */ /* 0x000fe40006000000 */
[----:B------:R-:W-:-:S05]  /*16d40*/  FSEL R84, R84, RZ, P5 ;  /* 0x000000ff54547208 */ /* 0x000fca0002800000 */
[--C-:B------:R-:W-:Y:S01]  /*16d50*/  FFMA.FTZ R15, R26, UR35, -R84.reuse ;  /* 0x000000231a0f7c23 */ /* 0x100fe20008010854 */
[----:B------:R-:W-:-:S01]  /*16d60*/  FFMA.FTZ R26, R27, UR35, -R84 ;  /* 0x000000231b1a7c23 */ /* 0x000fc20008010854 */
[----:B------:R-:W-:Y:S01]  /*16d70*/  FMNMX.FTZ R27, R79, R10, !PT ;  /* 0x0000000a4f1b7209 */ /* 0x000fe20007810000 */
[----:B------:R-:W-:-:S01]  /*16d80*/  FFMA.FTZ R7, R21, UR35, -R84 ;  /* 0x0000002315077c23 */ /* 0x000fc20008010854 */
        /* <DEDUP_REMOVED lines=16> */
[----:B------:R-:W-:Y:S01]  /*16e90*/  FFMA.FTZ R83, R83, UR35, -R84 ;  /* 0x0000002353537c23 */ /* 0x000fe20008010854 */
[----:B------:R-:W-:Y:S01]  /*16ea0*/  MUFU.EX2 R20, R20 ;  /* 0x0000001400147308 */ /* 0x000fe20000000800 */
[----:B------:R-:W-:-:S04]  /*16eb0*/  FMNMX.FTZ R31, R29, R82, !PT ;  /* 0x000000521d1f7209 */ /* 0x000fc80007810000 */
[----:B------:R-:W-:Y:S01]  /*16ec0*/  FMNMX.FTZ R82, R32, R31, !PT ;  /* 0x0000001f20527209 */ /* 0x000fe20007810000 */
[----:B------:R-:W-:-:S02]  /*16ed0*/  FFMA.FTZ R31, R38, UR35, -R84 ;  /* 0x00000023261f7c23 */ /* 0x000fc40008010854 */
[----:B------:R-:W-:Y:S01]  /*16ee0*/  MUFU.EX2 R7, R7 ;  /* 0x0000000700077308 */ /* 0x000fe20000000800 */
[----:B------:R-:W-:-:S04]  /*16ef0*/  FMNMX.FTZ R33, R35, R82, !PT ;  /* 0x0000005223217209 */ /* 0x000fc80007810000 */
[----:B------:R-:W-:-:S03]  /*16f00*/  FMNMX.FTZ R38, R36, R33, !PT ;  /* 0x0000002124267209 */ /* 0x000fc60007810000 */
[----:B------:R-:W-:Y:S01]  /*16f10*/  MUFU.EX2 R15, R15 ;  /* 0x0000000f000f7308 */ /* 0x000fe20000000800 */
[----:B------:R-:W-:-:S04]  /*16f20*/  FMNMX.FTZ R33, R37, R38, !PT ;  /* 0x0000002625217209 */ /* 0x000fc80007810000 */
[----:B------:R-:W-:Y:S01]  /*16f30*/  FMNMX.FTZ R82, R40, R33, !PT ;  /* 0x0000002128527209 */ /* 0x000fe20007810000 */
[----:B------:R-:W-:-:S02]  /*16f40*/  FFMA.FTZ R33, R42, UR35, -R84 ;  /* 0x000000232a217c23 */ /* 0x000fc40008010854 */
[----:B------:R0:W-:Y:S01]  /*16f50*/  MUFU.EX2 R38, R85 ;  /* 0x0000005500267308 */ /* 0x0001e20000000800 */
[----:B------:R-:W-:-:S04]  /*16f60*/  FMNMX.FTZ R39, R41, R82, !PT ;  /* 0x0000005229277209 */ /* 0x000fc80007810000 */
[----:B------:R-:W-:-:S03]  /*16f70*/  FMNMX.FTZ R42, R44, R39, !PT ;  /* 0x000000272c2a7209 */ /* 0x000fc60007810000 */
[----:B------:R-:W-:Y:S01]  /*16f80*/  MUFU.EX2 R26, R26 ;  /* 0x0000001a001a7308 */ /* 0x000fe20000000800 */
[----:B------:R-:W-:Y:S01]  /*16f90*/  FMNMX.FTZ R39, R45, R42, !PT ;  /* 0x0000002a2d277209 */ /* 0x000fe20007810000 */
[--C-:B0-----:R-:W-:Y:S01]  /*16fa0*/  FFMA.FTZ R85, R57, UR35, -R84.reuse ;  /* 0x0000002339557c23 */ /* 0x101fe20008010854 */
[----:B------:R-:W-:-:S01]  /*16fb0*/  FFMA.FTZ R57, R64, UR35, -R84 ;  /* 0x0000002340397c23 */ /* 0x000fc20008010854 */
[--C-:B------:R-:W-:Y:S01]  /*16fc0*/  FFMA.FTZ R64, R65, UR35, -R84.reuse ;  /* 0x0000002341407c23 */ /* 0x100fe20008010854 */
[----:B------:R-:W-:Y:S01]  /*16fd0*/  FMNMX.FTZ R39, R48, R39, !PT ;  /* 0x0000002730277209 */ /* 0x000fe20007810000 */
[--C-:B------:R-:W-:Y:S01]  /*16fe0*/  FFMA.FTZ R65, R72, UR35, -R84.reuse ;  /* 0x0000002348417c23 */ /* 0x100fe20008010854 */
[----:B------:R-:W-:-:S01]  /*16ff0*/  FFMA.FTZ R72, R73, UR35, -R84 ;  /* 0x0000002349487c23 */ /* 0x000fc20008010854 */
[----:B------:R0:W-:Y:S01]  /*17000*/  MUFU.EX2 R42, R152 ;  /* 0x00000098002a7308 */ /* 0x0001e20000000800 */
[----:B------:R-:W-:Y:S01]  /*17010*/  FMNMX.FTZ R46, R8, R39, !PT ;  /* 0x00000027082e7209 */ /* 0x000fe20007810000 */
[----:B------:R-:W-:-:S03]  /*17020*/  FFMA.FTZ R73, R81, UR35, -R84 ;  /* 0x0000002351497c23 */ /* 0x000fc60008010854 */
[----:B------:R-:W-:Y:S01]  /*17030*/  FMNMX.FTZ R43, R51, R46, !PT ;  /* 0x0000002e332b7209 */ /* 0x000fe20007810000 */
[----:B------:R-:W-:-:S02]  /*17040*/  FFMA.FTZ R46, R47, UR35, -R84 ;  /* 0x000000232f2e7c23 */ /* 0x000fc40008010854 */
[----:B------:R-:W-:Y:S01]  /*17050*/  MUFU.EX2 R21, R21 ;  /* 0x0000001500157308 */ /* 0x000fe20000000800 */
[----:B------:R-:W-:-:S04]  /*17060*/  FMNMX.FTZ R43, R52, R43, !PT ;  /* 0x0000002b342b7209 */ /* 0x000fc80007810000 */
[----:B------:R-:W-:Y:S01]  /*17070*/  FMNMX.FTZ R82, R54, R43, !PT ;  /* 0x0000002b36527209 */ /* 0x000fe20007810000 */
[----:B------:R-:W-:-:S01]  /*17080*/  FFMA.FTZ R43, R49, UR35, -R84 ;  /* 0x00000023312b7c23 */ /* 0x000fc20008010854 */
[----:B------:R-:W-:Y:S01]  /*17090*/  FFMA.FTZ R49, R56, UR35, -R84 ;  /* 0x0000002338317c23 */ /* 0x000fe20008010854 */
        /* <DEDUP_REMOVED lines=11> */
[----:B0-----:R-:W-:-:S03]  /*17150*/  FMNMX.FTZ R152, R70, R47, !PT ;  /* 0x0000002f46987209 */ /* 0x001fc60007810000 */
        /* <DEDUP_REMOVED lines=11> */
[----:B------:R-:W-:Y:S01]  /*17210*/  FSEL R84, R6, RZ, P5 ;  /* 0x000000ff06547208 */ /* 0x000fe20002800000 */
[----:B------:R-:W-:Y:S01]  /*17220*/  MUFU.EX2 R39, R153 ;  /* 0x0000009900277308 */ /* 0x000fe20000000800 */
[----:B------:R-:W-:-:S03]  /*17230*/  FMNMX.FTZ R47, R80, R47, !PT ;  /* 0x0000002f502f7209 */ /* 0x000fc60007810000 */
[----:B------:R-:W-:Y:S02]  /*17240*/  FADD.FTZ R11, -R84, R11 ;  /* 0x0000000b540b7221 */ /* 0x000fe40000010100 */
[----:B------:R-:W0:Y:S02]  /*17250*/  SHFL.BFLY PT, R86, R47, 0x2, 0x1f ;  /* 0x0c401f002f567f89 */ /* 0x000e2400000e0000 */
[----:B------:R-:W-:Y:S01]  /*17260*/  FMUL.FTZ R77, R11, UR35 ;  /* 0x000000230b4d7c20 */ /* 0x000fe20008410000 */
[----:B------:R1:W-:Y:S08]  /*17270*/  MUFU.EX2 R84, R83 ;  /* 0x0000005300547308 */ /* 0x0003f00000000800 */
[----:B------:R-:W2:Y:S08]  /*17280*/  MUFU.EX2 R77, R77 ;  /* 0x0000004d004d7308 */ /* 0x000eb00000000800 */
        /* <DEDUP_REMOVED lines=8> */
[----:B------:R-:W-:-:S03]  /*17310*/  IMAD.U32 R86, RZ, RZ, UR35 ;  /* 0x00000023ff567e24 */ /* 0x000fc6000f8e00ff */
[C---:B------:R-:W-:Y:S01]  /*17320*/  FSETP.NEU.FTZ.AND P4, PT, R47.reuse, -INF , PT ;  /* 0xff8000002f00780b */ /* 0x040fe20003f9d000 */
[----:B------:R-:W-:-:S02]  /*17330*/  FFMA.FTZ R81, R47, R86, -8 ;  /* 0xc10000002f517423 */ /* 0x000fc40000010056 */
[----:B------:R-:W-:Y:S03]  /*17340*/  MUFU.EX2 R56, R85 ;  /* 0x0000005500387308 */ /* 0x000fe60000000800 */
[----:B------:R-:W-:Y:S02]  /*17350*/  FSEL R11, R81, RZ, P4 ;  /* 0x000000ff510b7208 */ /* 0x000fe40002000000 */
[----:B------:R-:W-:-:S03]  /*17360*/  FSEL R81, R47, RZ, P4 ;  /* 0x000000ff2f517208 */ /* 0x000fc60002000000 */
[----:B------:R-:W-:Y:S01]  /*17370*/  MUFU.EX2 R53, R53 ;  /* 0x0000003500357308 */ /* 0x000fe20000000800 */
[----:B-1----:R-:W-:-:S01]  /*17380*/  FFMA.FTZ R83, R48, UR35, -R11 ;  /* 0x0000002330537c23 */ /* 0x002fc2000801080b */
[----:B------:R-:W-:Y:S01]  /*17390*/  FFMA.FTZ R79, R79, UR35, -R11 ;  /* 0x000000234f4f7c23 */ /* 0x000fe2000801080b */
[----:B------:R-:W-:-:S01]  /*173a0*/  FADD.FTZ R81, -R81, R10 ;  /* 0x0000000a51517221 */ /* 0x000fc20000010100 */
[--C-:B------:R-:W-:Y:S01]  /*173b0*/  FFMA.FTZ R18, R18, UR35, -R11.reuse ;  /* 0x0000002312127c23 */ /* 0x100fe2000801080b */
[----:B------:R-:W-:-:S01]  /*173c0*/  FFMA.FTZ R24, R24, UR35, -R11 ;  /* 0x0000002318187c23 */ /* 0x000fc2000801080b */
[--C-:B------:R-:W-:Y:S01]  /*173d0*/  FFMA.FTZ R25, R25, UR35, -R11.reuse ;  /* 0x0000002319197c23 */ /* 0x100fe2000801080b */
[----:B------:R-:W-:Y:S01]  /*173e0*/  FMUL.FTZ R48, R81, UR35 ;  /* 0x0000002351307c20 */ /* 0x000fe20008410000 */
[----:B------:R-:W-:Y:S01]  /*173f0*/  MUFU.EX2 R79, R79 ;  /* 0x0000004f004f7308 */ /* 0x000fe20000000800 */
[----:B------:R-:W-:-:S01]  /*17400*/  FFMA.FTZ R28, R28, UR35, -R11 ;  /* 0x000000231c1c7c23 */ /* 0x000fc2000801080b */
[--C-:B------:R-:W-:Y:S01]  /*17410*/  FFMA.FTZ R81, R8, UR35, -R11.reuse ;  /* 0x0000002308517c23 */ /* 0x100fe2000801080b */
[----:B------:R-:W-:-:S01]  /*17420*/  FFMA.FTZ R8, R51, UR35, -R11 ;  /* 0x0000002333087c23 */ /* 0x000fc2000801080b */
[--C-:B------:R-:W-:Y:S01]  /*17430*/  FFMA.FTZ R29, R29, UR35, -R11.reuse ;  /* 0x000000231d1d7c23 */ /* 0x100fe2000801080b */
[----:B------:R-:W-:-:S01]  /*17440*/  FFMA.FTZ R51, R52, UR35, -R11 ;  /* 0x0000002334337c23 */ /* 0x000fc2000801080b */
[----:B------:R-:W-:Y:S01]  /*17450*/  FFMA.FTZ R52, R54, UR35, -R11 ;  /* 0x0000002336347c23 */ /* 0x000fe2000801080b */
[----:B--2---:R-:W-:-:S01]  /*17460*/  FFMA.FTZ R54, R77, R3, R20 ;  /* 0x000000034d367223 */ /* 0x004fc20000010014 */
[----:B------:R-:W0:Y:S01]  /*17470*/  MUFU.EX2 R48, R48 ;  /* 0x0000003000307308 */ /* 0x000e220000000800 */
[----:B------:R-:W-:-:S01]  /*17480*/  FFMA.FTZ R32, R32, UR35, -R11 ;  /* 0x0000002320207c23 */ /* 0x000fc2000801080b */
[----:B------:R-:W-:Y:S01]  /*17490*/  FFMA.FTZ R35, R35, UR35, -R11 ;  /* 0x0000002323237c23 */ /* 0x000fe2000801080b */
[----:B------:R-:W-:-:S01]  /*174a0*/  FADD.FTZ R54, R7, R54 ;  /* 0x0000003607367221 */ /* 0x000fc20000010000 */
[--C-:B------:R-:W-:Y:S01]  /*174b0*/  FFMA.FTZ R36, R36, UR35, -R11.reuse ;  /* 0x0000002324247c23 */ /* 0x100fe2000801080b */
[----:B------:R-:W-:-:S01]  /*174c0*/  FFMA.FTZ R37, R37, UR35, -R11 ;  /* 0x0000002325257c23 */ /* 0x000fc2000801080b */
[--C-:B------:R-:W-:Y:S01]  /*174d0*/  FFMA.FTZ R40, R40, UR35, -R11.reuse ;  /* 0x0000002328287c23 */ /* 0x100fe2000801080b */
[----:B------:R-:W-:-:S01]  /*174e0*/  FFMA.FTZ R41, R41, UR35, -R11 ;  /* 0x0000002329297c23 */ /* 0x000fc2000801080b */
[----:B------:R-:W1:Y:S01]  /*174f0*/  MUFU.EX2 R18, R18 ;  /* 0x0000001200127308 */ /* 0x000e620000000800 */
[----:B------:R-:W-:-:S01]  /*17500*/  FFMA.FTZ R44, R44, UR35, -R11 ;  /* 0x000000232c2c7c23 */ /* 0x000fc2000801080b */
[--C-:B------:R-:W-:Y:S01]  /*17510*/  FFMA.FTZ R45, R45, UR35, -R11.reuse ;  /* 0x000000232d2d7c23 */ /* 0x100fe2000801080b */
[----:B------:R-:W-:-:S01]  /*17520*/  FFMA.FTZ R55, R55, UR35, -R11 ;  /* 0x0000002337377c23 */ /* 0x000fc2000801080b */
[--C-:B------:R-:W-:Y:S01]  /*17530*/  FFMA.FTZ R59, R59, UR35, -R11.reuse ;  /* 0x000000233b3b7c23 */ /* 0x100fe2000801080b */
[----:B------:R-:W-:-:S01]  /*17540*/  FFMA.FTZ R63, R63, UR35, -R11 ;  /* 0x000000233f3f7c23 */ /* 0x000fc2000801080b */
[--C-:B------:R-:W-:Y:S01]  /*17550*/  FFMA.FTZ R69, R69, UR35, -R11.reuse ;  /* 0x0000002345457c23 */ /* 0x100fe2000801080b */
[----:B------:R-:W-:-:S01]  /*17560*/  FFMA.FTZ R71, R71, UR35, -R11 ;  /* 0x0000002347477c23 */ /* 0x000fc2000801080b */
[----:B------:R-:W2:Y:S01]  /*17570*/  MUFU.EX2 R24, R24 ;  /* 0x0000001800187308 */ /* 0x000ea20000000800 */
[----:B0-----:R-:W-:-:S01]  /*17580*/  FFMA.FTZ R3, R48, R0, R79 ;  /* 0x0000000030037223 */ /* 0x001fc2000001004f */
[--C-:B------:R-:W-:Y:S01]  /*17590*/  FFMA.FTZ R75, R75, UR35, -R11.reuse ;  /* 0x000000234b4b7c23 */ /* 0x100fe2000801080b */
[----:B------:R-:W-:-:S05]  /*175a0*/  FFMA.FTZ R78, R78, UR35, -R11 ;  /* 0x000000234e4e7c23 */ /* 0x000fca000801080b */
        /* <DEDUP_REMOVED lines=8> */
[----:B------:R1:W-:Y:S01]  /*17630*/  MUFU.EX2 R10, R83 ;  /* 0x00000053000a7308 */ /* 0x0003e20000000800 */
[----:B--2---:R-:W-:-:S07]  /*17640*/  FADD.FTZ R3, R29, R0 ;  /* 0x000000001d037221 */ /* 0x004fce0000010000 */
[----:B------:R-:W2:Y:S01]  /*17650*/  MUFU.EX2 R35, R35 ;  /* 0x0000002300237308 */ /* 0x000ea20000000800 */
[----:B-1----:R-:W-:-:S01]  /*17660*/  FADD.FTZ R83, R15, R54 ;  /* 0x000000360f537221 */ /* 0x002fc20000010000 */
[----:B------:R-:W-:Y:S01]  /*17670*/  FFMA.FTZ R54, R58, UR35, -R11 ;  /* 0x000000233a367c23 */ /* 0x000fe2000801080b */
[----:B0-----:R-:W-:-:S02]  /*17680*/  FADD.FTZ R0, R32, R3 ;  /* 0x0000000320007221 */ /* 0x001fc40000010000 */
[----:B------:R-:W-:-:S03]  /*17690*/  FADD.FTZ R86, R26, R83 ;  /* 0x000000531a567221 */ /* 0x000fc60000010000 */
[----:B------:R-:W0:Y:S01]  /*176a0*/  MUFU.EX2 R36, R36 ;  /* 0x0000002400247308 */ /* 0x000e220000000800 */
[----:B------:R-:W-:-:S04]  /*176b0*/  FADD.FTZ R83, R21, R86 ;  /* 0x0000005615537221 */ /* 0x000fc80000010000 */
[----:B------:R-:W-:-:S03]  /*176c0*/  FADD.FTZ R58, R30, R83 ;  /* 0x000000531e3a7221 */ /* 0x000fc60000010000 */
[----:B------:R-:W1:Y:S01]  /*176d0*/  MUFU.EX2 R37, R37 ;  /* 0x0000002500257308 */ /* 0x000e620000000800 */
[----:B------:R-:W-:-:S01]  /*176e0*/  FADD.FTZ R83, R27, R58 ;  /* 0x0000003a1b537221 */ /* 0x000fc20000010000 */
[----:B--2---:R-:W-:Y:S01]  /*176f0*/  FADD.FTZ R3, R35, R0 ;  /* 0x0000000023037221 */ /* 0x004fe20000010000 */
[----:B------:R-:W-:-:S02]  /*17700*/  FFMA.FTZ R58, R62, UR35, -R11 ;  /* 0x000000233e3a7c23 */ /* 0x000fc4000801080b */
[----:B------:R-:W-:-:S03]  /*17710*/  FADD.FTZ R86, R34, R83 ;  /* 0x0000005322567221 */ /* 0x000fc60000010000 */
[----:B------:R-:W2:Y:S01]  /*17720*/  MUFU.EX2 R40, R40 ;  /* 0x0000002800287308 */ /* 0x000ea20000000800 */
[----:B------:R-:W-:-:S01]  /*17730*/  FADD.FTZ R83, R31, R86 ;  /* 0x000000561f537221 */ /* 0x000fc20000010000 */
[----:B0-----:R-:W-:-:S03]  /*17740*/  FADD.FTZ R0, R36, R3 ;  /* 0x0000000324007221 */ /* 0x001fc60000010000 */
[----:B------:R-:W-:-:S03]  /*17750*/  FADD.FTZ R62, R38, R83 ;  /* 0x00000053263e7221 */ /* 0x000fc60000010000 */
[----:B------:R-:W0:Y:S01]  /*17760*/  MUFU.EX2 R41, R41 ;  /* 0x0000002900297308 */ /* 0x000e220000000800 */
[----:B-1----:R-:W-:-:S01]  /*17770*/  FADD.FTZ R3, R37, R0 ;  /* 0x0000000025037221 */ /* 0x002fc20000010000 */
[----:B------:R-:W-:Y:S01]  /*17780*/  FADD.FTZ R83, R33, R62 ;  /* 0x0000003e21537221 */ /* 0x000fe20000010000 */
[----:B------:R-:W-:-:S03]  /*17790*/  FFMA.FTZ R62, R66, UR35, -R11 ;  /* 0x00000023423e7c23 */ /* 0x000fc6000801080b */
[----:B------:R-:W-:Y:S02]  /*177a0*/  FADD.FTZ R86, R42, R83 ;  /* 0x000000532a567221 */ /* 0x000fe40000010000 */
[----:B------:R-:W1:Y:S01]  /*177b0*/  MUFU.EX2 R44, R44 ;  /* 0x0000002c002c7308 */ /* 0x000e620000000800 */
[----:B--2---:R-:W-:-:S01]  /*177c0*/  FADD.FTZ R0, R40, R3 ;  /* 0x0000000328007221 */ /* 0x004fc20000010000 */
[----:B------:R-:W-:-:S04]  /*177d0*/  FADD.FTZ R83, R39, R86 ;  /* 0x0000005627537221 */ /* 0x000fc80000010000 */
[----:B------:R-:W-:Y:S02]  /*177e0*/  FADD.FTZ R66, R46, R83 ;  /* 0x000000532e427221 */ /* 0x000fe40000010000 */
[----:B------:R-:W2:Y:S01]  /*177f0*/  MUFU.EX2 R45, R45 ;  /* 0x0000002d002d7308 */ /* 0x000ea20000000800 */
[----:B0-----:R-:W-:-:S01]  /*17800*/  FADD.FTZ R3, R41, R0 ;  /* 0x0000000029037221 */ /* 0x001fc20000010000 */
[----:B------:R-:W-:Y:S01]  /*17810*/  FADD.FTZ R83, R43, R66 ;  /* 0x000000422b537221 */ /* 0x000fe20000010000 */
[----:B------:R-:W-:-:S03]  /*17820*/  FFMA.FTZ R66, R70, UR35, -R11 ;  /* 0x0000002346427c23 */ /* 0x000fc6000801080b */
[----:B------:R-:W-:Y:S02]  /*17830*/  FADD.FTZ R86, R50, R83 ;  /* 0x0000005332567221 */ /* 0x000fe40000010000 */
[----:B------:R-:W0:Y:S01]  /*17840*/  MUFU.EX2 R81, R81 ;  /* 0x0000005100517308 */ /* 0x000e220000000800 */
[----:B-1----:R-:W-:-:S01]  /*17850*/  FADD.FTZ R0, R44, R3 ;  /* 0x000000032c007221 */ /* 0x002fc20000010000 */
[----:B------:R-:W-:-:S04]  /*17860*/  FADD.FTZ R83, R9, R86 ;  /* 0x0000005609537221 */ /* 0x000fc80000010000 */
[----:B------:R-:W-:Y:S02]  /*17870*/  FADD.FTZ R70, R82, R83 ;  /* 0x0000005352467221 */ /* 0x000fe40000010000 */
[----:B------:R-:W1:Y:S01]  /*17880*/  MUFU.EX2 R8, R8 ;  /* 0x0000000800087308 */ /* 0x000e620000000800 */
[----:B--2---:R-:W-:-:S01]  /*17890*/  FADD.FTZ R3, R45, R0 ;  /* 0x000000002d037221 */ /* 0x004fc20000010000 */
[----:B------:R-:W-:Y:S01]  /*178a0*/  FADD.FTZ R83, R49, R70 ;  /* 0x0000004631537221 */ /* 0x000fe20000010000 */
[----:B------:R-:W-:-:S01]  /*178b0*/  FFMA.FTZ R70, R74, UR35, -R11 ;  /* 0x000000234a467c23 */ /* 0x000fc2000801080b */
[----:B------:R-:W-:Y:S01]  /*178c0*/  FFMA.FTZ R11, R80, UR35, -R11 ;  /* 0x00000023500b7c23 */ /* 0x000fe2000801080b */
[----:B------:R-:W-:-:S01]  /*178d0*/  FADD.FTZ R0, R10, R3 ;  /* 0x000000030a007221 */ /* 0x000fc20000010000 */
[----:B------:R-:W-:Y:S02]  /*178e0*/  FADD.FTZ R86, R56, R83 ;  /* 0x0000005338567221 */ /* 0x000fe40000010000 */
[----:B------:R-:W2:Y:S01]  /*178f0*/  MUFU.EX2 R51, R51 ;  /* 0x0000003300337308 */ /* 0x000ea20000000800 */
[----:B0-----:R-:W-:-:S01]  /*17900*/  FADD.FTZ R3, R81, R0 ;  /* 0x0000000051037221 */ /* 0x001fc20000010000 */
[----:B------:R-:W-:-:S06]  /*17910*/  FADD.FTZ R83, R53, R86 ;  /* 0x0000005635537221 */ /* 0x000fcc0000010000 */
        /* <DEDUP_REMOVED lines=48> */
[----:B------:R-:W-:Y:S01]  /*17c20*/  FADD.FTZ R3, R84, R3 ;  /* 0x0000000354037221 */ /* 0x000fe20000010000 */
[----:B-1----:R-:W-:-:S04]  /*17c30*/  FADD.FTZ R0, R85, R0 ;  /* 0x0000000055007221 */ /* 0x002fc80000010000 */
[----:B--2---:R-:W-:Y:S01]  /*17c40*/  FADD.FTZ R0, R11, R0 ;  /* 0x000000000b007221 */ /* 0x004fe20000010000 */
[----:B------:R-:W-:Y:S06]  /*17c50*/  @!P0 BRA `(.L_x_1581) ;  /* 0x0000000000048947 */ /* 0x000fec0003800000 */
[----:B------:R-:W-:Y:S01]  /*17c60*/  BPT.TRAP 0x1 ;  /* 0x000000040000795c */ /* 0x000fe20000300000 */
.L_x_1581:
[----:B------:R-:W-:Y:S01]  /*17c70*/  F2FP.SATFINITE.E4M3.F32.PACK_AB_MERGE_C R15, R26, R15, RZ ;  /* 0x0000000f1a0f723e */ /* 0x000fe200048070ff */
[-C--:B------:R-:W-:Y:S01]  /*17c80*/  FMUL.FTZ R88, R88, R77.reuse ;  /* 0x0000004d58587220 */ /* 0x080fe20000410000 */
[----:B------:R-:W-:Y:S01]  /*17c90*/  F2FP.SATFINITE.E4M3.F32.PACK_AB_MERGE_C R52, R55, R52, RZ ;  /* 0x000000343734723e */ /* 0x000fe200048070ff */
[-C--:B------:R-:W-:Y:S01]  /*17ca0*/  FMUL.FTZ R89, R89, R77.reuse ;  /* 0x0000004d59597220 */ /* 0x080fe20000410000 */
[----:B------:R-:W-:Y:S01]  /*17cb0*/  F2FP.SATFINITE.E4M3.F32.PACK_AB_MERGE_C R164, R7, R20, R15 ;  /* 0x0000001407a4723e */ /* 0x000fe2000480700f */
[----:B------:R-:W-:Y:S01]  /*17cc0*/  IMAD R7, R169, 0x8, R16 ;  /* 0x00000008a9077824 */ /* 0x000fe200078e0210 */
[----:B------:R-:W-:Y:S01]  /*17cd0*/  ISETP.GT.AND P4, PT, R5, R14, PT ;  /* 0x0000000e0500720c */ /* 0x000fe20003f84270 */
[-C--:B------:R-:W-:Y:S01]  /*17ce0*/  FMUL.FTZ R92, R92, R77.reuse ;  /* 0x0000004d5c5c7220 */ /* 0x080fe20000410000 */
[----:B------:R-:W-:Y:S01]  /*17cf0*/  F2FP.SATFINITE.E4M3.F32.PACK_AB_MERGE_C R157, R51, R8, R52 ;  /* 0x00000008339d723e */ /* 0x000fe20004807034 */
[----:B------:R-:W-:Y:S01]  /*17d00*/  IMAD.U32 R8, RZ, RZ, UR40 ;  /* 0x00000028ff087e24 */ /* 0x000fe2000f8e00ff */
        /* <DEDUP_REMOVED lines=97> */
[----:B0-----:R-:W-:Y:S06]  /*18320*/  @P4 BRA `(.L_x_1582) ;  /* 0xffffffc800084947 */ /* 0x001fec000383ffff */
[----:B------:R-:W-:Y:S01]  /*18330*/  IMAD.MOV.U32 R10, RZ, RZ, R47 ;  /* 0x000000ffff0a7224 */ /* 0x000fe200078e002f */
[----:B------:R-:W-:Y:S01]  /*18340*/  MOV R169, R13 ;  /* 0x0000000d00a97202 */ /* 0x000fe20000000f00 */
[----:B------:R-:W-:Y:S02]  /*18350*/  IMAD.MOV.U32 R11, RZ, RZ, R6 ;  /* 0x000000ffff0b7224 */ /* 0x000fe400078e0006 */
[----:B------:R-:W-:-:S07]  /*18360*/  IMAD.MOV.U32 R18, RZ, RZ, R12 ;  /* 0x000000ffff127224 */ /* 0x000fce00078e000c */
.L_x_1563:
        /* <DEDUP_REMOVED lines=24> */
.L_x_1585:
[----:B------:R-:W-:-:S13]  /*184f0*/  ISETP.NE.AND P2, PT, R13, 0x1, PT ;  /* 0x000000010d00780c */ /* 0x000fda0003f45270 */
[----:B------:R-:W0:Y:S02]  /*18500*/  @P2 LDC.64 R8, c[0x0][0x9e8] ;  /* 0x00027a00ff082b82 */ /* 0x000e240000000a00 */
[----:B0-----:R-:W-:-:S05]  /*18510*/  @P2 IMAD.HI.U32 R8, R6, R8, RZ ;  /* 0x0000000806082227 */ /* 0x001fca00078e00ff */
[----:B------:R-:W-:-:S07]  /*18520*/  @P2 SHF.R.U32.HI R6, RZ, R9, R8 ;  /* 0x00000009ff062219 */ /* 0x000fce0000011608 */
.L_x_1586:
[----:B------:R-:W-:Y:S05]  /*18530*/  BSYNC B0 ;  /* 0x0000000000007941 */ /* 0x000fea0003800000 */
.L_x_1584:
[----:B------:R-:W-:-:S05]  /*18540*/  IMAD R6, R6, R13, RZ ;  /* 0x0000000d06067224 */ /* 0x000fca00078e02ff */
[----:B------:R-:W-:-:S07]  /*18550*/  VIMNMX R7, R7, R6, !PT ;  /* 0x0000000607077248 */ /* 0x000fce0007fe0100 */
.L_x_1583:
[----:B------:R-:W-:-:S05]  /*18560*/  VIADD R7, R7, 0x7f ;  /* 0x0000007f07077836 */ /* 0x000fca0000000000 */
[----:B------:R-:W-:-:S04]  /*18570*/  SHF.R.S32.HI R6, RZ, 0x1f, R7 ;  /* 0x0000001fff067819 */ /* 0x000fc80000011407 */
[----:B------:R-:W-:-:S04]  /*18580*/  LEA.HI R6, R6, R7, RZ, 0x7 ;  /* 0x0000000706067211 */ /* 0x000fc800078f38ff */
[----:B------:R-:W-:-:S04]  /*18590*/  SHF.R.S32.HI R6, RZ, 0x7, R6 ;  /* 0x00000007ff067819 */ /* 0x000fc80000011406 */
[----:B------:R-:W-:-:S04]  /*185a0*/  VIMNMX R12, R177, R6, !PT ;  /* 0x00000006b10c7248 */ /* 0x000fc80007fe0100 */
[----:B------:R-:W-:-:S13]  /*185b0*/  ISETP.GE.AND P2, PT, R5, R12, PT ;  /* 0x0000000c0500720c */ /* 0x000fda0003f46270 */
[----:B------:R-:W-:Y:S05]  /*185c0*/  @!P2 BRA `(.L_x_1587) ;  /* 0x000000280004a947 */ /* 0x000fea0003800000 */
[----:B------:R-:W-:Y:S02]  /*185d0*/  IMAD.MOV.U32 R15, RZ, RZ, R10 ;  /* 0x000000ffff0f7224 */ /* 0x000fe400078e000a */
[----:B------:R-:W-:Y:S02]  /*185e0*/  IMAD.MOV.U32 R14, RZ, RZ, R11 ;  /* 0x000000ffff0e7224 */ /* 0x000fe400078e000b */
[----:B------:R-:W-:-:S07]  /*185f0*/  IMAD.MOV.U32 R20, RZ, RZ, R18 ;  /* 0x000000ffff147224 */ /* 0x000fce00078e0012 */
.L_x_1598:
        /* <DEDUP_REMOVED lines=8> */
.L_x_1589:
[----:B------:R-:W-:-:S05]  /*18680*/  VIADD R6, R169, 0x1 ;  /* 0x00000001a9067836 */ /* 0x000fca0000000000 */
[----:B------:R-:W-:-:S04]  /*18690*/  ISETP.NE.AND P3, PT, R6, 0x2, PT ;  /* 0x000000020600780c */ /* 0x000fc80003f65270 */
[----:B------:R-:W-:Y:S02]  /*186a0*/  SEL R7, R6, RZ, P3 ;  /* 0x000000ff06077207 */ /* 0x000fe40001800000 */
[----:B------:R-:W-:-:S03]  /*186b0*/  SHF.L.U32 R6, R18, 0x1f, RZ ;  /* 0x0000001f12067819 */ /* 0x000fc600000006ff */
[----:B------:R-:W-:-:S04]  /*186c0*/  IMAD R7, R7, 0x8, R16 ;  /* 0x0000000807077824 */ /* 0x000fc800078e0210 */
[----:B------:R0:W1:Y:S01]  /*186d0*/  SYNCS.PHASECHK.TRANS64.TRYWAIT P3, [R7+URZ+0x22830], R6 ;  /* 0x02283006070075a7 */ /* 0x000062000806017f */
[----:B------:R-:W-:Y:S05]  /*186e0*/  @!P0 BRA `(.L_x_1590) ;  /* 0x0000000000048947 */ /* 0x000fea0003800000 */
[----:B------:R-:W-:Y:S01]  /*186f0*/  BPT.TRAP 0x1 ;  /* 0x000000040000795c */ /* 0x000fe20000300000 */
.L_x_1590:
[----:B------:R-:W-:Y:S04]  /*18700*/  BSSY B0, `(.L_x_1588) ;  /* 0x0000004000007945 */ /* 0x000fe80003800000 */
[----:B-1----:R-:W-:Y:S05]  /*18710*/  @P3 BRA `(.L_x_1591) ;  /* 0x0000000000083947 */ /* 0x002fea0003800000 */
[----:B------:R-:W1:Y:S02]  /*18720*/  SYNCS.PHASECHK.TRANS64.TRYWAIT P3, [R7+URZ+0x22830], R6 ;  /* 0x02283006070075a7 */ /* 0x000e64000806017f */
[----:B-1----:R-:W-:Y:S05]  /*18730*/  @!P3 BRA `(.L_x_1592) ;  /* 0x0000010800a8b947 */ /* 0x002fea0003800000 */
.L_x_1591:
[----:B------:R-:W-:Y:S05]  /*18740*/  BSYNC B0 ;  /* 0x0000000000007941 */ /* 0x000fea0003800000 */
.L_x_1588:
[----:B------:R-:W2:Y:S01]  /*18750*/  S2R R8, SR_TID.X ;  /* 0x0000000000087919 */ /* 0x000ea20000002100 */
[----:B01----:R-:W-:Y:S01]  /*18760*/  IMAD.MOV.U32 R7, RZ, RZ, -0x7fffffe0 ;  /* 0x80000020ff077424 */ /* 0x003fe200078e00ff */
[----:B------:R-:W-:Y:S05]  /*18770*/  WARPSYNC.ALL ;  /* 0x0000000000007948 */ /* 0x000fea0003800000 */
[----:B------:R-:W-:Y:S01]  /*18780*/  R2UR UR31, R7 ;  /* 0x00000000071f72ca */ /* 0x000fe200000e0000 */
[----:B------:R-:W-:Y:S02]  /*18790*/  VIADD R13, R169, 0x1 ;  /* 0x00000001a90d7836 */ /* 0x000fe40000000000 */
[----:B------:R-:W-:-:S03]  /*187a0*/  IMAD.MOV.U32 R9, RZ, RZ, -0x7fffffe0 ;  /* 0x80000020ff097424 */ /* 0x000fc600078e00ff */
[----:B------:R-:W-:Y:S02]  /*187b0*/  ISETP.NE.AND P3, PT, R13, 0x2, PT ;  /* 0x000000020d00780c */ /* 0x000fe40003f65270 */
[----:B------:R-:W-:Y:S01]  /*187c0*/  R2UR UR11, R9 ;  /* 0x00000000090b72ca */ /* 0x000fe200000e0000 */
[----:B------:R-:W-:Y:S01]  /*187d0*/  IMAD.MOV.U32 R9, RZ, RZ, -0x7fffffe0 ;  /* 0x80000020ff097424 */ /* 0x000fe200078e00ff */
[----:B------:R-:W-:-:S04]  /*187e0*/  SEL R13, R13, RZ, P3 ;  /* 0x000000ff0d0d7207 */ /* 0x000fc80001800000 */
[----:B------:R-:W-:Y:S01]  /*187f0*/  R2UR UR15, R9 ;  /* 0x00000000090f72ca */ /* 0x000fe200000e0000 */
[----:B------:R-:W-:Y:S01]  /*18800*/  IMAD R6, R13, 0x600, R4 ;  /* 0x000006000d067824 */ /* 0x000fe200078e0204 */
[----:B------:R-:W-:-:S04]  /*18810*/  MOV R9, 0x80000020 ;  /* 0x8000002000097802 */ /* 0x000fc80000000f00 */
[----:B------:R-:W-:Y:S02]  /*18820*/  R2UR UR30, R6 ;  /* 0x00000000061e72ca */ /* 0x000fe400000e0000 */
[----:B------:R-:W-:Y:S01]  /*18830*/  R2UR UR19, R9 ;  /* 0x00000000091372ca */ /* 0x000fe200000e0000 */
[----:B------:R-:W-:Y:S01]  /*18840*/  IMAD.MOV.U32 R9, RZ, RZ, -0x7fffffe0 ;  /* 0x80000020ff097424 */ /* 0x000fe200078e00ff */
[----:B--2---:R-:W-:-:S04]  /*18850*/  SHF.R.U32.HI R8, RZ, 0x7, R8 ;  /* 0x00000007ff087819 */ /* 0x004fc80000011608 */
[----:B------:R-:W-:Y:S01]  /*18860*/  R2UR UR23, R9 ;  /* 0x00000000091772ca */ /* 0x000fe200000e0000 */
        /* <DEDUP_REMOVED lines=35> */
.L_x_1594:
[----:B------:R-:W-:Y:S01]  /*18aa0*/  SHF.L.U32 R6, R20, 0x1f, RZ ;  /* 0x0000001f14067819 */ /* 0x000fe200000006ff */
[----:B------:R-:W-:-:S04]  /*18ab0*/  IMAD R7, R169, 0x8, R16 ;  /* 0x00000008a9077824 */ /* 0x000fc800078e0210 */
[----:B------:R0:W1:Y:S01]  /*18ac0*/  SYNCS.PHASECHK.TRANS64.TRYWAIT P2, [R7+URZ+0x22850], R6 ;  /* 0x02285006070075a7 */ /* 0x000062000804017f */
[----:B------:R-:W-:Y:S05]  /*18ad0*/  @!P0 BRA `(.L_x_1595) ;  /* 0x0000000000048947 */ /* 0x000fea0003800000 */
[----:B------:R-:W-:Y:S01]  /*18ae0*/  BPT.TRAP 0x1 ;  /* 0x000000040000795c */ /* 0x000fe20000300000 */
.L_x_1595:
[----:B-1----:R-:W-:Y:S05]  /*18af0*/  @P2 BRA `(.L_x_1593) ;  /* 0x0000000000082947 */ /* 0x002fea0003800000 */
[----:B------:R-:W1:Y:S02]  /*18b00*/  SYNCS.PHASECHK.TRANS64.TRYWAIT P2, [R7+URZ+0x22850], R6 ;  /* 0x02285006070075a7 */ /* 0x000e64000804017f */
[----:B-1----:R-:W-:Y:S05]  /*18b10*/  @!P2 BRA `(.L_x_1596) ;  /* 0x0000010400c4a947 */ /* 0x002fea0003800000 */
.L_x_1593:
[----:B01----:R-:W-:Y:S01]  /*18b20*/  VIADD R6, R16, 0x400 ;  /* 0x0000040010067836 */ /* 0x003fe20000000000 */
[----:B------:R-:W-:Y:S05]  /*18b30*/  WARPSYNC.ALL ;  /* 0x0000000000007948 */ /* 0x000fea0003800000 */
[----:B------:R-:W-:-:S04]  /*18b40*/  SHF.R.U32.HI R6, RZ, 0x4, R6 ;  /* 0x00000004ff067819 */ /* 0x000fc80000011606 */
[----:B------:R-:W-:-:S04]  /*18b50*/  LOP3.LUT R6, R6, 0x3fff, RZ, 0xc0, !PT ;  /* 0x00003fff06067812 */ /* 0x000fc800078ec0ff */
[----:B------:R-:W-:Y:S01]  /*18b60*/  LOP3.LUT R6, R6, 0x10000, RZ, 0xfc, !PT ;  /* 0x0001000006067812 */ /* 0x000fe200078efcff */
        /* <DEDUP_REMOVED lines=73> */
[----:B------:R-:W-:Y:S01]  /*19000*/  FMUL.FTZ R81, R2, R87 ;  /* 0x0000005702517220 */ /* 0x000fe20000410000 */
[----:B------:R-:W-:-:S02]  /*19010*/  IMAD R6, R169, 0x400, R6 ;  /* 0x00000400a9067824 */ /* 0x000fc400078e0206 */
[----:B------:R-:W-:Y:S01]  /*19020*/  FMUL.FTZ R83, R2, R85 ;  /* 0x0000005502537220 */ /* 0x000fe20000410000 */
[----:B------:R-:W-:Y:S01]  /*19030*/  WARPGROUP.ARRIVE ;  /* 0x00000000000079c5 */ /* 0x000fe20000000000 */
[----:B------:R-:W-:Y:S01]  /*19040*/  UMOV UR35, UR6 ;  /* 0x0000000600237c82 */ /* 0x000fe20008000000 */
[----:B------:R-:W0:Y:S01]  /*19050*/  MUFU.TANH R31, R31 ;  /* 0x0000001f001f7308 */ /* 0x000e220000002400 */
[----:B-1----:R-:W-:Y:S01]  /*19060*/  FMNMX.FTZ R10, R30, R11, !PT ;  /* 0x0000000b1e0a7209 */ /* 0x002fe20007810000 */
[----:B------:R-:W-:Y:S01]  /*19070*/  IMAD.U32 R220, RZ, RZ, UR35 ;  /* 0x00000023ffdc7e24 */ /* 0x000fe2000f8e00ff */
[----:B------:R-:W-:Y:S01]  /*19080*/  R2UR UR10, R6 ;  /* 0x00000000060a72ca */ /* 0x000fe200000e0000 */
[----:B------:R-:W1:Y:S04]  /*19090*/  S2R R219, SR_TID.X ;  /* 0x0000000000db7919 */ /* 0x000e680000002100 */
[----:B------:R-:W3:Y:S01]  /*190a0*/  MUFU.TANH R28, R28 ;  /* 0x0000001c001c7308 */ /* 0x000ee20000002400 */
[----:B--2---:R-:W-:-:S07]  /*190b0*/  FMNMX.FTZ R7, R24, R7, !PT ;  /* 0x0000000718077209 */ /* 0x004fce0007810000 */
[----:B------:R-:W2:Y:S01]  /*190c0*/  MUFU.TANH R29, R29 ;  /* 0x0000001d001d7308 */ /* 0x000ea20000002400 */
[----:B0-----:R-:W-:-:S07]  /*190d0*/  FMNMX.FTZ R11, R31, R10, !PT ;  /* 0x0000000a1f0b7209 */ /* 0x001fce0007810000 */
[----:B------:R-:W0:Y:S01]  /*190e0*/  MUFU.TANH R34, R34 ;  /* 0x0000002200227308 */ /* 0x000e220000002400 */
[----:B---3--:R-:W-:-:S07]  /*190f0*/  FMNMX.FTZ R10, R28, R7, !PT ;  /* 0x000000071c0a7209 */ /* 0x008fce0007810000 */
[----:B------:R-:W3:Y:S01]  /*19100*/  MUFU.TANH R35, R35 ;  /* 0x0000002300237308 */ /* 0x000ee20000002400 */
[----:B--2---:R-:W-:Y:S02]  /*19110*/  FMNMX.FTZ R7, R29, R10, !PT ;  /* 0x0000000a1d077209 */ /* 0x004fe40007810000 */
[----:B-1----:R-:W-:-:S05]  /*19120*/  SHF.R.U32.HI R219, RZ, 0x7, R219 ;  /* 0x00000007ffdb7819 */ /* 0x002fca00000116db */
[----:B------:R-:W1:Y:S01]  /*19130*/  MUFU.TANH R32, R32 ;  /* 0x0000002000207308 */ /* 0x000e620000002400 */
[----:B0-----:R-:W-:-:S07]  /*19140*/  FMNMX.FTZ R72, R34, R11, !PT ;  /* 0x0000000b22487209 */ /* 0x001fce0007810000 */
[----:B------:R-:W0:Y:S01]  /*19150*/  MUFU.TANH R33, R33 ;  /* 0x0000002100217308 */ /* 0x000e220000002400 */
[----:B---3--:R-:W-:-:S07]  /*19160*/  FMNMX.FTZ R11, R35, R72, !PT ;  /* 0x00000048230b7209 */ /* 0x008fce0007810000 */
        /* <DEDUP_REMOVED lines=8> */
[C---:B------:R-:W-:Y:S01]  /*191f0*/  FMUL.FTZ R72, R2.reuse, R78 ;  /* 0x0000004e02487220 */ /* 0x040fe20000410000 */
[----:B------:R-:W-:-:S05]  /*19200*/  FMUL.FTZ R78, R2, R80 ;  /* 0x00000050024e7220 */ /* 0x000fca0000410000 */
        /* <DEDUP_REMOVED lines=32> */
[C---:B------:R-:W-:Y:S01]  /*19410*/  FMUL.FTZ R76, R2.reuse, R82 ;  /* 0x00000052024c7220 */ /* 0x040fe20000410000 */
[----:B------:R-:W-:-:S05]  /*19420*/  FMUL.FTZ R82, R2, R84 ;  /* 0x0000005402527220 */ /* 0x000fca0000410000 */
        /* <DEDUP_REMOVED lines=48> */
[----:B0-----:R-:W-:-:S05]  /*19730*/  FMNMX.FTZ R7, R81, R10, !PT ;  /* 0x0000000a51077209 */ /* 0x001fca0007810000 */
[----:B------:R-:W0:Y:S02]  /*19740*/  SHFL.BFLY PT, R86, R7, 0x2, 0x1f ;  /* 0x0c401f0007567f89 */ /* 0x000e2400000e0000 */
[----:B------:R-:W3:Y:S01]  /*19750*/  MUFU.TANH R78, R78 ;  /* 0x0000004e004e7308 */ /* 0x000ee20000002400 */
[----:B--2---:R-:W-:-:S07]  /*19760*/  FMNMX.FTZ R84, R74, R11, !PT ;  /* 0x0000000b4a547209 */ /* 0x004fce0007810000 */
[----:B------:R-:W2:Y:S01]  /*19770*/  MUFU.TANH R79, R79 ;  /* 0x0000004f004f7308 */ /* 0x000ea20000002400 */
[----:B-1----:R-:W-:-:S07]  /*19780*/  FMNMX.FTZ R11, R75, R84, !PT ;  /* 0x000000544b0b7209 */ /* 0x002fce0007810000 */
[----:B------:R-:W1:Y:S01]  /*19790*/  MUFU.TANH R82, R82 ;  /* 0x0000005200527308 */ /* 0x000e620000002400 */
[----:B---3--:R-:W-:Y:S02]  /*197a0*/  FMNMX.FTZ R84, R78, R11, !PT ;  /* 0x0000000b4e547209 */ /* 0x008fe40007810000 */
[----:B0-----:R-:W-:Y:S01]  /*197b0*/  FMNMX.FTZ R86, R7, R86, !PT ;  /* 0x0000005607567209 */ /* 0x001fe20007810000 */
[----:B------:R-:W-:-:S04]  /*197c0*/  IMAD.MOV.U32 R7, RZ, RZ, 0x40000040 ;  /* 0x40000040ff077424 */ /* 0x000fc800078e00ff */
[----:B------:R-:W0:Y:S01]  /*197d0*/  MUFU.TANH R83, R83 ;  /* 0x0000005300537308 */ /* 0x000e220000002400 */
[----:B--2---:R-:W-:Y:S01]  /*197e0*/  FMNMX.FTZ R11, R79, R84, !PT ;  /* 0x000000544f0b7209 */ /* 0x004fe20007810000 */
[----:B------:R-:W-:Y:S01]  /*197f0*/  SHFL.BFLY PT, R87, R86, 0x1, 0x1f ;  /* 0x0c201f0056577f89 */ /* 0x000fe200000e0000 */
[----:B------:R-:W-:Y:S02]  /*19800*/  R2UR UR11, R7 ;  /* 0x00000000070b72ca */ /* 0x000fe400000e0000 */
[----:B-1----:R-:W-:-:S11]  /*19810*/  FMNMX.FTZ R84, R82, R11, !PT ;  /* 0x0000000b52547209 */ /* 0x002fd60007810000 */
[----:B------:R-:W-:Y:S01]  /*19820*/  QGMMA.64x128x32.F32.E4M3.E4M3 R88, R164, gdesc[UR8], R88, gsb0 ;  /* 0x01e00008a4587df3 */ /* 0x000fe20008000858 */
[----:B0-----:R-:W-:-:S05]  /*19830*/  FMNMX.FTZ R84, R83, R84, !PT ;  /* 0x0000005453547209 */ /* 0x001fca0007810000 */
[----:B------:R-:W0:Y:S02]  /*19840*/  SHFL.BFLY PT, R11, R84, 0x2, 0x1f ;  /* 0x0c401f00540b7f89 */ /* 0x000e2400000e0000 */
[----:B0-----:R-:W-:-:S05]  /*19850*/  FMNMX.FTZ R85, R84, R11, !PT ;  /* 0x0000000b54557209 */ /* 0x001fca0007810000 */
[----:B------:R-:W0:Y:S02]  /*19860*/  SHFL.BFLY PT, R10, R85, 0x1, 0x1f ;  /* 0x0c201f00550a7f89 */ /* 0x000e2400000e0000 */
[----:B0-----:R-:W-:Y:S02]  /*19870*/  FMNMX.FTZ R11, R85, R10, !PT ;  /* 0x0000000a550b7209 */ /* 0x001fe40007810000 */
[----:B------:R-:W-:-:S03]  /*19880*/  FMNMX.FTZ R10, R86, R87, !PT ;  /* 0x00000057560a7209 */ /* 0x000fc60007810000 */
[C---:B------:R-:W-:Y:S01]  /*19890*/  FADD.FTZ R14, -R11.reuse, R14 ;  /* 0x0000000e0b0e7221 */ /* 0x040fe20000010100 */
[----:B------:R-:W-:-:S01]  /*198a0*/  FFMA.FTZ R220, R11, R220, -8 ;  /* 0xc10000000bdc7423 */ /* 0x000fc200000100dc */
[----:B------:R-:W-:Y:S02]  /*198b0*/  FADD.FTZ R15, -R10, R15 ;  /* 0x0000000f0a0f7221 */ /* 0x000fe40000010100 */
[----:B------:R-:W-:Y:S01]  /*198c0*/  FMUL.FTZ R14, R14, UR35 ;  /* 0x000000230e0e7c20 */ /* 0x000fe20008410000 */
[--C-:B------:R-:W-:Y:S01]  /*198d0*/  FFMA.FTZ R87, R9, UR35, -R220.reuse ;  /* 0x0000002309577c23 */ /* 0x100fe200080108dc */
[----:B------:R-:W-:Y:S01]  /*198e0*/  FMUL.FTZ R15, R15, UR35 ;  /* 0x000000230f0f7c20 */ /* 0x000fe20008410000 */
[----:B------:R-:W-:Y:S01]  /*198f0*/  IMAD.MOV.U32 R9, RZ, RZ, 0x40000040 ;  /* 0x40000040ff097424 */ /* 0x000fe200078e00ff */
[----:B------:R0:W-:Y:S01]  /*19900*/  MUFU.EX2 R84, R14 ;  /* 0x0000000e00547308 */ /* 0x0001e20000000800 */
        /* <DEDUP_REMOVED lines=8> */
[----:B0-----:R-:W-:-:S02]  /*19990*/  VIADD R14, R6, 0x2 ;  /* 0x00000002060e7836 */ /* 0x001fc40000000000 */
[--C-:B------:R-:W-:Y:S01]  /*199a0*/  FFMA.FTZ R46, R47, UR35, -R220.reuse ;  /* 0x000000232f2e7c23 */ /* 0x100fe200080108dc */
[----:B------:R-:W-:-:S01]  /*199b0*/  FFMA.FTZ R47, R55, UR35, -R220 ;  /* 0x00000023372f7c23 */ /* 0x000fc200080108dc */
[--C-:B------:R-:W-:Y:S01]  /*199c0*/  FFMA.FTZ R55, R70, UR35, -R220.reuse ;  /* 0x0000002346377c23 */ /* 0x100fe200080108dc */
[----:B------:R-:W-:-:S01]  /*199d0*/  FFMA.FTZ R70, R79, UR35, -R220 ;  /* 0x000000234f467c23 */ /* 0x000fc200080108dc */
[----:B------:R-:W-:Y:S01]  /*199e0*/  R2UR UR10, R14 ;  /* 0x000000000e0a72ca */ /* 0x000fe200000e0000 */
[----:B------:R-:W-:-:S01]  /*199f0*/  FFMA.FTZ R14, R56, UR35, -R220 ;  /* 0x00000023380e7c23 */ /* 0x000fc200080108dc */
[----:B------:R-:W0:Y:S01]  /*19a00*/  MUFU.EX2 R87, R87 ;  /* 0x0000005700577308 */ /* 0x000e220000000800 */
[----:B-1----:R-:W-:Y:S02]  /*19a10*/  IMAD.MOV.U32 R15, RZ, RZ, 0x40000040 ;  /* 0x40000040ff0f7424 */ /* 0x002fe400078e00ff */
[--C-:B------:R-:W-:Y:S01]  /*19a20*/  FFMA.FTZ R56, R63, UR35, -R220.reuse ;  /* 0x000000233f387c23 */ /* 0x100fe200080108dc */
[----:B------:R-:W-:-:S01]  /*19a30*/  FFMA.FTZ R63, R74, UR35, -R220 ;  /* 0x000000234a3f7c23 */ /* 0x000fc200080108dc */
[--C-:B------:R-:W-:Y:S01]  /*19a40*/  FFMA.FTZ R74, R83, UR35, -R220.reuse ;  /* 0x00000023534a7c23 */ /* 0x100fe200080108dc */
[----:B------:R-:W-:Y:S01]  /*19a50*/  R2UR UR11, R15 ;  /* 0x000000000f0b72ca */ /* 0x000fe200000e0000 */
[--C-:B------:R-:W-:Y:S01]  /*19a60*/  FFMA.FTZ R15, R58, UR35, -R220.reuse ;  /* 0x000000233a0f7c23 */ /* 0x100fe200080108dc */
[----:B------:R-:W-:-:S01]  /*19a70*/  FFMA.FTZ R58, R67, UR35, -R220 ;  /* 0x00000023433a7c23 */ /* 0x000fc200080108dc */
[----:B------:R-:W-:Y:S01]  /*19a80*/  FFMA.FTZ R67, R78, UR35, -R220 ;  /* 0x000000234e437c23 */ /* 0x000fe200080108dc */
[----:B------:R-:W1:Y:S01]  /*19a90*/  MUFU.EX2 R86, R86 ;  /* 0x0000005600567308 */ /* 0x000e620000000800 */
[----:B0-----:R-:W-:-:S07]  /*19aa0*/  FFMA.FTZ R3, R84, R3, R87 ;  /* 0x0000000354037223 */ /* 0x001fce0000010057 */
[----:B------:R-:W0:Y:S08]  /*19ab0*/  MUFU.EX2 R21, R21 ;  /* 0x0000001500157308 */ /* 0x000e300000000800 */
[----:B------:R-:W-:Y:S08]  /*19ac0*/  MUFU.EX2 R25, R25 ;  /* 0x0000001900197308 */ /* 0x000ff00000000800 */
[----:B------:R-:W-:Y:S08]  /*19ad0*/  MUFU.EX2 R30, R30 ;  /* 0x0000001e001e7308 */ /* 0x000ff00000000800 */
[----:B------:R-:W-:Y:S08]  /*19ae0*/  MUFU.EX2 R31, R31 ;  /* 0x0000001f001f7308 */ /* 0x000ff00000000800 */
[----:B------:R-:W-:Y:S01]  /*19af0*/  MUFU.EX2 R38, R38 ;  /* 0x0000002600267308 */ /* 0x000fe20000000800 */
[----:B------:R-:W-:-:S02]  /*19b00*/  WARPGROUP.DEPBAR.LE gsb0, 0x0 ;  /* 0x00008000000079c5 */ /* 0x000fc40000010000 */
[----:B------:R-:W-:Y:S01]  /*19b10*/  WARPGROUP.ARRIVE ;  /* 0x00000000000079c5 */ /* 0x000fe20000000000 */
[----:B------:R-:W-:-:S01]  /*19b20*/  FFMA.FTZ R166, R53, UR35, -R220 ;  /* 0x0000002335a67c23 */ /* 0x000fc200080108dc */
[--C-:B------:R-:W-:Y:S01]  /*19b30*/  FFMA.FTZ R53, R66, UR35, -R220.reuse ;  /* 0x0000002342357c23 */ /* 0x100fe200080108dc */
[----:B------:R-:W-:-:S01]  /*19b40*/  FFMA.FTZ R66, R75, UR35, -R220 ;  /* 0x000000234b427c23 */ /* 0x000fc200080108dc */
[----:B------:R-:W-:Y:S02]  /*19b50*/  IMAD.U32 R75, RZ, RZ, UR35 ;  /* 0x00000023ff4b7e24 */ /* 0x000fe4000f8e00ff */
[----:B------:R-:W-:-:S01]  /*19b60*/  FFMA.FTZ R164, R27, UR35, -R220 ;  /* 0x000000231ba47c23 */ /* 0x000fc200080108dc */
[----:B------:R-:W-:Y:S01]  /*19b70*/  QGMMA.64x128x32.F32.E4M3.E4M3 R88, R160, gdesc[UR8], R88, gsb0 ;  /* 0x01e00008a0587df3 */ /* 0x000fe20008000858 */
[----:B------:R-:W-:Y:S01]  /*19b80*/  R2UR UR11, R9 ;  /* 0x00000000090b72ca */ /* 0x000fe200000e0000 */
[----:B------:R-:W-:Y:S01]  /*19b90*/  FFMA.FTZ R75, R10, R75, -8 ;  /* 0xc10000000a4b7423 */ /* 0x000fe2000001004b */
[----:B------:R-:W-:-:S01]  /*19ba0*/  FFMA.FTZ R27, R34, UR35, -R220 ;  /* 0x00000023221b7c23 */ /* 0x000fc200080108dc */
[----:B------:R-:W-:Y:S01]  /*19bb0*/  FFMA.FTZ R34, R35, UR35, -R220 ;  /* 0x0000002323227c23 */ /* 0x000fe200080108dc */
[----:B------:R-:W2:Y:S01]  /*19bc0*/  MUFU.EX2 R164, R164 ;  /* 0x000000a400a47308 */ /* 0x000ea20000000800 */
[----:B------:R-:W-:-:S01]  /*19bd0*/  FFMA.FTZ R78, R8, UR35, -R75 ;  /* 0x00000023084e7c23 */ /* 0x000fc2000801084b */
[----:B------:R-:W-:-:S02]  /*19be0*/  VIADD R8, R6, 0x4 ;  /* 0x0000000406087836 */ /* 0x000fc40000000000 */
[----:B------:R-:W-:-:S01]  /*19bf0*/  FFMA.FTZ R79, R20, UR35, -R75 ;  /* 0x00000023144f7c23 */ /* 0x000fc2000801084b */
[--C-:B------:R-:W-:Y:S01]  /*19c00*/  FFMA.FTZ R20, R26, UR35, -R75.reuse ;  /* 0x000000231a147c23 */ /* 0x100fe2000801084b */
[----:B------:R-:W-:-:S01]  /*19c10*/  FFMA.FTZ R26, R36, UR35, -R75 ;  /* 0x00000023241a7c23 */ /* 0x000fc2000801084b */
[----:B------:R-:W-:Y:S01]  /*19c20*/  FFMA.FTZ R36, R48, UR35, -R75 ;  /* 0x0000002330247c23 */ /* 0x000fe2000801084b */
[----:B------:R-:W-:Y:S01]  /*19c30*/  R2UR UR10, R8 ;  /* 0x00000000080a72ca */ /* 0x000fe200000e0000 */
[----:B-1----:R-:W-:Y:S01]  /*19c40*/  FADD.FTZ R48, R86, R3 ;  /* 0x0000000356307221 */ /* 0x002fe20000010000 */
[----:B------:R-:W1:Y:S01]  /*19c50*/  MUFU.EX2 R78, R78 ;  /* 0x0000004e004e7308 */ /* 0x000e620000000800 */
[----:B------:R-:W-:Y:S02]  /*19c60*/  VIADD R6, R6, 0x6 ;  /* 0x0000000606067836 */ /* 0x000fe40000000000 */
[----:B------:R-:W-:Y:S01]  /*19c70*/  FFMA.FTZ R83, R24, UR35, -R75 ;  /* 0x0000002318537c23 */ /* 0x000fe2000801084b */
[----:B0-----:R-:W-:-:S01]  /*19c80*/  FADD.FTZ R7, R21, R48 ;  /* 0x0000003015077221 */ /* 0x001fc20000010000 */
[--C-:B------:R-:W-:Y:S01]  /*19c90*/  FFMA.FTZ R8, R28, UR35, -R75.reuse ;  /* 0x000000231c087c23 */ /* 0x100fe2000801084b */
[----:B------:R-:W-:-:S01]  /*19ca0*/  FFMA.FTZ R9, R29, UR35, -R75 ;  /* 0x000000231d097c23 */ /* 0x000fc2000801084b */
[--C-:B------:R-:W-:Y:S01]  /*19cb0*/  FFMA.FTZ R24, R32, UR35, -R75.reuse ;  /* 0x0000002320187c23 */ /* 0x100fe2000801084b */
[----:B------:R-:W-:-:S01]  /*19cc0*/  FFMA.FTZ R29, R33, UR35, -R75 ;  /* 0x00000023211d7c23 */ /* 0x000fc2000801084b */
[----:B------:R-:W0:Y:S01]  /*19cd0*/  MUFU.EX2 R79, R79 ;  /* 0x0000004f004f7308 */ /* 0x000e220000000800 */
[----:B--2---:R-:W-:-:S01]  /*19ce0*/  FADD.FTZ R48, R164, R7 ;  /* 0x00000007a4307221 */ /* 0x004fc20000010000 */
[----:B------:R-:W-:-:S02]  /*19cf0*/  IMAD.MOV.U32 R7, RZ, RZ, 0x40000040 ;  /* 0x40000040ff077424 */ /* 0x000fc400078e00ff */
[----:B------:R-:W-:-:S01]  /*19d00*/  FFMA.FTZ R32, R44, UR35, -R75 ;  /* 0x000000232c207c23 */ /* 0x000fc2000801084b */
[--C-:B------:R-:W-:Y:S01]  /*19d10*/  FFMA.FTZ R33, R37, UR35, -R75.reuse ;  /* 0x0000002325217c23 */ /* 0x100fe2000801084b */
[----:B------:R-:W-:-:S01]  /*19d20*/  FFMA.FTZ R44, R57, UR35, -R75 ;  /* 0x00000023392c7c23 */ /* 0x000fc2000801084b */
[----:B------:R-:W-:Y:S01]  /*19d30*/  FFMA.FTZ R57, R59, UR35, -R75 ;  /* 0x000000233b397c23 */ /* 0x000fe2000801084b */
[----:B------:R-:W-:-:S01]  /*19d40*/  FADD.FTZ R59, R25, R48 ;  /* 0x00000030193b7221 */ /* 0x000fc20000010000 */
[----:B------:R-:W2:Y:S01]  /*19d50*/  MUFU.EX2 R20, R20 ;  /* 0x0000001400147308 */ /* 0x000ea20000000800 */
[----:B-1----:R-:W-:-:S01]  /*19d60*/  FFMA.FTZ R0, R85, R0, R78 ;  /* 0x0000000055007223 */ /* 0x002fc2000001004e */
[----:B------:R-:W-:Y:S01]  /*19d70*/  FFMA.FTZ R35, R42, UR35, -R220 ;  /* 0x000000232a237c23 */ /* 0x000fe200080108dc */
[----:B------:R-:W-:-:S01]  /*19d80*/  FFMA.FTZ R28, R40, UR35, -R75 ;  /* 0x00000023281c7c23 */ /* 0x000fc2000801084b */
[----:B------:R-:W-:Y:S01]  /*19d90*/  FADD.FTZ R48, R30, R59 ;  /* 0x0000003b1e307221 */ /* 0x000fe20000010000 */
[----:B------:R-:W-:-:S01]  /*19da0*/  FFMA.FTZ R42, R43, UR35, -R220 ;  /* 0x000000232b2a7c23 */ /* 0x000fc200080108dc */
[--C-:B------:R-:W-:Y:S01]  /*19db0*/  FFMA.FTZ R37, R41, UR35, -R75.reuse ;  /* 0x0000002329257c23 */ /* 0x100fe2000801084b */
[----:B------:R-:W-:-:S01]  /*19dc0*/  FFMA.FTZ R41, R45, UR35, -R75 ;  /* 0x000000232d297c23 */ /* 0x000fc2000801084b */
[----:B------:R-:W1:Y:S01]  /*19dd0*/  MUFU.EX2 R83, R83 ;  /* 0x0000005300537308 */ /* 0x000e620000000800 */
[----:B0-----:R-:W-:-:S01]  /*19de0*/  FADD.FTZ R3, R79, R0 ;  /* 0x000000004f037221 */ /* 0x001fc20000010000 */
[----:B------:R-:W-:Y:S01]  /*19df0*/  FFMA.FTZ R43, R50, UR35, -R220 ;  /* 0x00000023322b7c23 */ /* 0x000fe200080108dc */
[----:B------:R-:W-:-:S01]  /*19e00*/  FFMA.FTZ R40, R52, UR35, -R75 ;  /* 0x0000002334287c23 */ /* 0x000fc2000801084b */
[----:B------:R-:W-:Y:S01]  /*19e10*/  FFMA.FTZ R50, R51, UR35, -R220 ;  /* 0x0000002333327c23 */ /* 0x000fe200080108dc */
[----:B------:R-:W-:-:S01]  /*19e20*/  FFMA.FTZ R45, R49, UR35, -R75 ;  /* 0x00000023312d7c23 */ /* 0x000fc2000801084b */
[----:B------:R-:W-:Y:S01]  /*19e30*/  FFMA.FTZ R49, R54, UR35, -R75 ;  /* 0x0000002336317c23 */ /* 0x000fe2000801084b */
[----:B------:R-:W-:-:S01]  /*19e40*/  FFMA.FTZ R51, R62, UR35, -R220 ;  /* 0x000000233e337c23 */ /* 0x000fc200080108dc */
[----:B------:R-:W0:Y:S01]  /*19e50*/  MUFU.EX2 R8, R8 ;  /* 0x0000000800087308 */ /* 0x000e220000000800 */
[----:B--2---:R-:W-:-:S01]  /*19e60*/  FADD.FTZ R0, R20, R3 ;  /* 0x0000000314007221 */ /* 0x004fc20000010000 */
[----:B------:R-:W-:Y:S01]  /*19e70*/  FFMA.FTZ R60, R60, UR35, -R75 ;  /* 0x000000233c3c7c23 */ /* 0x000fe2000801084b */
[----:B------:R-:W-:-:S01]  /*19e80*/  FFMA.FTZ R62, R71, UR35, -R220 ;  /* 0x00000023473e7c23 */ /* 0x000fc200080108dc */
[----:B------:R-:W-:Y:S01]  /*19e90*/  FFMA.FTZ R71, R82, UR35, -R220 ;  /* 0x0000002352477c23 */ /* 0x000fe200080108dc */
[----:B------:R-:W-:-:S03]  /*19ea0*/  FFMA.FTZ R80, R80, UR35, -R75 ;  /* 0x0000002350507c23 */ /* 0x000fc6000801084b */
        /* <DEDUP_REMOVED lines=11> */
[----:B--2---:R-:W-:-:S04]  /*19f60*/  FADD.FTZ R48, R34, R59 ;  /* 0x0000003b22307221 */ /* 0x004fc80000010000 */
[----:B------:R-:W-:Y:S01]  /*19f70*/  FADD.FTZ R59, R31, R48 ;  /* 0x000000301f3b7221 */ /* 0x000fe20000010000 */
[----:B------:R-:W-:-:S02]  /*19f80*/  FFMA.FTZ R48, R64, UR35, -R75 ;  /* 0x0000002340307c23 */ /* 0x000fc4000801084b */
[----:B------:R-:W2:Y:S01]  /*19f90*/  MUFU.EX2 R33, R33 ;  /* 0x0000002100217308 */ /* 0x000ea20000000800 */
[----:B-1----:R-:W-:-:S01]  /*19fa0*/  FADD.FTZ R3, R29, R0 ;  /* 0x000000001d037221 */ /* 0x002fc20000010000 */
[----:B------:R-:W-:Y:S01]  /*19fb0*/  FADD.FTZ R52, R38, R59 ;  /* 0x0000003b26347221 */ /* 0x000fe20000010000 */
[----:B------:R-:W-:-:S05]  /*19fc0*/  FFMA.FTZ R59, R65, UR35, -R75 ;  /* 0x00000023413b7c23 */ /* 0x000fca000801084b */
[----:B------:R-:W-:Y:S01]  /*19fd0*/  MUFU.EX2 R35, R35 ;  /* 0x0000002300237308 */ /* 0x000fe20000000800 */
[----:B0-----:R-:W-:-:S07]  /*19fe0*/  FADD.FTZ R0, R26, R3 ;  /* 0x000000031a007221 */ /* 0x001fce0000010000 */
[----:B------:R-:W0:Y:S01]  /*19ff0*/  MUFU.EX2 R28, R28 ;  /* 0x0000001c001c7308 */ /* 0x000e220000000800 */
[----:B--2---:R-:W-:-:S07]  /*1a000*/  FADD.FTZ R3, R33, R0 ;  /* 0x0000000021037221 */ /* 0x004fce0000010000 */
[----:B------:R-:W-:Y:S08]  /*1a010*/  MUFU.EX2 R42, R42 ;  /* 0x0000002a002a7308 */ /* 0x000ff00000000800 */
[----:B------:R-:W1:Y:S01]  /*1a020*/  MUFU.EX2 R37, R37 ;  /* 0x0000002500257308 */ /* 0x000e620000000800 */
[----:B0-----:R-:W-:-:S01]  /*1a030*/  FADD.FTZ R0, R28, R3 ;  /* 0x000000031c007221 */ /* 0x001fc20000010000 */
[----:B------:R-:W-:-:S02]  /*1a040*/  WARPGROUP.DEPBAR.LE gsb0, 0x0 ;  /* 0x00008000000079c5 */ /* 0x000fc40000010000 */
[----:B------:R-:W-:-:S04]  /*1a050*/  WARPGROUP.ARRIVE ;  /* 0x00000000000079c5 */ /* 0x000fc80000000000 */
[----:B------:R-:W0:Y:S02]  /*1a060*/  MUFU.EX2 R39, R39 ;  /* 0x0000002700277308 */ /* 0x000e240000000800 */
[----:B------:R-:W-:Y:S01]  /*1a070*/  QGMMA.64x128x32.F32.E4M3.E4M3 R88, R156, gdesc[UR8], R88, gsb0 ;  /* 0x01e000089c587df3 */ /* 0x000fe20008000858 */
[----:B------:R-:W-:Y:S01]  /*1a080*/  R2UR UR10, R6 ;  /* 0x00000000060a72ca */ /* 0x000fe200000e0000 */
[----:B-1----:R-:W-:Y:S01]  /*1a090*/  FADD.FTZ R3, R37, R0 ;  /* 0x0000000025037221 */ /* 0x002fe20000010000 */
[----:B------:R-:W-:-:S03]  /*1a0a0*/  R2UR UR11, R7 ;  /* 0x00000000070b72ca */ /* 0x000fc600000e0000 */
[----:B------:R-:W1:Y:S01]  /*1a0b0*/  MUFU.EX2 R32, R32 ;  /* 0x0000002000207308 */ /* 0x000e620000000800 */
[----:B------:R-:W-:-:S01]  /*1a0c0*/  FFMA.FTZ R7, R61, UR35, -R75 ;  /* 0x000000233d077c23 */ /* 0x000fc2000801084b */
[----:B------:R-:W-:-:S04]  /*1a0d0*/  FADD.FTZ R61, R35, R52 ;  /* 0x00000034233d7221 */ /* 0x000fc80000010000 */
[----:B------:R-:W-:Y:S02]  /*1a0e0*/  FADD.FTZ R52, R42, R61 ;  /* 0x0000003d2a347221 */ /* 0x000fe40000010000 */
[----:B------:R-:W2:Y:S02]  /*1a0f0*/  MUFU.EX2 R46, R46 ;  /* 0x0000002e002e7308 */ /* 0x000ea40000000800 */
[----:B0-----:R-:W-:-:S01]  /*1a100*/  FADD.FTZ R61, R39, R52 ;  /* 0x00000034273d7221 */ /* 0x001fc20000010000 */
[----:B------:R-:W-:-:S05]  /*1a110*/  FFMA.FTZ R52, R68, UR35, -R75 ;  /* 0x0000002344347c23 */ /* 0x000fca000801084b */
[----:B------:R-:W0:Y:S01]  /*1a120*/  MUFU.EX2 R41, R41 ;  /* 0x0000002900297308 */ /* 0x000e220000000800 */
[----:B-1----:R-:W-:-:S07]  /*1a130*/  FADD.FTZ R0, R32, R3 ;  /* 0x0000000320007221 */ /* 0x002fce0000010000 */
[----:B------:R-:W1:Y:S01]  /*1a140*/  MUFU.EX2 R43, R43 ;  /* 0x0000002b002b7308 */ /* 0x000e620000000800 */
[----:B--2---:R-:W-:-:S01]  /*1a150*/  FADD.FTZ R54, R46, R61 ;  /* 0x0000003d2e367221 */ /* 0x004fc20000010000 */
[----:B------:R-:W-:-:S06]  /*1a160*/  FFMA.FTZ R61, R69, UR35, -R75 ;  /* 0x00000023453d7c23 */ /* 0x000fcc000801084b */
        /* <DEDUP_REMOVED lines=12> */
[----:B------:R-:W-:Y:S01]  /*1a230*/  FFMA.FTZ R54, R72, UR35, -R75 ;  /* 0x0000002348367c23 */ /* 0x000fe2000801084b */
[----:B------:R-:W-:-:S05]  /*1a240*/  IADD3 R72, -R219, 0xb, RZ ;  /* 0x0000000bdb487810 */ /* 0x000fca0007ffe1ff */
[----:B------:R-:W2:Y:S01]  /*1a250*/  MUFU.EX2 R49, R49 ;  /* 0x0000003100317308 */ /* 0x000ea20000000800 */
[----:B0-----:R-:W-:-:S07]  /*1a260*/  FADD.FTZ R0, R40, R3 ;  /* 0x0000000328007221 */ /* 0x001fce0000010000 */
[----:B------:R-:W0:Y:S01]  /*1a270*/  MUFU.EX2 R14, R14 ;  /* 0x0000000e000e7308 */ /* 0x000e220000000800 */
[----:B-1----:R-:W-:-:S07]  /*1a280*/  FADD.FTZ R65, R166, R65 ;  /* 0x00000041a6417221 */ /* 0x002fce0000010000 */
[----:B------:R-:W-:Y:S01]  /*1a290*/  MUFU.EX2 R44, R44 ;  /* 0x0000002c002c7308 */ /* 0x000fe20000000800 */
[----:B--2---:R-:W-:-:S07]  /*1a2a0*/  FADD.FTZ R3, R49, R0 ;  /* 0x0000000031037221 */ /* 0x004fce0000010000 */
[----:B------:R-:W1:Y:S01]  /*1a2b0*/  MUFU.EX2 R15, R15 ;  /* 0x0000000f000f7308 */ /* 0x000e620000000800 */
[----:B0-----:R-:W-:-:S01]  /*1a2c0*/  FADD.FTZ R0, R14, R65 ;  /* 0x000000410e007221 */ /* 0x001fc20000010000 */
[----:B------:R-:W-:-:S06]  /*1a2d0*/  FFMA.FTZ R65, R73, UR35, -R75 ;  /* 0x0000002349417c23 */ /* 0x000fcc000801084b */
[----:B------:R-:W0:Y:S08]  /*1a2e0*/  MUFU.EX2 R57, R57 ;  /* 0x0000003900397308 */ /* 0x000e300000000800 */
[----:B------:R-:W2:Y:S01]  /*1a2f0*/  MUFU.EX2 R51, R51 ;  /* 0x0000003300337308 */ /* 0x000ea20000000800 */
[----:B-1----:R-:W-:-:S07]  /*1a300*/  FADD.FTZ R0, R15, R0 ;  /* 0x000000000f007221 */ /* 0x002fce0000010000 */
[----:B------:R1:W3:Y:S08]  /*1a310*/  MUFU.EX2 R6, R60 ;  /* 0x0000003c00067308 */ /* 0x0002f00000000800 */
[----:B------:R-:W4:Y:S01]  /*1a320*/  MUFU.EX2 R56, R56 ;  /* 0x0000003800387308 */ /* 0x000f220000000800 */
[----:B-1----:R-:W-:-:S01]  /*1a330*/  FADD.FTZ R60, R44, R3 ;  /* 0x000000032c3c7221 */ /* 0x002fc20000010000 */
[----:B------:R-:W-:-:S02]  /*1a340*/  WARPGROUP.DEPBAR.LE gsb0, 0x0 ;  /* 0x00008000000079c5 */ /* 0x000fc40000010000 */
[----:B------:R-:W-:Y:S01]  /*1a350*/  WARPGROUP.ARRIVE ;  /* 0x00000000000079c5 */ /* 0x000fe20000000000 */
[----:B0-----:R-:W-:Y:S01]  /*1a360*/  FADD.FTZ R3, R57, R60 ;  /* 0x0000003c39037221 */ /* 0x001fe20000010000 */
[----:B--2---:R-:W-:-:S01]  /*1a370*/  FADD.FTZ R69, R51, R0 ;  /* 0x0000000033457221 */ /* 0x004fc20000010000 */
[----:B------:R-:W-:Y:S01]  /*1a380*/  FFMA.FTZ R60, R76, UR35, -R75 ;  /* 0x000000234c3c7c23 */ /* 0x000fe2000801084b */
[----:B------:R-:W0:Y:S01]  /*1a390*/  MUFU.EX2 R7, R7 ;  /* 0x0000000700077308 */ /* 0x000e220000000800 */
[----:B---3--:R-:W-:-:S01]  /*1a3a0*/  FADD.FTZ R0, R6, R3 ;  /* 0x0000000306007221 */ /* 0x008fc20000010000 */
[----:B------:R-:W-:Y:S06]  /*1a3b0*/  QGMMA.64x128x32.F32.E4M3.E4M3 R88, R152, gdesc[UR8], R88, gsb0 ;  /* 0x01e0000898587df3 */ /* 0x000fec0008000858 */
[----:B------:R-:W1:Y:S01]  /*1a3c0*/  MUFU.EX2 R53, R53 ;  /* 0x0000003500357308 */ /* 0x000e620000000800 */
[----:B----4-:R-:W-:-:S01]  /*1a3d0*/  FADD.FTZ R64, R56, R69 ;  /* 0x0000004538407221 */ /* 0x010fc20000010000 */
[--C-:B------:R-:W-:Y:S01]  /*1a3e0*/  FFMA.FTZ R69, R77, UR35, -R75.reuse ;  /* 0x000000234d457c23 */ /* 0x100fe2000801084b */
[----:B------:R-:W-:-:S05]  /*1a3f0*/  FFMA.FTZ R75, R81, UR35, -R75 ;  /* 0x00000023514b7c23 */ /* 0x000fca000801084b */
        /* <DEDUP_REMOVED lines=10> */
[----:B------:R-:W-:-:S04]  /*1a4a0*/  @!P1 IMAD R0, R13, 0x8, R16 ;  /* 0x000000080d009824 */ /* 0x000fc800078e0210 */
[----:B------:R-:W-:Y:S02]  /*1a4b0*/  @!P1 VIADD R0, R0, 0x22840 ;  /* 0x0002284000009836 */ /* 0x000fe40000000000 */
[----:B------:R-:W1:Y:S01]  /*1a4c0*/  MUFU.EX2 R62, R62 ;  /* 0x0000003e003e7308 */ /* 0x000e620000000800 */
[----:B--2---:R-:W-:-:S02]  /*1a4d0*/  FADD.FTZ R73, R55, R64 ;  /* 0x0000004037497221 */ /* 0x004fc40000010000 */
[----:B------:R-:W-:-:S05]  /*1a4e0*/  @!P1 PRMT R0, RZ, 0x654, R0 ;  /* 0x00000654ff009816 */ /* 0x000fca0000000000 */
[----:B------:R-:W2:Y:S01]  /*1a4f0*/  MUFU.EX2 R61, R61 ;  /* 0x0000003d003d7308 */ /* 0x000ea20000000800 */
[----:B0-----:R-:W-:-:S07]  /*1a500*/  FADD.FTZ R64, R52, R3 ;  /* 0x0000000334407221 */ /* 0x001fce0000010000 */
[----:B------:R-:W0:Y:S01]  /*1a510*/  MUFU.EX2 R63, R63 ;  /* 0x0000003f003f7308 */ /* 0x000e220000000800 */
[----:B-1----:R-:W-:-:S07]  /*1a520*/  FADD.FTZ R68, R62, R73 ;  /* 0x000000493e447221 */ /* 0x002fce0000010000 */
[----:B------:R-:W1:Y:S01]  /*1a530*/  MUFU.EX2 R54, R54 ;  /* 0x0000003600367308 */ /* 0x000e620000000800 */
[----:B--2---:R-:W-:-:S07]  /*1a540*/  FADD.FTZ R3, R61, R64 ;  /* 0x000000403d037221 */ /* 0x004fce0000010000 */
[----:B------:R-:W-:Y:S01]  /*1a550*/  MUFU.EX2 R66, R66 ;  /* 0x0000004200427308 */ /* 0x000fe20000000800 */
[----:B0-----:R-:W-:-:S07]  /*1a560*/  FADD.FTZ R73, R63, R68 ;  /* 0x000000443f497221 */ /* 0x001fce0000010000 */
[----:B------:R-:W0:Y:S01]  /*1a570*/  MUFU.EX2 R65, R65 ;  /* 0x0000004100417308 */ /* 0x000e220000000800 */
[----:B-1----:R-:W-:-:S07]  /*1a580*/  FADD.FTZ R64, R54, R3 ;  /* 0x0000000336407221 */ /* 0x002fce0000010000 */
[----:B------:R-:W1:Y:S08]  /*1a590*/  MUFU.EX2 R67, R67 ;  /* 0x0000004300437308 */ /* 0x000e700000000800 */
[----:B------:R-:W2:Y:S01]  /*1a5a0*/  MUFU.EX2 R60, R60 ;  /* 0x0000003c003c7308 */ /* 0x000ea20000000800 */
[----:B0-----:R-:W-:-:S07]  /*1a5b0*/  FADD.FTZ R3, R65, R64 ;  /* 0x0000004041037221 */ /* 0x001fce0000010000 */
[----:B------:R-:W0:Y:S08]  /*1a5c0*/  MUFU.EX2 R70, R70 ;  /* 0x0000004600467308 */ /* 0x000e300000000800 */
[----:B------:R-:W3:Y:S08]  /*1a5d0*/  MUFU.EX2 R69, R69 ;  /* 0x0000004500457308 */ /* 0x000ef00000000800 */
[----:B------:R-:W4:Y:S08]  /*1a5e0*/  MUFU.EX2 R71, R71 ;  /* 0x0000004700477308 */ /* 0x000f300000000800 */
[----:B------:R-:W5:Y:S01]  /*1a5f0*/  MUFU.EX2 R77, R80 ;  /* 0x00000050004d7308 */ /* 0x000f620000000800 */
[----:B------:R-:W-:-:S02]  /*1a600*/  WARPGROUP.DEPBAR.LE gsb0, 0x0 ;  /* 0x00008000000079c5 */ /* 0x000fc40000010000 */
[----:B------:R0:W-:Y:S06]  /*1a610*/  BAR.ARV R72, 0x100 ;  /* 0x000400480000751d */ /* 0x0001ec0000002000 */
[----:B------:R1:W-:Y:S01]  /*1a620*/  @!P1 SYNCS.ARRIVE.TRANS64.RED.A1T0 RZ, [R0+URZ], RZ ;  /* 0x000000ff00ff99a7 */ /* 0x0003e2000810043f */
[----:B------:R-:W5:Y:S01]  /*1a630*/  MUFU.EX2 R74, R74 ;  /* 0x0000004a004a7308 */ /* 0x000f620000000800 */
[----:B-1----:R-:W-:-:S07]  /*1a640*/  FADD.FTZ R0, R66, R73 ;  /* 0x0000004942007221 */ /* 0x002fce0000010000 */
[----:B------:R-:W1:Y:S01]  /*1a650*/  MUFU.EX2 R75, R75 ;  /* 0x0000004b004b7308 */ /* 0x000e620000000800 */
[----:B------:R-:W-:-:S01]  /*1a660*/  FADD.FTZ R73, R67, R0 ;  /* 0x0000000043497221 */ /* 0x000fc20000010000 */
[----:B--2---:R-:W-:-:S03]  /*1a670*/  FADD.FTZ R0, R60, R3 ;  /* 0x000000033c007221 */ /* 0x004fc60000010000 */
[----:B0-----:R-:W-:Y:S01]  /*1a680*/  FADD.FTZ R64, R70, R73 ;  /* 0x0000004946407221 */ /* 0x001fe20000010000 */
[----:B---3--:R-:W-:-:S03]  /*1a690*/  FADD.FTZ R0, R69, R0 ;  /* 0x0000000045007221 */ /* 0x008fc60000010000 */
[----:B----4-:R-:W-:Y:S01]  /*1a6a0*/  FADD.FTZ R3, R71, R64 ;  /* 0x0000004047037221 */ /* 0x010fe20000010000 */
[----:B-----5:R-:W-:-:S03]  /*1a6b0*/  FADD.FTZ R0, R77, R0 ;  /* 0x000000004d007221 */ /* 0x020fc60000010000 */
[----:B------:R-:W-:Y:S01]  /*1a6c0*/  FADD.FTZ R3, R74, R3 ;  /* 0x000000034a037221 */ /* 0x000fe20000010000 */
[----:B-1----:R-:W-:-:S01]  /*1a6d0*/  FADD.FTZ R0, R75, R0 ;  /* 0x000000004b007221 */ /* 0x002fc20000010000 */
[----:B------:R-:W-:Y:S06]  /*1a6e0*/  @!P0 BRA `(.L_x_1597) ;  /* 0x0000000000048947 */ /* 0x000fec0003800000 */
[----:B------:R-:W-:Y:S01]  /*1a6f0*/  BPT.TRAP 0x1 ;  /* 0x000000040000795c */ /* 0x000fe20000300000 */
.L_x_1597:
[----:B------:R-:W-:Y:S01]  /*1a700*/  F2FP.SATFINITE.E4M3.F32.PACK_AB_MERGE_C R24, R29, R24, RZ ;  /* 0x000000181d18723e */ /* 0x000fe200048070ff */
[----:B------:R-:W-:Y:S01]  /*1a710*/  FMUL.FTZ R88, R88, R84 ;  /* 0x0000005458587220 */ /* 0x000fe20000410000 */
[----:B------:R-:W-:Y:S01]  /*1a720*/  ISETP.GT.AND P2, PT, R5, R12, PT ;  /* 0x0000000c0500720c */ /* 0x000fe20003f44270 */
[----:B------:R-:W-:Y:S01]  /*1a730*/  FMUL.FTZ R89, R89, R84 ;  /* 0x0000005459597220 */ /* 0x000fe20000410000 */
[----:B------:R-:W-:Y:S01]  /*1a740*/  F2FP.SATFINITE.E4M3.F32.PACK_AB_MERGE_C R167, R9, R8, R24 ;  /* 0x0000000809a7723e */ /* 0x000fe20004807018 */
[----:B------:R-:W-:Y:S01]  /*1a750*/  IMAD.U32 R9, RZ, RZ, UR40 ;  /* 0x00000028ff097e24 */ /* 0x000fe2000f8e00ff */
[----:B------:R-:W-:Y:S01]  /*1a760*/  LEA R8, R169, R16, 0x3 ;  /* 0x00000010a9087211 */ /* 0x000fe200078e18ff */
[-C--:B------:R-:W-:Y:S01]  /*1a770*/  FMUL.FTZ R92, R92, R84.reuse ;  /* 0x000000545c5c7220 */ /* 0x080fe20000410000 */
[----:B------:R-:W-:Y:S01]  /*1a780*/  F2FP.SATFINITE.E4M3.F32.PACK_AB_MERGE_C R27, R34, R27, RZ ;  /* 0x0000001b221b723e */ /* 0x000fe200048070ff */
[----:B------:R-:W-:Y:S01]  /*1a790*/  FMUL.FTZ R93, R93, R84 ;  /* 0x000000545d5d7220 */ /* 0x000fe20000410000 */
[----:B------:R-:W-:Y:S01]  /*1a7a0*/  F2FP.SATFINITE.E4M3.F32.PACK_AB_MERGE_C R14, R15, R14, RZ ;  /* 0x0000000e0f0e723e */ /* 0x000fe200048070ff */
[----:B------:R-:W-:Y:S01]  /*1a7b0*/  VIADD R8, R8, 0x22860 ;  /* 0x0002286008087836 */ /* 0x000fe20000000000 */
[----:B------:R-:W-:Y:S01]  /*1a7c0*/  F2FP.SATFINITE.E4M3.F32.PACK_AB_MERGE_C R20, R83, R20, RZ ;  /* 0x000000145314723e */ /* 0x000fe200048070ff */
[-C--:B------:R-:W-:Y:S01]  /*1a7d0*/  FMUL.FTZ R96, R96, R84.reuse ;  /* 0x0000005460607220 */ /* 0x080fe20000410000 */
[----:B------:R-:W-:Y:S01]  /*1a7e0*/  F2FP.SATFINITE.E4M3.F32.PACK_AB_MERGE_C R15, R75, R77, RZ ;  /* 0x0000004d4b0f723e */ /* 0x000fe200048070ff */
[-C--:B------:R-:W-:Y:S01]  /*1a7f0*/  FMUL.FTZ R97, R97, R84.reuse ;  /* 0x0000005461617220 */ /* 0x080fe20000410000 */
[----:B------:R-:W-:Y:S01]  /*1a800*/  PRMT R8, R9, 0x654, R8 ;  /* 0x0000065409087816 */ /* 0x000fe20000000008 */
[-C--:B------:R-:W-:Y:S01]  /*1a810*/  FMUL.FTZ R100, R100, R84.reuse ;  /* 0x0000005464647220 */ /* 0x080fe20000410000 */
[----:B------:R-:W-:Y:S01]  /*1a820*/  F2FP.SATFINITE.E4M3.F32.PACK_AB_MERGE_C R27, R30, R25, R27 ;  /* 0x000000191e1b723e */ /* 0x000fe2000480701b */
[-C--:B------:R-:W-:Y:S01]  /*1a830*/  FMUL.FTZ R101, R101, R84.reuse ;  /* 0x0000005465657220 */ /* 0x080fe20000410000 */
        /* <DEDUP_REMOVED lines=86> */
[----:B------:R-:W-:Y:S02]  /*1ada0*/  IMAD.MOV.U32 R169, RZ, RZ, R13 ;  /* 0x000000ffffa97224 */ /* 0x000fe400078e000d */
[----:B------:R-:W-:Y:S01]  /*1adb0*/  IMAD.MOV.U32 R166, RZ, RZ, R27 ;  /* 0x000000ffffa67224 */ /* 0x000fe200078e001b */
[----:B0-----:R-:W-:Y:S06]  /*1adc0*/  @P2 BRA `(.L_x_1598) ;  /* 0xffffffd8000c2947 */ /* 0x001fec000383ffff */
[----:B------:R-:W-:-:S07]  /*1add0*/  IMAD.MOV.U32 R169, RZ, RZ, R13 ;  /* 0x000000ffffa97224 */ /* 0x000fce00078e000d */
.L_x_1587:
[----:B------:R-:W-:-:S13]  /*1ade0*/  ISETP.GE.AND P2, PT, R5, R177, PT ;  /* 0x000000b10500720c */ /* 0x000fda0003f46270 */
[----:B------:R-:W-:Y:S05]  /*1adf0*/  @!P2 BRA `(.L_x_1599) ;  /* 0x000000380018a947 */ /* 0x000fea0003800000 */
[----:B------:R-:W-:Y:S02]  /*1ae00*/  IMAD.MOV.U32 R13, RZ, RZ, R10 ;  /* 0x000000ffff0d7224 */ /* 0x000fe400078e000a */
[----:B------:R-:W-:Y:S02]  /*1ae10*/  IMAD.MOV.U32 R12, RZ, RZ, R11 ;  /* 0x000000ffff0c7224 */ /* 0x000fe400078e000b */
[----:B------:R-:W-:Y:S02]  /*1ae20*/  IMAD.MOV.U32 R14, RZ, RZ, R18 ;  /* 0x000000ffff0e7224 */ /* 0x000fe400078e0012 */
[----:B------:R-:W-:-:S07]  /*1ae30*/  IMAD.MOV.U32 R15, RZ, RZ, R169 ;  /* 0x000000ffff0f7224 */ /* 0x000fce00078e00a9 */
.L_x_1618:
        /* <DEDUP_REMOVED lines=8> */
.L_x_1601:
        /* <DEDUP_REMOVED lines=8> */
.L_x_1602:
[----:B------:R-:W-:Y:S04]  /*1af40*/  BSSY B0, `(.L_x_1600) ;  /* 0x0000004000007945 */ /* 0x000fe80003800000 */
[----:B-1----:R-:W-:Y:S05]  /*1af50*/  @P3 BRA `(.L_x_1603) ;  /* 0x0000000000083947 */ /* 0x002fea0003800000 */
[----:B------:R-:W1:Y:S02]  /*1af60*/  SYNCS.PHASECHK.TRANS64.TRYWAIT P3, [R7+URZ+0x22830], R6 ;  /* 0x02283006070075a7 */ /* 0x000e64000806017f */
[----:B-1----:R-:W-:Y:S05]  /*1af70*/  @!P3 BRA `(.L_x_1604) ;  /* 0x000000e000c0b947 */ /* 0x002fea0003800000 */
.L_x_1603:
[----:B------:R-:W-:Y:S05]  /*1af80*/  BSYNC B0 ;  /* 0x0000000000007941 */ /* 0x000fea0003800000 */
.L_x_1600:
        /* <DEDUP_REMOVED lines=11> */
[----:B------:R-:W-:Y:S02]  /*1b040*/  IMAD R6, R169, 0x600, R4 ;  /* 0x00000600a9067824 */ /* 0x000fe400078e0204 */
[----:B------:R-:W-:-:S03]  /*1b050*/  IMAD.MOV.U32 R9, RZ, RZ, -0x7fffffe0 ;  /* 0x80000020ff097424 */ /* 0x000fc600078e00ff */
[----:B------:R-:W-:Y:S02]  /*1b060*/  R2UR UR30, R6 ;  /* 0x00000000061e72ca */ /* 0x000fe400000e0000 */
[----:B------:R-:W-:Y:S01]  /*1b070*/  R2UR UR19, R9 ;  /* 0x00000000091372ca */ /* 0x000fe200000e0000 */
[----:B------:R-:W-:Y:S01]  /*1b080*/  IMAD.MOV.U32 R9, RZ, RZ, -0x7fffffe0 ;  /* 0x80000020ff097424 */ /* 0x000fe200078e00ff */
[----:B--2---:R-:W-:-:S04]  /*1b090*/  SHF.R.U32.HI R8, RZ, 0x7, R8 ;  /* 0x00000007ff087819 */ /* 0x004fc80000011608 */
[----:B------:R-:W-:Y:S01]  /*1b0a0*/  R2UR UR23, R9 ;  /* 0x00000000091772ca */ /* 0x000fe200000e0000 */
[----:B------:R-:W-:Y:S01]  /*1b0b0*/  VIADD R7, R8, 0x8 ;  /* 0x0000000808077836 */ /* 0x000fe20000000000 */
[----:B------:R-:W-:-:S04]  /*1b0c0*/  IADD3 R8, R6, 0x2, RZ ;  /* 0x0000000206087810 */ /* 0x000fc80007ffe0ff */
[----:B------:R0:W-:Y:S01]  /*1b0d0*/  BAR.SYNC.DEFER_BLOCKING R7, 0x100 ;  /* 0x000400070000751d */ /* 0x0001e20000010000 */
        /* <DEDUP_REMOVED lines=32> */
.L_x_1606:
[----:B------:R-:W-:Y:S01]  /*1b2e0*/  SHF.L.U32 R6, R14, 0x1f, RZ ;  /* 0x0000001f0e067819 */ /* 0x000fe200000006ff */
[----:B------:R-:W-:-:S04]  /*1b2f0*/  IMAD R7, R15, 0x8, R16 ;  /* 0x000000080f077824 */ /* 0x000fc800078e0210 */
[----:B------:R0:W1:Y:S01]  /*1b300*/  SYNCS.PHASECHK.TRANS64.TRYWAIT P2, [R7+URZ+0x22850], R6 ;  /* 0x02285006070075a7 */ /* 0x000062000804017f */
[----:B------:R-:W-:Y:S05]  /*1b310*/  @!P0 BRA `(.L_x_1607) ;  /* 0x0000000000048947 */ /* 0x000fea0003800000 */
[----:B------:R-:W-:Y:S01]  /*1b320*/  BPT.TRAP 0x1 ;  /* 0x000000040000795c */ /* 0x000fe20000300000 */
.L_x_1607:
[----:B-1----:R-:W-:Y:S05]  /*1b330*/  @P2 BRA `(.L_x_1605) ;  /* 0x0000000000082947 */ /* 0x002fea0003800000 */
[----:B------:R-:W1:Y:S02]  /*1b340*/  SYNCS.PHASECHK.TRANS64.TRYWAIT P2, [R7+URZ+0x22850], R6 ;  /* 0x02285006070075a7 */ /* 0x000e64000804017f */
[----:B-1----:R-:W-:Y:S05]  /*1b350*/  @!P2 BRA `(.L_x_1608) ;  /* 0x000000dc00dca947 */ /* 0x002fea0003800000 */
.L_x_1605:
[----:B01----:R-:W-:Y:S01]  /*1b360*/  VIADD R6, R16, 0x400 ;  /* 0x0000040010067836 */ /* 0x003fe20000000000 */
[----:B------:R-:W-:Y:S05]  /*1b370*/  WARPSYNC.ALL ;  /* 0x0000000000007948 */ /* 0x000fea0003800000 */
[----:B------:R-:W-:Y:S01]  /*1b380*/  SHF.R.U32.HI R6, RZ, 0x4, R6 ;  /* 0x00000004ff067819 */ /* 0x000fe20000011606 */
[----:B------:R-:W-:Y:S01]  /*1b390*/  IMAD.MOV.U32 R7, RZ, RZ, 0x40000040 ;  /* 0x40000040ff077424 */ /* 0x000fe200078e00ff */
[----:B------:R-:W-:Y:S01]  /*1b3a0*/  WARPGROUP.ARRIVE ;  /* 0x00000000000079c5 */ /* 0x000fe20000000000 */
[----:B------:R-:W-:Y:S01]  /*1b3b0*/  IMAD.MOV.U32 R9, RZ, RZ, 0x40000040 ;  /* 0x40000040ff097424 */ /* 0x000fe200078e00ff */
[----:B------:R-:W-:Y:S01]  /*1b3c0*/  LOP3.LUT R6, R6, 0x3fff, RZ, 0xc0, !PT ;  /* 0x00003fff06067812 */ /* 0x000fe200078ec0ff */
[C---:B------:R-:W-:Y:S01]  /*1b3d0*/  FMUL.FTZ R20, R2.reuse, R25 ;  /* 0x0000001902147220 */ /* 0x040fe20000410000 */
[----:B------:R-:W-:Y:S01]  /*1b3e0*/  R2UR UR11, R7 ;  /* 0x00000000070b72ca */ /* 0x000fe200000e0000 */
[----:B------:R-:W-:Y:S01]  /*1b3f0*/  FMUL.FTZ R25, R2, R28 ;  /* 0x0000001c02197220 */ /* 0x000fe20000410000 */
[----:B------:R-:W-:Y:S01]  /*1b400*/  LOP3.LUT R6, R6, 0x10000, RZ, 0xfc, !PT ;  /* 0x0001000006067812 */ /* 0x000fe200078efcff */
[C---:B------:R-:W-:Y:S01]  /*1b410*/  FMUL.FTZ R28, R2.reuse, R35 ;  /* 0x00000023021c7220 */ /* 0x040fe20000410000 */
[----:B------:R-:W-:Y:S01]  /*1b420*/  MOV R7, 0x40000040 ;  /* 0x4000004000077802 */ /* 0x000fe20000000f00 */
[C---:B------:R-:W-:Y:S01]  /*1b430*/  FMUL.FTZ R35, R2.reuse, R42 ;  /* 0x0000002a02237220 */ /* 0x040fe20000410000 */
[C---:B------:R-:W-:Y:S01]  /*1b440*/  FMUL.FTZ R42, R2.reuse, R45 ;  /* 0x0000002d022a7220 */ /* 0x040fe20000410000 */
[----:B------:R-:W-:Y:S01]  /*1b450*/  IMAD R6, R15, 0x400, R6 ;  /* 0x000004000f067824 */ /* 0x000fe200078e0206 */
[----:B------:R-:W0:Y:S01]  /*1b460*/  S2R R219, SR_TID.X ;  /* 0x0000000000db7919 */ /* 0x000e220000002100 */
[C---:B------:R-:W-:Y:S01]  /*1b470*/  FMUL.FTZ R45, R2.reuse, R48 ;  /* 0x00000030022d7220 */ /* 0x040fe20000410000 */
[----:B------:R-:W-:Y:S01]  /*1b480*/  FMUL.FTZ R48, R2, R55 ;  /* 0x0000003702307220 */ /* 0x000fe20000410000 */
[C---:B------:R-:W-:Y:S01]  /*1b490*/  VIADD R8, R6.reuse, 0x2 ;  /* 0x0000000206087836 */ /* 0x040fe20000000000 */
[----:B------:R-:W-:Y:S01]  /*1b4a0*/  R2UR UR10, R6 ;  /* 0x00000000060a72ca */ /* 0x000fe200000e0000 */
[C---:B------:R-:W-:Y:S01]  /*1b4b0*/  FMUL.FTZ R55, R2.reuse, R60 ;  /* 0x0000003c02377220 */ /* 0x040fe20000410000 */
        /* <DEDUP_REMOVED lines=19> */
[----:B------:R-:W-:Y:S02]  /*1b5f0*/  IMAD.SHL.U32 R73, R5, 0x80, RZ ;  /* 0x0000008005497824 */ /* 0x000fe400078e00ff */
        /* <DEDUP_REMOVED lines=84> */
[----:B------:R-:W-:Y:S01]  /*1bb40*/  R2UR UR11, R7 ;  /* 0x00000000070b72ca */ /* 0x000fe200000e0000 */
[----:B------:R-:W5:Y:S03]  /*1bb50*/  @P4 LDC R6, c[0x0][0x44c] ;  /* 0x00011300ff064b82 */ /* 0x000f660000000800 */
[----:B------:R-:W0:Y:S05]  /*1bb60*/  MUFU.TANH R8, R8 ;  /* 0x0000000800087308 */ /* 0x000e2a0000002400 */
[----:B------:R-:W1:Y:S03]  /*1bb70*/  @P4 LDC R7, c[0x0][0x450] ;  /* 0x00011400ff074b82 */ /* 0x000e660000000800 */
[----:B------:R-:W0:Y:S08]  /*1bb80*/  MUFU.TANH R9, R9 ;  /* 0x0000000900097308 */ /* 0x000e300000002400 */
[----:B------:R-:W0:Y:S01]  /*1bb90*/  MUFU.TANH R51, R51 ;  /* 0x0000003300337308 */ /* 0x000e220000002400 */
[----:B-----5:R-:W-:-:S07]  /*1bba0*/  @P4 IMAD.HI.U32 R6, R83, R6, RZ ;  /* 0x0000000653064227 */ /* 0x020fce00078e00ff */
[----:B------:R-:W0:Y:S01]  /*1bbb0*/  MUFU.TANH R52, R52 ;  /* 0x0000003400347308 */ /* 0x000e220000002400 */
[----:B-1----:R-:W-:Y:S01]  /*1bbc0*/  @P4 SHF.R.U32.HI R83, RZ, R7, R6 ;  /* 0x00000007ff534219 */ /* 0x002fe20000011606 */
[----:B------:R-:W-:Y:S02]  /*1bbd0*/  IMAD R7, R171, -0x2, R74 ;  /* 0xfffffffeab077824 */ /* 0x000fe400078e024a */
[----:B------:R-:W-:Y:S01]  /*1bbe0*/  FMUL.FTZ R74, R2, R87 ;  /* 0x00000057024a7220 */ /* 0x000fe20000410000 */
[----:B------:R-:W-:-:S03]  /*1bbf0*/  @!P1 IMAD R6, R169, 0x8, R16 ;  /* 0x00000008a9069824 */ /* 0x000fc600078e0210 */
[----:B------:R-:W1:Y:S01]  /*1bc00*/  MUFU.TANH R55, R55 ;  /* 0x0000003700377308 */ /* 0x000e620000002400 */
[----:B------:R-:W-:Y:S01]  /*1bc10*/  IADD3 R7, -R168, R7, R170 ;  /* 0x00000007a8077210 */ /* 0x000fe20007ffe1aa */
[----:B------:R-:W-:-:S04]  /*1bc20*/  @!P1 VIADD R6, R6, 0x22840 ;  /* 0x0002284006069836 */ /* 0x000fc80000000000 */
[C---:B------:R-:W-:Y:S02]  /*1bc30*/  VIADD R84, R7.reuse, UR33 ;  /* 0x0000002107547c36 */ /* 0x040fe40008000000 */
[----:B------:R-:W0:Y:S01]  /*1bc40*/  MUFU.TANH R56, R56 ;  /* 0x0000003800387308 */ /* 0x000e220000002400 */
[----:B------:R-:W-:Y:S01]  /*1bc50*/  @!P1 PRMT R6, RZ, 0x654, R6 ;  /* 0x00000654ff069816 */ /* 0x000fe20000000006 */
[----:B------:R-:W-:-:S06]  /*1bc60*/  VIADD R81, R7, UR43 ;  /* 0x0000002b07517c36 */ /* 0x000fcc0008000000 */
        /* <DEDUP_REMOVED lines=28> */
[C---:B------:R-:W-:Y:S01]  /*1be30*/  FMUL.FTZ R152, R2.reuse, R76 ;  /* 0x0000004c02987220 */ /* 0x040fe20000410000 */
[----:B------:R-:W-:Y:S01]  /*1be40*/  FMUL.FTZ R76, R2, R77 ;  /* 0x0000004d024c7220 */ /* 0x000fe20000410000 */
[----:B------:R-:W-:Y:S01]  /*1be50*/  IADD3 R153, -R219, 0xb, RZ ;  /* 0x0000000bdb997810 */ /* 0x000fe20007ffe1ff */
[----:B------:R-:W5:Y:S03]  /*1be60*/  SHFL.IDX PT, R77, R83, RZ, 0x1c1f ;  /* 0x001c1fff534d7589 */ /* 0x000f6600000e0000 */
[----:B------:R-:W0:Y:S01]  /*1be70*/  MUFU.TANH R152, R152 ;  /* 0x0000009800987308 */ /* 0x000e220000002400 */
[----:B------:R0:W-:Y:S06]  /*1be80*/  BAR.ARV R153, 0x100 ;  /* 0x000400990000751d */ /* 0x0001ec0000002000 */
[----:B------:R0:W-:Y:S01]  /*1be90*/  @!P1 SYNCS.ARRIVE.TRANS64.RED.A1T0 RZ, [R6+URZ], RZ ;  /* 0x000000ff06ff99a7 */ /* 0x0001e2000810043f */
[----:B------:R-:W0:Y:S01]  /*1bea0*/  MUFU.TANH R76, R76 ;  /* 0x0000004c004c7308 */ /* 0x000e220000002400 */
[----:B-----5:R-:W-:-:S02]  /*1beb0*/  IMAD.IADD R86, R84, 0x1, R77 ;  /* 0x0000000154567824 */ /* 0x020fc400078e024d */
[----:B------:R-:W-:Y:S01]  /*1bec0*/  IMAD.IADD R85, R81, 0x1, R77 ;  /* 0x0000000151557824 */ /* 0x000fe200078e024d */
[----:B01234-:R-:W-:Y:S06]  /*1bed0*/  @!P5 BRA `(.L_x_1609) ;  /* 0x000000000058d947 */ /* 0x01ffec0003800000 */
        /* <DEDUP_REMOVED lines=12> */
.L_x_1611:
[----:B------:R-:W-:-:S05]  /*1bfa0*/  IMAD.U32 R87, RZ, RZ, UR4 ;  /* 0x00000004ff577e24 */ /* 0x000fca000f8e00ff */
[----:B------:R-:W-:-:S13]  /*1bfb0*/  ISETP.NE.AND P2, PT, R87, 0x1, PT ;  /* 0x000000015700780c */ /* 0x000fda0003f45270 */
[----:B------:R-:W0:Y:S02]  /*1bfc0*/  @P2 LDC.64 R6, c[0x0][0x9e8] ;  /* 0x00027a00ff062b82 */ /* 0x000e240000000a00 */
[----:B0-----:R-:W-:-:S05]  /*1bfd0*/  @P2 IMAD.HI.U32 R6, R77, R6, RZ ;  /* 0x000000064d062227 */ /* 0x001fca00078e00ff */
[----:B------:R-:W-:-:S07]  /*1bfe0*/  @P2 SHF.R.U32.HI R77, RZ, R7, R6 ;  /* 0x00000007ff4d2219 */ /* 0x000fce0000011606 */
.L_x_1612:
[----:B------:R-:W-:Y:S05]  /*1bff0*/  BSYNC B0 ;  /* 0x0000000000007941 */ /* 0x000fea0003800000 */
.L_x_1610:
[----:B------:R-:W-:-:S04]  /*1c000*/  IMAD R6, R77, R87, -R73 ;  /* 0x000000574d067224 */ /* 0x000fc800078e0a49 */
[----:B------:R-:W-:-:S05]  /*1c010*/  IMAD R6, R171, -0x2, R6 ;  /* 0xfffffffeab067824 */ /* 0x000fca00078e0206 */
[----:B------:R-:W-:Y:S02]  /*1c020*/  VIADDMNMX R86, R6, R87, R86, PT ;  /* 0x0000005706567246 */ /* 0x000fe40003800156 */
[----:B------:R-:W-:-:S07]  /*1c030*/  VIMNMX R85, R85, R6, !PT ;  /* 0x0000000655557248 */ /* 0x000fce0007fe0100 */
.L_x_1609:
        /* <DEDUP_REMOVED lines=113> */
.L_x_1615:
[----:B------:R-:W-:-:S05]  /*1c750*/  IMAD.U32 R84, RZ, RZ, UR4 ;  /* 0x00000004ff547e24 */ /* 0x000fca000f8e00ff */
[----:B------:R-:W-:-:S13]  /*1c760*/  ISETP.NE.AND P3, PT, R84, 0x1, PT ;  /* 0x000000015400780c */ /* 0x000fda0003f65270 */
[----:B------:R-:W0:Y:S02]  /*1c770*/  @P3 LDC.64 R6, c[0x0][0x9e8] ;  /* 0x00027a00ff063b82 */ /* 0x000e240000000a00 */
[----:B0-----:R-:W-:-:S05]  /*1c780*/  @P3 IMAD.HI.U32 R6, R83, R6, RZ ;  /* 0x0000000653063227 */ /* 0x001fca00078e00ff */
[----:B------:R-:W-:-:S07]  /*1c790*/  @P3 SHF.R.U32.HI R83, RZ, R7, R6 ;  /* 0x00000007ff533219 */ /* 0x000fce0000011606 */
.L_x_1616:
[----:B------:R-:W-:Y:S05]  /*1c7a0*/  BSYNC B0 ;  /* 0x0000000000007941 */ /* 0x000fea0003800000 */
.L_x_1614:
[----:B------:R-:W-:-:S04]  /*1c7b0*/  IMAD R6, R83, R84, -R73 ;  /* 0x0000005453067224 */ /* 0x000fc800078e0a49 */
[----:B------:R-:W-:-:S05]  /*1c7c0*/  IMAD R6, R171, -0x2, R6 ;  /* 0xfffffffeab067824 */ /* 0x000fca00078e0206 */
[----:B------:R-:W-:Y:S02]  /*1c7d0*/  VIADDMNMX R10, R6, R84, R10, PT ;  /* 0x00000054060a7246 */ /* 0x000fe4000380010a */
[----:B------:R-:W-:-:S07]  /*1c7e0*/  VIMNMX R81, R81, R6, !PT ;  /* 0x0000000651517248 */ /* 0x000fce0007fe0100 */
.L_x_1613:
[----:B------:R-:W-:Y:S01]  /*1c7f0*/  ISETP.GT.AND P3, PT, R81, 0x1, P2 ;  /* 0x000000015100780c */ /* 0x000fe20001764270 */
[----:B------:R-:W-:Y:S01]  /*1c800*/  UMOV UR35, UR5 ;  /* 0x0000000500237c82 */ /* 0x000fe20008000000 */
[----:B------:R-:W-:Y:S01]  /*1c810*/  FMNMX.FTZ R7, R77, R12, !PT ;  /* 0x0000000c4d077209 */ /* 0x000fe20007810000 */
[----:B------:R-:W-:Y:S01]  /*1c820*/  IMAD.U32 R86, RZ, RZ, UR35 ;  /* 0x00000023ff567e24 */ /* 0x000fe2000f8e00ff */
        /* <DEDUP_REMOVED lines=143> */
[----:B------:R-:W-:Y:S01]  /*1d120*/  MUFU.EX2 R29, R77 ;  /* 0x0000004d001d7308 */ /* 0x000fe20000000800 */
        /* <DEDUP_REMOVED lines=14> */
[----:B------:R-:W-:Y:S03]  /*1d210*/  MUFU.EX2 R14, R14 ;  /* 0x0000000e000e7308 */ /* 0x000fe60000000800 */
[----:B------:R-:W-:-:S04]  /*1d220*/  FMNMX.FTZ R32, R31, R32, !PT ;  /* 0x000000201f207209 */ /* 0x000fc80007810000 */
[----:B------:R-:W-:Y:S01]  /*1d230*/  FMNMX.FTZ R34, R33, R32, !PT ;  /* 0x0000002021227209 */ /* 0x000fe20007810000 */
[----:B------:R0:W-:Y:S03]  /*1d240*/  MUFU.EX2 R73, R85 ;  /* 0x0000005500497308 */ /* 0x0001e60000000800 */
[----:B------:R-:W-:-:S04]  /*1d250*/  FMNMX.FTZ R37, R35, R34, !PT ;  /* 0x0000002223257209 */ /* 0x000fc80007810000 */
[----:B------:R-:W-:Y:S01]  /*1d260*/  FMNMX.FTZ R34, R36, R37, !PT ;  /* 0x0000002524227209 */ /* 0x000fe20007810000 */
[----:B------:R1:W-:Y:S01]  /*1d270*/  MUFU.EX2 R32, R86 ;  /* 0x0000005600207308 */ /* 0x0003e20000000800 */
[----:B0-----:R-:W-:-:S02]  /*1d280*/  FFMA.FTZ R85, R42, UR35, -R83 ;  /* 0x000000232a557c23 */ /* 0x001fc40008010853 */
[----:B------:R-:W-:Y:S01]  /*1d290*/  FMNMX.FTZ R77, R39, R34, !PT ;  /* 0x00000022274d7209 */ /* 0x000fe20007810000 */
[----:B------:R-:W-:-:S03]  /*1d2a0*/  FFMA.FTZ R34, R41, UR35, -R83 ;  /* 0x0000002329227c23 */ /* 0x000fc60008010853 */
[----:B------:R-:W-:Y:S01]  /*1d2b0*/  FMNMX.FTZ R38, R40, R77, !PT ;  /* 0x0000004d28267209 */ /* 0x000fe20007810000 */
[----:B------:R-:W-:Y:S01]  /*1d2c0*/  MUFU.EX2 R7, R7 ;  /* 0x0000000700077308 */ /* 0x000fe20000000800 */
[----:B-1----:R-:W-:-:S02]  /*1d2d0*/  FFMA.FTZ R86, R46, UR35, -R83 ;  /* 0x000000232e567c23 */ /* 0x002fc40008010853 */
[----:B------:R-:W-:-:S04]  /*1d2e0*/  FMNMX.FTZ R41, R43, R38, !PT ;  /* 0x000000262b297209 */ /* 0x000fc80007810000 */
[----:B------:R-:W-:Y:S01]  /*1d2f0*/  FMNMX.FTZ R38, R44, R41, !PT ;  /* 0x000000292c267209 */ /* 0x000fe20007810000 */
[----:B------:R-:W-:Y:S03]  /*1d300*/  MUFU.EX2 R20, R20 ;  /* 0x0000001400147308 */ /* 0x000fe60000000800 */
[----:B------:R-:W-:Y:S01]  /*1d310*/  FMNMX.FTZ R77, R47, R38, !PT ;  /* 0x000000262f4d7209 */ /* 0x000fe20007810000 */
[----:B------:R-:W-:-:S03]  /*1d320*/  FFMA.FTZ R38, R45, UR35, -R83 ;  /* 0x000000232d267c23 */ /* 0x000fc60008010853 */
[----:B------:R-:W-:Y:S01]  /*1d330*/  FMNMX.FTZ R42, R48, R77, !PT ;  /* 0x0000004d302a7209 */ /* 0x000fe20007810000 */
[----:B------:R0:W-:Y:S03]  /*1d340*/  MUFU.EX2 R41, R85 ;  /* 0x0000005500297308 */ /* 0x0001e60000000800 */
[----:B------:R-:W-:-:S04]  /*1d350*/  FMNMX.FTZ R45, R51, R42, !PT ;  /* 0x0000002a332d7209 */ /* 0x000fc80007810000 */
[----:B------:R-:W-:Y:S01]  /*1d360*/  FMNMX.FTZ R42, R52, R45, !PT ;  /* 0x0000002d342a7209 */ /* 0x000fe20007810000 */
[----:B------:R-:W-:Y:S01]  /*1d370*/  MUFU.EX2 R25, R25 ;  /* 0x0000001900197308 */ /* 0x000fe20000000800 */
[----:B0-----:R-:W-:Y:S02]  /*1d380*/  IMAD.U32 R85, RZ, RZ, UR35 ;  /* 0x00000023ff557e24 */ /* 0x001fe4000f8e00ff */
[----:B------:R-:W-:Y:S01]  /*1d390*/  FMNMX.FTZ R77, R53, R42, !PT ;  /* 0x0000002a354d7209 */ /* 0x000fe20007810000 */
[----:B------:R-:W-:-:S03]  /*1d3a0*/  FFMA.FTZ R42, R49, UR35, -R83 ;  /* 0x00000023312a7c23 */ /* 0x000fc60008010853 */
[----:B------:R-:W-:Y:S01]  /*1d3b0*/  FMNMX.FTZ R46, R54, R77, !PT ;  /* 0x0000004d362e7209 */ /* 0x000fe20007810000 */
[----:B------:R-:W-:Y:S03]  /*1d3c0*/  MUFU.EX2 R26, R26 ;  /* 0x0000001a001a7308 */ /* 0x000fe60000000800 */
        /* <DEDUP_REMOVED lines=9> */
[----:B------:R-:W-:Y:S01]  /*1d460*/  FMNMX.FTZ R77, R69, R46, !PT ;  /* 0x0000002e454d7209 */ /* 0x000fe20007810000 */
[----:B------:R-:W-:-:S03]  /*1d470*/  FFMA.FTZ R46, R55, UR35, -R83 ;  /* 0x00000023372e7c23 */ /* 0x000fc60008010853 */
[----:B0-----:R-:W-:Y:S01]  /*1d480*/  FMNMX.FTZ R50, R70, R77, !PT ;  /* 0x0000004d46327209 */ /* 0x001fe20007810000 */
[----:B------:R-:W-:Y:S03]  /*1d490*/  MUFU.EX2 R34, R34 ;  /* 0x0000002200227308 */ /* 0x000fe60000000800 */
[----:B------:R-:W-:Y:S01]  /*1d4a0*/  FMNMX.FTZ R55, R71, R50, !PT ;  /* 0x0000003247377209 */ /* 0x000fe20007810000 */
[--C-:B------:R-:W-:Y:S01]  /*1d4b0*/  FFMA.FTZ R50, R59, UR35, -R83.reuse ;  /* 0x000000233b327c23 */ /* 0x100fe20008010853 */
[----:B------:R-:W-:-:S01]  /*1d4c0*/  FFMA.FTZ R59, R60, UR35, -R83 ;  /* 0x000000233c3b7c23 */ /* 0x000fc20008010853 */
[--C-:B------:R-:W-:Y:S01]  /*1d4d0*/  FFMA.FTZ R60, R65, UR35, -R83.reuse ;  /* 0x00000023413c7c23 */ /* 0x100fe20008010853 */
[----:B------:R-:W-:Y:S01]  /*1d4e0*/  FMNMX.FTZ R10, R72, R55, !PT ;  /* 0x00000037480a7209 */ /* 0x000fe20007810000 */
[--C-:B------:R-:W-:Y:S01]  /*1d4f0*/  FFMA.FTZ R65, R68, UR35, -R83.reuse ;  /* 0x0000002344417c23 */ /* 0x100fe20008010853 */
[----:B------:R0:W-:Y:S01]  /*1d500*/  MUFU.EX2 R55, R81 ;  /* 0x0000005100377308 */ /* 0x0001e20000000800 */
[----:B------:R-:W-:-:S01]  /*1d510*/  FFMA.FTZ R68, R79, UR35, -R83 ;  /* 0x000000234f447c23 */ /* 0x000fc20008010853 */
[----:B------:R-:W-:Y:S01]  /*1d520*/  FMNMX.FTZ R77, R75, R10, !PT ;  /* 0x0000000a4b4d7209 */ /* 0x000fe20007810000 */
[----:B------:R-:W-:-:S03]  /*1d530*/  FFMA.FTZ R79, R78, UR35, -R83 ;  /* 0x000000234e4f7c23 */ /* 0x000fc60008010853 */
[----:B------:R-:W-:Y:S02]  /*1d540*/  FMNMX.FTZ R77, R74, R77, !PT ;  /* 0x0000004d4a4d7209 */ /* 0x000fe40007810000 */
[----:B------:R-:W-:Y:S03]  /*1d550*/  MUFU.EX2 R38, R38 ;  /* 0x0000002600267308 */ /* 0x000fe60000000800 */
[----:B------:R-:W1:Y:S05]  /*1d560*/  SHFL.BFLY PT, R10, R77, 0x2, 0x1f ;  /* 0x0c401f004d0a7f89 */ /* 0x000e6a00000e0000 */
[----:B------:R-:W-:Y:S08]  /*1d570*/  MUFU.EX2 R45, R86 ;  /* 0x00000056002d7308 */ /* 0x000ff00000000800 */
[----:B------:R-:W-:Y:S08]  /*1d580*/  MUFU.EX2 R42, R42 ;  /* 0x0000002a002a7308 */ /* 0x000ff00000000800 */
[----:B------:R-:W-:Y:S01]  /*1d590*/  MUFU.EX2 R8, R8 ;  /* 0x0000000800087308 */ /* 0x000fe20000000800 */
[----:B-1----:R-:W-:Y:S01]  /*1d5a0*/  FMNMX.FTZ R10, R77, R10, !PT ;  /* 0x0000000a4d0a7209 */ /* 0x002fe20007810000 */
[--C-:B------:R-:W-:Y:S01]  /*1d5b0*/  FFMA.FTZ R77, R76, UR35, -R83.reuse ;  /* 0x000000234c4d7c23 */ /* 0x100fe20008010853 */
[----:B------:R-:W-:-:S01]  /*1d5c0*/  FFMA.FTZ R76, R80, UR35, -R83 ;  /* 0x00000023504c7c23 */ /* 0x000fc20008010853 */
[----:B------:R-:W-:-:S02]  /*1d5d0*/  FSEL R83, R11, RZ, P3 ;  /* 0x000000ff0b537208 */ /* 0x000fc40001800000 */
[----:B0-----:R-:W0:Y:S02]  /*1d5e0*/  SHFL.BFLY PT, R81, R10, 0x1, 0x1f ;  /* 0x0c201f000a517f89 */ /* 0x001e2400000e0000 */
[----:B------:R-:W-:Y:S01]  /*1d5f0*/  MUFU.EX2 R9, R9 ;  /* 0x0000000900097308 */ /* 0x000fe20000000800 */
[----:B------:R-:W-:-:S04]  /*1d600*/  FADD.FTZ R83, -R83, R12 ;  /* 0x0000000c53537221 */ /* 0x000fc80000010100 */
[----:B------:R-:W-:-:S03]  /*1d610*/  FMUL.FTZ R83, R83, UR35 ;  /* 0x0000002353537c20 */ /* 0x000fc60008410000 */
[----:B------:R-:W-:Y:S08]  /*1d620*/  MUFU.EX2 R46, R46 ;  /* 0x0000002e002e7308 */ /* 0x000ff00000000800 */
[----:B------:R-:W1:Y:S01]  /*1d630*/  MUFU.EX2 R83, R83 ;  /* 0x0000005300537308 */ /* 0x000e620000000800 */
[----:B0-----:R-:W-:-:S07]  /*1d640*/  FMNMX.FTZ R10, R10, R81, !PT ;  /* 0x000000510a0a7209 */ /* 0x001fce0007810000 */
[----:B------:R-:W-:Y:S01]  /*1d650*/  MUFU.EX2 R50, R50 ;  /* 0x0000003200327308 */ /* 0x000fe20000000800 */
[C---:B------:R-:W-:Y:S01]  /*1d660*/  FSETP.NEU.FTZ.AND P2, PT, R10.reuse, -INF , PT ;  /* 0xff8000000a00780b */ /* 0x040fe20003f5d000 */
[----:B------:R-:W-:-:S03]  /*1d670*/  FFMA.FTZ R12, R10, R85, -8 ;  /* 0xc10000000a0c7423 */ /* 0x000fc60000010055 */
[----:B------:R-:W-:-:S03]  /*1d680*/  FSEL R80, R10, RZ, P2 ;  /* 0x000000ff0a507208 */ /* 0x000fc60001000000 */
[----:B------:R1:W-:Y:S01]  /*1d690*/  MUFU.EX2 R81, R82 ;  /* 0x0000005200517308 */ /* 0x0003e20000000800 */
[----:B------:R-:W-:Y:S01]  /*1d6a0*/  FSEL R12, R12, RZ, P2 ;  /* 0x000000ff0c0c7208 */ /* 0x000fe20001000000 */
[----:B------:R-:W-:-:S04]  /*1d6b0*/  FADD.FTZ R80, -R80, R13 ;  /* 0x0000000d50507221 */ /* 0x000fc80000010100 */
[--C-:B------:R-:W-:Y:S01]  /*1d6c0*/  FFMA.FTZ R85, R84, UR35, -R12.reuse ;  /* 0x0000002354557c23 */ /* 0x100fe2000801080c */
[----:B------:R-:W-:-:S01]  /*1d6d0*/  FFMA.FTZ R6, R6, UR35, -R12 ;  /* 0x0000002306067c23 */ /* 0x000fc2000801080c */
[----:B------:R-:W-:Y:S01]  /*1d6e0*/  FMUL.FTZ R80, R80, UR35 ;  /* 0x0000002350507c20 */ /* 0x000fe20008410000 */
[----:B------:R-:W-:-:S01]  /*1d6f0*/  FFMA.FTZ R21, R21, UR35, -R12 ;  /* 0x0000002315157c23 */ /* 0x000fc2000801080c */
[--C-:B------:R-:W-:Y:S01]  /*1d700*/  FFMA.FTZ R24, R24, UR35, -R12.reuse ;  /* 0x0000002318187c23 */ /* 0x100fe2000801080c */
[----:B------:R-:W-:-:S01]  /*1d710*/  FFMA.FTZ R27, R27, UR35, -R12 ;  /* 0x000000231b1b7c23 */ /* 0x000fc2000801080c */
[----:B------:R-:W-:Y:S01]  /*1d720*/  MUFU.EX2 R85, R85 ;  /* 0x0000005500557308 */ /* 0x000fe20000000800 */
[----:B------:R-:W-:-:S01]  /*1d730*/  FFMA.FTZ R28, R28, UR35, -R12 ;  /* 0x000000231c1c7c23 */ /* 0x000fc2000801080c */
[--C-:B------:R-:W-:Y:S01]  /*1d740*/  FFMA.FTZ R78, R33, UR35, -R12.reuse ;  /* 0x00000023214e7c23 */ /* 0x100fe2000801080c */
[----:B------:R-:W-:-:S01]  /*1d750*/  FFMA.FTZ R33, R35, UR35, -R12 ;  /* 0x0000002323217c23 */ /* 0x000fc2000801080c */
[----:B-1----:R-:W-:Y:S01]  /*1d760*/  FFMA.FTZ R82, R83, R3, R14 ;  /* 0x0000000353527223 */ /* 0x002fe2000001000e */
[----:B------:R-:W-:-:S01]  /*1d770*/  FFMA.FTZ R35, R39, UR35, -R12 ;  /* 0x0000002327237c23 */ /* 0x000fc2000801080c */
[--C-:B------:R-:W-:Y:S01]  /*1d780*/  FFMA.FTZ R31, R31, UR35, -R12.reuse ;  /* 0x000000231f1f7c23 */ /* 0x100fe2000801080c */
[----:B------:R-:W-:-:S01]  /*1d790*/  FFMA.FTZ R39, R43, UR35, -R12 ;  /* 0x000000232b277c23 */ /* 0x000fc2000801080c */
[----:B------:R-:W0:Y:S01]  /*1d7a0*/  MUFU.EX2 R80, R80 ;  /* 0x0000005000507308 */ /* 0x000e220000000800 */
[----:B------:R-:W-:-:S01]  /*1d7b0*/  FFMA.FTZ R43, R51, UR35, -R12 ;  /* 0x00000023332b7c23 */ /* 0x000fc2000801080c */
[----:B------:R-:W-:Y:S01]  /*1d7c0*/  FADD.FTZ R51, R7, R82 ;  /* 0x0000005207337221 */ /* 0x000fe20000010000 */
[----:B------:R-:W-:-:S01]  /*1d7d0*/  FFMA.FTZ R47, R47, UR35, -R12 ;  /* 0x000000232f2f7c23 */ /* 0x000fc2000801080c */
[--C-:B------:R-:W-:Y:S01]  /*1d7e0*/  FFMA.FTZ R36, R36, UR35, -R12.reuse ;  /* 0x0000002324247c23 */ /* 0x100fe2000801080c */
[----:B------:R-:W-:-:S01]  /*1d7f0*/  FFMA.FTZ R53, R53, UR35, -R12 ;  /* 0x0000002335357c23 */ /* 0x000fc2000801080c */
[----:B------:R-:W-:Y:S01]  /*1d800*/  FADD.FTZ R82, R20, R51 ;  /* 0x0000003314527221 */ /* 0x000fe20000010000 */
[----:B------:R-:W-:-:S01]  /*1d810*/  FFMA.FTZ R40, R40, UR35, -R12 ;  /* 0x0000002328287c23 */ /* 0x000fc2000801080c */
[----:B------:R-:W1:Y:S01]  /*1d820*/  MUFU.EX2 R6, R6 ;  /* 0x0000000600067308 */ /* 0x000e620000000800 */
[----:B------:R-:W-:-:S01]  /*1d830*/  FFMA.FTZ R51, R57, UR35, -R12 ;  /* 0x0000002339337c23 */ /* 0x000fc2000801080c */
[----:B------:R-:W-:Y:S01]  /*1d840*/  FADD.FTZ R87, R25, R82 ;  /* 0x0000005219577221 */ /* 0x000fe20000010000 */
[----:B------:R-:W-:-:S01]  /*1d850*/  FFMA.FTZ R44, R44, UR35, -R12 ;  /* 0x000000232c2c7c23 */ /* 0x000fc2000801080c */
[--C-:B------:R-:W-:Y:S01]  /*1d860*/  FFMA.FTZ R48, R48, UR35, -R12.reuse ;  /* 0x0000002330307c23 */ /* 0x100fe2000801080c */
[----:B------:R-:W-:-:S01]  /*1d870*/  FFMA.FTZ R52, R52, UR35, -R12 ;  /* 0x0000002334347c23 */ /* 0x000fc2000801080c */
[----:B------:R-:W-:Y:S01]  /*1d880*/  FADD.FTZ R82, R26, R87 ;  /* 0x000000571a527221 */ /* 0x000fe20000010000 */
[----:B------:R-:W-:-:S01]  /*1d890*/  FFMA.FTZ R54, R54, UR35, -R12 ;  /* 0x0000002336367c23 */ /* 0x000fc2000801080c */
[----:B------:R-:W2:Y:S01]  /*1d8a0*/  MUFU.EX2 R21, R21 ;  /* 0x0000001500157308 */ /* 0x000ea20000000800 */
[----:B0-----:R-:W-:-:S01]  /*1d8b0*/  FFMA.FTZ R3, R80, R0, R85 ;  /* 0x0000000050037223 */ /* 0x001fc20000010055 */
[--C-:B------:R-:W-:Y:S01]  /*1d8c0*/  FFMA.FTZ R58, R58, UR35, -R12.reuse ;  /* 0x000000233a3a7c23 */ /* 0x100fe2000801080c */
[----:B------:R-:W-:-:S01]  /*1d8d0*/  FFMA.FTZ R62, R62, UR35, -R12 ;  /* 0x000000233e3e7c23 */ /* 0x000fc2000801080c */
[--C-:B------:R-:W-:Y:S01]  /*1d8e0*/  FFMA.FTZ R70, R70, UR35, -R12.reuse ;  /* 0x0000002346467c23 */ /* 0x100fe2000801080c */
[----:B------:R-:W-:-:S01]  /*1d8f0*/  FFMA.FTZ R72, R72, UR35, -R12 ;  /* 0x0000002348487c23 */ /* 0x000fc2000801080c */
[----:B------:R-:W-:-:S02]  /*1d900*/  FFMA.FTZ R75, R75, UR35, -R12 ;  /* 0x000000234b4b7c23 */ /* 0x000fc4000801080c */
        /* <DEDUP_REMOVED lines=12> */
[----:B------:R-:W-:Y:S01]  /*1d9d0*/  MUFU.EX2 R13, R47 ;  /* 0x0000002f000d7308 */ /* 0x000fe20000000800 */
[----:B-1----:R-:W-:-:S07]  /*1d9e0*/  FADD.FTZ R0, R78, R3 ;  /* 0x000000034e007221 */ /* 0x002fce0000010000 */
[----:B------:R0:W-:Y:S01]  /*1d9f0*/  MUFU.EX2 R47, R53 ;  /* 0x00000035002f7308 */ /* 0x0001e20000000800 */
[----:B--2---:R-:W-:-:S07]  /*1da00*/  FADD.FTZ R3, R33, R0 ;  /* 0x0000000021037221 */ /* 0x004fce0000010000 */
[----:B------:R-:W1:Y:S01]  /*1da10*/  MUFU.EX2 R36, R36 ;  /* 0x0000002400247308 */ /* 0x000e620000000800 */
[----:B0-----:R-:W-:-:S04]  /*1da20*/  FADD.FTZ R53, R29, R82 ;  /* 0x000000521d357221 */ /* 0x001fc80000010000 */
[----:B------:R-:W-:Y:S01]  /*1da30*/  FADD.FTZ R82, R30, R53 ;  /* 0x000000351e527221 */ /* 0x000fe20000010000 */
[----:B------:R-:W-:-:S02]  /*1da40*/  FFMA.FTZ R53, R61, UR35, -R12 ;  /* 0x000000233d357c23 */ /* 0x000fc4000801080c */
[----:B------:R-:W0:Y:S01]  /*1da50*/  MUFU.EX2 R35, R35 ;  /* 0x0000002300237308 */ /* 0x000e220000000800 */
[----:B------:R-:W-:-:S04]  /*1da60*/  FADD.FTZ R57, R73, R82 ;  /* 0x0000005249397221 */ /* 0x000fc80000010000 */
[----:B------:R-:W-:-:S03]  /*1da70*/  FADD.FTZ R82, R32, R57 ;  /* 0x0000003920527221 */ /* 0x000fc60000010000 */
[----:B------:R-:W2:Y:S01]  /*1da80*/  MUFU.EX2 R40, R40 ;  /* 0x0000002800287308 */ /* 0x000ea20000000800 */
[----:B------:R-:W-:-:S01]  /*1da90*/  FADD.FTZ R57, R37, R82 ;  /* 0x0000005225397221 */ /* 0x000fc20000010000 */
[----:B-1----:R-:W-:-:S03]  /*1daa0*/  FADD.FTZ R0, R36, R3 ;  /* 0x0000000324007221 */ /* 0x002fc60000010000 */
[----:B------:R-:W-:Y:S01]  /*1dab0*/  FADD.FTZ R82, R34, R57 ;  /* 0x0000003922527221 */ /* 0x000fe20000010000 */
[----:B------:R-:W-:-:S02]  /*1dac0*/  FFMA.FTZ R57, R66, UR35, -R12 ;  /* 0x0000002342397c23 */ /* 0x000fc4000801080c */
[----:B------:R-:W1:Y:S01]  /*1dad0*/  MUFU.EX2 R39, R39 ;  /* 0x0000002700277308 */ /* 0x000e620000000800 */
[----:B0-----:R-:W-:-:S01]  /*1dae0*/  FADD.FTZ R3, R35, R0 ;  /* 0x0000000023037221 */ /* 0x001fc20000010000 */
[----:B------:R-:W-:-:S04]  /*1daf0*/  FADD.FTZ R61, R41, R82 ;  /* 0x00000052293d7221 */ /* 0x000fc80000010000 */
[----:B------:R-:W-:Y:S02]  /*1db00*/  FADD.FTZ R66, R38, R61 ;  /* 0x0000003d26427221 */ /* 0x000fe40000010000 */
[----:B------:R-:W0:Y:S01]  /*1db10*/  MUFU.EX2 R44, R44 ;  /* 0x0000002c002c7308 */ /* 0x000e220000000800 */
[----:B--2---:R-:W-:-:S01]  /*1db20*/  FADD.FTZ R0, R40, R3 ;  /* 0x0000000328007221 */ /* 0x004fc20000010000 */
[----:B------:R-:W-:Y:S01]  /*1db30*/  FADD.FTZ R61, R45, R66 ;  /* 0x000000422d3d7221 */ /* 0x000fe20000010000 */
[----:B------:R-:W-:-:S03]  /*1db40*/  FFMA.FTZ R66, R67, UR35, -R12 ;  /* 0x0000002343427c23 */ /* 0x000fc6000801080c */
[----:B------:R-:W-:Y:S01]  /*1db50*/  FADD.FTZ R82, R42, R61 ;  /* 0x0000003d2a527221 */ /* 0x000fe20000010000 */
[----:B------:R-:W-:-:S01]  /*1db60*/  FFMA.FTZ R61, R69, UR35, -R12 ;  /* 0x00000023453d7c23 */ /* 0x000fc2000801080c */
        /* <DEDUP_REMOVED lines=8> */
[----:B------:R-:W-:-:S01]  /*1dbf0*/  FADD.FTZ R82, R46, R67 ;  /* 0x000000432e527221 */ /* 0x000fc20000010000 */
[----:B------:R-:W-:Y:S01]  /*1dc00*/  FFMA.FTZ R67, R71, UR35, -R12 ;  /* 0x0000002347437c23 */ /* 0x000fe2000801080c */
[----:B------:R-:W0:Y:S01]  /*1dc10*/  MUFU.EX2 R52, R52 ;  /* 0x0000003400347308 */ /* 0x000e220000000800 */
[----:B--2---:R-:W-:-:S01]  /*1dc20*/  FADD.FTZ R0, R48, R3 ;  /* 0x0000000330007221 */ /* 0x004fc20000010000 */
[----:B------:R-:W-:Y:S01]  /*1dc30*/  FADD.FTZ R69, R55, R82 ;  /* 0x0000005237457221 */ /* 0x000fe20000010000 */
[----:B------:R-:W-:-:S03]  /*1dc40*/  FFMA.FTZ R12, R74, UR35, -R12 ;  /* 0x000000234a0c7c23 */ /* 0x000fc6000801080c */
[----:B------:R-:W-:Y:S02]  /*1dc50*/  FADD.FTZ R82, R50, R69 ;  /* 0x0000004532527221 */ /* 0x000fe40000010000 */
        /* <DEDUP_REMOVED lines=47> */
[----:B--2---:R-:W-:-:S03]  /*1df50*/  FADD.FTZ R69, R84, R3 ;  /* 0x0000000354457221 */ /* 0x004fc60000010000 */
[----:B------:R-:W-:Y:S01]  /*1df60*/  FADD.FTZ R3, R81, R0 ;  /* 0x0000000051037221 */ /* 0x000fe20000010000 */
[----:B-1----:R-:W-:-:S01]  /*1df70*/  FADD.FTZ R0, R12, R69 ;  /* 0x000000450c007221 */ /* 0x002fc20000010000 */
[----:B------:R-:W-:Y:S06]  /*1df80*/  @!P0 BRA `(.L_x_1617) ;  /* 0x0000000000048947 */ /* 0x000fec0003800000 */
[----:B------:R-:W-:Y:S01]  /*1df90*/  BPT.TRAP 0x1 ;  /* 0x000000040000795c */ /* 0x000fe20000300000 */
.L_x_1617:
[----:B------:R-:W-:Y:S01]  /*1dfa0*/  F2FP.SATFINITE.E4M3.F32.PACK_AB_MERGE_C R21, R24, R21, RZ ;  /* 0x000000151815723e */ /* 0x000fe200048070ff */
[-C--:B------:R-:W-:Y:S01]  /*1dfb0*/  FMUL.FTZ R88, R88, R83.reuse ;  /* 0x0000005358587220 */ /* 0x080fe20000410000 */
[----:B------:R-:W-:Y:S01]  /*1dfc0*/  F2FP.SATFINITE.E4M3.F32.PACK_AB_MERGE_C R20, R25, R20, RZ ;  /* 0x000000141914723e */ /* 0x000fe200048070ff */
[----:B------:R-:W-:Y:S01]  /*1dfd0*/  FMUL.FTZ R89, R89, R83 ;  /* 0x0000005359597220 */ /* 0x000fe20000410000 */
[----:B------:R-:W-:Y:S01]  /*1dfe0*/  F2FP.SATFINITE.E4M3.F32.PACK_AB_MERGE_C R165, R6, R85, R21 ;  /* 0x0000005506a5723e */ /* 0x000fe20004807015 */
[----:B------:R-:W-:Y:S01]  /*1dff0*/  IMAD R6, R15, 0x8, R16 ;  /* 0x000000080f067824 */ /* 0x000fe200078e0210 */
[----:B------:R-:W-:Y:S01]  /*1e000*/  ISETP.GT.AND P2, PT, R5, R177, PT ;  /* 0x000000b10500720c */ /* 0x000fe20003f44270 */
[-C--:B------:R-:W-:Y:S01]  /*1e010*/  FMUL.FTZ R92, R92, R83.reuse ;  /* 0x000000535c5c7220 */ /* 0x080fe20000410000 */
[----:B------:R-:W-:Y:S01]  /*1e020*/  F2FP.SATFINITE.E4M3.F32.PACK_AB_MERGE_C R164, R7, R14, R20 ;  /* 0x0000000e07a4723e */ /* 0x000fe20004807014 */
[----:B------:R-:W-:Y:S01]  /*1e030*/  IMAD.U32 R7, RZ, RZ, UR40 ;  /* 0x00000028ff077e24 */ /* 0x000fe2000f8e00ff */
[----:B------:R-:W-:Y:S01]  /*1e040*/  IADD3 R6, R6, 0x22860, RZ ;  /* 0x0002286006067810 */ /* 0x000fe20007ffe0ff */
[----:B------:R-:W-:Y:S01]  /*1e050*/  FMUL.FTZ R93, R93, R83 ;  /* 0x000000535d5d7220 */ /* 0x000fe20000410000 */
[----:B------:R-:W-:Y:S01]  /*1e060*/  F2FP.SATFINITE.E4M3.F32.PACK_AB_MERGE_C R13, R48, R13, RZ ;  /* 0x0000000d300d723e */ /* 0x000fe200048070ff */
        /* <DEDUP_REMOVED lines=95> */
.L_x_1599:
[----:B------:R-:W-:Y:S05]  /*1e660*/  WARPSYNC.ALL ;  /* 0x0000000000007948 */ /* 0x000fea0003800000 */
[----:B------:R-:W-:Y:S06]  /*1e670*/  BAR.ARV 0x8, 0x180 ;  /* 0x0206000000007b1d */ /* 0x000fec0000002000 */
[----:B------:R-:W-:Y:S05]  /*1e680*/  @!P0 BRA `(.L_x_1619) ;  /* 0x0000000000048947 */ /* 0x000fea0003800000 */
[----:B------:R-:W-:Y:S01]  /*1e690*/  BPT.TRAP 0x1 ;  /* 0x000000040000795c */ /* 0x000fe20000300000 */
.L_x_1619:
[----:B------:R-:W-:Y:S01]  /*1e6a0*/  IMAD R13, R169, 0x8, R16 ;  /* 0x00000008a90d7824 */ /* 0x000fe200078e0210 */
[----:B------:R-:W-:-:S04]  /*1e6b0*/  SHF.L.U32 R2, R18, 0x1f, RZ ;  /* 0x0000001f12027819 */ /* 0x000fc800000006ff */
[----:B------:R0:W1:Y:S01]  /*1e6c0*/  SYNCS.PHASECHK.TRANS64.TRYWAIT P1, [R13+URZ+0x22850], R2 ;  /* 0x022850020d0075a7 */ /* 0x000062000802017f */
[----:B------:R-:W-:Y:S05]  /*1e6d0*/  @!P0 BRA `(.L_x_1620) ;  /* 0x0000000000048947 */ /* 0x000fea0003800000 */
[----:B------:R-:W-:Y:S01]  /*1e6e0*/  BPT.TRAP 0x1 ;  /* 0x000000040000795c */ /* 0x000fe20000300000 */
.L_x_1620:
[----:B------:R-:W-:-:S05]  /*1e6f0*/  VIADD R16, R16, 0x400 ;  /* 0x0000040010107836 */ /* 0x000fca0000000000 */
[----:B------:R-:W-:-:S04]  /*1e700*/  SHF.R.U32.HI R16, RZ, 0x4, R16 ;  /* 0x00000004ff107819 */ /* 0x000fc80000011610 */
[----:B------:R-:W-:-:S04]  /*1e710*/  LOP3.LUT R16, R16, 0x3fff, RZ, 0xc0, !PT ;  /* 0x00003fff10107812 */ /* 0x000fc800078ec0ff */
[----:B------:R-:W-:Y:S01]  /*1e720*/  LOP3.LUT R16, R16, 0x10000, RZ, 0xfc, !PT ;  /* 0x0001000010107812 */ /* 0x000fe200078efcff */
[----:B-1----:R-:W-:Y:S06]  /*1e730*/  @P1 BRA `(.L_x_1621) ;  /* 0x0000000000081947 */ /* 0x002fec0003800000 */
[----:B------:R-:W1:Y:S02]  /*1e740*/  SYNCS.PHASECHK.TRANS64.TRYWAIT P1, [R13+URZ+0x22850], R2 ;  /* 0x022850020d0075a7 */ /* 0x000e64000802017f */
[----:B-1----:R-:W-:Y:S05]  /*1e750*/  @!P1 BRA `(.L_x_1622) ;  /* 0x000000a800f09947 */ /* 0x002fea0003800000 */
.L_x_1621:
[----:B------:R-:W-:Y:S01]  /*1e760*/  IMAD R4, R169, 0x400, R16 ;  /* 0x00000400a9047824 */ /* 0x000fe200078e0210 */
[----:B------:R-:W-:Y:S05]  /*1e770*/  WARPSYNC.ALL ;  /* 0x0000000000007948 */ /* 0x000fea0003800000 */
[----:B------:R-:W-:Y:S01]  /*1e780*/  IMAD.MOV.U32 R5, RZ, RZ, 0x40000040 ;  /* 0x40000040ff057424 */ /* 0x000fe200078e00ff */
[----:B------:R-:W-:Y:S01]  /*1e790*/  R2UR UR6, R4 ;  /* 0x00000000040672ca */ /* 0x000fe200000e0000 */
[----:B------:R-:W-:Y:S01]  /*1e7a0*/  WARPGROUP.ARRIVE ;  /* 0x00000000000079c5 */ /* 0x000fe20000000000 */
[----:B------:R-:W-:Y:S02]  /*1e7b0*/  ULDC.64 UR4, c[0x0][0x9a0] ;  /* 0x0002680000047ab9 */ /* 0x000fe40000000a00 */
[----:B------:R-:W-:-:S02]  /*1e7c0*/  R2UR UR7, R5 ;  /* 0x00000000050772ca */ /* 0x000fc400000e0000 */
[----:B------:R-:W-:-:S04]  /*1e7d0*/  ISETP.NE.U32.AND P1, PT, RZ, UR4, PT ;  /* 0x00000004ff007c0c */ /* 0x000fc8000bf25070 */
[----:B------:R-:W-:-:S07]  /*1e7e0*/  ISETP.NE.AND.EX P1, PT, RZ, UR5, PT, P1 ;  /* 0x00000005ff007c0c */ /* 0x000fce000bf25310 */
[----:B------:R-:W-:Y:S06]  /*1e7f0*/  QGMMA.64x128x32.F32.E4M3.E4M3 R88, R164, gdesc[UR4], R88, gsb0 ;  /* 0x01e00004a4587df3 */ /* 0x000fec0008000858 */
[----:B------:R-:W0:Y:S01]  /*1e800*/  @P1 LDC.64 R6, c[0x0][0x9c8] ;  /* 0x00027200ff061b82 */ /* 0x000e220000000a00 */
[----:B------:R-:W-:Y:S02]  /*1e810*/  @P1 SHF.R.S32.HI R5, RZ, 0x1f, R179 ;  /* 0x0000001fff051819 */ /* 0x000fe400000114b3 */
[----:B------:R-:W-:-:S05]  /*1e820*/  @P1 SHF.R.S32.HI R15, RZ, 0x1f, R178 ;  /* 0x0000001fff0f1819 */ /* 0x000fca00000114b2 */
[----:B------:R-:W2:Y:S01]  /*1e830*/  @P1 LDC.64 R8, c[0x0][0x9d0] ;  /* 0x00027400ff081b82 */ /* 0x000ea20000000a00 */
[----:B01----:R-:W-:-:S04]  /*1e840*/  @P1 IMAD R2, R5, R6, RZ ;  /* 0x0000000605021224 */ /* 0x003fc800078e02ff */
[C---:B------:R-:W-:Y:S02]  /*1e850*/  @P1 IMAD R5, R179.reuse, R7, R2 ;  /* 0x00000007b3051224 */ /* 0x040fe400078e0202 */
[----:B------:R-:W-:-:S04]  /*1e860*/  @P1 IMAD.WIDE.U32 R6, R179, R6, RZ ;  /* 0x00000006b3061225 */ /* 0x000fc800078e00ff */
[-C--:B--2---:R-:W-:Y:S02]  /*1e870*/  @P1 IMAD R2, R15, R8.reuse, RZ ;  /* 0x000000080f021224 */ /* 0x084fe400078e02ff */
[----:B------:R-:W-:Y:S02]  /*1e880*/  @P1 IMAD.IADD R7, R7, 0x1, R5 ;  /* 0x0000000107071824 */ /* 0x000fe400078e0205 */
[C---:B------:R-:W-:Y:S02]  /*1e890*/  @P1 IMAD R5, R178.reuse, R9, R2 ;  /* 0x00000009b2051224 */ /* 0x040fe400078e0202 */
[----:B------:R-:W-:-:S04]  /*1e8a0*/  @P1 IMAD.WIDE.U32 R6, R178, R8, R6 ;  /* 0x00000008b2061225 */ /* 0x000fc800078e0006 */
[----:B------:R-:W-:Y:S01]  /*1e8b0*/  @P1 IMAD.IADD R5, R7, 0x1, R5 ;  /* 0x0000000107051824 */ /* 0x000fe200078e0205 */
[C---:B------:R-:W-:Y:S01]  /*1e8c0*/  @P1 LEA R8, P2, R6.reuse, UR4, 0x2 ;  /* 0x0000000406081c11 */ /* 0x040fe2000f8410ff */
[----:B------:R-:W-:Y:S02]  /*1e8d0*/  IMAD.MOV.U32 R7, RZ, RZ, 0x40000040 ;  /* 0x40000040ff077424 */ /* 0x000fe400078e00ff */
[----:B------:R-:W-:Y:S01]  /*1e8e0*/  IMAD.MOV.U32 R2, RZ, RZ, 0x3f800000 ;  /* 0x3f800000ff027424 */ /* 0x000fe200078e00ff */
[----:B------:R-:W-:Y:S01]  /*1e8f0*/  @P1 LEA.HI.X R9, R6, UR5, R5, 0x2, P2 ;  /* 0x0000000506091c11 */ /* 0x000fe200090f1405 */
[----:B------:R-:W-:Y:S01]  /*1e900*/  VIADD R6, R4, 0x2 ;  /* 0x0000000204067836 */ /* 0x000fe20000000000 */
[----:B------:R-:W-:-:S03]  /*1e910*/  R2UR UR7, R7 ;  /* 0x00000000070772ca */ /* 0x000fc600000e0000 */
[----:B------:R0:W2:Y:S01]  /*1e920*/  @P1 LDG.E R2, desc[UR38][R8.64] ;  /* 0x0000002608021981 */ /* 0x0000a2000c1e1900 */
[----:B------:R-:W-:Y:S01]  /*1e930*/  R2UR UR6, R6 ;  /* 0x00000000060672ca */ /* 0x000fe200000e0000 */
[----:B------:R-:W-:Y:S02]  /*1e940*/  WARPGROUP.DEPBAR.LE gsb0, 0x0 ;  /* 0x00008000000079c5 */ /* 0x000fe40000010000 */
[----:B------:R-:W-:-:S10]  /*1e950*/  WARPGROUP.ARRIVE ;  /* 0x00000000000079c5 */ /* 0x000fd40000000000 */
[----:B------:R-:W-:Y:S01]  /*1e960*/  QGMMA.64x128x32.F32.E4M3.E4M3 R88, R160, gdesc[UR4], R88, gsb0 ;  /* 0x01e00004a0587df3 */ /* 0x000fe20008000858 */
[----:B------:R-:W-:Y:S02]  /*1e970*/  VIADD R6, R4, 0x4 ;  /* 0x0000000404067836 */ /* 0x000fe40000000000 */
[----:B------:R-:W-:-:S03]  /*1e980*/  IMAD.MOV.U32 R7, RZ, RZ, 0x40000040 ;  /* 0x40000040ff077424 */ /* 0x000fc600078e00ff */
[----:B------:R-:W-:Y:S02]  /*1e990*/  R2UR UR6, R6 ;  /* 0x00000000060672ca */ /* 0x000fe400000e0000 */
[----:B------:R-:W-:Y:S01]  /*1e9a0*/  R2UR UR7, R7 ;  /* 0x00000000070772ca */ /* 0x000fe200000e0000 */
[----:B------:R-:W-:Y:S02]  /*1e9b0*/  VIADD R4, R4, 0x6 ;  /* 0x0000000604047836 */ /* 0x000fe40000000000 */
[----:B------:R-:W-:Y:S01]  /*1e9c0*/  IMAD.MOV.U32 R5, RZ, RZ, 0x40000040 ;  /* 0x40000040ff057424 */ /* 0x000fe200078e00ff */
[----:B------:R-:W1:Y:S04]  /*1e9d0*/  SHFL.BFLY PT, R6, R3, 0x2, 0x1f ;  /* 0x0c401f0003067f89 */ /* 0x000e6800000e0000 */
[----:B------:R-:W3:Y:S01]  /*1e9e0*/  SHFL.BFLY PT, R7, R0, 0x2, 0x1f ;  /* 0x0c401f0000077f89 */ /* 0x000ee200000e0000 */
[----:B------:R-:W-:-:S02]  /*1e9f0*/  WARPGROUP.DEPBAR.LE gsb0, 0x0 ;  /* 0x00008000000079c5 */ /* 0x000fc40000010000 */
[----:B------:R-:W-:-:S06]  /*1ea00*/  WARPGROUP.ARRIVE ;  /* 0x00000000000079c5 */ /* 0x000fcc0000000000 */
[----:B------:R-:W-:Y:S01]  /*1ea10*/  QGMMA.64x128x32.F32.E4M3.E4M3 R88, R156, gdesc[UR4], R88, gsb0 ;  /* 0x01e000049c587df3 */ /* 0x000fe20008000858 */
[----:B------:R-:W-:Y:S02]  /*1ea20*/  R2UR UR6, R4 ;  /* 0x00000000040672ca */ /* 0x000fe400000e0000 */
[----:B------:R-:W-:Y:S01]  /*1ea30*/  R2UR UR7, R5 ;  /* 0x00000000050772ca */ /* 0x000fe200000e0000 */
[----:B-1----:R-:W-:-:S01]  /*1ea40*/  FADD.FTZ R6, R6, R3 ;  /* 0x0000000306067221 */ /* 0x002fc20000010000 */
[----:B---3--:R-:W-:-:S04]  /*1ea50*/  FADD.FTZ R7, R7, R0 ;  /* 0x0000000007077221 */ /* 0x008fc80000010000 */
[----:B------:R-:W1:Y:S04]  /*1ea60*/  SHFL.BFLY PT, R5, R6, 0x1, 0x1f ;  /* 0x0c201f0006057f89 */ /* 0x000e6800000e0000 */
[----:B------:R-:W0:Y:S01]  /*1ea70*/  SHFL.BFLY PT, R4, R7, 0x1, 0x1f ;  /* 0x0c201f0007047f89 */ /* 0x000e2200000e0000 */
[----:B------:R-:W-:Y:S01]  /*1ea80*/  MOV R3, RZ ;  /* 0x000000ff00037202 */ /* 0x000fe20000000f00 */
[----:B-1----:R-:W-:Y:S01]  /*1ea90*/  FADD.FTZ R5, R6, R5 ;  /* 0x0000000506057221 */ /* 0x002fe20000010000 */
[----:B0-----:R-:W-:-:S04]  /*1eaa0*/  FADD.FTZ R8, R7, R4 ;  /* 0x0000000407087221 */ /* 0x001fc80000010000 */
        /* <DEDUP_REMOVED lines=14> */
[----:B------:R-:W-:-:S02]  /*1eb90*/  IMAD.U32 R0, RZ, RZ, UR35 ;  /* 0x00000023ff007e24 */ /* 0x000fc4000f8e00ff */
[----:B------:R-:W-:Y:S02]  /*1eba0*/  IMAD.U32 R14, RZ, RZ, UR35 ;  /* 0x00000023ff0e7e24 */ /* 0x000fe4000f8e00ff */
[----:B0-----:R-:W-:Y:S01]  /*1ebb0*/  @P2 FMUL.FTZ R5, R4, 0.69314718246459960938 ;  /* 0x3f31721804052820 */ /* 0x001fe20000410000 */
[----:B------:R-:W-:Y:S01]  /*1ebc0*/  @P2 FMUL.FTZ R0, R0, 0.69314718246459960938 ;  /* 0x3f31721800002820 */ /* 0x000fe20000410000 */
[----:B------:R-:W-:Y:S01]  /*1ebd0*/  @P3 FMUL.FTZ R14, R14, 0.69314718246459960938 ;  /* 0x3f3172180e0e3820 */ /* 0x000fe20000410000 */
[----:B-1----:R-:W-:Y:S01]  /*1ebe0*/  @P3 FMUL.FTZ R9, R6, 0.69314718246459960938 ;  /* 0x3f31721806093820 */ /* 0x002fe20000410000 */
[----:B------:R-:W-:Y:S02]  /*1ebf0*/  IMAD.MOV.U32 R64, RZ, RZ, -0x800000 ;  /* 0xff800000ff407424 */ /* 0x000fe400078e00ff */
[----:B--2---:R-:W-:Y:S01]  /*1ec00*/  FMUL.FTZ R3, R3, R2 ;  /* 0x0000000203037220 */ /* 0x004fe20000410000 */
[----:B------:R-:W-:Y:S02]  /*1ec10*/  IMAD.MOV.U32 R62, RZ, RZ, -0x800000 ;  /* 0xff800000ff3e7424 */ /* 0x000fe400078e00ff */
[----:B------:R-:W-:Y:S01]  /*1ec20*/  @P2 FFMA.FTZ R64, R0, R11, R5 ;  /* 0x0000000b00402223 */ /* 0x000fe20000010005 */
[----:B------:R-:W-:-:S01]  /*1ec30*/  @P3 FFMA.FTZ R62, R14, R10, R9 ;  /* 0x0000000a0e3e3223 */ /* 0x000fc20000010009 */
[----:B---3--:R-:W-:Y:S01]  /*1ec40*/  FMUL.FTZ R2, R7, R2 ;  /* 0x0000000207027220 */ /* 0x008fe20000410000 */
[----:B------:R-:W-:-:S02]  /*1ec50*/  WARPGROUP.DEPBAR.LE gsb0, 0x0 ;  /* 0x00008000000079c5 */ /* 0x000fc40000010000 */
[----:B------:R-:W-:Y:S05]  /*1ec60*/  @!P0 BRA `(.L_x_1623) ;  /* 0x0000000000048947 */ /* 0x000fea0003800000 */
[----:B------:R-:W-:Y:S01]  /*1ec70*/  BPT.TRAP 0x1 ;  /* 0x000000040000795c */ /* 0x000fe20000300000 */
.L_x_1623:
[----:B------:R-:W-:Y:S02]  /*1ec80*/  VIADD R0, R13, 0x22860 ;  /* 0x000228600d007836 */ /* 0x000fe40000000000 */
[-C--:B------:R-:W-:Y:S01]  /*1ec90*/  FMUL.FTZ R41, R88, R3.reuse ;  /* 0x0000000358297220 */ /* 0x080fe20000410000 */
[----:B------:R-:W-:Y:S02]  /*1eca0*/  IMAD.U32 R5, RZ, RZ, UR40 ;  /* 0x00000028ff057e24 */ /* 0x000fe4000f8e00ff */
[-C--:B------:R-:W-:Y:S01]  /*1ecb0*/  FMUL.FTZ R42, R89, R3.reuse ;  /* 0x00000003592a7220 */ /* 0x080fe20000410000 */
[----:B------:R-:W-:Y:S02]  /*1ecc0*/  VIADD R169, R169, 0x1 ;  /* 0x00000001a9a97836 */ /* 0x000fe40000000000 */
[-C--:B------:R-:W-:Y:S01]  /*1ecd0*/  FMUL.FTZ R92, R92, R3.reuse ;  /* 0x000000035c5c7220 */ /* 0x080fe20000410000 */
[-C--:B------:R-:W-:Y:S01]  /*1ece0*/  FMUL.FTZ R93, R93, R3.reuse ;  /* 0x000000035d5d7220 */ /* 0x080fe20000410000 */
[----:B------:R-:W-:Y:S01]  /*1ecf0*/  PRMT R0, R5, 0x654, R0 ;  /* 0x0000065405007816 */ /* 0x000fe20000000000 */
[-C--:B------:R-:W-:Y:S01]  /*1ed00*/  FMUL.FTZ R37, R96, R3.reuse ;  /* 0x0000000360257220 */ /* 0x080fe20000410000 */
[----:B------:R-:W-:Y:S01]  /*1ed10*/  ISETP.NE.AND P1, PT, R169, 0x2, PT ;  /* 0x00000002a900780c */ /* 0x000fe20003f25270 */
        /* <DEDUP_REMOVED lines=65> */
.L_x_1511:
        /* <DEDUP_REMOVED lines=10> */
[----:B-----5:R-:W2:Y:S01]  /*1f1d0*/  S2R R24, SR_TID.X ;  /* 0x0000000000187919 */ /* 0x020ea20000002100 */
[----:B------:R-:W-:Y:S01]  /*1f1e0*/  ULDC.64 UR4, c[0x4][0x40] ;  /* 0x0100100000047ab9 */ /* 0x000fe20000000a00 */
[----:B--2---:R-:W-:-:S05]  /*1f1f0*/  IMAD.SHL.U32 R0, R24, 0x4, RZ ;  /* 0x0000000418007824 */ /* 0x004fca00078e00ff */
[----:B------:R-:W-:-:S04]  /*1f200*/  LOP3.LUT R0, R0, 0xc, RZ, 0xc0, !PT ;  /* 0x0000000c00007812 */ /* 0x000fc800078ec0ff */
[----:B------:R-:W-:-:S05]  /*1f210*/  IADD3 R2, P0, R0, UR4, RZ ;  /* 0x0000000400027c10 */ /* 0x000fca000ff1e0ff */
[----:B------:R-:W-:-:S05]  /*1f220*/  IMAD.X R3, RZ, RZ, UR5, P0 ;  /* 0x00000005ff037e24 */ /* 0x000fca00080e06ff */
[----:B------:R2:W3:Y:S01]  /*1f230*/  LDG.E.CONSTANT R0, desc[UR38][R2.64] ;  /* 0x0000002602007981 */ /* 0x0004e2000c1e9900 */
[----:B------:R-:W-:Y:S01]  /*1f240*/  F2FP.BF16.F32.PACK_AB R56, R143, R4 ;  /* 0x000000048f38723e */ /* 0x000fe200000010ff */
[----:B------:R-:W-:Y:S01]  /*1f250*/  UMOV UR4, 0xffffffff ;  /* 0xffffffff00047882 */ /* 0x000fe20000000000 */
[----:B------:R-:W-:Y:S01]  /*1f260*/  F2FP.BF16.F32.PACK_AB R73, R142, R9 ;  /* 0x000000098e49723e */ /* 0x000fe200000010ff */
[----:B------:R-:W4:Y:S01]  /*1f270*/  S2R R43, SR_SWINHI ;  /* 0x00000000002b7919 */ /* 0x000f220000002f00 */
        /* <DEDUP_REMOVED lines=15> */
[----:B--2---:R-:W-:-:S02]  /*1f370*/  LOP3.LUT P0, R2, R24, 0x3, RZ, 0xc0, !PT ;  /* 0x0000000318027812 */ /* 0x004fc4000780c0ff */
[----:B------:R-:W-:Y:S02]  /*1f380*/  MOV R52, R16 ;  /* 0x0000001000347202 */ /* 0x000fe40000000f00 */
[----:B----4-:R-:W-:Y:S02]  /*1f390*/  MOV R53, R43 ;  /* 0x0000002b00357202 */ /* 0x010fe40000000f00 */
[----:B------:R-:W-:Y:S02]  /*1f3a0*/  F2FP.BF16.F32.PACK_AB R43, R148, R5 ;  /* 0x00000005942b723e */ /* 0x000fe400000010ff */
[----:B------:R-:W-:Y:S01]  /*1f3b0*/  F2FP.BF16.F32.PACK_AB R41, R92, R41 ;  /* 0x000000295c29723e */ /* 0x000fe200000010ff */
[----:B------:R-:W-:Y:S01]  /*1f3c0*/  IMAD.WIDE R4, R215, 0x2, R52 ;  /* 0x00000002d7047825 */ /* 0x000fe200078e0234 */
[----:B------:R-:W-:Y:S02]  /*1f3d0*/  F2FP.BF16.F32.PACK_AB R42, R93, R42 ;  /* 0x0000002a5d2a723e */ /* 0x000fe400000010ff */
[----:B------:R-:W-:-:S02]  /*1f3e0*/  ISETP.EQ.OR P0, PT, R2, 0x3, !P0 ;  /* 0x000000030200780c */ /* 0x000fc40004702670 */
        /* <DEDUP_REMOVED lines=33> */
[--C-:B------:R-:W-:Y:S01]  /*1f600*/  IMAD.X R25, RZ, RZ, R5.reuse, P5 ;  /* 0x000000ffff197224 */ /* 0x100fe200028e0605 */
[----:B------:R-:W-:Y:S01]  /*1f610*/  LOP3.LUT R26, R26, R27, RZ, 0x3c, !PT ;  /* 0x0000001b1a1a7212 */ /* 0x000fe200078e3cff */
[--C-:B------:R-:W-:Y:S01]  /*1f620*/  IMAD.X R27, RZ, RZ, R5.reuse, P1 ;  /* 0x000000ffff1b7224 */ /* 0x100fe200008e0605 */
[----:B------:R-:W-:Y:S01]  /*1f630*/  LOP3.LUT R4, R15, R4, RZ, 0x3c, !PT ;  /* 0x000000040f047212 */ /* 0x000fe200078e3cff */
[----:B------:R-:W-:Y:S01]  /*1f640*/  IMAD.X R15, RZ, RZ, R5, P3 ;  /* 0x000000ffff0f7224 */ /* 0x000fe200018e0605 */
        /* <DEDUP_REMOVED lines=12> */
[----:B------:R-:W-:-:S02]  /*1f710*/  SEL R13, R41, R42, P0 ;  /* 0x0000002a290d7207 */ /* 0x000fc40000000000 */
[----:B------:R-:W-:Y:S02]  /*1f720*/  SEL R3, R42, R41, P0 ;  /* 0x000000292a037207 */ /* 0x000fe40000000000 */
[----:B------:R-:W-:Y:S02]  /*1f730*/  MOV R79, R4 ;  /* 0x00000004004f7202 */ /* 0x000fe40000000f00 */
[----:B------:R-:W-:Y:S02]  /*1f740*/  MOV R66, R6 ;  /* 0x0000000600427202 */ /* 0x000fe40000000f00 */
[----:B------:R-:W-:Y:S02]  /*1f750*/  MOV R68, R8 ;  /* 0x0000000800447202 */ /* 0x000fe40000000f00 */
[----:B------:R-:W-:Y:S02]  /*1f760*/  MOV R70, R10 ;  /* 0x0000000a00467202 */ /* 0x000fe40000000f00 */
[----:B------:R-:W-:-:S02]  /*1f770*/  MOV R72, R14 ;  /* 0x0000000e00487202 */ /* 0x000fc40000000f00 */
[----:B------:R-:W-:Y:S02]  /*1f780*/  MOV R74, R20 ;  /* 0x00000014004a7202 */ /* 0x000fe40000000f00 */
[----:B------:R-:W-:Y:S02]  /*1f790*/  MOV R76, R24 ;  /* 0x00000018004c7202 */ /* 0x000fe40000000f00 */
[----:B------:R-:W-:Y:S02]  /*1f7a0*/  MOV R78, R26 ;  /* 0x0000001a004e7202 */ /* 0x000fe40000000f00 */
[----:B---3--:R-:W-:Y:S01]  /*1f7b0*/  LOP3.LUT R2, R0, 0x2, RZ, 0x3c, !PT ;  /* 0x0000000200027812 */ /* 0x008fe200078e3cff */
        /* <DEDUP_REMOVED lines=11> */
[----:B------:R-:W-:Y:S01]  /*1f870*/  SHFL.IDX PT, R26, R25, R0, 0x1c1f ;  /* 0x001c1f00191a7589 */ /* 0x000fe200000e0000 */
[----:B------:R-:W-:Y:S02]  /*1f880*/  SEL R33, R35, R48, P0 ;  /* 0x0000003023217207 */ /* 0x000fe40000000000 */
[----:B------:R-:W-:Y:S01]  /*1f890*/  SEL R37, R39, R54, P0 ;  /* 0x0000003627257207 */ /* 0x000fe20000000000 */
[----:B------:R-:W3:Y:S01]  /*1f8a0*/  SHFL.IDX PT, R27, R27, R2, 0x1c1f ;  /* 0x001c1f021b1b7589 */ /* 0x000ee200000e0000 */
[----:B------:R-:W-:Y:S02]  /*1f8b0*/  SEL R31, R44, R31, P0 ;  /* 0x0000001f2c1f7207 */ /* 0x000fe40000000000 */
[----:B------:R-:W-:Y:S01]  /*1f8c0*/  SEL R35, R48, R35, P0 ;  /* 0x0000002330237207 */ /* 0x000fe20000000000 */
[----:B------:R-:W-:Y:S01]  /*1f8d0*/  SHFL.IDX PT, R30, R29, R0, 0x1c1f ;  /* 0x001c1f001d1e7589 */ /* 0x000fe200000e0000 */
[----:B------:R-:W-:-:S02]  /*1f8e0*/  SEL R39, R54, R39, P0 ;  /* 0x0000002736277207 */ /* 0x000fc40000000000 */
[----:B------:R-:W-:Y:S01]  /*1f8f0*/  SEL R41, R43, R58, P0 ;  /* 0x0000003a2b297207 */ /* 0x000fe20000000000 */
[----:B------:R-:W4:Y:S01]  /*1f900*/  SHFL.IDX PT, R31, R31, R2, 0x1c1f ;  /* 0x001c1f021f1f7589 */ /* 0x000f2200000e0000 */
[----:B------:R-:W-:Y:S02]  /*1f910*/  SEL R43, R58, R43, P0 ;  /* 0x0000002b3a2b7207 */ /* 0x000fe40000000000 */
[----:B------:R-:W-:Y:S01]  /*1f920*/  SEL R45, R47, R40, P0 ;  /* 0x000000282f2d7207 */ /* 0x000fe20000000000 */
[----:B------:R-:W-:Y:S01]  /*1f930*/  SHFL.IDX PT, R34, R33, R0, 0x1c1f ;  /* 0x001c1f0021227589 */ /* 0x000fe200000e0000 */
[----:B------:R-:W-:Y:S02]  /*1f940*/  SEL R49, R51, R36, P0 ;  /* 0x0000002433317207 */ /* 0x000fe40000000000 */
[----:B------:R-:W-:Y:S01]  /*1f950*/  SEL R55, R57, R32, P0 ;  /* 0x0000002039377207 */ /* 0x000fe20000000000 */
[----:B------:R-:W5:Y:S01]  /*1f960*/  SHFL.IDX PT, R35, R35, R2, 0x1c1f ;  /* 0x001c1f0223237589 */ /* 0x000f6200000e0000 */
[----:B------:R-:W-:-:S02]  /*1f970*/  SEL R59, R61, R28, P0 ;  /* 0x0000001c3d3b7207 */ /* 0x000fc40000000000 */
[----:B------:R-:W-:Y:S01]  /*1f980*/  SEL R63, R65, R46, P0 ;  /* 0x0000002e413f7207 */ /* 0x000fe20000000000 */
[----:B------:R-:W-:Y:S01]  /*1f990*/  SHFL.IDX PT, R38, R37, R0, 0x1c1f ;  /* 0x001c1f0025267589 */ /* 0x000fe200000e0000 */
[----:B------:R-:W-:Y:S02]  /*1f9a0*/  SEL R67, R69, R50, P0 ;  /* 0x0000003245437207 */ /* 0x000fe40000000000 */
[----:B------:R-:W-:Y:S01]  /*1f9b0*/  SEL R71, R73, R56, P0 ;  /* 0x0000003849477207 */ /* 0x000fe20000000000 */
[----:B------:R-:W0:Y:S01]  /*1f9c0*/  SHFL.IDX PT, R39, R39, R2, 0x1c1f ;  /* 0x001c1f0227277589 */ /* 0x000e2200000e0000 */
[----:B------:R-:W-:Y:S02]  /*1f9d0*/  SEL R47, R40, R47, P0 ;  /* 0x0000002f282f7207 */ /* 0x000fe40000000000 */
[----:B------:R-:W-:Y:S01]  /*1f9e0*/  SEL R51, R36, R51, P0 ;  /* 0x0000003324337207 */ /* 0x000fe20000000000 */
[----:B------:R-:W1:Y:S01]  /*1f9f0*/  SHFL.IDX PT, R3, R3, R2, 0x1c1f ;  /* 0x001c1f0203037589 */ /* 0x000e6200000e0000 */
[----:B------:R-:W-:-:S02]  /*1fa00*/  SEL R57, R32, R57, P0 ;  /* 0x0000003920397207 */ /* 0x000fc40000000000 */
[----:B------:R-:W-:Y:S01]  /*1fa10*/  SEL R61, R28, R61, P0 ;  /* 0x0000003d1c3d7207 */ /* 0x000fe20000000000 */
[----:B------:R-:W-:Y:S01]  /*1fa20*/  SHFL.IDX PT, R9, R9, R0, 0x1c1f ;  /* 0x001c1f0009097589 */ /* 0x000fe200000e0000 */
[----:B------:R-:W-:Y:S02]  /*1fa30*/  SEL R65, R46, R65, P0 ;  /* 0x000000412e417207 */ /* 0x000fe40000000000 */
[----:B------:R-:W-:Y:S01]  /*1fa40*/  SEL R69, R50, R69, P0 ;  /* 0x0000004532457207 */ /* 0x000fe20000000000 */
[----:B------:R-:W1:Y:S01]  /*1fa50*/  SHFL.IDX PT, R20, R21, R2, 0x1c1f ;  /* 0x001c1f0215147589 */ /* 0x000e6200000e0000 */
[----:B------:R-:W-:Y:S02]  /*1fa60*/  SEL R73, R56, R73, P0 ;  /* 0x0000004938497207 */ /* 0x000fe40000000000 */
[----:B------:R-:W-:Y:S01]  /*1fa70*/  SEL R75, R77, R60, P0 ;  /* 0x0000003c4d4b7207 */ /* 0x000fe20000000000 */
[----:B------:R-:W-:Y:S01]  /*1fa80*/  SHFL.IDX PT, R42, R41, R0, 0x1c1f ;  /* 0x001c1f00292a7589 */ /* 0x000fe200000e0000 */
[----:B------:R-:W-:-:S02]  /*1fa90*/  SEL R77, R60, R77, P0 ;  /* 0x0000004d3c4d7207 */ /* 0x000fc40000000000 */
[----:B--2---:R-:W-:Y:S01]  /*1faa0*/  SEL R8, R10, R7, P0 ;  /* 0x000000070a087207 */ /* 0x004fe20000000000 */
[----:B------:R-:W2:Y:S01]  /*1fab0*/  SHFL.IDX PT, R43, R43, R2, 0x1c1f ;  /* 0x001c1f022b2b7589 */ /* 0x000ea200000e0000 */
[----:B---3--:R-:W-:Y:S02]  /*1fac0*/  SEL R24, R26, R27, P0 ;  /* 0x0000001b1a187207 */ /* 0x008fe40000000000 */
[----:B----4-:R-:W-:Y:S01]  /*1fad0*/  SEL R28, R30, R31, P0 ;  /* 0x0000001f1e1c7207 */ /* 0x010fe20000000000 */
[----:B------:R-:W-:Y:S01]  /*1fae0*/  SHFL.IDX PT, R45, R45, R0, 0x1c1f ;  /* 0x001c1f002d2d7589 */ /* 0x000fe200000e0000 */
[----:B-----5:R-:W-:Y:S02]  /*1faf0*/  SEL R32, R34, R35, P0 ;  /* 0x0000002322207207 */ /* 0x020fe40000000000 */
[----:B0-----:R-:W-:Y:S01]  /*1fb00*/  SEL R36, R38, R39, P0 ;  /* 0x0000002726247207 */ /* 0x001fe20000000000 */
[----:B------:R-:W-:Y:S01]  /*1fb10*/  SHFL.IDX PT, R49, R49, R0, 0x1c1f ;  /* 0x001c1f0031317589 */ /* 0x000fe200000e0000 */
[----:B-1----:R-:W-:-:S02]  /*1fb20*/  SEL R4, R6, R3, P0 ;  /* 0x0000000306047207 */ /* 0x002fc40000000000 */
        /* <DEDUP_REMOVED lines=11> */
[----:B--2---:R-:W-:Y:S02]  /*1fbe0*/  SEL R40, R42, R43, P0 ;  /* 0x0000002b2a287207 */ /* 0x004fe40000000000 */
[----:B------:R-:W-:Y:S01]  /*1fbf0*/  SEL R6, R3, R6, P0 ;  /* 0x0000000603067207 */ /* 0x000fe20000000000 */
[----:B------:R-:W-:Y:S01]  /*1fc00*/  SHFL.IDX PT, R71, R71, R0, 0x1c1f ;  /* 0x001c1f0047477589 */ /* 0x000fe200000e0000 */
[----:B------:R-:W-:-:S03]  /*1fc10*/  SEL R42, R43, R42, P0 ;  /* 0x0000002a2b2a7207 */ /* 0x000fc60000000000 */
[----:B------:R0:W1:Y:S04]  /*1fc20*/  SHFL.IDX PT, R44, R47, R2, 0x1c1f ;  /* 0x001c1f022f2c7589 */ /* 0x00006800000e0000 */
[----:B------:R-:W2:Y:S04]  /*1fc30*/  SHFL.IDX PT, R46, R51, R2, 0x1c1f ;  /* 0x001c1f02332e7589 */ /* 0x000ea800000e0000 */
[----:B------:R-:W3:Y:S01]  /*1fc40*/  SHFL.IDX PT, R48, R57, R2, 0x1c1f ;  /* 0x001c1f0239307589 */ /* 0x000ee200000e0000 */
[----:B0-----:R-:W-:-:S03]  /*1fc50*/  MOV R47, RZ ;  /* 0x000000ff002f7202 */ /* 0x001fc60000000f00 */
[----:B------:R-:W0:Y:S04]  /*1fc60*/  SHFL.IDX PT, R50, R61, R2, 0x1c1f ;  /* 0x001c1f023d327589 */ /* 0x000e2800000e0000 */
[----:B------:R-:W4:Y:S04]  /*1fc70*/  SHFL.IDX PT, R54, R65, R2, 0x1c1f ;  /* 0x001c1f0241367589 */ /* 0x000f2800000e0000 */
[----:B------:R-:W5:Y:S04]  /*1fc80*/  SHFL.IDX PT, R56, R69, R2, 0x1c1f ;  /* 0x001c1f0245387589 */ /* 0x000f6800000e0000 */
[----:B------:R-:W5:Y:S01]  /*1fc90*/  SHFL.IDX PT, R58, R73, R2, 0x1c1f ;  /* 0x001c1f02493a7589 */ /* 0x000f6200000e0000 */
        /* <DEDUP_REMOVED lines=12> */
[----:B-----5:R-:W-:Y:S02]  /*1fd60*/  SEL R33, R67, R56, P0 ;  /* 0x0000003843217207 */ /* 0x020fe40000000000 */
[----:B------:R-:W-:Y:S02]  /*1fd70*/  SEL R35, R56, R67, P0 ;  /* 0x0000004338237207 */ /* 0x000fe40000000000 */
[----:B------:R-:W-:-:S02]  /*1fd80*/  SEL R37, R71, R58, P0 ;  /* 0x0000003a47257207 */ /* 0x000fc40000000000 */
[----:B--2---:R-:W-:-:S07]  /*1fd90*/  SEL R39, R58, R71, P0 ;  /* 0x000000473a277207 */ /* 0x004fce0000000000 */
.L_x_1852:
[----:B------:R-:W-:Y:S05]  /*1fda0*/  WARPSYNC.ALL ;  /* 0x0000000000007948 */ /* 0x000fea0003800000 */
[----:B------:R-:W-:Y:S01]  /*1fdb0*/  BAR.SYNC.DEFER_BLOCKING 0x1, 0x100 ;  /* 0x0044000000007b1d */ /* 0x000fe20000010000 */
[----:B-1----:R-:W-:Y:S02]  /*1fdc0*/  SEL R41, R75, R60, P0 ;  /* 0x0000003c4b297207 */ /* 0x002fe40000000000 */
[----:B------:R-:W-:-:S03]  /*1fdd0*/  SEL R43, R60, R75, P0 ;  /* 0x0000004b3c2b7207 */ /* 0x000fc60000000000 */
[----:B------:R-:W-:Y:S02]  /*1fde0*/  ULDC.64 UR4, c[0x0][0xc00] ;  /* 0x0003000000047ab9 */ /* 0x000fe40000000a00 */
[----:B------:R-:W0:Y:S01]  /*1fdf0*/  LDC.64 R2, c[0x0][0xc00] ;  /* 0x00030000ff027b82 */ /* 0x000e220000000a00 */
[----:B------:R-:W-:-:S04]  /*1fe00*/  ISETP.NE.U32.AND P2, PT, RZ, UR4, PT ;  /* 0x00000004ff007c0c */ /* 0x000fc8000bf45070 */
[----:B------:R-:W-:Y:S01]  /*1fe10*/  ISETP.NE.AND.EX P2, PT, RZ, UR5, PT, P2 ;  /* 0x00000005ff007c0c */ /* 0x000fe2000bf45320 */
[----:B------:R-:W-:Y:S02]  /*1fe20*/  ULDC.64 UR4, c[0x0][0xc08] ;  /* 0x0003020000047ab9 */ /* 0x000fe40000000a00 */
[----:B------:R-:W-:Y:S01]  /*1fe30*/  ISETP.NE.U32.AND P0, PT, RZ, UR4, PT ;  /* 0x00000004ff007c0c */ /* 0x000fe2000bf05070 */
[----:B------:R-:W1:Y:S03]  /*1fe40*/  LDC R49, c[0x0][0xbe8] ;  /* 0x0002fa00ff317b82 */ /* 0x000e660000000800 */
[----:B------:R-:W-:Y:S01]  /*1fe50*/  ISETP.NE.AND.EX P0, PT, RZ, UR5, PT, P0 ;  /* 0x00000005ff007c0c */ /* 0x000fe2000bf05300 */
[----:B------:R-:W-:Y:S04]  /*1fe60*/  STSM.16.M88.4 [R79], R4 ;  /* 0x000000044f007844 */ /* 0x000fe80000000200 */
[----:B------:R-:W-:Y:S01]  /*1fe70*/  STSM.16.M88.4 [R78], R8 ;  /* 0x000000084e007844 */ /* 0x000fe20000000200 */
[----:B0-----:R-:W-:-:S03]  /*1fe80*/  IMAD.WIDE R20, R197, 0x4, R2 ;  /* 0x00000004c5147825 */ /* 0x001fc600078e0202 */
[----:B------:R0:W-:Y:S04]  /*1fe90*/  STSM.16.M88.4 [R76], R12 ;  /* 0x0000000c4c007844 */ /* 0x0001e80000000200 */
[----:B------:R-:W2:Y:S01]  /*1fea0*/  @P0 LDC.64 R2, c[0x0][0xc08] ;  /* 0x00030200ff020b82 */ /* 0x000ea20000000a00 */
[----:B------:R3:W-:Y:S04]  /*1feb0*/  STSM.16.M88.4 [R74], R24 ;  /* 0x000000184a007844 */ /* 0x0007e80000000200 */
[----:B------:R3:W-:Y:S04]  /*1fec0*/  STSM.16.M88.4 [R72], R28 ;  /* 0x0000001c48007844 */ /* 0x0007e80000000200 */
[----:B------:R3:W-:Y:S04]  /*1fed0*/  STSM.16.M88.4 [R70], R32 ;  /* 0x0000002046007844 */ /* 0x0007e80000000200 */
[----:B------:R3:W-:Y:S04]  /*1fee0*/  STSM.16.M88.4 [R68], R36 ;  /* 0x0000002444007844 */ /* 0x0007e80000000200 */
[----:B------:R3:W-:Y:S01]  /*1fef0*/  STSM.16.M88.4 [R66], R40 ;  /* 0x0000002842007844 */ /* 0x0007e20000000200 */
[----:B------:R-:W-:Y:S01]  /*1ff00*/  BAR.SYNC.DEFER_BLOCKING 0x1, 0x100 ;  /* 0x0044000000007b1d */ /* 0x000fe20000010000 */
[----:B--2---:R-:W-:-:S05]  /*1ff10*/  @P0 IMAD.WIDE R2, R197, 0x4, R2 ;  /* 0x00000004c5020825 */ /* 0x004fca00078e0202 */
[----:B------:R-:W-:Y:S02]  /*1ff20*/  ULDC UR4, c[0x0][0xa88] ;  /* 0x0002a20000047ab9 */ /* 0x000fe40000000800 */
[----:B------:R-:W-:Y:S01]  /*1ff30*/  IMAD.U32 R0, RZ, RZ, UR4 ;  /* 0x00000004ff007e24 */ /* 0x000fe2000f8e00ff */
[----:B------:R3:W5:Y:S01]  /*1ff40*/  @P2 LDG.E R47, desc[UR38][R20.64] ;  /* 0x00000026142f2981 */ /* 0x000762000c1e1900 */
[----:B-1----:R-:W-:Y:S01]  /*1ff50*/  ISETP.NE.AND P1, PT, R49, 0x1, PT ;  /* 0x000000013100780c */ /* 0x002fe20003f25270 */
[----:B0-----:R-:W-:-:S03]  /*1ff60*/  IMAD.IADD R13, R189, 0x1, R175 ;  /* 0x00000001bd0d7824 */ /* 0x001fc600078e02af */
[----:B------:R3:W5:Y:S09]  /*1ff70*/  @P0 LDG.E R0, desc[UR38][R2.64] ;  /* 0x0000002602000981 */ /* 0x000772000c1e1900 */
[----:B------:R-:W0:Y:S08]  /*1ff80*/  @P1 LDC R4, c[0x0][0xbec] ;  /* 0x0002fb00ff041b82 */ /* 0x000e300000000800 */
[----:B------:R-:W1:Y:S01]  /*1ff90*/  @P1 LDC R5, c[0x0][0xbf0] ;  /* 0x0002fc00ff051b82 */ /* 0x000e620000000800 */
[----:B---3--:R-:W-:Y:S05]  /*1ffa0*/  @P0 BRA `(.L_x_1627) ;  /* 0x0000000000100947 */ /* 0x008fea0003800000 */
[----:B------:R-:W-:Y:S05]  /*1ffb0*/  @!P2 BRA `(.L_x_1627) ;  /* 0x00000000000ca947 */ /* 0x000fea0003800000 */
[----:B------:R-:W2:Y:S04]  /*1ffc0*/  LDG.E R3, desc[UR38][R20.64] ;  /* 0x0000002614037981 */ /* 0x000ea8000c1e1900 */
[----:B-----5:R-:W2:Y:S02]  /*1ffd0*/  LDG.E R0, desc[UR38][R20.64+0x4] ;  /* 0x0000042614007981 */ /* 0x020ea4000c1e1900 */
[----:B--2---:R-:W-:-:S07]  /*1ffe0*/  IMAD.IADD R0, R0, 0x1, -R3 ;  /* 0x0000000100007824 */ /* 0x004fce00078e0a03 */
.L_x_1627:
[----:B0-----:R-:W-:Y:S01]  /*1fff0*/  @P1 IMAD.HI.U32 R2, R13, R4, RZ ;  /* 0x000000040d021227 */ /* 0x001fe200078e00ff */
[----:B------:R-:W-:Y:S01]  /*20000*/  SHF.R.S32.HI R48, RZ, 0x1f, R196 ;  /* 0x0000001fff307819 */ /* 0x000fe200000114c4 */
[----:B------:R-:W-:Y:S01]  /*20010*/  ULDC.64 UR4, c[0x0][0xb90] ;  /* 0x0002e40000047ab9 */ /* 0x000fe20000000a00 */
[----:B-----5:R-:W-:Y:S01]  /*20020*/  SHF.R.S32.HI R3, RZ, 0x1f, R47 ;  /* 0x0000001fff037819 */ /* 0x020fe2000001142f */
[----:B------:R-:W-:Y:S01]  /*20030*/  IMAD.MOV.U32 R7, RZ, RZ, R13 ;  /* 0x000000ffff077224 */ /* 0x000fe200078e000d */
[----:B-1----:R-:W-:Y:S01]  /*20040*/  @P1 SHF.R.U32.HI R7, RZ, R5, R2 ;  /* 0x00000005ff071219 */ /* 0x002fe20000011602 */
[----:B------:R-:W-:Y:S01]  /*20050*/  IMAD R9, R48, UR4, RZ ;  /* 0x0000000430097c24 */ /* 0x000fe2000f8e02ff */
[----:B------:R-:W-:Y:S01]  /*20060*/  SHF.R.S32.HI R46, RZ, 0x1f, R197 ;  /* 0x0000001fff2e7819 */ /* 0x000fe200000114c5 */
[----:B------:R-:W-:Y:S01]  /*20070*/  IMAD.MOV.U32 R2, RZ, RZ, R47 ;  /* 0x000000ffff027224 */ /* 0x000fe200078e002f */
[----:B------:R-:W-:Y:S01]  /*20080*/  SEL R51, R197, RZ, !P2 ;  /* 0x000000ffc5337207 */ /* 0x000fe20005000000 */
[----:B------:R-:W-:Y:S01]  /*20090*/  IMAD R9, R196, UR5, R9 ;  /* 0x00000005c4097c24 */ /* 0x000fe2000f8e0209 */
[----:B------:R-:W-:Y:S01]  /*200a0*/  SEL R46, R46, RZ, !P2 ;  /* 0x000000ff2e2e7207 */ /* 0x000fe20005000000 */
[----:B------:R-:W-:Y:S01]  /*200b0*/  IMAD.WIDE.U32 R4, R196, UR4, R2 ;  /* 0x00000004c4047c25 */ /* 0x000fe2000f8e0002 */
[----:B------:R-:W-:Y:S01]  /*200c0*/  ULDC.64 UR4, c[0x0][0xb98] ;  /* 0x0002e60000047ab9 */ /* 0x000fe20000000a00 */
[----:B------:R-:W0:Y:S02]  /*200d0*/  @P1 LDC R57, c[0x0][0xbec] ;  /* 0x0002fb00ff391b82 */ /* 0x000e240000000800 */
[----:B------:R-:W-:-:S02]  /*200e0*/  IMAD.MOV R2, RZ, RZ, -R7 ;  /* 0x000000ffff027224 */ /* 0x000fc400078e0a07 */
[----:B------:R-:W-:Y:S02]  /*200f0*/  IMAD.IADD R5, R5, 0x1, R9 ;  /* 0x0000000105057824 */ /* 0x000fe400078e0209 */
[----:B------:R-:W-:Y:S02]  /*20100*/  IMAD R9, R49, R2, R13 ;  /* 0x0000000231097224 */ /* 0x000fe400078e020d */
[----:B------:R-:W-:Y:S02]  /*20110*/  IMAD R11, R199, 0x40, R190 ;  /* 0x00000040c70b7824 */ /* 0x000fe400078e02be */
        /* <DEDUP_REMOVED lines=12> */
[----:B------:R-:W-:Y:S01]  /*201e0*/  IADD3 R29, P3, R52, 0x4000, RZ ;  /* 0x00004000341d7810 */ /* 0x000fe20007f7e0ff */
[----:B------:R-:W-:Y:S01]  /*201f0*/  IMAD.IADD R6, R214, 0x1, R175 ;  /* 0x00000001d6067824 */ /* 0x000fe200078e02af */
[----:B------:R-:W-:Y:S01]  /*20200*/  IADD3 R13, P4, R52, 0x2000, RZ ;  /* 0x00002000340d7810 */ /* 0x000fe20007f9e0ff */
[----:B------:R-:W-:Y:S01]  /*20210*/  IMAD R11, R9, UR5, R2 ;  /* 0x00000005090b7c24 */ /* 0x000fe2000f8e0202 */
[----:B------:R-:W-:Y:S01]  /*20220*/  LOP3.LUT R28, R29, 0x380, RZ, 0xc0, !PT ;  /* 0x000003801d1c7812 */ /* 0x000fe200078ec0ff */
[----:B------:R-:W-:Y:S01]  /*20230*/  IMAD.WIDE.U32 R4, R9, UR4, R4 ;  /* 0x0000000409047c25 */ /* 0x000fe2000f8e0004 */
[----:B------:R-:W-:Y:S01]  /*20240*/  ULDC.64 UR4, c[0x0][0xb50] ;  /* 0x0002d40000047ab9 */ /* 0x000fe20000000a00 */
[----:B------:R-:W-:-:S02]  /*20250*/  LOP3.LUT R12, R13, 0x380, RZ, 0xc0, !PT ;  /* 0x000003800d0c7812 */ /* 0x000fc400078ec0ff */
[----:B------:R-:W-:Y:S01]  /*20260*/  IMAD.IADD R5, R5, 0x1, R11 ;  /* 0x0000000105057824 */ /* 0x000fe200078e020b */
[----:B------:R-:W-:Y:S01]  /*20270*/  LEA R2, P2, R4, UR4, 0x2 ;  /* 0x0000000404027c11 */ /* 0x000fe2000f8410ff */
[----:B------:R-:W-:Y:S01]  /*20280*/  IMAD.X R9, RZ, RZ, R53, P0 ;  /* 0x000000ffff097224 */ /* 0x000fe200000e0635 */
[----:B------:R-:W-:Y:S01]  /*20290*/  LOP3.LUT P0, RZ, R203, 0x3, RZ, 0xc0, !PT ;  /* 0x00000003cbff7812 */ /* 0x000fe2000780c0ff */
[----:B------:R-:W-:Y:S01]  /*202a0*/  VIADD R0, R6, 0x8 ;  /* 0x0000000806007836 */ /* 0x000fe20000000000 */
        /* <DEDUP_REMOVED lines=13> */
[----:B------:R-:W-:Y:S01]  /*20380*/  LOP3.LUT R24, R24, R25, RZ, 0x3c, !PT ;  /* 0x0000001918187212 */ /* 0x000fe200078e3cff */
[--C-:B------:R-:W-:Y:S01]  /*20390*/  IMAD.X R25, RZ, RZ, R53.reuse, P2 ;  /* 0x000000ffff197224 */ /* 0x100fe200010e0635 */
[-C--:B------:R-:W-:Y:S01]  /*203a0*/  ISETP.GE.OR P2, PT, R6, R55.reuse, P0 ;  /* 0x000000370600720c */ /* 0x080fe20000746670 */
[----:B------:R-:W-:Y:S01]  /*203b0*/  IMAD.X R41, RZ, RZ, R53, P3 ;  /* 0x000000ffff297224 */ /* 0x000fe200018e0635 */
[----:B------:R-:W-:-:S02]  /*203c0*/  ISETP.GE.OR P0, PT, R0, R55, P0 ;  /* 0x000000370000720c */ /* 0x000fc40000706670 */
[----:B------:R-:W-:Y:S02]  /*203d0*/  LOP3.LUT R0, R5, 0x380, RZ, 0xc0, !PT ;  /* 0x0000038005007812 */ /* 0x000fe400078ec0ff */
[----:B------:R-:W-:Y:S02]  /*203e0*/  SHF.R.U64 R12, R12, 0x3, RZ ;  /* 0x000000030c0c7819 */ /* 0x000fe400000012ff */
[----:B------:R-:W-:Y:S02]  /*203f0*/  SHF.R.U64 R0, R0, 0x3, RZ ;  /* 0x0000000300007819 */ /* 0x000fe400000012ff */
[----:B------:R-:W-:Y:S02]  /*20400*/  LOP3.LUT R8, R7, 0x380, RZ, 0xc0, !PT ;  /* 0x0000038007087812 */ /* 0x000fe400078ec0ff */
[----:B------:R-:W-:Y:S01]  /*20410*/  LOP3.LUT R40, R0, R5, RZ, 0x3c, !PT ;  /* 0x0000000500287212 */ /* 0x000fe200078e3cff */
[----:B-1----:R1:W-:Y:S01]  /*20420*/  @!P2 ST.E desc[UR38][R20.64], R64 ;  /* 0x000000401400a985 */ /* 0x0023e2000c101926 */
[----:B------:R-:W-:Y:S01]  /*20430*/  IMAD R0, R3, UR4, RZ ;  /* 0x0000000403007c24 */ /* 0x000fe2000f8e02ff */
[----:B------:R-:W-:-:S02]  /*20440*/  LOP3.LUT R12, R12, R13, RZ, 0x3c, !PT ;  /* 0x0000000d0c0c7212 */ /* 0x000fc400078e3cff */
[----:B------:R-:W-:Y:S02]  /*20450*/  IADD3 R33, P5, R52, 0x5000, RZ ;  /* 0x0000500034217810 */ /* 0x000fe40007fbe0ff */
[----:B------:R-:W-:Y:S01]  /*20460*/  SHF.R.U64 R8, R8, 0x3, RZ ;  /* 0x0000000308087819 */ /* 0x000fe200000012ff */
[----:B--2---:R2:W-:Y:S01]  /*20470*/  @!P0 ST.E desc[UR38][R44.64], R62 ;  /* 0x0000003e2c008985 */ /* 0x0045e2000c101926 */
[----:B------:R-:W-:Y:S01]  /*20480*/  IMAD.WIDE.U32 R2, R47, UR4, RZ ;  /* 0x000000042f027c25 */ /* 0x000fe2000f8e00ff */
[----:B------:R-:W-:Y:S02]  /*20490*/  LOP3.LUT R32, R33, 0x380, RZ, 0xc0, !PT ;  /* 0x0000038021207812 */ /* 0x000fe400078ec0ff */
[----:B------:R-:W-:Y:S01]  /*204a0*/  LOP3.LUT R8, R8, R7, RZ, 0x3c, !PT ;  /* 0x0000000708087212 */ /* 0x000fe200078e3cff */
[----:B-1----:R-:W-:Y:S01]  /*204b0*/  IMAD R21, R47, UR5, R0 ;  /* 0x000000052f157c24 */ /* 0x002fe2000f8e0200 */
[----:B------:R-:W-:Y:S01]  /*204c0*/  ULDC.64 UR4, c[0x0][0xae8] ;  /* 0x0002ba0000047ab9 */ /* 0x000fe20000000a00 */
[----:B------:R-:W-:Y:S01]  /*204d0*/  IMAD.X R13, RZ, RZ, R53, P4 ;  /* 0x000000ffff0d7224 */ /* 0x000fe200020e0635 */
[----:B------:R-:W-:Y:S01]  /*204e0*/  IADD3 R37, P4, R52, 0x6000, RZ ;  /* 0x0000600034257810 */ /* 0x000fe20007f9e0ff */
[----:B--2---:R-:W1:Y:S01]  /*204f0*/  @P1 LDC R45, c[0x0][0xbf0] ;  /* 0x0002fc00ff2d1b82 */ /* 0x004e620000000800 */
[----:B------:R-:W-:Y:S01]  /*20500*/  IMAD R0, R195, 0x20, R199 ;  /* 0x00000020c3007824 */ /* 0x000fe200078e02c7 */
[----:B------:R-:W-:Y:S01]  /*20510*/  IADD3 R3, R3, R21, RZ ;  /* 0x0000001503037210 */ /* 0x000fe20007ffe0ff */
[----:B------:R-:W-:Y:S01]  /*20520*/  IMAD R21, R48, UR4, RZ ;  /* 0x0000000430157c24 */ /* 0x000fe2000f8e02ff */
[----:B------:R-:W-:Y:S01]  /*20530*/  LOP3.LUT R36, R37, 0x380, RZ, 0xc0, !PT ;  /* 0x0000038025247812 */ /* 0x000fe200078ec0ff */
[----:B------:R-:W-:Y:S01]  /*20540*/  IMAD.IADD R44, R175, 0x1, R0 ;  /* 0x00000001af2c7824 */ /* 0x000fe200078e0200 */
[----:B------:R-:W-:Y:S01]  /*20550*/  LOP3.LUT R7, R52, 0x380, RZ, 0xc0, !PT ;  /* 0x0000038034077812 */ /* 0x000fe200078ec0ff */
[----:B------:R-:W-:Y:S01]  /*20560*/  IMAD R21, R196, UR5, R21 ;  /* 0x00000005c4157c24 */ /* 0x000fe2000f8e0215 */
[----:B------:R-:W-:Y:S01]  /*20570*/  SHF.R.U64 R32, R32, 0x3, RZ ;  /* 0x0000000320207819 */ /* 0x000fe200000012ff */
[----:B------:R-:W-:Y:S01]  /*20580*/  IMAD.WIDE.U32 R2, R196, UR4, R2 ;  /* 0x00000004c4027c25 */ /* 0x000fe2000f8e0002 */
[----:B------:R-:W-:Y:S01]  /*20590*/  ULDC.64 UR4, c[0x0][0xaf0] ;  /* 0x0002bc0000047ab9 */ /* 0x000fe20000000a00 */
[----:B------:R-:W-:Y:S01]  /*205a0*/  SHF.R.U64 R36, R36, 0x3, RZ ;  /* 0x0000000324247819 */ /* 0x000fe200000012ff */
[----:B------:R-:W5:Y:S01]  /*205b0*/  LD.E.128 R8, desc[UR38][R8.64] ;  /* 0x0000002608087980 */ /* 0x000f62000c101d00 */
[----:B0-----:R-:W-:Y:S01]  /*205c0*/  @P1 IMAD.HI.U32 R0, R44, R57, RZ ;  /* 0x000000392c001227 */ /* 0x001fe200078e00ff */
[----:B------:R-:W-:-:S02]  /*205d0*/  SHF.R.U64 R7, R7, 0x3, RZ ;  /* 0x0000000307077819 */ /* 0x000fc400000012ff */
[----:B------:R-:W-:Y:S01]  /*205e0*/  LOP3.LUT R32, R32, R33, RZ, 0x3c, !PT ;  /* 0x0000002120207212 */ /* 0x000fe200078e3cff */
[----:B------:R-:W-:Y:S01]  /*205f0*/  IMAD.IADD R3, R3, 0x1, R21 ;  /* 0x0000000103037824 */ /* 0x000fe200078e0215 */
[----:B------:R-:W-:Y:S01]  /*20600*/  LOP3.LUT R36, R36, R37, RZ, 0x3c, !PT ;  /* 0x0000002524247212 */ /* 0x000fe200078e3cff */
[----:B------:R-:W-:Y:S01]  /*20610*/  IMAD.MOV.U32 R21, RZ, RZ, R44 ;  /* 0x000000ffff157224 */ /* 0x000fe200078e002c */
[----:B------:R-:W-:Y:S01]  /*20620*/  LOP3.LUT R52, R7, R52, RZ, 0x3c, !PT ;  /* 0x0000003407347212 */ /* 0x000fe200078e3cff */
[----:B------:R-:W-:Y:S01]  /*20630*/  IMAD R20, R46, UR4, RZ ;  /* 0x000000042e147c24 */ /* 0x000fe2000f8e02ff */
[----:B------:R-:W5:Y:S01]  /*20640*/  LD.E.128 R12, desc[UR38][R12.64] ;  /* 0x000000260c0c7980 */ /* 0x000f62000c101d00 */
[C---:B------:R-:W-:Y:S01]  /*20650*/  IMAD.WIDE.U32 R2, R51.reuse, UR4, R2 ;  /* 0x0000000433027c25 */ /* 0x040fe2000f8e0002 */
[----:B-1----:R-:W-:Y:S02]  /*20660*/  @P1 SHF.R.U32.HI R21, RZ, R45, R0 ;  /* 0x0000002dff151219 */ /* 0x002fe40000011600 */
[----:B------:R0:W5:Y:S01]  /*20670*/  LD.E.128 R4, desc[UR38][R52.64] ;  /* 0x0000002634047980 */ /* 0x000162000c101d00 */
[----:B------:R-:W-:Y:S01]  /*20680*/  IMAD R45, R51, UR5, R20 ;  /* 0x00000005332d7c24 */ /* 0x000fe2000f8e0214 */
[--C-:B------:R-:W-:Y:S01]  /*20690*/  SHF.R.S32.HI R0, RZ, 0x1f, R21.reuse ;  /* 0x0000001fff007819 */ /* 0x100fe20000011415 */
[----:B------:R-:W-:Y:S01]  /*206a0*/  IMAD.MOV R20, RZ, RZ, -R21 ;  /* 0x000000ffff147224 */ /* 0x000fe200078e0a15 */
[----:B------:R-:W-:Y:S01]  /*206b0*/  ULDC.64 UR4, c[0x0][0xae0] ;  /* 0x0002b80000047ab9 */ /* 0x000fe20000000a00 */
[--C-:B------:R-:W-:Y:S01]  /*206c0*/  IMAD.X R33, RZ, RZ, R53.reuse, P5 ;  /* 0x000000ffff217224 */ /* 0x100fe200028e0635 */
[----:B------:R-:W5:Y:S01]  /*206d0*/  LD.E.128 R24, desc[UR38][R24.64] ;  /* 0x0000002618187980 */ /* 0x000f62000c101d00 */
[----:B------:R-:W-:-:S02]  /*206e0*/  IMAD.X R37, RZ, RZ, R53, P4 ;  /* 0x000000ffff257224 */ /* 0x000fc400020e0635 */
[----:B------:R-:W-:Y:S01]  /*206f0*/  IMAD.IADD R3, R3, 0x1, R45 ;  /* 0x0000000103037824 */ /* 0x000fe200078e022d */
[----:B------:R-:W5:Y:S01]  /*20700*/  LD.E.128 R28, desc[UR38][R28.64] ;  /* 0x000000261c1c7980 */ /* 0x000f62000c101d00 */
[----:B------:R-:W-:Y:S02]  /*20710*/  IMAD R0, R0, UR4, RZ ;  /* 0x0000000400007c24 */ /* 0x000fe4000f8e02ff */
[----:B------:R-:W-:Y:S01]  /*20720*/  IMAD R45, R49, R20, R44 ;  /* 0x00000014312d7224 */ /* 0x000fe200078e022c */
[----:B------:R-:W5:Y:S01]  /*20730*/  LD.E.128 R32, desc[UR38][R32.64] ;  /* 0x0000002620207980 */ /* 0x000f62000c101d00 */
[----:B------:R-:W-:-:S03]  /*20740*/  IMAD R47, R21, UR5, R0 ;  /* 0x00000005152f7c24 */ /* 0x000fc6000f8e0200 */
        /* <DEDUP_REMOVED lines=10> */
[----:B-1----:R-:W1:Y:S01]  /*207f0*/  FENCE.VIEW.ASYNC.S ;  /* 0x00000000000073c6 */ /* 0x002e620000000000 */
[----:B------:R-:W-:-:S02]  /*20800*/  IMAD.IADD R46, R199, 0x1, R175 ;  /* 0x00000001c72e7824 */ /* 0x000fc400078e02af */
[----:B------:R-:W-:Y:S02]  /*20810*/  IMAD.IADD R3, R3, 0x1, R47 ;  /* 0x0000000103037824 */ /* 0x000fe400078e022f */
[----:B------:R-:W-:Y:S02]  /*20820*/  IMAD R20, R0, UR4, RZ ;  /* 0x0000000400147c24 */ /* 0x000fe4000f8e02ff */
[C---:B------:R-:W-:Y:S02]  /*20830*/  VIADD R0, R46.reuse, 0x20 ;  /* 0x000000202e007836 */ /* 0x040fe40000000000 */
[C---:B------:R-:W-:Y:S02]  /*20840*/  IMAD R21, R45.reuse, UR5, R20 ;  /* 0x000000052d157c24 */ /* 0x040fe4000f8e0214 */
[----:B------:R-:W-:Y:S01]  /*20850*/  IMAD.WIDE.U32 R2, R45, UR4, R2 ;  /* 0x000000042d027c25 */ /* 0x000fe2000f8e0002 */
[-C--:B------:R-:W-:Y:S01]  /*20860*/  ISETP.GE.AND P2, PT, R46, R55.reuse, PT ;  /* 0x000000372e00720c */ /* 0x080fe20003f46270 */
[----:B------:R-:W-:Y:S01]  /*20870*/  ULDC.64 UR4, c[0x0][0xa80] ;  /* 0x0002a00000047ab9 */ /* 0x000fe20000000a00 */
[----:B------:R-:W-:Y:S01]  /*20880*/  ISETP.GE.AND P0, PT, R0, R55, PT ;  /* 0x000000370000720c */ /* 0x000fe20003f06270 */
[----:B------:R-:W-:Y:S01]  /*20890*/  IMAD.IADD R3, R3, 0x1, R21 ;  /* 0x0000000103037824 */ /* 0x000fe200078e0215 */
[----:B------:R-:W-:Y:S01]  /*208a0*/  LEA R44, P3, R2, UR4, 0x1 ;  /* 0x00000004022c7c11 */ /* 0x000fe2000f8608ff */
[----:B------:R-:W-:-:S03]  /*208b0*/  VIADD R0, R16, 0x22820 ;  /* 0x0002282010007836 */ /* 0x000fc60000000000 */
[----:B------:R-:W-:Y:S02]  /*208c0*/  LEA.HI.X R45, R2, UR5, R3, 0x1, P3 ;  /* 0x00000005022d7c11 */ /* 0x000fe400098f0c03 */
[----:B------:R-:W-:Y:S01]  /*208d0*/  PRMT R0, RZ, 0x654, R0 ;  /* 0x00000654ff007816 */ /* 0x000fe20000000000 */
[----:B------:R-:W-:Y:S01]  /*208e0*/  VIADD R20, R46, 0x40 ;  /* 0x000000402e147836 */ /* 0x000fe20000000000 */
[----:B-1----:R0:W1:Y:S01]  /*208f0*/  SHFL.IDX PT, R3, R44, RZ, 0x181f ;  /* 0x00181fff2c037589 */ /* 0x00206200000e0000 */
[----:B------:R-:W-:Y:S01]  /*20900*/  BSSY B1, `(.L_x_1628) ;  /* 0x000000e000017945 */ /* 0x000fe20003800000 */
[----:B------:R0:W-:Y:S02]  /*20910*/  SYNCS.ARRIVE.TRANS64.RED.A1T0 RZ, [R0+URZ], RZ ;  /* 0x000000ff00ff79a7 */ /* 0x0001e4000810043f */
[----:B------:R0:W2:Y:S01]  /*20920*/  SHFL.IDX PT, R21, R45, RZ, 0x181f ;  /* 0x00181fff2d157589 */ /* 0x0000a200000e0000 */
        /* <DEDUP_REMOVED lines=11> */
.L_x_1629:
[----:B------:R-:W-:Y:S05]  /*209e0*/  BSYNC B1 ;  /* 0x0000000000017941 */ /* 0x000fea0003800000 */
.L_x_1628:
[----:B---3-5:R3:W4:Y:S01]  /*209f0*/  SHFL.IDX PT, R5, R45, 0x1, 0x181f ;  /* 0x00381f002d057f89 */ /* 0x02872200000e0000 */
        /* <DEDUP_REMOVED lines=10> */
[----:B------:R1:W-:Y:S04]  /*20aa0*/  @!P3 ST.E.128 desc[UR38][R2.64], R8 ;  /* 0x000000080200b985 */ /* 0x0003e8000c101d26 */
[----:B------:R1:W-:Y:S02]  /*20ab0*/  @!P4 ST.E.128 desc[UR38][R4.64], R32 ;  /* 0x000000200400c985 */ /* 0x0003e4000c101d26 */
.L_x_1631:
[----:B------:R-:W-:Y:S05]  /*20ac0*/  BSYNC B1 ;  /* 0x0000000000017941 */ /* 0x000fea0003800000 */
.L_x_1630:
[----:B-1--4-:R1:W4:Y:S01]  /*20ad0*/  SHFL.IDX PT, R5, R45, 0x2, 0x181f ;  /* 0x00581f002d057f89 */ /* 0x01232200000e0000 */
[----:B------:R-:W-:Y:S03]  /*20ae0*/  BSSY B1, `(.L_x_1632) ;  /* 0x000000c000017945 */ /* 0x000fe60003800000 */
[----:B------:R1:W0:Y:S01]  /*20af0*/  SHFL.IDX PT, R3, R44, 0x2, 0x181f ;  /* 0x00581f002c037f89 */ /* 0x00022200000e0000 */
[----:B------:R-:W-:Y:S05]  /*20b00*/  @P1 BRA `(.L_x_1633) ;  /* 0x0000000000241947 */ /* 0x000fea0003800000 */
[----:B------:R-:W-:Y:S02]  /*20b10*/  ULDC UR4, c[0x0][0xac8] ;  /* 0x0002b20000047ab9 */ /* 0x000fe40000000800 */
[----:B------:R-:W-:Y:S02]  /*20b20*/  ISETP.GE.AND P2, PT, R190, UR4, PT ;  /* 0x00000004be007c0c */ /* 0x000fe4000bf46270 */
[----:B------:R-:W-:-:S11]  /*20b30*/  ISETP.GE.AND P3, PT, R194, UR4, PT ;  /* 0x00000004c2007c0c */ /* 0x000fd6000bf66270 */
[-C--:B0-----:R-:W-:Y:S02]  /*20b40*/  @!P2 LEA R2, P0, R190, R3.reuse, 0x1 ;  /* 0x00000003be02a211 */ /* 0x081fe400078008ff */
[----:B------:R-:W-:Y:S02]  /*20b50*/  @!P3 LEA R4, P1, R194, R3, 0x1 ;  /* 0x00000003c204b211 */ /* 0x000fe400078208ff */
[-C--:B----4-:R-:W-:Y:S02]  /*20b60*/  @!P2 LEA.HI.X R3, R190, R5.reuse, R217, 0x1, P0 ;  /* 0x00000005be03a211 */ /* 0x090fe400000f0cd9 */
[----:B------:R-:W-:-:S03]  /*20b70*/  @!P3 LEA.HI.X R5, R194, R5, R216, 0x1, P1 ;  /* 0x00000005c205b211 */ /* 0x000fc600008f0cd8 */
[----:B------:R0:W-:Y:S04]  /*20b80*/  @!P2 ST.E.128 desc[UR38][R2.64], R12 ;  /* 0x0000000c0200a985 */ /* 0x0001e8000c101d26 */
[----:B------:R0:W-:Y:S02]  /*20b90*/  @!P3 ST.E.128 desc[UR38][R4.64], R36 ;  /* 0x000000240400b985 */ /* 0x0001e4000c101d26 */
.L_x_1633:
[----:B------:R-:W-:Y:S05]  /*20ba0*/  BSYNC B1 ;  /* 0x0000000000017941 */ /* 0x000fea0003800000 */
.L_x_1632:
[----:B0-----:R-:W-:Y:S01]  /*20bb0*/  VIADD R0, R46, 0x60 ;  /* 0x000000602e007836 */ /* 0x001fe20000000000 */
[----:B-1-3--:R-:W3:Y:S04]  /*20bc0*/  SHFL.IDX PT, R45, R45, 0x3, 0x181f ;  /* 0x00781f002d2d7f89 */ /* 0x00aee800000e0000 */
[----:B------:R-:W-:Y:S01]  /*20bd0*/  ISETP.GE.AND P0, PT, R0, R55, PT ;  /* 0x000000370000720c */ /* 0x000fe20003f06270 */
[----:B----4-:R4:W0:-:S12]  /*20be0*/  SHFL.IDX PT, R5, R44, 0x3, 0x181f ;  /* 0x00781f002c057f89 */ /* 0x01081800000e0000 */
[----:B----4-:R-:W-:Y:S05]  /*20bf0*/  @P0 BRA `(.L_x_1634) ;  /* 0x0000000800fc0947 */ /* 0x010fea0003800000 */
[----:B------:R-:W-:Y:S02]  /*20c00*/  ULDC UR4, c[0x0][0xac8] ;  /* 0x0002b20000047ab9 */ /* 0x000fe40000000800 */
[----:B------:R-:W-:-:S13]  /*20c10*/  ISETP.GE.AND P1, PT, R190, UR4, PT ;  /* 0x00000004be007c0c */ /* 0x000fda000bf26270 */
[----:B0-----:R-:W-:-:S04]  /*20c20*/  @!P1 LEA R2, P0, R190, R5, 0x1 ;  /* 0x00000005be029211 */ /* 0x001fc800078008ff */
[----:B---3--:R-:W-:Y:S02]  /*20c30*/  @!P1 LEA.HI.X R3, R190, R45, R217, 0x1, P0 ;  /* 0x0000002dbe039211 */ /* 0x008fe400000f0cd9 */
[----:B------:R-:W-:-:S03]  /*20c40*/  ISETP.GE.AND P0, PT, R194, UR4, PT ;  /* 0x00000004c2007c0c */ /* 0x000fc6000bf06270 */
[----:B------:R4:W-:Y:S10]  /*20c50*/  @!P1 ST.E.128 desc[UR38][R2.64], R24 ;  /* 0x0000001802009985 */ /* 0x0009f4000c101d26 */
[----:B------:R-:W-:Y:S05]  /*20c60*/  @P0 BRA `(.L_x_1634) ;  /* 0x0000000800e00947 */ /* 0x000fea0003800000 */
[----:B----4-:R-:W-:-:S04]  /*20c70*/  LEA R2, P0, R194, R5, 0x1 ;  /* 0x00000005c2027211 */ /* 0x010fc800078008ff */
[----:B------:R-:W-:-:S05]  /*20c80*/  LEA.HI.X R3, R194, R45, R216, 0x1, P0 ;  /* 0x0000002dc2037211 */ /* 0x000fca00000f0cd8 */
[----:B------:R0:W-:Y:S01]  /*20c90*/  ST.E.128 desc[UR38][R2.64], R40 ;  /* 0x0000002802007985 */ /* 0x0001e2000c101d26 */
[----:B------:R-:W-:Y:S05]  /*20ca0*/  BRA `(.L_x_1634) ;  /* 0x0000000800d07947 */ /* 0x000fea0003800000 */
.L_x_1625:
[----:B------:R-:W-:Y:S01]  /*20cb0*/  ULDC.64 UR4, c[0x0][0xc00] ;  /* 0x0003000000047ab9 */ /* 0x000fe20000000a00 */
[----:B------:R-:W2:Y:S01]  /*20cc0*/  LDC.64 R2, c[0x0][0xc00] ;  /* 0x00030000ff027b82 */ /* 0x000ea20000000a00 */
[----:B------:R-:W-:Y:S01]  /*20cd0*/  ISETP.NE.U32.AND P0, PT, RZ, UR4, PT ;  /* 0x00000004ff007c0c */ /* 0x000fe2000bf05070 */
[----:B------:R-:W-:-:S03]  /*20ce0*/  IMAD.MOV.U32 R0, RZ, RZ, RZ ;  /* 0x000000ffff007224 */ /* 0x000fc600078e00ff */
[----:B------:R-:W-:Y:S01]  /*20cf0*/  ISETP.NE.AND.EX P0, PT, RZ, UR5, PT, P0 ;  /* 0x00000005ff007c0c */ /* 0x000fe2000bf05300 */
[----:B------:R-:W-:Y:S02]  /*20d00*/  ULDC.64 UR4, c[0x0][0xc08] ;  /* 0x0003020000047ab9 */ /* 0x000fe40000000a00 */
[----:B------:R-:W-:Y:S01]  /*20d10*/  ISETP.NE.U32.AND P1, PT, RZ, UR4, PT ;  /* 0x00000004ff007c0c */ /* 0x000fe2000bf25070 */
[----:B------:R-:W3:Y:S03]  /*20d20*/  LDC R25, c[0x0][0xbe8] ;  /* 0x0002fa00ff197b82 */ /* 0x000ee60000000800 */
[----:B------:R-:W-:Y:S01]  /*20d30*/  ISETP.NE.AND.EX P1, PT, RZ, UR5, PT, P1 ;  /* 0x00000005ff007c0c */ /* 0x000fe2000bf25310 */
[----:B--2---:R-:W-:-:S12]  /*20d40*/  IMAD.WIDE R2, R197, 0x4, R2 ;  /* 0x00000004c5027825 */ /* 0x004fd800078e0202 */
[----:B------:R-:W2:Y:S01]  /*20d50*/  @P1 LDC.64 R4, c[0x0][0xc08] ;  /* 0x00030200ff041b82 */ /* 0x000ea20000000a00 */
[----:B------:R-:W-:Y:S02]  /*20d60*/  ULDC UR4, c[0x0][0xa88] ;  /* 0x0002a20000047ab9 */ /* 0x000fe40000000800 */
[----:B------:R-:W-:Y:S01]  /*20d70*/  IMAD.U32 R6, RZ, RZ, UR4 ;  /* 0x00000004ff067e24 */ /* 0x000fe2000f8e00ff */
[----:B------:R4:W5:Y:S01]  /*20d80*/  @P0 LDG.E R0, desc[UR38][R2.64] ;  /* 0x0000002602000981 */ /* 0x000962000c1e1900 */
[----:B--2---:R-:W-:-:S05]  /*20d90*/  @P1 IMAD.WIDE R4, R197, 0x4, R4 ;  /* 0x00000004c5041825 */ /* 0x004fca00078e0204 */
[----:B------:R4:W5:Y:S01]  /*20da0*/  @P1 LDG.E R6, desc[UR38][R4.64] ;  /* 0x0000002604061981 */ /* 0x000962000c1e1900 */
[----:B---3--:R-:W-:Y:S02]  /*20db0*/  ISETP.NE.AND P2, PT, R25, 0x1, PT ;  /* 0x000000011900780c */ /* 0x008fe40003f45270 */
[----:B------:R-:W-:Y:S02]  /*20dc0*/  ISETP.GE.AND P3, PT, R218, 0x80, PT ;  /* 0x00000080da00780c */ /* 0x000fe40003f66270 */
[----:B------:R-:W-:-:S09]  /*20dd0*/  SHF.R.S32.HI R7, RZ, 0x1f, R197 ;  /* 0x0000001fff077819 */ /* 0x000fd200000114c5 */
[----:B------:R-:W2:Y:S08]  /*20de0*/  @P2 LDC R14, c[0x0][0xbec] ;  /* 0x0002fb00ff0e2b82 */ /* 0x000eb00000000800 */
[----:B------:R-:W3:Y:S01]  /*20df0*/  @P2 LDC R27, c[0x0][0xbf0] ;  /* 0x0002fc00ff1b2b82 */ /* 0x000ee20000000800 */
[----:B----4-:R-:W-:Y:S05]  /*20e00*/  @P1 BRA `(.L_x_1635) ;  /* 0x0000000000101947 */ /* 0x010fea0003800000 */
[----:B------:R-:W-:Y:S05]  /*20e10*/  @!P0 BRA `(.L_x_1635) ;  /* 0x00000000000c8947 */ /* 0x000fea0003800000 */
[----:B------:R-:W4:Y:S04]  /*20e20*/  LDG.E R5, desc[UR38][R2.64] ;  /* 0x0000002602057981 */ /* 0x000f28000c1e1900 */
[----:B-----5:R-:W4:Y:S02]  /*20e30*/  LDG.E R6, desc[UR38][R2.64+0x4] ;  /* 0x0000042602067981 */ /* 0x020f24000c1e1900 */
[----:B----4-:R-:W-:-:S07]  /*20e40*/  IMAD.IADD R6, R6, 0x1, -R5 ;  /* 0x0000000106067824 */ /* 0x010fce00078e0a05 */
.L_x_1635:
[----:B------:R-:W-:Y:S01]  /*20e50*/  BSSY B1, `(.L_x_1636) ;  /* 0x000002d000017945 */ /* 0x000fe20003800000 */
[----:B------:R-:W-:Y:S02]  /*20e60*/  SHF.R.S32.HI R10, RZ, 0x1f, R196 ;  /* 0x0000001fff0a7819 */ /* 0x000fe400000114c4 */
[----:B------:R-:W-:Y:S02]  /*20e70*/  SEL R13, R197, RZ, !P0 ;  /* 0x000000ffc50d7207 */ /* 0x000fe40004000000 */
[----:B------:R-:W-:Y:S02]  /*20e80*/  SEL R12, R7, RZ, !P0 ;  /* 0x000000ff070c7207 */ /* 0x000fe40004000000 */
[----:B-----5:R-:W-:Y:S01]  /*20e90*/  SHF.R.S32.HI R11, RZ, 0x1f, R0 ;  /* 0x0000001fff0b7819 */ /* 0x020fe20000011400 */
[----:B------:R-:W-:Y:S06]  /*20ea0*/  @P3 BRA `(.L_x_1637) ;  /* 0x00000000009c3947 */ /* 0x000fec0003800000 */
[----:B------:R-:W4:Y:S01]  /*20eb0*/  S2R R3, SR_TID.X ;  /* 0x0000000000037919 */ /* 0x000f220000002100 */
[----:B------:R-:W5:Y:S02]  /*20ec0*/  LDC R9, c[0x0][0xbe8] ;  /* 0x0002fa00ff097b82 */ /* 0x000f640000000800 */
[----:B-----5:R-:W-:Y:S01]  /*20ed0*/  IMAD R2, R6, R9, RZ ;  /* 0x0000000906027224 */ /* 0x020fe200078e02ff */
[----:B----4-:R-:W-:-:S04]  /*20ee0*/  IADD3 R8, R175, -0x80, R3 ;  /* 0xffffff80af087810 */ /* 0x010fc80007ffe003 */
        /* <DEDUP_REMOVED lines=9> */
[----:B------:R-:W4:Y:S01]  /*20f80*/  @P0 LDC R15, c[0x0][0xbec] ;  /* 0x0002fb00ff0f0b82 */ /* 0x000f220000000800 */
[----:B------:R-:W-:Y:S01]  /*20f90*/  IMAD R7, R196, UR5, R7 ;  /* 0x00000005c4077c24 */ /* 0x000fe2000f8e0207 */
[----:B------:R-:W-:-:S03]  /*20fa0*/  ULDC.64 UR4, c[0x0][0xb98] ;  /* 0x0002e60000047ab9 */ /* 0x000fc60000000a00 */
[----:B------:R-:W-:-:S03]  /*20fb0*/  IMAD.IADD R3, R3, 0x1, R7 ;  /* 0x0000000103037824 */ /* 0x000fc600078e0207 */
[----:B------:R-:W5:Y:S01]  /*20fc0*/  @P0 LDC R21, c[0x0][0xbf0] ;  /* 0x0002fc00ff150b82 */ /* 0x000f620000000800 */
[----:B------:R-:W-:-:S04]  /*20fd0*/  IMAD.WIDE.U32 R2, R13, UR4, R2 ;  /* 0x000000040d027c25 */ /* 0x000fc8000f8e0002 */
[----:B----4-:R-:W-:-:S05]  /*20fe0*/  @P0 IMAD.HI.U32 R4, R8, R15, RZ ;  /* 0x0000000f08040227 */ /* 0x010fca00078e00ff */
[----:B-----5:R-:W-:Y:S01]  /*20ff0*/  @P0 SHF.R.U32.HI R5, RZ, R21, R4 ;  /* 0x00000015ff050219 */ /* 0x020fe20000011604 */
[----:B------:R-:W-:-:S03]  /*21000*/  IMAD R4, R12, UR4, RZ ;  /* 0x000000040c047c24 */ /* 0x000fc6000f8e02ff */
[----:B------:R-:W-:Y:S01]  /*21010*/  IADD3 R2, P0, R5, R2, RZ ;  /* 0x0000000205027210 */ /* 0x000fe20007f1e0ff */
[----:B------:R-:W-:-:S04]  /*21020*/  IMAD.MOV R7, RZ, RZ, -R5 ;  /* 0x000000ffff077224 */ /* 0x000fc800078e0a05 */
[----:B------:R-:W-:Y:S01]  /*21030*/  IMAD R7, R9, R7, R8 ;  /* 0x0000000709077224 */ /* 0x000fe200078e0208 */
[----:B------:R-:W-:Y:S01]  /*21040*/  SHF.R.S32.HI R9, RZ, 0x1f, R5 ;  /* 0x0000001fff097819 */ /* 0x000fe20000011405 */
[----:B------:R-:W-:Y:S01]  /*21050*/  IMAD R8, R13, UR5, R4 ;  /* 0x000000050d087c24 */ /* 0x000fe2000f8e0204 */
[----:B------:R-:W-:Y:S02]  /*21060*/  ULDC.64 UR4, c[0x0][0xb88] ;  /* 0x0002e20000047ab9 */ /* 0x000fe40000000a00 */
        /* <DEDUP_REMOVED lines=11> */
.L_x_1637:
[----:B------:R-:W-:Y:S05]  /*21120*/  BSYNC B1 ;  /* 0x0000000000017941 */ /* 0x000fea0003800000 */
.L_x_1636:
[----:B------:R-:W-:Y:S02]  /*21130*/  ULDC.64 UR4, c[0x0][0xaa0] ;  /* 0x0002a80000047ab9 */ /* 0x000fe40000000a00 */
[----:B----4-:R-:W-:-:S04]  /*21140*/  IMAD R3, R11, UR4, RZ ;  /* 0x000000040b037c24 */ /* 0x010fc8000f8e02ff */
[C---:B------:R-:W-:Y:S02]  /*21150*/  IMAD R5, R0.reuse, UR5, R3 ;  /* 0x0000000500057c24 */ /* 0x040fe4000f8e0203 */
[----:B------:R-:W-:Y:S01]  /*21160*/  IMAD.WIDE.U32 R2, R0, UR4, RZ ;  /* 0x0000000400027c25 */ /* 0x000fe2000f8e00ff */
[----:B------:R-:W-:-:S03]  /*21170*/  ULDC.64 UR4, c[0x0][0xae8] ;  /* 0x0002ba0000047ab9 */ /* 0x000fc60000000a00 */
[----:B------:R-:W-:Y:S02]  /*21180*/  IMAD R0, R195, 0x20, R199 ;  /* 0x00000020c3007824 */ /* 0x000fe400078e02c7 */
[----:B------:R-:W-:Y:S02]  /*21190*/  IMAD.IADD R3, R3, 0x1, R5 ;  /* 0x0000000103037824 */ /* 0x000fe400078e0205 */
        /* <DEDUP_REMOVED lines=34> */
.L_x_1855:
[----:B------:R-:W-:Y:S01]  /*213c0*/  IMAD R25, R6, R25, RZ ;  /* 0x0000001906197224 */ /* 0x000fe200078e02ff */
[----:B------:R-:W-:Y:S01]  /*213d0*/  BSSY B1, `(.L_x_1639) ;  /* 0x000000d000017945 */ /* 0x000fe20003800000 */
[----:B------:R-:W-:-:S05]  /*213e0*/  IMAD.IADD R6, R199, 0x1, R175 ;  /* 0x00000001c7067824 */ /* 0x000fca00078e02af */
[----:B------:R-:W-:-:S13]  /*213f0*/  ISETP.GE.AND P0, PT, R6, R25, PT ;  /* 0x000000190600720c */ /* 0x000fda0003f06270 */
[----:B------:R-:W-:Y:S05]  /*21400*/  @P0 BRA `(.L_x_1640) ;  /* 0x0000000000240947 */ /* 0x000fea0003800000 */
[----:B------:R-:W-:Y:S02]  /*21410*/  ULDC UR4, c[0x0][0xac8] ;  /* 0x0002b20000047ab9 */ /* 0x000fe40000000800 */
[----:B------:R-:W-:Y:S02]  /*21420*/  ISETP.GE.AND P2, PT, R190, UR4, PT ;  /* 0x00000004be007c0c */ /* 0x000fe4000bf46270 */
[----:B------:R-:W-:-:S11]  /*21430*/  ISETP.GE.AND P3, PT, R194, UR4, PT ;  /* 0x00000004c2007c0c */ /* 0x000fd6000bf66270 */
[-C--:B----4-:R-:W-:Y:S02]  /*21440*/  @!P2 LEA R4, P0, R190, R14.reuse, 0x1 ;  /* 0x0000000ebe04a211 */ /* 0x090fe400078008ff */
[----:B------:R-:W-:Y:S02]  /*21450*/  @!P3 LEA R14, P1, R194, R14, 0x1 ;  /* 0x0000000ec20eb211 */ /* 0x000fe400078208ff */
[-C--:B---3--:R-:W-:Y:S02]  /*21460*/  @!P2 LEA.HI.X R5, R190, R3.reuse, R217, 0x1, P0 ;  /* 0x00000003be05a211 */ /* 0x088fe400000f0cd9 */
[----:B------:R-:W-:-:S03]  /*21470*/  @!P3 LEA.HI.X R15, R194, R3, R216, 0x1, P1 ;  /* 0x00000003c20fb211 */ /* 0x000fc600008f0cd8 */
[----:B------:R3:W-:Y:S04]  /*21480*/  @!P2 ST.E.128 desc[UR38][R4.64], RZ ;  /* 0x000000ff0400a985 */ /* 0x0007e8000c101d26 */
[----:B------:R3:W-:Y:S02]  /*21490*/  @!P3 ST.E.128 desc[UR38][R14.64], RZ ;  /* 0x000000ff0e00b985 */ /* 0x0007e4000c101d26 */
.L_x_1640:
[----:B------:R-:W-:Y:S05]  /*214a0*/  BSYNC B1 ;  /* 0x0000000000017941 */ /* 0x000fea0003800000 */
.L_x_1639:
[----:B------:R-:W-:-:S03]  /*214b0*/  UMOV UR4, 0xffffffff ;  /* 0xffffffff00047882 */ /* 0x000fc60000000000 */
[----:B------:R-:W-:Y:S05]  /*214c0*/  BRA.DIV UR4, `(.L_x_1641) ;  /* 0x0000008e04d87947 */ /* 0x000fea000b800000 */
[----:B---3--:R3:W0:Y:S04]  /*214d0*/  SHFL.IDX PT, R3, R2, 0x1, 0x181f ;  /* 0x00381f0002037f89 */ /* 0x00862800000e0000 */
[----:B----4-:R3:W4:Y:S02]  /*214e0*/  SHFL.IDX PT, R14, R0, 0x1, 0x181f ;  /* 0x00381f00000e7f89 */ /* 0x01072400000e0000 */
.L_x_1859:
[----:B------:R-:W-:Y:S01]  /*214f0*/  VIADD R4, R6, 0x20 ;  /* 0x0000002006047836 */ /* 0x000fe20000000000 */
[----:B------:R-:W-:Y:S04]  /*21500*/  BSSY B1, `(.L_x_1642) ;  /* 0x000000c000017945 */ /* 0x000fe80003800000 */
[----:B------:R-:W-:-:S13]  /*21510*/  ISETP.GE.AND P0, PT, R4, R25, PT ;  /* 0x000000190400720c */ /* 0x000fda0003f06270 */
        /* <DEDUP_REMOVED lines=10> */
.L_x_1643:
[----:B------:R-:W-:Y:S05]  /*215c0*/  BSYNC B1 ;  /* 0x0000000000017941 */ /* 0x000fea0003800000 */
.L_x_1642:
[----:B------:R-:W-:-:S03]  /*215d0*/  UMOV UR4, 0xffffffff ;  /* 0xffffffff00047882 */ /* 0x000fc60000000000 */
[----:B------:R-:W-:Y:S05]  /*215e0*/  BRA.DIV UR4, `(.L_x_1644) ;  /* 0x0000008e04d87947 */ /* 0x000fea000b800000 */
[----:B0-----:R0:W0:Y:S04]  /*215f0*/  SHFL.IDX PT, R3, R2, 0x2, 0x181f ;  /* 0x00581f0002037f89 */ /* 0x00102800000e0000 */
[----:B----4-:R4:W0:Y:S02]  /*21600*/  SHFL.IDX PT, R14, R0, 0x2, 0x181f ;  /* 0x00581f00000e7f89 */ /* 0x01082400000e0000 */
.L_x_1863:
[----:B------:R-:W-:Y:S01]  /*21610*/  VIADD R4, R6, 0x40 ;  /* 0x0000004006047836 */ /* 0x000fe20000000000 */
[----:B------:R-:W-:Y:S04]  /*21620*/  BSSY B1, `(.L_x_1645) ;  /* 0x000000c000017945 */ /* 0x000fe80003800000 */
[----:B------:R-:W-:-:S13]  /*21630*/  ISETP.GE.AND P0, PT, R4, R25, PT ;  /* 0x000000190400720c */ /* 0x000fda0003f06270 */
[----:B------:R-:W-:Y:S05]  /*21640*/  @P0 BRA `(.L_x_1646) ;  /* 0x0000000000240947 */ /* 0x000fea0003800000 */
[----:B------:R-:W-:Y:S02]  /*21650*/  ULDC UR4, c[0x0][0xac8] ;  /* 0x0002b20000047ab9 */ /* 0x000fe40000000800 */
[----:B------:R-:W-:Y:S02]  /*21660*/  ISETP.GE.AND P2, PT, R190, UR4, PT ;  /* 0x00000004be007c0c */ /* 0x000fe4000bf46270 */
[----:B------:R-:W-:-:S11]  /*21670*/  ISETP.GE.AND P3, PT, R194, UR4, PT ;  /* 0x00000004c2007c0c */ /* 0x000fd6000bf66270 */
[-C--:B0-----:R-:W-:Y:S02]  /*21680*/  @!P2 LEA R4, P0, R190, R14.reuse, 0x1 ;  /* 0x0000000ebe04a211 */ /* 0x081fe400078008ff */
[----:B------:R-:W-:Y:S02]  /*21690*/  @!P3 LEA R14, P1, R194, R14, 0x1 ;  /* 0x0000000ec20eb211 */ /* 0x000fe400078208ff */
[-C--:B------:R-:W-:Y:S02]  /*216a0*/  @!P2 LEA.HI.X R5, R190, R3.reuse, R217, 0x1, P0 ;  /* 0x00000003be05a211 */ /* 0x080fe400000f0cd9 */
[----:B------:R-:W-:-:S03]  /*216b0*/  @!P3 LEA.HI.X R15, R194, R3, R216, 0x1, P1 ;  /* 0x00000003c20fb211 */ /* 0x000fc600008f0cd8 */
[----:B------:R0:W-:Y:S04]  /*216c0*/  @!P2 ST.E.128 desc[UR38][R4.64], RZ ;  /* 0x000000ff0400a985 */ /* 0x0001e8000c101d26 */
[----:B------:R0:W-:Y:S02]  /*216d0*/  @!P3 ST.E.128 desc[UR38][R14.64], RZ ;  /* 0x000000ff0e00b985 */ /* 0x0001e4000c101d26 */
.L_x_1646:
[----:B------:R-:W-:Y:S05]  /*216e0*/  BSYNC B1 ;  /* 0x0000000000017941 */ /* 0x000fea0003800000 */
.L_x_1645:
[----:B------:R-:W-:-:S03]  /*216f0*/  UMOV UR4, 0xffffffff ;  /* 0xffffffff00047882 */ /* 0x000fc60000000000 */
[----:B------:R-:W-:Y:S05]  /*21700*/  BRA.DIV UR4, `(.L_x_1647) ;  /* 0x0000008e04d87947 */ /* 0x000fea000b800000 */
[----:B0-----:R0:W0:Y:S04]  /*21710*/  SHFL.IDX PT, R3, R2, 0x3, 0x181f ;  /* 0x00781f0002037f89 */ /* 0x00102800000e0000 */
[----:B------:R0:W0:Y:S02]  /*21720*/  SHFL.IDX PT, R14, R0, 0x3, 0x181f ;  /* 0x00781f00000e7f89 */ /* 0x00002400000e0000 */
.L_x_1867:
[----:B0-234-:R-:W-:-:S05]  /*21730*/  VIADD R0, R6, 0x60 ;  /* 0x0000006006007836 */ /* 0x01dfca0000000000 */
[----:B------:R-:W-:-:S13]  /*21740*/  ISETP.GE.AND P0, PT, R0, R25, PT ;  /* 0x000000190000720c */ /* 0x000fda0003f06270 */
[----:B------:R-:W-:Y:S05]  /*21750*/  @P0 BRA `(.L_x_1634) ;  /* 0x0000000000240947 */ /* 0x000fea0003800000 */
[----:B------:R-:W-:Y:S02]  /*21760*/  ULDC UR4, c[0x0][0xac8] ;  /* 0x0002b20000047ab9 */ /* 0x000fe40000000800 */
[----:B------:R-:W-:Y:S02]  /*21770*/  ISETP.GE.AND P2, PT, R190, UR4, PT ;  /* 0x00000004be007c0c */ /* 0x000fe4000bf46270 */
[----:B------:R-:W-:-:S11]  /*21780*/  ISETP.GE.AND P3, PT, R194, UR4, PT ;  /* 0x00000004c2007c0c */ /* 0x000fd6000bf66270 */
[-C--:B------:R-:W-:Y:S02]  /*21790*/  @!P2 LEA R4, P0, R190, R14.reuse, 0x1 ;  /* 0x0000000ebe04a211 */ /* 0x080fe400078008ff */
[----:B------:R-:W-:Y:S02]  /*217a0*/  @!P3 LEA R14, P1, R194, R14, 0x1 ;  /* 0x0000000ec20eb211 */ /* 0x000fe400078208ff */
[-C--:B------:R-:W-:Y:S02]  /*217b0*/  @!P2 LEA.HI.X R5, R190, R3.reuse, R217, 0x1, P0 ;  /* 0x00000003be05a211 */ /* 0x080fe400000f0cd9 */
[----:B------:R-:W-:-:S03]  /*217c0*/  @!P3 LEA.HI.X R15, R194, R3, R216, 0x1, P1 ;  /* 0x00000003c20fb211 */ /* 0x000fc600008f0cd8 */
[----:B------:R0:W-:Y:S04]  /*217d0*/  @!P2 ST.E.128 desc[UR38][R4.64], RZ ;  /* 0x000000ff0400a985 */ /* 0x0001e8000c101d26 */
[----:B------:R0:W-:Y:S02]  /*217e0*/  @!P3 ST.E.128 desc[UR38][R14.64], RZ ;  /* 0x000000ff0e00b985 */ /* 0x0001e4000c101d26 */
.L_x_1634:
[----:B------:R-:W-:Y:S05]  /*217f0*/  BSYNC B0 ;  /* 0x0000000000007941 */ /* 0x000fea0003800000 */
.L_x_1624:
[----:B------:R-:W-:Y:S02]  /*21800*/  ULDC UR4, c[0x0][0xc3c] ;  /* 0x00030f0000047ab9 */ /* 0x000fe40000000800 */
[----:B-1----:R-:W-:-:S13]  /*21810*/  ISETP.GE.AND P0, PT, R179, UR4, PT ;  /* 0x00000004b3007c0c */ /* 0x002fda000bf06270 */
[----:B------:R-:W-:Y:S05]  /*21820*/  @!P0 BRA `(.L_x_1648) ;  /* 0xfffffdf800c48947 */ /* 0x000fea000383ffff */
[----:B------:R-:W-:Y:S05]  /*21830*/  BRA `(.L_x_1429) ;  /* 0x0000007000a47947 */ /* 0x000fea0003800000 */
.L_x_1427:
        /* <DEDUP_REMOVED lines=18> */
.L_x_1649:
[----:B------:R-:W1:Y:S01]  /*21960*/  S2R R0, SR_TID.X ;  /* 0x0000000000007919 */ /* 0x000e620000002100 */
[----:B------:R-:W-:Y:S01]  /*21970*/  ULDC UR4, c[0x0][0xc3c] ;  /* 0x00030f0000047ab9 */ /* 0x000fe20000000800 */
[----:B------:R-:W2:Y:S01]  /*21980*/  S2UR UR6, SR_CTAID.X ;  /* 0x00000000000679c3 */ /* 0x000ea20000002500 */
[----:B------:R-:W-:Y:S01]  /*21990*/  ULDC UR5, c[0x0][0xc38] ;  /* 0x00030e0000057ab9 */ /* 0x000fe20000000800 */
[----:B-1----:R-:W-:-:S04]  /*219a0*/  LOP3.LUT R0, R0, 0x1f, RZ, 0xc0, !PT ;  /* 0x0000001f00007812 */ /* 0x002fc800078ec0ff */
[----:B------:R-:W-:-:S04]  /*219b0*/  ISETP.NE.AND P0, PT, R0, 0x1f, PT ;  /* 0x0000001f0000780c */ /* 0x000fc80003f05270 */
[----:B------:R-:W-:-:S13]  /*219c0*/  ISETP.GE.OR P1, PT, R0, UR4, !P0 ;  /* 0x0000000400007c0c */ /* 0x000fda000c726670 */
[----:B0-----:R-:W0:Y:S02]  /*219d0*/  @!P1 LDC.64 R2, c[0x0][0xc80] ;  /* 0x00032000ff029b82 */ /* 0x001e240000000a00 */
[----:B0-----:R-:W-:-:S05]  /*219e0*/  @!P1 IMAD.WIDE.U32 R2, R0, 0x4, R2 ;  /* 0x0000000400029825 */ /* 0x001fca00078e0002 */
[----:B------:R-:W3:Y:S01]  /*219f0*/  @!P1 LDG.E R4, desc[UR38][R2.64] ;  /* 0x0000002602049981 */ /* 0x000ee2000c1e1900 */
[C---:B------:R-:W-:Y:S01]  /*21a00*/  ISETP.NE.AND P1, PT, R0.reuse, RZ, PT ;  /* 0x000000ff0000720c */ /* 0x040fe20003f25270 */
[----:B------:R-:W-:Y:S01]  /*21a10*/  UMOV UR4, URZ ;  /* 0x0000003f00047c82 */ /* 0x000fe20008000000 */
[C---:B------:R-:W-:Y:S01]  /*21a20*/  ISETP.GE.U32.AND P2, PT, R0.reuse, 0x2, PT ;  /* 0x000000020000780c */ /* 0x040fe20003f46070 */
[----:B------:R-:W-:Y:S01]  /*21a30*/  IMAD.MOV.U32 R16, RZ, RZ, RZ ;  /* 0x000000ffff107224 */ /* 0x000fe200078e00ff */
[C---:B------:R-:W-:Y:S02]  /*21a40*/  ISETP.GE.U32.AND P3, PT, R0.reuse, 0x4, PT ;  /* 0x000000040000780c */ /* 0x040fe40003f66070 */
[C---:B------:R-:W-:Y:S02]  /*21a50*/  ISETP.GE.U32.AND P4, PT, R0.reuse, 0x8, PT ;  /* 0x000000080000780c */ /* 0x040fe40003f86070 */
[----:B------:R-:W-:Y:S01]  /*21a60*/  ISETP.GE.U32.AND P5, PT, R0, 0x10, PT ;  /* 0x000000100000780c */ /* 0x000fe20003fa6070 */
[----:B---3--:R-:W0:Y:S02]  /*21a70*/  SHFL.UP PT, R5, R4, 0x1, RZ ;  /* 0x0420000004057989 */ /* 0x008e2400000e00ff */
        /* <DEDUP_REMOVED lines=14> */
[----:B------:R-:W0:Y:S02]  /*21b60*/  SHFL.IDX PT, R6, R5, 0x1f, 0x1f ;  /* 0x03e01f0005067f89 */ /* 0x000e2400000e0000 */
[----:B0-----:R-:W-:-:S04]  /*21b70*/  IMAD R6, R6, UR5, RZ ;  /* 0x0000000506067c24 */ /* 0x001fc8000f8e02ff */
[----:B------:R-:W-:Y:S01]  /*21b80*/  IMAD.MOV.U32 R3, RZ, RZ, R6 ;  /* 0x000000ffff037224 */ /* 0x000fe200078e0006 */
[----:B--2---:R-:W-:-:S13]  /*21b90*/  ISETP.GT.AND P6, PT, R6, UR6, PT ;  /* 0x0000000606007c0c */ /* 0x004fda000bfc4270 */
[----:B------:R-:W-:Y:S05]  /*21ba0*/  @P6 BRA `(.L_x_1651) ;  /* 0x00000000009c6947 */ /* 0x000fea0003800000 */
[----:B------:R-:W0:Y:S01]  /*21bb0*/  LDC R5, c[0x0][0xc3c] ;  /* 0x00030f00ff057b82 */ /* 0x000e220000000800 */
[----:B------:R-:W-:Y:S01]  /*21bc0*/  IMAD.MOV.U32 R6, RZ, RZ, R3 ;  /* 0x000000ffff067224 */ /* 0x000fe200078e0003 */
[----:B------:R-:W-:Y:S01]  /*21bd0*/  UMOV UR4, URZ ;  /* 0x0000003f00047c82 */ /* 0x000fe20008000000 */
[----:B------:R-:W-:Y:S01]  /*21be0*/  ULDC UR7, c[0x0][0xc3c] ;  /* 0x00030f0000077ab9 */ /* 0x000fe20000000800 */
[----:B------:R-:W-:-:S05]  /*21bf0*/  ULDC UR5, c[0x0][0xc38] ;  /* 0x00030e0000057ab9 */ /* 0x000fca0000000800 */
.L_x_1655:
[----:B------:R-:W-:Y:S01]  /*21c00*/  UIADD3 UR4, UR4, 0x1f, URZ ;  /* 0x0000001f04047890 */ /* 0x000fe2000fffe03f */
[----:B------:R-:W-:-:S05]  /*21c10*/  IMAD.U32 R19, RZ, RZ, UR7 ;  /* 0x00000007ff137e24 */ /* 0x000fca000f8e00ff */
[----:B0-----:R-:W-:-:S13]  /*21c20*/  ISETP.LE.AND P6, PT, R5, UR4, PT ;  /* 0x0000000405007c0c */ /* 0x001fda000bfc3270 */
[----:B------:R-:W-:Y:S05]  /*21c30*/  @P6 BRA `(.L_x_1652) ;  /* 0x0000000400a86947 */ /* 0x000fea0003800000 */
[----:B------:R-:W-:Y:S01]  /*21c40*/  VIADD R7, R0, UR4 ;  /* 0x0000000400077c36 */ /* 0x000fe20008000000 */
[----:B------:R-:W-:Y:S01]  /*21c50*/  BSSY B0, `(.L_x_1653) ;  /* 0x0000007000007945 */ /* 0x000fe20003800000 */
[----:B------:R-:W-:-:S03]  /*21c60*/  IMAD.MOV.U32 R4, RZ, RZ, RZ ;  /* 0x000000ffff047224 */ /* 0x000fc600078e00ff */
[----:B------:R-:W-:-:S13]  /*21c70*/  ISETP.GE.OR P6, PT, R7, R5, !P0 ;  /* 0x000000050700720c */ /* 0x000fda00047c6670 */
[----:B------:R-:W-:Y:S05]  /*21c80*/  @P6 BRA `(.L_x_1654) ;  /* 0x00000000000c6947 */ /* 0x000fea0003800000 */
[----:B------:R-:W0:Y:S02]  /*21c90*/  LDC.64 R2, c[0x0][0xc80] ;  /* 0x00032000ff027b82 */ /* 0x000e240000000a00 */
[----:B0-----:R-:W-:-:S05]  /*21ca0*/  IMAD.WIDE R2, R7, 0x4, R2 ;  /* 0x0000000407027825 */ /* 0x001fca00078e0202 */
[----:B------:R0:W5:Y:S02]  /*21cb0*/  LDG.E R4, desc[UR38][R2.64] ;  /* 0x0000002602047981 */ /* 0x000164000c1e1900 */
.L_x_1654:
[----:B------:R-:W-:Y:S05]  /*21cc0*/  BSYNC B0 ;  /* 0x0000000000007941 */ /* 0x000fea0003800000 */
.L_x_1653:
        /* <DEDUP_REMOVED lines=17> */
[----:B------:R-:W-:-:S05]  /*21de0*/  IMAD.IADD R6, R3, 0x1, R6 ;  /* 0x0000000103067824 */ /* 0x000fca00078e0206 */
[----:B------:R-:W-:-:S13]  /*21df0*/  ISETP.GT.AND P6, PT, R6, UR6, PT ;  /* 0x0000000606007c0c */ /* 0x000fda000bfc4270 */
[----:B------:R-:W-:Y:S05]  /*21e00*/  @!P6 BRA `(.L_x_1655) ;  /* 0xfffffffc007ce947 */ /* 0x000fea000383ffff */
[----:B------:R-:W-:-:S07]  /*21e10*/  IMAD.MOV.U32 R5, RZ, RZ, R9 ;  /* 0x000000ffff057224 */ /* 0x000fce00078e0009 */
.L_x_1651:
[----:B------:R-:W-:-:S04]  /*21e20*/  IMAD.IADD R6, R6, 0x1, -R3 ;  /* 0x0000000106067824 */ /* 0x000fc800078e0a03 */
[----:B------:R-:W-:-:S05]  /*21e30*/  IMAD R2, R5, UR5, R6 ;  /* 0x0000000505027c24 */ /* 0x000fca000f8e0206 */
[----:B------:R-:W-:Y:S02]  /*21e40*/  ISETP.GT.AND P0, PT, R2, UR6, PT ;  /* 0x0000000602007c0c */ /* 0x000fe4000bf04270 */
[----:B------:R-:W0:Y:S11]  /*21e50*/  LDC.64 R2, c[0x0][0xc90] ;  /* 0x00032400ff027b82 */ /* 0x000e360000000a00 */
[----:B------:R-:W-:-:S04]  /*21e60*/  VOTE.ANY R11, PT, !P0 ;  /* 0x00000000000b7806 */ /* 0x000fc800040e0100 */
[----:B------:R-:W1:Y:S02]  /*21e70*/  POPC R7, R11 ;  /* 0x0000000b00077309 */ /* 0x000e640000000000 */
[----:B-1----:R-:W-:-:S05]  /*21e80*/  IADD3 R19, R7, UR4, RZ ;  /* 0x0000000407137c10 */ /* 0x002fca000fffe0ff */
[----:B0-----:R-:W-:-:S05]  /*21e90*/  IMAD.WIDE R2, R19, 0x4, R2 ;  /* 0x0000000413027825 */ /* 0x001fca00078e0202 */
[----:B------:R-:W2:Y:S01]  /*21ea0*/  LDG.E R9, desc[UR38][R2.64] ;  /* 0x0000002602097981 */ /* 0x000ea2000c1e1900 */
[----:B------:R-:W-:-:S03]  /*21eb0*/  ISETP.NE.AND P0, PT, R11, RZ, PT ;  /* 0x000000ff0b00720c */ /* 0x000fc60003f05270 */
[----:B------:R-:W2:Y:S02]  /*21ec0*/  SHFL.IDX PT, R4, R4, R7, 0x1f ;  /* 0x00001f0704047589 */ /* 0x000ea400000e0000 */
[----:B--2---:R-:W-:-:S05]  /*21ed0*/  IMAD R8, R4, R9, RZ ;  /* 0x0000000904087224 */ /* 0x004fca00078e02ff */
[----:B------:R-:W-:-:S04]  /*21ee0*/  IABS R10, R8 ;  /* 0x00000008000a7213 */ /* 0x000fc80000000000 */
[----:B------:R-:W0:Y:S08]  /*21ef0*/  I2F.RP R12, R10 ;  /* 0x0000000a000c7306 */ /* 0x000e300000209400 */
[----:B0-----:R-:W0:Y:S02]  /*21f00*/  MUFU.RCP R12, R12 ;  /* 0x0000000c000c7308 */ /* 0x001e240000001000 */
[----:B0-----:R-:W-:-:S06]  /*21f10*/  VIADD R13, R12, 0xffffffe ;  /* 0x0ffffffe0c0d7836 */ /* 0x001fcc0000000000 */
[----:B------:R0:W1:Y:S01]  /*21f20*/  F2I.FTZ.U32.TRUNC.NTZ R3, R13 ;  /* 0x0000000d00037305 */ /* 0x000062000021f000 */
[----:B------:R-:W-:Y:S05]  /*21f30*/  @!P0 BRA `(.L_x_1656) ;  /* 0x0000000000088947 */ /* 0x000fea0003800000 */
[----:B------:R-:W-:-:S06]  /*21f40*/  VIADD R16, R7, 0xffffffff ;  /* 0xffffffff07107836 */ /* 0x000fcc0000000000 */
[----:B------:R2:W3:Y:S02]  /*21f50*/  SHFL.IDX PT, R16, R5, R16, 0x1f ;  /* 0x00001f1005107589 */ /* 0x0004e400000e0000 */
.L_x_1656:
[--C-:B-12---:R-:W-:Y:S02]  /*21f60*/  IMAD.MOV R5, RZ, RZ, -R3.reuse ;  /* 0x000000ffff057224 */ /* 0x106fe400078e0a03 */
[----:B---3--:R-:W-:Y:S01]  /*21f70*/  IMAD R16, R16, UR5, R6 ;  /* 0x0000000510107c24 */ /* 0x008fe2000f8e0206 */
[----:B------:R-:W-:Y:S01]  /*21f80*/  IABS R6, R8 ;  /* 0x0000000800067213 */ /* 0x000fe20000000000 */
[----:B------:R-:W-:Y:S02]  /*21f90*/  IMAD R5, R5, R10, RZ ;  /* 0x0000000a05057224 */ /* 0x000fe400078e02ff */
[----:B------:R-:W-:Y:S02]  /*21fa0*/  IMAD.MOV.U32 R2, RZ, RZ, RZ ;  /* 0x000000ffff027224 */ /* 0x000fe400078e00ff */
[----:B------:R-:W-:Y:S02]  /*21fb0*/  IMAD.MOV R6, RZ, RZ, -R6 ;  /* 0x000000ffff067224 */ /* 0x000fe400078e0a06 */
[----:B------:R-:W-:Y:S01]  /*21fc0*/  IMAD.HI.U32 R2, R3, R5, R2 ;  /* 0x0000000503027227 */ /* 0x000fe200078e0002 */
[----:B------:R-:W-:-:S04]  /*21fd0*/  IADD3 R5, -R16, UR6, RZ ;  /* 0x0000000610057c10 */ /* 0x000fc8000fffe1ff */
[----:B------:R-:W-:-:S05]  /*21fe0*/  IABS R3, R5 ;  /* 0x0000000500037213 */ /* 0x000fca0000000000 */
        /* <DEDUP_REMOVED lines=16> */
[----:B------:R-:W-:-:S04]  /*220f0*/  VIADDMNMX R9, R10, UR5, R9, PT ;  /* 0x000000050a097c46 */ /* 0x000fc8000b800109 */
[-C--:B------:R-:W-:Y:S02]  /*22100*/  IABS R7, R9.reuse ;  /* 0x0000000900077213 */ /* 0x080fe40000000000 */
[----:B------:R-:W-:Y:S02]  /*22110*/  IABS R8, R9 ;  /* 0x0000000900087213 */ /* 0x000fe40000000000 */
[----:B------:R-:W1:Y:S03]  /*22120*/  I2F.RP R10, R7 ;  /* 0x00000007000a7306 */ /* 0x000e660000209400 */
[----:B------:R-:W-:-:S05]  /*22130*/  IMAD.MOV R8, RZ, RZ, -R8 ;  /* 0x000000ffff087224 */ /* 0x000fca00078e0a08 */
        /* <DEDUP_REMOVED lines=8> */
[C---:B------:R-:W-:Y:S01]  /*221c0*/  LOP3.LUT R3, R5.reuse, R9, RZ, 0x3c, !PT ;  /* 0x0000000905037212 */ /* 0x040fe200078e3cff */
[----:B------:R-:W-:Y:S02]  /*221d0*/  IMAD.IADD R5, R5, 0x1, R6 ;  /* 0x0000000105057824 */ /* 0x000fe400078e0206 */
[----:B------:R-:W-:Y:S01]  /*221e0*/  IMAD.HI.U32 R2, R2, R11, RZ ;  /* 0x0000000b02027227 */ /* 0x000fe200078e00ff */
[----:B------:R-:W-:-:S03]  /*221f0*/  ISETP.GE.AND P2, PT, R3, RZ, PT ;  /* 0x000000ff0300720c */ /* 0x000fc60003f46270 */
[----:B------:R-:W-:-:S05]  /*22200*/  IMAD R8, R2, R8, R11 ;  /* 0x0000000802087224 */ /* 0x000fca00078e020b */
[----:B------:R-:W-:-:S13]  /*22210*/  ISETP.GT.U32.AND P1, PT, R7, R8, PT ;  /* 0x000000080700720c */ /* 0x000fda0003f24070 */
[----:B------:R-:W-:Y:S02]  /*22220*/  @!P1 IMAD.IADD R8, R8, 0x1, -R7 ;  /* 0x0000000108089824 */ /* 0x000fe400078e0a07 */
[----:B------:R-:W-:Y:S01]  /*22230*/  @!P1 VIADD R2, R2, 0x1 ;  /* 0x0000000102029836 */ /* 0x000fe20000000000 */
[----:B------:R-:W-:Y:S02]  /*22240*/  ISETP.NE.AND P1, PT, R9, RZ, PT ;  /* 0x000000ff0900720c */ /* 0x000fe40003f25270 */
[----:B------:R-:W-:-:S13]  /*22250*/  ISETP.GE.U32.AND P0, PT, R8, R7, PT ;  /* 0x000000070800720c */ /* 0x000fda0003f06070 */
[----:B------:R-:W-:-:S05]  /*22260*/  @P0 VIADD R2, R2, 0x1 ;  /* 0x0000000102020836 */ /* 0x000fca0000000000 */
[----:B------:R-:W-:Y:S02]  /*22270*/  @!P2 IADD3 R2, -R2, RZ, RZ ;  /* 0x000000ff0202a210 */ /* 0x000fe40007ffe1ff */
[----:B------:R-:W-:Y:S01]  /*22280*/  @!P1 LOP3.LUT R2, RZ, R9, RZ, 0x33, !PT ;  /* 0x00000009ff029212 */ /* 0x000fe200078e33ff */
[----:B------:R-:W-:-:S03]  /*22290*/  IMAD.MOV R9, RZ, RZ, -R9 ;  /* 0x000000ffff097224 */ /* 0x000fc600078e0a09 */
[----:B------:R-:W-:Y:S01]  /*222a0*/  LOP3.LUT R17, RZ, R2, RZ, 0x33, !PT ;  /* 0x00000002ff117212 */ /* 0x000fe200078e33ff */
[----:B------:R-:W-:-:S04]  /*222b0*/  IMAD R18, R2, R9, R5 ;  /* 0x0000000902127224 */ /* 0x000fc800078e0205 */
[----:B------:R-:W-:Y:S01]  /*222c0*/  IMAD.IADD R17, R4, 0x1, R17 ;  /* 0x0000000104117824 */ /* 0x000fe200078e0211 */
[----:B------:R-:W-:Y:S06]  /*222d0*/  BRA `(.L_x_1657) ;  /* 0x00000000000c7947 */ /* 0x000fec0003800000 */
.L_x_1652:
[----:B------:R-:W-:Y:S02]  /*222e0*/  IMAD.MOV.U32 R17, RZ, RZ, RZ ;  /* 0x000000ffff117224 */ /* 0x000fe400078e00ff */
[----:B------:R-:W-:Y:S02]  /*222f0*/  IMAD.U32 R16, RZ, RZ, UR6 ;  /* 0x00000006ff107e24 */ /* 0x000fe4000f8e00ff */
[----:B------:R-:W-:-:S07]  /*22300*/  IMAD.MOV.U32 R18, RZ, RZ, RZ ;  /* 0x000000ffff127224 */ /* 0x000fce00078e00ff */
.L_x_1657:
[----:B------:R-:W-:-:S13]  /*22310*/  ISETP.NE.AND P0, PT, R0, RZ, PT ;  /* 0x000000ff0000720c */ /* 0x000fda0003f05270 */
[----:B------:R-:W1:Y:S01]  /*22320*/  @!P0 S2R R3, SR_CgaCtaId ;  /* 0x0000000000038919 */ /* 0x000e620000008800 */
[----:B------:R-:W-:-:S04]  /*22330*/  @!P0 MOV R0, 0x400 ;  /* 0x0000040000008802 */ /* 0x000fc80000000f00 */
[----:B-1----:R-:W-:-:S05]  /*22340*/  @!P0 LEA R0, R3, R0, 0x18 ;  /* 0x0000000003008211 */ /* 0x002fca00078ec0ff */
[----:B------:R2:W-:Y:S01]  /*22350*/  @!P0 STS.128 [R0+0x228d0], R16 ;  /* 0x0228d01000008388 */ /* 0x0005e20000000c00 */
[----:B------:R-:W-:Y:S06]  /*22360*/  BAR.ARV 0x5, 0x180 ;  /* 0x0146000000007b1d */ /* 0x000fec0000002000 */
.L_x_1650:
[----:B--2---:R-:W-:Y:S01]  /*22370*/  IMAD.MOV.U32 R0, RZ, RZ, 0x1 ;  /* 0x00000001ff007424 */ /* 0x004fe200078e00ff */
[----:B------:R2:W-:Y:S01]  /*22380*/  STL [R1+0x4], RZ ;  /* 0x000004ff01007387 */ /* 0x0005e20000100800 */
[----:B------:R-:W-:Y:S02]  /*22390*/  ULDC UR4, c[0x0][0xc3c] ;  /* 0x00030f0000047ab9 */ /* 0x000fe40000000800 */
[----:B-1----:R-:W-:Y:S01]  /*223a0*/  ISETP.GE.AND P0, PT, R19, UR4, PT ;  /* 0x0000000413007c0c */ /* 0x002fe2000bf06270 */
[----:B------:R2:W-:Y:S04]  /*223b0*/  STL [R1+0x10], R0 ;  /* 0x0000100001007387 */ /* 0x0005e80000100800 */
[----:B------:R2:W-:Y:S08]  /*223c0*/  STL [R1+0x58], RZ ;  /* 0x000058ff01007387 */ /* 0x0005f00000100800 */
[----:B--2---:R-:W-:Y:S05]  /*223d0*/  @P0 BRA `(.L_x_1658) ;  /* 0x0000006000b80947 */ /* 0x004fea0003800000 */
[----:B------:R-:W0:Y:S01]  /*223e0*/  S2R R8, SR_TID.X ;  /* 0x0000000000087919 */ /* 0x000e220000002100 */
[----:B------:R-:W1:Y:S01]  /*223f0*/  S2UR UR5, SR_CgaCtaId ;  /* 0x00000000000579c3 */ /* 0x000e620000008800 */
[----:B------:R-:W-:Y:S01]  /*22400*/  UMOV UR4, 0x400 ;  /* 0x0000040000047882 */ /* 0x000fe20000000000 */
[----:B------:R-:W-:Y:S01]  /*22410*/  BSSY B7, `(.L_x_1658) ;  /* 0x000062a000077945 */ /* 0x000fe20003800000 */
[----:B------:R-:W-:Y:S01]  /*22420*/  ULDC.64 UR42, c[0x0][0x198] ;  /* 0x00006600002a7ab9 */ /* 0x000fe20000000a00 */
[----:B------:R-:W-:Y:S02]  /*22430*/  ULOP3.LUT UR37, UR36, 0x1, URZ, 0xfc, !UPT ;  /* 0x0000000124257892 */ /* 0x000fe4000f8efc3f */
[----:B------:R-:W-:Y:S01]  /*22440*/  ULOP3.LUT UR41, UR36, 0x2, URZ, 0xfc, !UPT ;  /* 0x0000000224297892 */ /* 0x000fe2000f8efc3f */
[----:B------:R-:W-:Y:S01]  /*22450*/  ULDC UR40, c[0x0][0xc] ;  /* 0x0000030000287ab9 */ /* 0x000fe20000000800 */
[----:B-1----:R-:W-:Y:S01]  /*22460*/  ULEA UR4, UR5, UR4, 0x18 ;  /* 0x0000000405047291 */ /* 0x002fe2000f8ec03f */
[----:B0-----:R-:W-:Y:S01]  /*22470*/  IMAD.SHL.U32 R2, R8, 0x80, RZ ;  /* 0x0000008008027824 */ /* 0x001fe200078e00ff */
[----:B------:R-:W-:-:S02]  /*22480*/  SHF.R.U32.HI R3, RZ, 0x1, R8 ;  /* 0x00000001ff037819 */ /* 0x000fc40000011608 */
[----:B------:R-:W-:Y:S02]  /*22490*/  LOP3.LUT R6, R8, 0x7f, RZ, 0xc0, !PT ;  /* 0x0000007f08067812 */ /* 0x000fe400078ec0ff */
[----:B------:R-:W-:Y:S02]  /*224a0*/  LOP3.LUT R0, R2, 0x380, RZ, 0xc0, !PT ;  /* 0x0000038002007812 */ /* 0x000fe400078ec0ff */
[----:B------:R-:W-:Y:S02]  /*224b0*/  SHF.R.U32.HI R7, RZ, 0x5, R6 ;  /* 0x00000005ff077819 */ /* 0x000fe40000011606 */
[C---:B------:R-:W-:Y:S02]  /*224c0*/  LOP3.LUT R3, R0.reuse, 0x30, R3, 0xf8, !PT ;  /* 0x0000003000037812 */ /* 0x040fe400078ef803 */
[----:B------:R-:W-:Y:S01]  /*224d0*/  LOP3.LUT R5, R0, 0x10, R8, 0xf8, !PT ;  /* 0x0000001000057812 */ /* 0x000fe200078ef808 */
[----:B------:R-:W-:Y:S01]  /*224e0*/  IMAD.SHL.U32 R0, R8, 0x10, RZ ;  /* 0x0000001008007824 */ /* 0x000fe200078e00ff */
[----:B------:R-:W-:-:S02]  /*224f0*/  LOP3.LUT R4, R2, 0x400, RZ, 0xc0, !PT ;  /* 0x0000040002047812 */ /* 0x000fc400078ec0ff */
[----:B------:R-:W-:Y:S02]  /*22500*/  R2P PR, R8, 0x6 ;  /* 0x0000000608007804 */ /* 0x000fe40000000000 */
[----:B------:R-:W-:Y:S01]  /*22510*/  LOP3.LUT R3, R3, 0x70, R0, 0x78, !PT ;  /* 0x0000007003037812 */ /* 0x000fe200078e7800 */
[----:B------:R-:W-:Y:S01]  /*22520*/  IMAD R4, R7, 0x800, R4 ;  /* 0x0000080007047824 */ /* 0x000fe200078e0204 */
[----:B------:R-:W-:Y:S02]  /*22530*/  LOP3.LUT R5, R5, 0x70, R0, 0x78, !PT ;  /* 0x0000007005057812 */ /* 0x000fe400078e7800 */
[----:B------:R-:W-:Y:S02]  /*22540*/  LOP3.LUT R9, R3, 0xc00, R2, 0xf8, !PT ;  /* 0x00000c0003097812 */ /* 0x000fe400078ef802 */
[----:B------:R-:W-:Y:S01]  /*22550*/  LOP3.LUT R2, R0, 0x40, RZ, 0xc0, !PT ;  /* 0x0000004000027812 */ /* 0x000fe200078ec0ff */
[----:B------:R-:W-:Y:S01]  /*22560*/  IMAD.IADD R3, R4, 0x1, R5 ;  /* 0x0000000104037824 */ /* 0x000fe200078e0205 */
[C---:B------:R-:W-:Y:S01]  /*22570*/  LOP3.LUT R4, R0.reuse, 0x30, RZ, 0xc0, !PT ;  /* 0x0000003000047812 */ /* 0x040fe200078ec0ff */
[----:B------:R0:W-:Y:S01]  /*22580*/  STL [R1+0x38], R9 ;  /* 0x0000380901007387 */ /* 0x0001e20000100800 */
[----:B------:R-:W-:Y:S01]  /*22590*/  SHF.R.U32.HI R5, RZ, 0x2, R6 ;  /* 0x00000002ff057819 */ /* 0x000fe20000011606 */
[----:B------:R-:W-:Y:S01]  /*225a0*/  IMAD R7, R7, 0x200, R2 ;  /* 0x0000020007077824 */ /* 0x000fe200078e0202 */
[----:B------:R-:W-:Y:S01]  /*225b0*/  LOP3.LUT R2, R0, 0x1b0, RZ, 0xc0, !PT ;  /* 0x000001b000027812 */ /* 0x000fe200078ec0ff */
[----:B------:R1:W-:Y:S01]  /*225c0*/  STL [R1+0x34], R3 ;  /* 0x0000340301007387 */ /* 0x0003e20000100800 */
[----:B------:R-:W-:-:S02]  /*225d0*/  IMAD.MOV.U32 R0, RZ, RZ, 0x40 ;  /* 0x00000040ff007424 */ /* 0x000fc400078e00ff */
[----:B0-----:R-:W-:-:S03]  /*225e0*/  IMAD.U32 R9, RZ, RZ, UR4 ;  /* 0x00000004ff097e24 */ /* 0x001fc6000f8e00ff */
[----:B------:R-:W-:Y:S01]  /*225f0*/  SEL R0, R0, 0xffffffc0, !P2 ;  /* 0xffffffc000007807 */ /* 0x000fe20005000000 */
[----:B-1----:R-:W-:Y:S01]  /*22600*/  IMAD.SHL.U32 R3, R8, 0x2, RZ ;  /* 0x0000000208037824 */ /* 0x002fe200078e00ff */
[----:B------:R-:W-:Y:S04]  /*22610*/  STL [R1], R9 ;  /* 0x0000000901007387 */ /* 0x000fe80000100800 */
[----:B------:R-:W-:Y:S01]  /*22620*/  LOP3.LUT R2, R2, 0x30, R3, 0x78, !PT ;  /* 0x0000003002027812 */ /* 0x000fe200078e7803 */
[----:B------:R-:W-:-:S03]  /*22630*/  IMAD.MOV.U32 R3, RZ, RZ, 0x20 ;  /* 0x00000020ff037424 */ /* 0x000fc600078e00ff */
[----:B------:R-:W-:Y:S02]  /*22640*/  IADD3 R2, R9, R7, R2 ;  /* 0x0000000709027210 */ /* 0x000fe40007ffe002 */
[----:B------:R-:W-:-:S03]  /*22650*/  SEL R3, R3, 0xffffffe0, !P1 ;  /* 0xffffffe003037807 */ /* 0x000fc60004800000 */
[----:B------:R0:W-:Y:S04]  /*22660*/  STL [R1+0x3c], R2 ;  /* 0x00003c0201007387 */ /* 0x0001e80000100800 */
[----:B------:R1:W-:Y:S04]  /*22670*/  STL [R1+0x20], R0 ;  /* 0x0000200001007387 */ /* 0x0003e80000100800 */
[----:B------:R2:W-:Y:S01]  /*22680*/  STL [R1+0x1c], R3 ;  /* 0x00001c0301007387 */ /* 0x0005e20000100800 */
[----:B0-----:R-:W-:-:S03]  /*22690*/  IMAD.SHL.U32 R2, R8, 0x20, RZ ;  /* 0x0000002008027824 */ /* 0x001fc600078e00ff */
[----:B------:R-:W-:Y:S01]  /*226a0*/  STL [R1+0x58], RZ ;  /* 0x000058ff01007387 */ /* 0x000fe20000100800 */
[----:B-1----:R-:W-:Y:S01]  /*226b0*/  IMAD.MOV.U32 R0, RZ, RZ, 0x1 ;  /* 0x00000001ff007424 */ /* 0x002fe200078e00ff */
[----:B------:R-:W-:Y:S02]  /*226c0*/  LOP3.LUT R2, R5, 0x60, R2, 0xf8, !PT ;  /* 0x0000006005027812 */ /* 0x000fe400078ef802 */
[C---:B------:R-:W-:Y:S02]  /*226d0*/  LOP3.LUT R2, R4.reuse, 0x40, RZ, 0xfc, !PT ;  /* 0x0000004004027812 */ /* 0x040fe400078efcff */
[----:B--2---:R-:W-:Y:S01]  /*226e0*/  MOV R3, 0x1 ;  /* 0x0000000100037802 */ /* 0x004fe20000000f00 */
[----:B------:R0:W-:Y:S04]  /*226f0*/  STL [R1+0x14], R0 ;  /* 0x0000140001007387 */ /* 0x0001e80000100800 */
[----:B------:R1:W-:Y:S04]  /*22700*/  STL [R1+0x8], RZ ;  /* 0x000008ff01007387 */ /* 0x0003e80000100800 */
[----:B------:R1:W-:Y:S01]  /*22710*/  STL [R1+0x4], RZ ;  /* 0x000004ff01007387 */ /* 0x0003e20000100800 */
[----:B0-----:R-:W-:-:S03]  /*22720*/  LOP3.LUT R0, R4, 0x80, RZ, 0xfc, !PT ;  /* 0x0000008004007812 */ /* 0x001fc600078efcff */
[----:B------:R1:W-:Y:S04]  /*22730*/  STL [R1+0x10], R3 ;  /* 0x0000100301007387 */ /* 0x0003e80000100800 */
.L_x_1784:
[----:B------:R-:W-:Y:S05]  /*22740*/  YIELD ;  /* 0x0000000000007946 */ /* 0x000fea0003800000 */
[----:B------:R-:W-:Y:S01]  /*22750*/  ULDC.64 UR4, c[0x0][0xa28] ;  /* 0x00028a0000047ab9 */ /* 0x000fe20000000a00 */
[----:B------:R-:W-:Y:S02]  /*22760*/  CS2R R6, SRZ ;  /* 0x0000000000067805 */ /* 0x000fe4000001ff00 */
[----:B------:R-:W-:Y:S01]  /*22770*/  ISETP.NE.U32.AND P0, PT, RZ, UR4, PT ;  /* 0x00000004ff007c0c */ /* 0x000fe2000bf05070 */
[----:B0---4-:R-:W0:Y:S01]  /*22780*/  LDC.64 R12, c[0x0][0xa00] ;  /* 0x00028000ff0c7b82 */ /* 0x011e220000000a00 */
[----:B------:R-:W-:Y:S01]  /*22790*/  ULDC.64 UR6, c[0x0][0xa08] ;  /* 0x0002820000067ab9 */ /* 0x000fe20000000a00 */
[----:B------:R-:W-:Y:S01]  /*227a0*/  ULDC.64 UR8, c[0x0][0xa10] ;  /* 0x0002840000087ab9 */ /* 0x000fe20000000a00 */
[----:B------:R-:W-:Y:S01]  /*227b0*/  ISETP.NE.AND.EX P0, PT, RZ, UR5, PT, P0 ;  /* 0x00000005ff007c0c */ /* 0x000fe2000bf05300 */
[----:B------:R-:W-:-:S04]  /*227c0*/  ULDC.64 UR4, c[0x0][0xa18] ;  /* 0x0002860000047ab9 */ /* 0x000fc80000000a00 */
[----:B--2---:R-:W2:Y:S08]  /*227d0*/  LDC.64 R4, c[0x0][0xa08] ;  /* 0x00028200ff047b82 */ /* 0x004eb00000000a00 */
[----:B-1----:R-:W1:Y:S02]  /*227e0*/  @P0 LDC.64 R2, c[0x0][0xa28] ;  /* 0x00028a00ff020b82 */ /* 0x002e640000000a00 */
[----:B-1----:R-:W-:-:S05]  /*227f0*/  @P0 IMAD.WIDE R2, R19, 0x4, R2 ;  /* 0x0000000413020825 */ /* 0x002fca00078e0202 */
[----:B------:R1:W5:Y:S01]  /*22800*/  @P0 LDG.E R6, desc[UR38][R2.64] ;  /* 0x0000002602060981 */ /* 0x000362000c1e1900 */
[----:B------:R-:W-:Y:S01]  /*22810*/  ISETP.NE.U32.AND P0, PT, RZ, UR4, PT ;  /* 0x00000004ff007c0c */ /* 0x000fe2000bf05070 */
[----:B0-----:R-:W-:Y:S01]  /*22820*/  IMAD.WIDE R12, R19, 0x4, R12 ;  /* 0x00000004130c7825 */ /* 0x001fe200078e020c */
[----:B------:R-:W-:Y:S02]  /*22830*/  ISETP.NE.U32.AND P2, PT, RZ, UR6, PT ;  /* 0x00000006ff007c0c */ /* 0x000fe4000bf45070 */
[----:B------:R-:W-:Y:S01]  /*22840*/  ISETP.NE.AND.EX P0, PT, RZ, UR5, PT, P0 ;  /* 0x00000005ff007c0c */ /* 0x000fe2000bf05300 */
[----:B------:R-:W-:Y:S01]  /*22850*/  ULDC.64 UR4, c[0x0][0xa00] ;  /* 0x0002800000047ab9 */ /* 0x000fe20000000a00 */
[----:B------:R-:W-:Y:S01]  /*22860*/  ISETP.NE.U32.AND P4, PT, RZ, UR8, PT ;  /* 0x00000008ff007c0c */ /* 0x000fe2000bf85070 */
[----:B------:R-:W-:Y:S01]  /*22870*/  IMAD.MOV.U32 R8, RZ, RZ, RZ ;  /* 0x000000ffff087224 */ /* 0x000fe200078e00ff */
[----:B------:R-:W-:Y:S01]  /*22880*/  ISETP.NE.U32.AND P1, PT, RZ, UR4, PT ;  /* 0x00000004ff007c0c */ /* 0x000fe2000bf25070 */
[----:B-1----:R-:W0:Y:S01]  /*22890*/  LDC.64 R2, c[0x0][0xa10] ;  /* 0x00028400ff027b82 */ /* 0x002e220000000a00 */
[----:B------:R-:W-:-:S02]  /*228a0*/  IMAD.MOV.U32 R0, RZ, RZ, RZ ;  /* 0x000000ffff007224 */ /* 0x000fc400078e00ff */
[----:B------:R-:W-:Y:S01]  /*228b0*/  ISETP.NE.AND.EX P3, PT, RZ, UR5, PT, P1 ;  /* 0x00000005ff007c0c */ /* 0x000fe2000bf65310 */
[----:B--2---:R-:W-:-:S04]  /*228c0*/  IMAD.WIDE R4, R19, 0x4, R4 ;  /* 0x0000000413047825 */ /* 0x004fc800078e0204 */
[----:B------:R-:W1:Y:S01]  /*228d0*/  @P0 LDC.64 R10, c[0x0][0xa18] ;  /* 0x00028600ff0a0b82 */ /* 0x000e620000000a00 */
[----:B------:R-:W-:Y:S01]  /*228e0*/  ULDC UR4, c[0x0][0x288] ;  /* 0x0000a20000047ab9 */ /* 0x000fe20000000800 */
[----:B------:R-:W-:Y:S02]  /*228f0*/  ISETP.NE.AND.EX P1, PT, RZ, UR7, PT, P2 ;  /* 0x00000007ff007c0c */ /* 0x000fe4000bf25320 */
[----:B------:R-:W-:-:S04]  /*22900*/  ISETP.NE.AND.EX P2, PT, RZ, UR9, PT, P4 ;  /* 0x00000009ff007c0c */ /* 0x000fc8000bf45340 */
[----:B------:R-:W2:Y:S07]  /*22910*/  @P3 LDG.E R7, desc[UR38][R12.64] ;  /* 0x000000260c073981 */ /* 0x000eae000c1e1900 */
[----:B------:R-:W5:Y:S01]  /*22920*/  @P1 LDG.E R8, desc[UR38][R4.64] ;  /* 0x0000002604081981 */ /* 0x000f62000c1e1900 */
[----:B0-----:R-:W-:-:S05]  /*22930*/  IMAD.WIDE R2, R19, 0x4, R2 ;  /* 0x0000000413027825 */ /* 0x001fca00078e0202 */
[----:B------:R-:W5:Y:S01]  /*22940*/  @P2 LDG.E R0, desc[UR38][R2.64] ;  /* 0x0000002602002981 */ /* 0x000f62000c1e1900 */
[----:B-1----:R-:W-:-:S03]  /*22950*/  @P0 IMAD.WIDE R10, R19, 0x4, R10 ;  /* 0x00000004130a0825 */ /* 0x002fc600078e020a */
        /* <DEDUP_REMOVED lines=12> */
[----:B--2---:R0:W-:Y:S01]  /*22a20*/  STL [R1+0x40], R7 ;  /* 0x0000400701007387 */ /* 0x0041e20000100800 */
[----:B------:R-:W-:Y:S02]  /*22a30*/  IMAD.MOV.U32 R11, RZ, RZ, R7 ;  /* 0x000000ffff0b7224 */ /* 0x000fe400078e0007 */
[----:B0-----:R-:W-:Y:S01]  /*22a40*/  IMAD.U32 R7, RZ, RZ, UR4 ;  /* 0x00000004ff077e24 */ /* 0x001fe2000f8e00ff */
[----:B------:R-:W-:Y:S06]  /*22a50*/  @P0 BRA `(.L_x_1659) ;  /* 0x0000000000140947 */ /* 0x000fec0003800000 */
[----:B------:R-:W-:Y:S05]  /*22a60*/  @!P3 BRA `(.L_x_1659) ;  /* 0x000000000010b947 */ /* 0x000fea0003800000 */
[----:B------:R-:W2:Y:S04]  /*22a70*/  LDG.E R9, desc[UR38][R12.64] ;  /* 0x000000260c097981 */ /* 0x000ea8000c1e1900 */
[----:B------:R-:W2:Y:S02]  /*22a80*/  LDG.E R12, desc[UR38][R12.64+0x4] ;  /* 0x000004260c0c7981 */ /* 0x000ea4000c1e1900 */
[----:B--2---:R-:W-:-:S05]  /*22a90*/  IMAD.IADD R11, R12, 0x1, -R9 ;  /* 0x000000010c0b7824 */ /* 0x004fca00078e0a09 */
[----:B------:R0:W-:Y:S02]  /*22aa0*/  STL [R1+0x40], R11 ;  /* 0x0000400b01007387 */ /* 0x0001e40000100800 */
.L_x_1659:
[----:B-----5:R-:W-:Y:S01]  /*22ab0*/  IMAD.IADD R8, R8, 0x1, R6 ;  /* 0x0000000108087824 */ /* 0x020fe200078e0206 */
[----:B------:R-:W-:Y:S02]  /*22ac0*/  ULDC.64 UR4, c[0x0][0xa20] ;  /* 0x0002880000047ab9 */ /* 0x000fe40000000a00 */
[----:B------:R-:W-:Y:S02]  /*22ad0*/  ISETP.NE.U32.AND P0, PT, RZ, UR4, PT ;  /* 0x00000004ff007c0c */ /* 0x000fe4000bf05070 */
[----:B------:R1:W-:Y:S02]  /*22ae0*/  STL [R1+0x30], R8 ;  /* 0x0000300801007387 */ /* 0x0003e40000100800 */
[----:B------:R-:W-:-:S13]  /*22af0*/  ISETP.NE.AND.EX P0, PT, RZ, UR5, PT, P0 ;  /* 0x00000005ff007c0c */ /* 0x000fda000bf05300 */
[----:B-1----:R-:W-:Y:S05]  /*22b00*/  @!P0 BRA `(.L_x_1660) ;  /* 0x0000000000108947 */ /* 0x002fea0003800000 */
[----:B------:R-:W1:Y:S02]  /*22b10*/  LDC.64 R4, c[0x0][0xa20] ;  /* 0x00028800ff047b82 */ /* 0x000e640000000a00 */
[----:B-1----:R-:W-:-:S05]  /*22b20*/  IMAD.WIDE R4, R19, 0x4, R4 ;  /* 0x0000000413047825 */ /* 0x002fca00078e0204 */
[----:B------:R1:W5:Y:S01]  /*22b30*/  LDG.E R7, desc[UR38][R4.64] ;  /* 0x0000002604077981 */ /* 0x000362000c1e1900 */
[----:B------:R-:W-:Y:S05]  /*22b40*/  BRA `(.L_x_1661) ;  /* 0x0000000000107947 */ /* 0x000fea0003800000 */
.L_x_1660:
[----:B------:R-:W-:Y:S05]  /*22b50*/  @!P1 BRA `(.L_x_1661) ;  /* 0x00000000000c9947 */ /* 0x000fea0003800000 */
[----:B------:R-:W2:Y:S04]  /*22b60*/  LDG.E R7, desc[UR38][R4.64] ;  /* 0x0000002604077981 */ /* 0x000ea8000c1e1900 */
[----:B------:R-:W2:Y:S02]  /*22b70*/  LDG.E R4, desc[UR38][R4.64+0x4] ;  /* 0x0000042604047981 */ /* 0x000ea4000c1e1900 */
[----:B--2---:R-:W-:-:S07]  /*22b80*/  IMAD.IADD R7, R4, 0x1, -R7 ;  /* 0x0000000104077824 */ /* 0x004fce00078e0a07 */
.L_x_1661:
[----:B-1----:R-:W2:Y:S04]  /*22b90*/  @P2 LDG.E R4, desc[UR38][R2.64] ;  /* 0x0000002602042981 */ /* 0x002ea8000c1e1900 */
[----:B------:R1:W2:Y:S01]  /*22ba0*/  @P2 LDG.E R2, desc[UR38][R2.64+0x4] ;  /* 0x0000042602022981 */ /* 0x0002a2000c1e1900 */
[----:B------:R-:W-:Y:S02]  /*22bb0*/  IMAD.SHL.U32 R12, R17, 0x80, RZ ;  /* 0x00000080110c7824 */ /* 0x000fe400078e00ff */
[----:B-----5:R-:W-:-:S03]  /*22bc0*/  IMAD.IADD R9, R7, 0x1, -R6 ;  /* 0x0000000107097824 */ /* 0x020fc600078e0a06 */
[----:B------:R3:W-:Y:S01]  /*22bd0*/  STL [R1+0xc], R12 ;  /* 0x00000c0c01007387 */ /* 0x0007e20000100800 */
[----:B-1----:R-:W1:Y:S02]  /*22be0*/  LDC R3, c[0x0][0x448] ;  /* 0x00011200ff037b82 */ /* 0x002e640000000800 */
[----:B-1----:R-:W-:-:S13]  /*22bf0*/  ISETP.NE.AND P1, PT, R3, 0x1, PT ;  /* 0x000000010300780c */ /* 0x002fda0003f25270 */
[----:B------:R-:W1:Y:S08]  /*22c00*/  @P1 LDC R3, c[0x0][0x44c] ;  /* 0x00011300ff031b82 */ /* 0x000e700000000800 */
[----:B------:R-:W4:Y:S01]  /*22c10*/  @P1 LDC R5, c[0x0][0x450] ;  /* 0x00011400ff051b82 */ /* 0x000f220000000800 */
[----:B--2---:R-:W-:Y:S02]  /*22c20*/  @P2 IMAD.IADD R10, R2, 0x1, -R4 ;  /* 0x00000001020a2824 */ /* 0x004fe400078e0a04 */
[----:B------:R-:W-:-:S02]  /*22c30*/  VIADD R2, R12, 0x7f ;  /* 0x0000007f0c027836 */ /* 0x000fc40000000000 */
[----:B------:R-:W-:Y:S02]  /*22c40*/  IMAD.IADD R7, R9, 0x1, R10 ;  /* 0x0000000109077824 */ /* 0x000fe400078e020a */
[----:B-1----:R-:W-:-:S03]  /*22c50*/  @P1 IMAD.HI.U32 R3, R2, R3, RZ ;  /* 0x0000000302031227 */ /* 0x002fc600078e00ff */
[C---:B------:R-:W-:Y:S01]  /*22c60*/  IADD3 R17, R7.reuse, 0x1, -R11 ;  /* 0x0000000107117810 */ /* 0x040fe20007ffe80b */
[----:B------:R-:W-:Y:S01]  /*22c70*/  IMAD.MOV.U32 R6, RZ, RZ, R2 ;  /* 0x000000ffff067224 */ /* 0x000fe200078e0002 */
[----:B----4-:R-:W-:Y:S01]  /*22c80*/  @P1 SHF.R.U32.HI R6, RZ, R5, R3 ;  /* 0x00000005ff061219 */ /* 0x010fe20000011603 */
[----:B------:R-:W-:-:S04]  /*22c90*/  VIADD R2, R7, 0x7f ;  /* 0x0000007f07027836 */ /* 0x000fc80000000000 */
[----:B------:R-:W-:Y:S01]  /*22ca0*/  IMAD.IADD R6, R17, 0x1, R6 ;  /* 0x0000000111067824 */ /* 0x000fe200078e0206 */
[----:B------:R-:W-:-:S04]  /*22cb0*/  SHF.R.S32.HI R3, RZ, 0x1f, R2 ;  /* 0x0000001fff037819 */ /* 0x000fc80000011402 */
[----:B------:R-:W-:Y:S02]  /*22cc0*/  LEA.HI R21, R3, R2, RZ, 0x7 ;  /* 0x0000000203157211 */ /* 0x000fe400078f38ff */
[----:B------:R-:W1:Y:S02]  /*22cd0*/  LDC.64 R2, c[0x0][0x9e0] ;  /* 0x00027800ff027b82 */ /* 0x000e640000000a00 */
[----:B------:R-:W-:Y:S02]  /*22ce0*/  SHF.R.S32.HI R21, RZ, 0x7, R21 ;  /* 0x00000007ff157819 */ /* 0x000fe40000011415 */
[----:B-1----:R-:W-:Y:S01]  /*22cf0*/  ISETP.GE.AND P3, PT, R3, 0x1, PT ;  /* 0x000000010300780c */ /* 0x002fe20003f66270 */
[----:B------:R-:W-:-:S12]  /*22d00*/  IMAD.IADD R8, R6, 0x1, R2 ;  /* 0x0000000106087824 */ /* 0x000fd800078e0202 */
[----:B---3--:R-:W-:Y:S05]  /*22d10*/  @!P3 BRA `(.L_x_1662) ;  /* 0x000000000048b947 */ /* 0x008fea0003800000 */
[C---:B------:R-:W-:Y:S01]  /*22d20*/  ISETP.GT.AND P0, PT, R6.reuse, RZ, PT ;  /* 0x000000ff0600720c */ /* 0x040fe20003f04270 */
[----:B------:R-:W-:Y:S01]  /*22d30*/  BSSY B0, `(.L_x_1663) ;  /* 0x000000e000007945 */ /* 0x000fe20003800000 */
[----:B------:R-:W-:-:S11]  /*22d40*/  IADD3 R2, R6, -0x1, RZ ;  /* 0xffffffff06027810 */ /* 0x000fd60007ffe0ff */
        /* <DEDUP_REMOVED lines=8> */
.L_x_1664:
[----:B------:R-:W-:-:S13]  /*22dd0*/  ISETP.NE.AND P0, PT, R3, 0x1, PT ;  /* 0x000000010300780c */ /* 0x000fda0003f05270 */
[----:B------:R-:W1:Y:S02]  /*22de0*/  @P0 LDC.64 R4, c[0x0][0x9e8] ;  /* 0x00027a00ff040b82 */ /* 0x000e640000000a00 */
[----:B-1----:R-:W-:-:S05]  /*22df0*/  @P0 IMAD.HI.U32 R4, R2, R4, RZ ;  /* 0x0000000402040227 */ /* 0x002fca00078e00ff */
[----:B------:R-:W-:-:S07]  /*22e00*/  @P0 SHF.R.U32.HI R2, RZ, R5, R4 ;  /* 0x00000005ff020219 */ /* 0x000fce0000011604 */
.L_x_1665:
[----:B------:R-:W-:Y:S05]  /*22e10*/  BSYNC B0 ;  /* 0x0000000000007941 */ /* 0x000fea0003800000 */
.L_x_1663:
[----:B------:R-:W-:-:S05]  /*22e20*/  IMAD R2, R2, R3, R3 ;  /* 0x0000000302027224 */ /* 0x000fca00078e0203 */
[----:B------:R-:W-:-:S07]  /*22e30*/  VIMNMX R8, R8, R2, PT ;  /* 0x0000000208087248 */ /* 0x000fce0003fe0100 */
.L_x_1662:
[----:B------:R-:W1:Y:S01]  /*22e40*/  @P1 LDC R4, c[0x0][0x44c] ;  /* 0x00011300ff041b82 */ /* 0x000e620000000800 */
[----:B------:R-:W-:Y:S01]  /*22e50*/  IMAD.MOV.U32 R2, RZ, RZ, R12 ;  /* 0x000000ffff027224 */ /* 0x000fe200078e000c */
[----:B------:R-:W-:Y:S01]  /*22e60*/  ULDC UR4, c[0x0][0x9dc] ;  /* 0x0002770000047ab9 */ /* 0x000fe20000000800 */
[----:B------:R-:W-:-:S05]  /*22e70*/  IMAD.IADD R20, R7, 0x1, -R11 ;  /* 0x0000000107147824 */ /* 0x000fca00078e0a0b */
[----:B------:R-:W2:Y:S01]  /*22e80*/  @P1 LDC R5, c[0x0][0x450] ;  /* 0x00011400ff051b82 */ /* 0x000ea20000000800 */
        /* <DEDUP_REMOVED lines=15> */
.L_x_1668:
[----:B------:R-:W-:-:S13]  /*22f80*/  ISETP.NE.AND P0, PT, R3, 0x1, PT ;  /* 0x000000010300780c */ /* 0x000fda0003f05270 */
[----:B------:R-:W1:Y:S02]  /*22f90*/  @P0 LDC.64 R4, c[0x0][0x9e8] ;  /* 0x00027a00ff040b82 */ /* 0x000e640000000a00 */
[----:B-1----:R-:W-:-:S05]  /*22fa0*/  @P0 IMAD.HI.U32 R4, R2, R4, RZ ;  /* 0x0000000402040227 */ /* 0x002fca00078e00ff */
[----:B------:R-:W-:-:S07]  /*22fb0*/  @P0 SHF.R.U32.HI R2, RZ, R5, R4 ;  /* 0x00000005ff020219 */ /* 0x000fce0000011604 */
.L_x_1669:
[----:B------:R-:W-:Y:S05]  /*22fc0*/  BSYNC B0 ;  /* 0x0000000000007941 */ /* 0x000fea0003800000 */
.L_x_1667:
[----:B------:R-:W-:-:S05]  /*22fd0*/  IMAD R2, R2, R3, RZ ;  /* 0x0000000302027224 */ /* 0x000fca00078e02ff */
[----:B------:R-:W-:-:S07]  /*22fe0*/  VIMNMX R6, R6, R2, !PT ;  /* 0x0000000206067248 */ /* 0x000fce0007fe0100 */
.L_x_1666:
[----:B------:R-:W-:Y:S01]  /*22ff0*/  VIADD R8, R8, 0x7f ;  /* 0x0000007f08087836 */ /* 0x000fe20000000000 */
[----:B------:R-:W-:Y:S04]  /*23000*/  BSSY B0, `(.L_x_1670) ;  /* 0x0000131000007945 */ /* 0x000fe80003800000 */
[----:B------:R-:W-:-:S04]  /*23010*/  SHF.R.S32.HI R2, RZ, 0x1f, R8 ;  /* 0x0000001fff027819 */ /* 0x000fc80000011408 */
[----:B------:R-:W-:Y:S02]  /*23020*/  LEA.HI R4, R2, R8, RZ, 0x7 ;  /* 0x0000000802047211 */ /* 0x000fe400078f38ff */
[----:B------:R-:W-:Y:S02]  /*23030*/  SHF.R.S32.HI R2, RZ, 0x1f, R6 ;  /* 0x0000001fff027819 */ /* 0x000fe40000011406 */
[----:B------:R-:W-:Y:S02]  /*23040*/  SHF.R.S32.HI R4, RZ, 0x7, R4 ;  /* 0x00000007ff047819 */ /* 0x000fe40000011404 */
[----:B------:R-:W-:-:S04]  /*23050*/  LEA.HI R2, R2, R6, RZ, 0x7 ;  /* 0x0000000602027211 */ /* 0x000fc800078f38ff */
[----:B------:R-:W-:-:S04]  /*23060*/  SHF.R.S32.HI R2, RZ, 0x7, R2 ;  /* 0x00000007ff027819 */ /* 0x000fc80000011402 */
[----:B------:R-:W-:Y:S02]  /*23070*/  VIMNMX R3, RZ, R2, !PT ;  /* 0x00000002ff037248 */ /* 0x000fe40007fe0100 */
[----:B------:R-:W-:-:S03]  /*23080*/  VIMNMX R2, R21, R4, PT ;  /* 0x0000000415027248 */ /* 0x000fc60003fe0100 */
[--C-:B------:R-:W-:Y:S02]  /*23090*/  IMAD R3, R3, 0x80, -R9.reuse ;  /* 0x0000008003037824 */ /* 0x100fe400078e0a09 */
[----:B------:R-:W-:-:S03]  /*230a0*/  IMAD R2, R2, 0x80, -R9 ;  /* 0x0000008002027824 */ /* 0x000fc600078e0a09 */
[----:B------:R-:W-:Y:S02]  /*230b0*/  VIMNMX R3, RZ, R3, !PT ;  /* 0x00000003ff037248 */ /* 0x000fe40007fe0100 */
[----:B------:R-:W-:-:S04]  /*230c0*/  VIMNMX R2, R2, R10, PT ;  /* 0x0000000a02027248 */ /* 0x000fc80003fe0100 */
[----:B------:R-:W-:Y:S02]  /*230d0*/  ISETP.GT.AND P0, PT, R2, R3, PT ;  /* 0x000000030200720c */ /* 0x000fe40003f04270 */
[----:B------:R-:W-:-:S05]  /*230e0*/  SHF.R.U32.HI R3, RZ, 0x7, R3 ;  /* 0x00000007ff037819 */ /* 0x000fca0000011603 */
[----:B------:R-:W-:-:S06]  /*230f0*/  IMAD.MOV.U32 R8, RZ, RZ, R3 ;  /* 0x000000ffff087224 */ /* 0x000fcc00078e0003 */
[----:B------:R-:W-:-:S05]  /*23100*/  @P0 VIADD R2, R2, 0x7f ;  /* 0x0000007f02020836 */ /* 0x000fca0000000000 */
[----:B------:R-:W-:-:S04]  /*23110*/  @P0 SHF.R.S32.HI R4, RZ, 0x1f, R2 ;  /* 0x0000001fff040819 */ /* 0x000fc80000011402 */
[----:B------:R-:W-:-:S04]  /*23120*/  @P0 LEA.HI R2, R4, R2, RZ, 0x7 ;  /* 0x0000000204020211 */ /* 0x000fc800078f38ff */
[----:B------:R-:W-:Y:S02]  /*23130*/  @P0 SHF.R.S32.HI R8, RZ, 0x7, R2 ;  /* 0x00000007ff080819 */ /* 0x000fe40000011402 */
[----:B------:R-:W-:Y:S02]  /*23140*/  PLOP3.LUT P0, PT, PT, PT, PT, 0x80, 0x0 ;  /* 0x000000000000781c */ /* 0x000fe40003f0f070 */
[----:B------:R-:W-:-:S13]  /*23150*/  ISETP.GT.AND P1, PT, R8, R3, PT ;  /* 0x000000030800720c */ /* 0x000fda0003f24270 */
[----:B------:R-:W-:Y:S05]  /*23160*/  @!P1 BRA `(.L_x_1671) ;  /* 0x0000001000689947 */ /* 0x000fea0003800000 */
[----:B------:R-:W-:Y:S01]  /*23170*/  UMOV UR4, 0xffffffff ;  /* 0xffffffff00047882 */ /* 0x000fe20000000000 */
[----:B------:R-:W-:Y:S02]  /*23180*/  SEL R2, R19, RZ, !P2 ;  /* 0x000000ff13027207 */ /* 0x000fe40005000000 */
[----:B------:R-:W-:Y:S05]  /*23190*/  BRA.DIV UR4, `(.L_x_1672) ;  /* 0x00000076047c7947 */ /* 0x000fea000b800000 */
[----:B------:R-:W1:Y:S02]  /*231a0*/  S2R R4, SR_TID.X ;  /* 0x0000000000047919 */ /* 0x000e640000002100 */
[----:B-1----:R-:W-:-:S04]  /*231b0*/  SHF.R.U32.HI R4, RZ, 0x5, R4 ;  /* 0x00000005ff047819 */ /* 0x002fc80000011604 */
[----:B------:R-:W-:-:S05]  /*231c0*/  LOP3.LUT R4, R4, 0x3, RZ, 0xc0, !PT ;  /* 0x0000000304047812 */ /* 0x000fca00078ec0ff */
[----:B------:R1:W2:Y:S02]  /*231d0*/  SHFL.IDX PT, R14, R4, RZ, 0x1f ;  /* 0x00001fff040e7589 */ /* 0x0002a400000e0000 */
.L_x_1870:
[----:B--2---:R-:W-:Y:S02]  /*231e0*/  ISETP.NE.AND P0, PT, R14, RZ, PT ;  /* 0x000000ff0e00720c */ /* 0x004fe40003f05270 */
[----:B------:R-:W-:-:S11]  /*231f0*/  PLOP3.LUT P6, PT, PT, PT, PT, 0x8, 0x0 ;  /* 0x000000000000781c */ /* 0x000fd60003fce170 */
[----:B------:R-:W-:Y:S05]  /*23200*/  @P0 BRA `(.L_x_1673) ;  /* 0x00000000000c0947 */ /* 0x000fea0003800000 */
[----:B------:R-:W-:-:S03]  /*23210*/  UMOV UR4, 0xffffffff ;  /* 0xffffffff00047882 */ /* 0x000fc60000000000 */
[----:B------:R-:W-:Y:S05]  /*23220*/  BRA.DIV UR4, `(.L_x_1674) ;  /* 0x00000076048c7947 */ /* 0x000fea000b800000 */
[----:B------:R-:W-:-:S13]  /*23230*/  ELECT P6, URZ, PT ;  /* 0x00000000003f782f */ /* 0x000fda00038c0000 */
.L_x_1673:
[----:B-1----:R-:W2:Y:S04]  /*23240*/  LDL R4, [R1+0x58] ;  /* 0x0000580001047983 */ /* 0x002ea80000100800 */
[----:B------:R-:W3:Y:S01]  /*23250*/  LDL R6, [R1] ;  /* 0x0000000001067983 */ /* 0x000ee20000100800 */
[----:B------:R-:W-:Y:S01]  /*23260*/  BSSY B1, `(.L_x_1675) ;  /* 0x0000008000017945 */ /* 0x000fe20003800000 */
[----:B--2---:R-:W-:-:S05]  /*23270*/  VIADD R4, R4, 0x1 ;  /* 0x0000000104047836 */ /* 0x004fca0000000000 */
[----:B------:R-:W-:-:S04]  /*23280*/  LEA.HI R5, R4, R4, RZ, 0x1 ;  /* 0x0000000404057211 */ /* 0x000fc800078f08ff */
[----:B------:R-:W-:-:S05]  /*23290*/  LOP3.LUT R5, R5, 0xfffffffe, RZ, 0xc0, !PT ;  /* 0xfffffffe05057812 */ /* 0x000fca00078ec0ff */
[----:B------:R-:W-:-:S05]  /*232a0*/  IMAD.IADD R4, R4, 0x1, -R5 ;  /* 0x0000000104047824 */ /* 0x000fca00078e0a05 */
[----:B------:R-:W-:-:S04]  /*232b0*/  SHF.L.U32 R4, R4, 0x1f, RZ ;  /* 0x0000001f04047819 */ /* 0x000fc800000006ff */
[----:B---3--:R-:W1:Y:S02]  /*232c0*/  SYNCS.PHASECHK.TRANS64.TRYWAIT P0, [R6+URZ+0x22820], R4 ;  /* 0x02282004060075a7 */ /* 0x008e64000800017f */
[----:B-1----:R-:W-:Y:S05]  /*232d0*/  @!P0 BRA `(.L_x_1676) ;  /* 0x0000007400808947 */ /* 0x002fea0003800000 */
.L_x_1873:
[----:B------:R-:W-:Y:S05]  /*232e0*/  BSYNC B1 ;  /* 0x0000000000017941 */ /* 0x000fea0003800000 */
.L_x_1675:
[----:B------:R-:W-:Y:S04]  /*232f0*/  BSSY B1, `(.L_x_1677) ;  /* 0x0000074000017945 */ /* 0x000fe80003800000 */
[----:B------:R-:W-:Y:S05]  /*23300*/  @!P6 BRA `(.L_x_1678) ;  /* 0x0000000400c8e947 */ /* 0x000fea0003800000 */
[----:B------:R-:W2:Y:S04]  /*23310*/  LDL R6, [R1] ;  /* 0x0000000001067983 */ /* 0x000ea80000100800 */
[----:B------:R-:W3:Y:S01]  /*23320*/  LDL R7, [R1+0x8] ;  /* 0x0000080001077983 */ /* 0x000ee20000100800 */
[----:B-1----:R-:W1:Y:S01]  /*23330*/  S2R R5, SR_TID.X ;  /* 0x0000000000057919 */ /* 0x002e620000002100 */
[----:B--2---:R-:W-:Y:S02]  /*23340*/  IMAD.MOV.U32 R9, RZ, RZ, R6 ;  /* 0x000000ffff097224 */ /* 0x004fe400078e0006 */
[----:B------:R-:W2:Y:S02]  /*23350*/  LDL R6, [R1+0x14] ;  /* 0x0000140001067983 */ /* 0x000ea40000100800 */
[----:B---3--:R-:W-:Y:S01]  /*23360*/  IMAD R7, R7, 0x8, R9 ;  /* 0x0000000807077824 */ /* 0x008fe200078e0209 */
[----:B-1----:R-:W-:Y:S01]  /*23370*/  LOP3.LUT R5, R5, 0x7f, RZ, 0xc0, !PT ;  /* 0x0000007f05057812 */ /* 0x002fe200078ec0ff */
[----:B------:R-:W-:Y:S03]  /*23380*/  BSSY B2, `(.L_x_1679) ;  /* 0x0000005000027945 */ /* 0x000fe60003800000 */
[----:B------:R-:W-:-:S02]  /*23390*/  ISETP.NE.AND P1, PT, R5, RZ, PT ;  /* 0x000000ff0500720c */ /* 0x000fc40003f25270 */
[----:B--2---:R-:W-:-:S04]  /*233a0*/  SHF.L.U32 R10, R6, 0x1f, RZ ;  /* 0x0000001f060a7819 */ /* 0x004fc800000006ff */
[----:B------:R-:W1:Y:S02]  /*233b0*/  SYNCS.PHASECHK.TRANS64.TRYWAIT P0, [R7+URZ+0x228a0], R10 ;  /* 0x0228a00a070075a7 */ /* 0x000e64000800017f */
[----:B-1----:R-:W-:Y:S05]  /*233c0*/  @!P0 BRA `(.L_x_1680) ;  /* 0x00000074005c8947 */ /* 0x002fea0003800000 */
.L_x_1874:
[----:B------:R-:W-:Y:S05]  /*233d0*/  BSYNC B2 ;  /* 0x0000000000027941 */ /* 0x000fea0003800000 */
.L_x_1679:
        /* <DEDUP_REMOVED lines=9> */
.L_x_1682:
[----:B------:R-:W-:Y:S05]  /*23470*/  BSYNC B2 ;  /* 0x0000000000027941 */ /* 0x000fea0003800000 */
.L_x_1681:
[----:B------:R-:W2:Y:S04]  /*23480*/  LDL R6, [R1] ;  /* 0x0000000001067983 */ /* 0x000ea80000100800 */
[----:B------:R-:W2:Y:S01]  /*23490*/  LDL R4, [R1+0x8] ;  /* 0x0000080001047983 */ /* 0x000ea20000100800 */
[----:B0-----:R-:W-:Y:S01]  /*234a0*/  IMAD.MOV.U32 R11, RZ, RZ, RZ ;  /* 0x000000ffff0b7224 */ /* 0x001fe200078e00ff */
        /* <DEDUP_REMOVED lines=8> */
[----:B--2---:R-:W-:Y:S01]  /*23530*/  IMAD R9, R4, 0x6000, R6 ;  /* 0x0000600004097824 */ /* 0x004fe200078e0206 */
[----:B------:R-:W-:-:S03]  /*23540*/  IADD3 R4, R7, 0x22890, RZ ;  /* 0x0002289007047810 */ /* 0x000fc60007ffe0ff */
[----:B------:R-:W-:-:S07]  /*23550*/  VIADD R6, R9, 0x16400 ;  /* 0x0001640009067836 */ /* 0x000fce0000000000 */
.L_x_1683:
        /* <DEDUP_REMOVED lines=9> */
[----:B0-----:R-:W-:Y:S05]  /*235f0*/  @P0 BRA.U.ANY `(.L_x_1683) ;  /* 0xfffffffd00d80947 */ /* 0x001fea000393ffff */
[----:B------:R-:W-:Y:S01]  /*23600*/  PLOP3.LUT P0, PT, PT, PT, PT, 0x80, 0x0 ;  /* 0x000000000000781c */ /* 0x000fe20003f0f070 */
[----:B------:R-:W-:Y:S01]  /*23610*/  VIADD R6, R9, 0x18400 ;  /* 0x0001840009067836 */ /* 0x000fe20000000000 */
[----:B------:R-:W-:Y:S01]  /*23620*/  UMOV UR6, 0x0 ;  /* 0x0000000000067882 */ /* 0x000fe20000000000 */
[----:B------:R-:W-:Y:S01]  /*23630*/  UMOV UR7, 0x12f00000 ;  /* 0x12f0000000077882 */ /* 0x000fe20000000000 */
[----:B------:R-:W-:-:S09]  /*23640*/  UMOV UR10, 0x40 ;  /* 0x00000040000a7882 */ /* 0x000fd20000000000 */
.L_x_1684:
        /* <DEDUP_REMOVED lines=15> */
.L_x_1685:
        /* <DEDUP_REMOVED lines=10> */
[----:B------:R-:W0:Y:S01]  /*237e0*/  SYNCS.PHASECHK.TRANS64.TRYWAIT P0, [R7+URZ+0x228c0], R10 ;  /* 0x0228c00a070075a7 */ /* 0x000e22000800017f */
[----:B------:R-:W-:Y:S04]  /*237f0*/  BSSY B2, `(.L_x_1686) ;  /* 0x0000002000027945 */ /* 0x000fe80003800000 */
[----:B0-----:R-:W-:Y:S05]  /*23800*/  @!P0 BRA `(.L_x_1687) ;  /* 0x0000007000608947 */ /* 0x001fea0003800000 */
.L_x_1875:
[----:B------:R-:W-:Y:S05]  /*23810*/  BSYNC B2 ;  /* 0x0000000000027941 */ /* 0x000fea0003800000 */
.L_x_1686:
[----:B------:R-:W-:Y:S01]  /*23820*/  BSSY B2, `(.L_x_1688) ;  /* 0x000000b000027945 */ /* 0x000fe20003800000 */
[----:B------:R-:W-:Y:S02]  /*23830*/  IMAD.MOV.U32 R12, RZ, RZ, 0x0 ;  /* 0x00000000ff0c7424 */ /* 0x000fe400078e00ff */
[----:B------:R-:W-:Y:S01]  /*23840*/  IMAD.MOV.U32 R13, RZ, RZ, 0x12f00000 ;  /* 0x12f00000ff0d7424 */ /* 0x000fe200078e00ff */
[----:B------:R-:W-:Y:S06]  /*23850*/  @P1 BRA `(.L_x_1689) ;  /* 0x00000000001c1947 */ /* 0x000fec0003800000 */
[----:B------:R-:W2:Y:S02]  /*23860*/  S2R R4, SR_TID.X ;  /* 0x0000000000047919 */ /* 0x000ea40000002100 */
[----:B--2---:R-:W-:Y:S01]  /*23870*/  LOP3.LUT R6, R4, 0x1f, RZ, 0xc0, !PT ;  /* 0x0000001f04067812 */ /* 0x004fe200078ec0ff */
[----:B------:R-:W-:-:S03]  /*23880*/  IMAD.MOV.U32 R4, RZ, RZ, 0x4000 ;  /* 0x00004000ff047424 */ /* 0x000fc600078e00ff */
[----:B------:R-:W-:Y:S01]  /*23890*/  ISETP.NE.AND P0, PT, R6, RZ, PT ;  /* 0x000000ff0600720c */ /* 0x000fe20003f05270 */
[----:B------:R2:W-:-:S12]  /*238a0*/  SYNCS.ARRIVE.TRANS64 RZ, [R7+URZ+0x228b0], R4 ;  /* 0x0228b00407ff79a7 */ /* 0x0005d8000800003f */
[----:B--2---:R-:W-:Y:S05]  /*238b0*/  @!P0 BRA `(.L_x_1689) ;  /* 0x0000000000048947 */ /* 0x004fea0003800000 */
[----:B------:R-:W-:Y:S01]  /*238c0*/  BPT.TRAP 0x1 ;  /* 0x000000040000795c */ /* 0x000fe20000300000 */
.L_x_1689:
[----:B------:R-:W-:Y:S05]  /*238d0*/  BSYNC B2 ;  /* 0x0000000000027941 */ /* 0x000fea0003800000 */
.L_x_1688:
[----:B------:R-:W2:Y:S04]  /*238e0*/  LDL R6, [R1] ;  /* 0x0000000001067983 */ /* 0x000ea80000100800 */
        /* <DEDUP_REMOVED lines=8> */
[----:B--2---:R-:W-:-:S04]  /*23970*/  IMAD R4, R4, 0x4000, R6 ;  /* 0x0000400004047824 */ /* 0x004fc800078e0206 */
[----:B------:R-:W-:-:S08]  /*23980*/  VIADD R4, R4, 0x8400 ;  /* 0x0000840004047836 */ /* 0x000fd00000000000 */
.L_x_1690:
        /* <DEDUP_REMOVED lines=9> */
[----:B--2---:R-:W-:Y:S05]  /*23a20*/  @P0 BRA.U.ANY `(.L_x_1690) ;  /* 0xfffffffd00d80947 */ /* 0x004fea000393ffff */
.L_x_1678:
[----:B------:R-:W-:Y:S05]  /*23a30*/  BSYNC B1 ;  /* 0x0000000000017941 */ /* 0x000fea0003800000 */
.L_x_1677:
[----:B------:R-:W1:Y:S04]  /*23a40*/  LDL.LU R9, [R1+0x8] ;  /* 0x0000080001097983 */ /* 0x000e680000300800 */
[----:B------:R-:W2:Y:S01]  /*23a50*/  LDL.LU R6, [R1+0x14] ;  /* 0x0000140001067983 */ /* 0x000ea20000300800 */
[----:B------:R-:W-:Y:S01]  /*23a60*/  PLOP3.LUT P0, PT, PT, PT, PT, 0x8, 0x0 ;  /* 0x000000000000781c */ /* 0x000fe20003f0e170 */
[----:B-1----:R-:W-:Y:S02]  /*23a70*/  VIADD R4, R9, 0x1 ;  /* 0x0000000109047836 */ /* 0x002fe40000000000 */
        /* <DEDUP_REMOVED lines=9> */
.L_x_1705:
[----:B------:R-:W-:Y:S05]  /*23b10*/  YIELD ;  /* 0x0000000000007946 */ /* 0x000fea0003800000 */
[----:B------:R-:W-:Y:S04]  /*23b20*/  BSSY B1, `(.L_x_1691) ;  /* 0x0000072000017945 */ /* 0x000fe80003800000 */
[----:B--2---:R-:W-:Y:S05]  /*23b30*/  @!P6 BRA `(.L_x_1692) ;  /* 0x0000000400c0e947 */ /* 0x004fea0003800000 */
[----:B------:R-:W2:Y:S04]  /*23b40*/  LDL R7, [R1] ;  /* 0x0000000001077983 */ /* 0x000ea80000100800 */
[----:B-1----:R-:W2:Y:S04]  /*23b50*/  LDL R6, [R1+0x8] ;  /* 0x0000080001067983 */ /* 0x002ea80000100800 */
[----:B------:R-:W3:Y:S01]  /*23b60*/  LDL R5, [R1+0x14] ;  /* 0x0000140001057983 */ /* 0x000ee20000100800 */
[----:B------:R-:W1:Y:S01]  /*23b70*/  S2R R4, SR_TID.X ;  /* 0x0000000000047919 */ /* 0x000e620000002100 */
[----:B------:R-:W-:Y:S01]  /*23b80*/  BSSY B2, `(.L_x_1693) ;  /* 0x0000007000027945 */ /* 0x000fe20003800000 */
[----:B-1----:R-:W-:-:S04]  /*23b90*/  LOP3.LUT R4, R4, 0x7f, RZ, 0xc0, !PT ;  /* 0x0000007f04047812 */ /* 0x002fc800078ec0ff */
[----:B------:R-:W-:Y:S01]  /*23ba0*/  ISETP.NE.AND P2, PT, R4, RZ, PT ;  /* 0x000000ff0400720c */ /* 0x000fe20003f45270 */
[----:B--2---:R-:W-:Y:S01]  /*23bb0*/  IMAD R8, R6, 0x8, R7 ;  /* 0x0000000806087824 */ /* 0x004fe200078e0207 */
[----:B---3--:R-:W-:-:S04]  /*23bc0*/  SHF.L.U32 R7, R5, 0x1f, RZ ;  /* 0x0000001f05077819 */ /* 0x008fc800000006ff */
[----:B------:R-:W1:Y:S02]  /*23bd0*/  SYNCS.PHASECHK.TRANS64.TRYWAIT P1, [R8+URZ+0x228a0], R7 ;  /* 0x0228a007080075a7 */ /* 0x000e64000802017f */
[----:B-1----:R-:W-:Y:S05]  /*23be0*/  @!P1 BRA `(.L_x_1694) ;  /* 0x0000006c007c9947 */ /* 0x002fea0003800000 */
.L_x_1876:
[----:B------:R-:W-:Y:S05]  /*23bf0*/  BSYNC B2 ;  /* 0x0000000000027941 */ /* 0x000fea0003800000 */
.L_x_1693:
        /* <DEDUP_REMOVED lines=9> */
.L_x_1696:
[----:B------:R-:W-:Y:S05]  /*23c90*/  BSYNC B2 ;  /* 0x0000000000027941 */ /* 0x000fea0003800000 */
.L_x_1695:
[----:B------:R-:W2:Y:S04]  /*23ca0*/  LDL R5, [R1] ;  /* 0x0000000001057983 */ /* 0x000ea80000100800 */
[----:B------:R-:W2:Y:S01]  /*23cb0*/  LDL R4, [R1+0x8] ;  /* 0x0000080001047983 */ /* 0x000ea20000100800 */
[----:B0-----:R-:W-:Y:S01]  /*23cc0*/  IMAD.MOV.U32 R11, RZ, RZ, RZ ;  /* 0x000000ffff0b7224 */ /* 0x001fe200078e00ff */
[----:B------:R-:W-:Y:S01]  /*23cd0*/  UIADD3 UR4, UP0, UR42, 0x570, URZ ;  /* 0x000005702a047890 */ /* 0x000fe2000ff1e03f */
[----:B------:R-:W-:Y:S01]  /*23ce0*/  PLOP3.LUT P1, PT, PT, PT, PT, 0x80, 0x0 ;  /* 0x000000000000781c */ /* 0x000fe20003f2f070 */
[----:B------:R-:W-:Y:S01]  /*23cf0*/  UMOV UR6, 0x0 ;  /* 0x0000000000067882 */ /* 0x000fe20000000000 */
[----:B------:R-:W-:Y:S01]  /*23d00*/  UMOV UR7, 0x12f00000 ;  /* 0x12f0000000077882 */ /* 0x000fe20000000000 */
[----:B------:R-:W-:Y:S01]  /*23d10*/  R2UR UR10, R11 ;  /* 0x000000000b0a72ca */ /* 0x000fe200000e0000 */
[----:B------:R-:W-:Y:S01]  /*23d20*/  UIADD3.X UR5, URZ, UR43, URZ, UP0, !UPT ;  /* 0x0000002b3f057290 */ /* 0x000fe200087fe43f */
[----:B--2---:R-:W-:-:S02]  /*23d30*/  IMAD R6, R4, 0x6000, R5 ;  /* 0x0000600004067824 */ /* 0x004fc400078e0205 */
[----:B------:R-:W-:Y:S02]  /*23d40*/  IMAD R5, R9, 0x80, R0 ;  /* 0x0000008009057824 */ /* 0x000fe400078e0200 */
[----:B------:R-:W-:Y:S02]  /*23d50*/  VIADD R4, R8, 0x22890 ;  /* 0x0002289008047836 */ /* 0x000fe40000000000 */
[----:B------:R-:W-:-:S07]  /*23d60*/  VIADD R10, R6, 0x16400 ;  /* 0x00016400060a7836 */ /* 0x000fce0000000000 */
.L_x_1697:
        /* <DEDUP_REMOVED lines=15> */
.L_x_1698:
        /* <DEDUP_REMOVED lines=11> */
[----:B------:R-:W-:Y:S01]  /*23f10*/  UMOV UR6, 0x0 ;  /* 0x0000000000067882 */ /* 0x000fe20000000000 */
[----:B------:R-:W-:Y:S01]  /*23f20*/  IADD3 R6, R6, 0x1a400, RZ ;  /* 0x0001a40006067810 */ /* 0x000fe20007ffe0ff */
[----:B------:R-:W-:Y:S01]  /*23f30*/  UMOV UR7, 0x12f00000 ;  /* 0x12f0000000077882 */ /* 0x000fe20000000000 */
[----:B------:R-:W-:-:S09]  /*23f40*/  UMOV UR10, 0x80 ;  /* 0x00000080000a7882 */ /* 0x000fd20000000000 */
.L_x_1699:
        /* <DEDUP_REMOVED lines=13> */
.L_x_1877:
[----:B------:R-:W-:Y:S05]  /*24020*/  BSYNC B2 ;  /* 0x0000000000027941 */ /* 0x000fea0003800000 */
.L_x_1700:
[----:B------:R-:W-:Y:S01]  /*24030*/  BSSY B2, `(.L_x_1702) ;  /* 0x000000b000027945 */ /* 0x000fe20003800000 */
[----:B------:R-:W-:Y:S02]  /*24040*/  IMAD.MOV.U32 R6, RZ, RZ, 0x0 ;  /* 0x00000000ff067424 */ /* 0x000fe400078e00ff */
[----:B01----:R-:W-:Y:S01]  /*24050*/  IMAD.MOV.U32 R7, RZ, RZ, 0x12f00000 ;  /* 0x12f00000ff077424 */ /* 0x003fe200078e00ff */
        /* <DEDUP_REMOVED lines=8> */
.L_x_1703:
[----:B------:R-:W-:Y:S05]  /*240e0*/  BSYNC B2 ;  /* 0x0000000000027941 */ /* 0x000fea0003800000 */
.L_x_1702:
[----:B------:R-:W2:Y:S04]  /*240f0*/  LDL R10, [R1] ;  /* 0x00000000010a7983 */ /* 0x000ea80000100800 */
        /* <DEDUP_REMOVED lines=10> */
.L_x_1704:
        /* <DEDUP_REMOVED lines=10> */
.L_x_1692:
[----:B------:R-:W-:Y:S05]  /*24240*/  BSYNC B1 ;  /* 0x0000000000017941 */ /* 0x000fea0003800000 */
.L_x_1691:
[----:B------:R-:W2:Y:S04]  /*24250*/  LDL.LU R7, [R1+0x8] ;  /* 0x0000080001077983 */ /* 0x000ea80000300800 */
[----:B-1----:R-:W3:Y:S01]  /*24260*/  LDL.LU R6, [R1+0x14] ;  /* 0x0000140001067983 */ /* 0x002ee20000300800 */
[C---:B------:R-:W-:Y:S01]  /*24270*/  ISETP.GT.AND P2, PT, R9.reuse, R3, PT ;  /* 0x000000030900720c */ /* 0x040fe20003f44270 */
[----:B------:R-:W-:Y:S02]  /*24280*/  VIADD R9, R9, 0xffffffff ;  /* 0xffffffff09097836 */ /* 0x000fe40000000000 */
[----:B--2---:R-:W-:-:S05]  /*24290*/  VIADD R4, R7, 0x1 ;  /* 0x0000000107047836 */ /* 0x004fca0000000000 */
[----:B------:R-:W-:-:S04]  /*242a0*/  ISETP.NE.AND P1, PT, R4, 0x2, PT ;  /* 0x000000020400780c */ /* 0x000fc80003f25270 */
[----:B------:R-:W-:Y:S02]  /*242b0*/  SEL R5, RZ, 0x1, P1 ;  /* 0x00000001ff057807 */ /* 0x000fe40000800000 */
[----:B------:R-:W-:Y:S02]  /*242c0*/  SEL R4, R4, RZ, P1 ;  /* 0x000000ff04047207 */ /* 0x000fe40000800000 */
[----:B---3--:R-:W-:-:S05]  /*242d0*/  LOP3.LUT R6, R6, R5, RZ, 0x3c, !PT ;  /* 0x0000000506067212 */ /* 0x008fca00078e3cff */
[----:B------:R2:W-:Y:S04]  /*242e0*/  STL [R1+0x14], R6 ;  /* 0x0000140601007387 */ /* 0x0005e80000100800 */
[----:B------:R2:W-:Y:S01]  /*242f0*/  STL [R1+0x8], R4 ;  /* 0x0000080401007387 */ /* 0x0005e20000100800 */
[----:B------:R-:W-:Y:S05]  /*24300*/  @P2 BRA `(.L_x_1705) ;  /* 0xfffffff800002947 */ /* 0x000fea000383ffff */
.L_x_1671:
[----:B------:R-:W-:Y:S05]  /*24310*/  BSYNC B0 ;  /* 0x0000000000007941 */ /* 0x000fea0003800000 */
.L_x_1670:
[----:B------:R-:W3:Y:S01]  /*24320*/  LDL R8, [R1+0xc] ;  /* 0x00000c0001087983 */ /* 0x000ee20000100800 */
[----:B------:R-:W4:Y:S01]  /*24330*/  LDC R0, c[0x0][0x448] ;  /* 0x00011200ff007b82 */ /* 0x000f220000000800 */
[----:B------:R-:W-:Y:S07]  /*24340*/  @!P0 WARPSYNC.ALL ;  /* 0x0000000000008948 */ /* 0x000fee0003800000 */
[----:B------:R-:W-:Y:S01]  /*24350*/  @!P0 BAR.SYNC.DEFER_BLOCKING 0xc, 0x180 ;  /* 0x0306000000008b1d */ /* 0x000fe20000010000 */
[----:B----4-:R-:W-:-:S13]  /*24360*/  ISETP.NE.AND P1, PT, R0, 0x1, PT ;  /* 0x000000010000780c */ /* 0x010fda0003f25270 */
[----:B------:R-:W4:Y:S08]  /*24370*/  @P1 LDC R2, c[0x0][0x44c] ;  /* 0x00011300ff021b82 */ /* 0x000f300000000800 */
[----:B------:R-:W5:Y:S01]  /*24380*/  @P1 LDC R3, c[0x0][0x450] ;  /* 0x00011400ff031b82 */ /* 0x000f620000000800 */
[----:B---3--:R-:W-:-:S04]  /*24390*/  VIADD R0, R8, 0x7f ;  /* 0x0000007f08007836 */ /* 0x008fc80000000000 */
[----:B----4-:R-:W-:-:S05]  /*243a0*/  @P1 IMAD.HI.U32 R2, R0, R2, RZ ;  /* 0x0000000200021227 */ /* 0x010fca00078e00ff */
[----:B-----5:R-:W-:Y:S02]  /*243b0*/  @P1 SHF.R.U32.HI R0, RZ, R3, R2 ;  /* 0x00000003ff001219 */ /* 0x020fe40000011602 */
[----:B------:R-:W3:Y:S03]  /*243c0*/  LDC.64 R2, c[0x0][0x9e0] ;  /* 0x00027800ff027b82 */ /* 0x000ee60000000a00 */
[----:B------:R-:W-:Y:S01]  /*243d0*/  IMAD.IADD R0, R17, 0x1, R0 ;  /* 0x0000000111007824 */ /* 0x000fe200078e0200 */
[----:B---3--:R-:W-:-:S03]  /*243e0*/  ISETP.GE.AND P2, PT, R3, 0x1, PT ;  /* 0x000000010300780c */ /* 0x008fc60003f46270 */
[----:B-12---:R-:W-:-:S10]  /*243f0*/  IMAD.IADD R6, R0, 0x1, R2 ;  /* 0x0000000100067824 */ /* 0x006fd400078e0202 */
[----:B------:R-:W-:Y:S05]  /*24400*/  @!P2 BRA `(.L_x_1706) ;  /* 0x000000000048a947 */ /* 0x000fea0003800000 */
        /* <DEDUP_REMOVED lines=11> */
.L_x_1708:
[----:B------:R-:W-:-:S13]  /*244c0*/  ISETP.NE.AND P0, PT, R3, 0x1, PT ;  /* 0x000000010300780c */ /* 0x000fda0003f05270 */
[----:B------:R-:W1:Y:S02]  /*244d0*/  @P0 LDC.64 R4, c[0x0][0x9e8] ;  /* 0x00027a00ff040b82 */ /* 0x000e640000000a00 */
[----:B-1----:R-:W-:-:S05]  /*244e0*/  @P0 IMAD.HI.U32 R4, R2, R4, RZ ;  /* 0x0000000402040227 */ /* 0x002fca00078e00ff */
[----:B------:R-:W-:-:S07]  /*244f0*/  @P0 SHF.R.U32.HI R2, RZ, R5, R4 ;  /* 0x00000005ff020219 */ /* 0x000fce0000011604 */
.L_x_1709:
[----:B------:R-:W-:Y:S05]  /*24500*/  BSYNC B0 ;  /* 0x0000000000007941 */ /* 0x000fea0003800000 */
.L_x_1707:
[----:B------:R-:W-:-:S05]  /*24510*/  IMAD R2, R2, R3, R3 ;  /* 0x0000000302027224 */ /* 0x000fca00078e0203 */
[----:B------:R-:W-:-:S07]  /*24520*/  VIMNMX R6, R6, R2, PT ;  /* 0x0000000206067248 */ /* 0x000fce0003fe0100 */
.L_x_1706:
[----:B------:R-:W-:Y:S01]  /*24530*/  VIADD R6, R6, 0x7f ;  /* 0x0000007f06067836 */ /* 0x000fe20000000000 */
[----:B------:R-:W1:Y:S01]  /*24540*/  @P1 LDC R2, c[0x0][0x44c] ;  /* 0x00011300ff021b82 */ /* 0x000e620000000800 */
[----:B------:R-:W-:-:S03]  /*24550*/  ULDC UR4, c[0x0][0x9dc] ;  /* 0x0002770000047ab9 */ /* 0x000fc60000000800 */
[----:B------:R-:W-:-:S04]  /*24560*/  SHF.R.S32.HI R0, RZ, 0x1f, R6 ;  /* 0x0000001fff007819 */ /* 0x000fc80000011406 */
[----:B------:R-:W2:Y:S01]  /*24570*/  @P1 LDC R4, c[0x0][0x450] ;  /* 0x00011400ff041b82 */ /* 0x000ea20000000800 */
[----:B------:R-:W-:-:S04]  /*24580*/  LEA.HI R0, R0, R6, RZ, 0x7 ;  /* 0x0000000600007211 */ /* 0x000fc800078f38ff */
[----:B------:R-:W-:-:S04]  /*24590*/  SHF.R.S32.HI R0, RZ, 0x7, R0 ;  /* 0x00000007ff007819 */ /* 0x000fc80000011400 */
[----:B------:R-:W-:Y:S01]  /*245a0*/  VIMNMX R7, R21, R0, PT ;  /* 0x0000000015077248 */ /* 0x000fe20003fe0100 */
[----:B------:R-:W-:-:S04]  /*245b0*/  IMAD.MOV.U32 R0, RZ, RZ, R8 ;  /* 0x000000ffff007224 */ /* 0x000fc800078e0008 */
[----:B------:R3:W-:Y:S01]  /*245c0*/  STL [R1+0x48], R7 ;  /* 0x0000480701007387 */ /* 0x0007e20000100800 */
[----:B-1----:R-:W-:-:S05]  /*245d0*/  @P1 IMAD.HI.U32 R2, R8, R2, RZ ;  /* 0x0000000208021227 */ /* 0x002fca00078e00ff */
[----:B--2---:R-:W-:-:S05]  /*245e0*/  @P1 SHF.R.U32.HI R0, RZ, R4, R2 ;  /* 0x00000004ff001219 */ /* 0x004fca0000011602 */
[----:B------:R-:W-:-:S04]  /*245f0*/  IMAD.IADD R0, R20, 0x1, R0 ;  /* 0x0000000114007824 */ /* 0x000fc800078e0200 */
[----:B------:R-:W-:Y:S01]  /*24600*/  VIADD R2, R0, -UR4 ;  /* 0x8000000400027c36 */ /* 0x000fe20008000000 */
[----:B---3--:R-:W-:Y:S06]  /*24610*/  @!P2 BRA `(.L_x_1710) ;  /* 0x000000000044a947 */ /* 0x008fec0003800000 */
        /* <DEDUP_REMOVED lines=10> */
.L_x_1712:
[----:B------:R-:W-:-:S13]  /*246c0*/  ISETP.NE.AND P0, PT, R3, 0x1, PT ;  /* 0x000000010300780c */ /* 0x000fda0003f05270 */
[----:B------:R-:W1:Y:S02]  /*246d0*/  @P0 LDC.64 R4, c[0x0][0x9e8] ;  /* 0x00027a00ff040b82 */ /* 0x000e640000000a00 */
[----:B-1----:R-:W-:-:S05]  /*246e0*/  @P0 IMAD.HI.U32 R4, R0, R4, RZ ;  /* 0x0000000400040227 */ /* 0x002fca00078e00ff */
[----:B------:R-:W-:-:S07]  /*246f0*/  @P0 SHF.R.U32.HI R0, RZ, R5, R4 ;  /* 0x00000005ff000219 */ /* 0x000fce0000011604 */
.L_x_1713:
[----:B------:R-:W-:Y:S05]  /*24700*/  BSYNC B0 ;  /* 0x0000000000007941 */ /* 0x000fea0003800000 */
.L_x_1711:
[----:B------:R-:W-:-:S05]  /*24710*/  IMAD R0, R0, R3, RZ ;  /* 0x0000000300007224 */ /* 0x000fca00078e02ff */
[----:B------:R-:W-:-:S07]  /*24720*/  VIMNMX R2, R2, R0, !PT ;  /* 0x0000000002027248 */ /* 0x000fce0007fe0100 */
.L_x_1710:
[----:B------:R-:W-:-:S04]  /*24730*/  SHF.R.S32.HI R0, RZ, 0x1f, R2 ;  /* 0x0000001fff007819 */ /* 0x000fc80000011402 */
[----:B------:R-:W-:-:S04]  /*24740*/  LEA.HI R0, R0, R2, RZ, 0x7 ;  /* 0x0000000200007211 */ /* 0x000fc800078f38ff */
[----:B------:R-:W-:-:S04]  /*24750*/  SHF.R.S32.HI R0, RZ, 0x7, R0 ;  /* 0x00000007ff007819 */ /* 0x000fc80000011400 */
[----:B------:R-:W-:-:S04]  /*24760*/  VIMNMX R3, RZ, R0, !PT ;  /* 0x00000000ff037248 */ /* 0x000fc80007fe0100 */
[----:B------:R-:W-:Y:S01]  /*24770*/  ISETP.GT.AND P0, PT, R7, R3, PT ;  /* 0x000000030700720c */ /* 0x000fe20003f04270 */
[----:B------:R1:W-:-:S12]  /*24780*/  STL [R1+0x2c], R3 ;  /* 0x00002c0301007387 */ /* 0x0003d80000100800 */
[----:B-1----:R-:W-:Y:S05]  /*24790*/  @P0 BRA `(.L_x_1714) ;  /* 0x0000000000440947 */ /* 0x002fea0003800000 */
[----:B------:R-:W1:Y:S02]  /*247a0*/  S2R R3, SR_TID.X ;  /* 0x0000000000037919 */ /* 0x000e640000002100 */
[----:B-1----:R-:W-:-:S04]  /*247b0*/  LOP3.LUT R3, R3, 0x7f, RZ, 0xc0, !PT ;  /* 0x0000007f03037812 */ /* 0x002fc800078ec0ff */
[----:B------:R-:W-:-:S13]  /*247c0*/  ISETP.NE.AND P0, PT, R3, RZ, PT ;  /* 0x000000ff0300720c */ /* 0x000fda0003f05270 */
[----:B------:R-:W-:Y:S05]  /*247d0*/  @P0 BRA `(.L_x_1715) ;  /* 0x0000003000940947 */ /* 0x000fea0003800000 */
[----:B------:R-:W1:Y:S01]  /*247e0*/  S2R R2, SR_LANEID ;  /* 0x0000000000027919 */ /* 0x000e620000000000 */
[----:B------:R-:W-:Y:S01]  /*247f0*/  VOTEU.ANY UR4, UPT, PT ;  /* 0x0000000000047886 */ /* 0x000fe200038e0100 */
[----:B------:R-:W2:Y:S01]  /*24800*/  LDC.64 R4, c[0x0][0xc60] ;  /* 0x00031800ff047b82 */ /* 0x000ea20000000a00 */
[----:B------:R-:W1:Y:S02]  /*24810*/  FLO.U32 R0, UR4 ;  /* 0x0000000400007d00 */ /* 0x000e6400080e0000 */
[----:B-1----:R-:W-:-:S06]  /*24820*/  ISETP.EQ.U32.AND P0, PT, R0, R2, PT ;  /* 0x000000020000720c */ /* 0x002fcc0003f02070 */
[----:B------:R-:W2:Y:S07]  /*24830*/  POPC R2, UR4 ;  /* 0x0000000400027d09 */ /* 0x000eae0008000000 */
[----:B--2---:R-:W2:Y:S04]  /*24840*/  @P0 ATOMG.E.ADD.STRONG.GPU PT, R2, desc[UR38][R4.64], R2 ;  /* 0x00000002040209a8 */ /* 0x004ea800081ee1e6 */
[----:B--2---:R1:W2:Y:S02]  /*24850*/  SHFL.IDX PT, R2, R2, R0, 0x1f ;  /* 0x00001f0002027589 */ /* 0x0042a400000e0000 */
[----:B-1----:R-:W1:Y:S02]  /*24860*/  S2R R0, SR_LTMASK ;  /* 0x0000000000007919 */ /* 0x002e640000003900 */
[----:B-1----:R-:W-:-:S06]  /*24870*/  LOP3.LUT R0, R0, UR4, RZ, 0xc0, !PT ;  /* 0x0000000400007c12 */ /* 0x002fcc000f8ec0ff */
[----:B------:R-:W2:Y:S02]  /*24880*/  POPC R0, R0 ;  /* 0x0000000000007309 */ /* 0x000ea40000000000 */
[----:B--2---:R-:W-:Y:S01]  /*24890*/  IADD3 R16, R2, UR40, R0 ;  /* 0x0000002802107c10 */ /* 0x004fe2000fffe000 */
[----:B------:R-:W-:Y:S06]  /*248a0*/  BRA `(.L_x_1715) ;  /* 0x0000003000607947 */ /* 0x000fec0003800000 */
.L_x_1714:
[----:B------:R-:W2:Y:S01]  /*248b0*/  LDL R17, [R1] ;  /* 0x0000000001117983 */ /* 0x000ea20000100800 */
        /* <DEDUP_REMOVED lines=10> */
[----:B------:R-:W1:Y:S01]  /*24960*/  LDC.64 R2, c[0x4][R2] ;  /* 0x0100000002027b82 */ /* 0x000e620000000a00 */
[----:B------:R-:W-:Y:S02]  /*24970*/  IMAD.U32 R6, RZ, RZ, UR8 ;  /* 0x00000008ff067e24 */ /* 0x000fe4000f8e00ff */
[----:B------:R-:W-:Y:S02]  /*24980*/  IMAD.U32 R7, RZ, RZ, UR9 ;  /* 0x00000009ff077e24 */ /* 0x000fe4000f8e00ff */
[----:B------:R-:W-:-:S02]  /*24990*/  IMAD.U32 R10, RZ, RZ, UR4 ;  /* 0x00000004ff0a7e24 */ /* 0x000fc4000f8e00ff */
[----:B0-----:R-:W-:Y:S02]  /*249a0*/  IMAD.U32 R11, RZ, RZ, UR5 ;  /* 0x00000005ff0b7e24 */ /* 0x001fe4000f8e00ff */
[----:B------:R-:W-:Y:S02]  /*249b0*/  IMAD.MOV.U32 R8, RZ, RZ, 0x70 ;  /* 0x00000070ff087424 */ /* 0x000fe400078e00ff */
[----:B------:R-:W-:Y:S02]  /*249c0*/  IMAD.MOV.U32 R12, RZ, RZ, 0x1 ;  /* 0x00000001ff0c7424 */ /* 0x000fe400078e00ff */
[----:B------:R-:W-:-:S07]  /*249d0*/  IMAD.MOV.U32 R13, RZ, RZ, RZ ;  /* 0x000000ffff0d7224 */ /* 0x000fce00078e00ff */
[----:B------:R-:W-:-:S07]  /*249e0*/  LEPC R20, `(.L_x_1717) ;  /* 0x000000001014794e */ /* 0x000fce0000000000 */
[----:B-1----:R-:W-:Y:S05]  /*249f0*/  CALL.ABS.NOINC R2 ;  /* 0x0000000002007343 */ /* 0x002fea0003c00000 */
.L_x_1717:
[----:B------:R-:W-:Y:S05]  /*24a00*/  BSYNC B6 ;  /* 0x0000000000067941 */ /* 0x000fea0003800000 */
.L_x_1716:
[----:B------:R-:W-:Y:S02]  /*24a10*/  IMAD.MOV.U32 R2, RZ, RZ, R17 ;  /* 0x000000ffff027224 */ /* 0x000fe400078e0011 */
[----:B------:R-:W2:Y:S01]  /*24a20*/  LDL.LU R17, [R1+0x24] ;  /* 0x0000240001117983 */ /* 0x000ea20000300800 */
[----:B------:R-:W-:Y:S01]  /*24a30*/  BSSY B6, `(.L_x_1718) ;  /* 0x0000017000067945 */ /* 0x000fe20003800000 */
[----:B------:R-:W-:-:S05]  /*24a40*/  VIADD R0, R2, 0x8400 ;  /* 0x0000840002007836 */ /* 0x000fca0000000000 */
        /* <DEDUP_REMOVED lines=9> */
[----:B------:R-:W-:Y:S01]  /*24ae0*/  IMAD.U32 R4, RZ, RZ, UR6 ;  /* 0x00000006ff047e24 */ /* 0x000fe2000f8e00ff */
[----:B------:R-:W-:Y:S01]  /*24af0*/  MOV R13, RZ ;  /* 0x000000ff000d7202 */ /* 0x000fe20000000f00 */
[----:B------:R-:W2:Y:S01]  /*24b00*/  LDC.64 R2, c[0x4][R2] ;  /* 0x0100000002027b82 */ /* 0x000ea20000000a00 */
[----:B------:R-:W-:Y:S02]  /*24b10*/  IMAD.U32 R5, RZ, RZ, UR7 ;  /* 0x00000007ff057e24 */ /* 0x000fe4000f8e00ff */
[----:B------:R-:W-:Y:S02]  /*24b20*/  IMAD.U32 R6, RZ, RZ, UR8 ;  /* 0x00000008ff067e24 */ /* 0x000fe4000f8e00ff */
[----:B------:R-:W-:-:S02]  /*24b30*/  IMAD.U32 R7, RZ, RZ, UR9 ;  /* 0x00000009ff077e24 */ /* 0x000fc4000f8e00ff */
[----:B------:R-:W-:Y:S02]  /*24b40*/  IMAD.U32 R10, RZ, RZ, UR4 ;  /* 0x00000004ff0a7e24 */ /* 0x000fe4000f8e00ff */
[----:B0-----:R-:W-:Y:S02]  /*24b50*/  IMAD.U32 R11, RZ, RZ, UR5 ;  /* 0x00000005ff0b7e24 */ /* 0x001fe4000f8e00ff */
[----:B------:R-:W-:Y:S02]  /*24b60*/  IMAD.MOV.U32 R8, RZ, RZ, 0x70 ;  /* 0x00000070ff087424 */ /* 0x000fe400078e00ff */
[----:B------:R-:W-:-:S07]  /*24b70*/  IMAD.MOV.U32 R12, RZ, RZ, 0x1 ;  /* 0x00000001ff0c7424 */ /* 0x000fce00078e00ff */
[----:B------:R-:W-:-:S07]  /*24b80*/  LEPC R20, `(.L_x_1719) ;  /* 0x000000001014794e */ /* 0x000fce0000000000 */
[----:B-12---:R-:W-:Y:S05]  /*24b90*/  CALL.ABS.NOINC R2 ;  /* 0x0000000002007343 */ /* 0x006fea0003c00000 */
.L_x_1719:
[----:B------:R-:W-:Y:S05]  /*24ba0*/  BSYNC B6 ;  /* 0x0000000000067941 */ /* 0x000fea0003800000 */
.L_x_1718:
        /* <DEDUP_REMOVED lines=9> */
[----:B------:R-:W-:Y:S02]  /*24c40*/  IMAD.U32 R4, RZ, RZ, UR4 ;  /* 0x00000004ff047e24 */ /* 0x000fe4000f8e00ff */
[----:B------:R-:W2:Y:S01]  /*24c50*/  LDC.64 R2, c[0x4][R2] ;  /* 0x0100000002027b82 */ /* 0x000ea20000000a00 */
[----:B------:R-:W-:Y:S02]  /*24c60*/  IMAD.U32 R5, RZ, RZ, UR5 ;  /* 0x00000005ff057e24 */ /* 0x000fe4000f8e00ff */
[----:B------:R-:W-:Y:S02]  /*24c70*/  IMAD.U32 R6, RZ, RZ, UR6 ;  /* 0x00000006ff067e24 */ /* 0x000fe4000f8e00ff */
[----:B------:R-:W-:-:S02]  /*24c80*/  IMAD.U32 R7, RZ, RZ, UR7 ;  /* 0x00000007ff077e24 */ /* 0x000fc4000f8e00ff */
[----:B------:R-:W-:Y:S02]  /*24c90*/  IMAD.U32 R10, RZ, RZ, UR8 ;  /* 0x00000008ff0a7e24 */ /* 0x000fe4000f8e00ff */
[----:B0-----:R-:W-:Y:S02]  /*24ca0*/  IMAD.U32 R11, RZ, RZ, UR9 ;  /* 0x00000009ff0b7e24 */ /* 0x001fe4000f8e00ff */
[----:B------:R-:W-:Y:S02]  /*24cb0*/  IMAD.MOV.U32 R8, RZ, RZ, 0x70 ;  /* 0x00000070ff087424 */ /* 0x000fe400078e00ff */
[----:B------:R-:W-:Y:S02]  /*24cc0*/  IMAD.MOV.U32 R12, RZ, RZ, 0x1 ;  /* 0x00000001ff0c7424 */ /* 0x000fe400078e00ff */
[----:B------:R-:W-:-:S07]  /*24cd0*/  IMAD.MOV.U32 R13, RZ, RZ, RZ ;  /* 0x000000ffff0d7224 */ /* 0x000fce00078e00ff */
[----:B------:R-:W-:-:S07]  /*24ce0*/  LEPC R20, `(.L_x_1721) ;  /* 0x000000001014794e */ /* 0x000fce0000000000 */
[----:B-12---:R-:W-:Y:S05]  /*24cf0*/  CALL.ABS.NOINC R2 ;  /* 0x0000000002007343 */ /* 0x006fea0003c00000 */
.L_x_1721:
[----:B------:R-:W-:Y:S05]  /*24d00*/  BSYNC B6 ;  /* 0x0000000000067941 */ /* 0x000fea0003800000 */
.L_x_1720:
[----:B------:R-:W-:Y:S01]  /*24d10*/  LOP3.LUT P6, RZ, R17, 0x1, RZ, 0xc0, !PT ;  /* 0x0000000111ff7812 */ /* 0x000fe200078cc0ff */
[----:B------:R-:W-:-:S12]  /*24d20*/  BSSY B6, `(.L_x_1722) ;  /* 0x0000012000067945 */ /* 0x000fd80003800000 */
        /* <DEDUP_REMOVED lines=17> */
.L_x_1723:
[----:B------:R-:W-:Y:S05]  /*24e40*/  BSYNC B6 ;  /* 0x0000000000067941 */ /* 0x000fea0003800000 */
.L_x_1722:
[----:B------:R-:W-:Y:S01]  /*24e50*/  ULDC.64 UR4, c[0x0][0x9f8] ;  /* 0x00027e0000047ab9 */ /* 0x000fe20000000a00 */
[----:B------:R-:W-:Y:S01]  /*24e60*/  IMAD.MOV.U32 R9, RZ, RZ, R19 ;  /* 0x000000ffff097224 */ /* 0x000fe200078e0013 */
[----:B------:R-:W-:-:S04]  /*24e70*/  ISETP.NE.U32.AND P0, PT, RZ, UR4, PT ;  /* 0x00000004ff007c0c */ /* 0x000fc8000bf05070 */
[----:B------:R-:W-:Y:S01]  /*24e80*/  ISETP.NE.AND.EX P0, PT, RZ, UR5, PT, P0 ;  /* 0x00000005ff007c0c */ /* 0x000fe2000bf05300 */
[----:B------:R-:W-:-:S12]  /*24e90*/  ULDC.64 UR4, c[0x0][0xa08] ;  /* 0x0002820000047ab9 */ /* 0x000fd80000000a00 */
[----:B------:R-:W2:Y:S02]  /*24ea0*/  @P0 LDC.64 R2, c[0x0][0x9f8] ;  /* 0x00027e00ff020b82 */ /* 0x000ea40000000a00 */
[----:B--2---:R-:W-:-:S05]  /*24eb0*/  @P0 IMAD.WIDE R2, R19, 0x4, R2 ;  /* 0x0000000413020825 */ /* 0x004fca00078e0202 */
[----:B------:R2:W3:Y:S02]  /*24ec0*/  @P0 LDG.E R9, desc[UR38][R2.64] ;  /* 0x0000002602090981 */ /* 0x0004e4000c1e1900 */
[----:B--2---:R-:W2:Y:S02]  /*24ed0*/  LDC.64 R2, c[0x0][0x418] ;  /* 0x00010600ff027b82 */ /* 0x004ea40000000a00 */
[----:B--2---:R-:W-:Y:S01]  /*24ee0*/  LOP3.LUT P0, RZ, R2, UR4, RZ, 0xfc, !PT ;  /* 0x0000000402ff7c12 */ /* 0x004fe2000f80fcff */
[----:B------:R-:W-:-:S03]  /*24ef0*/  UMOV UR4, 0xffffffff ;  /* 0xffffffff00047882 */ /* 0x000fc60000000000 */
[----:B------:R-:W-:Y:S02]  /*24f00*/  LOP3.LUT P0, RZ, R3, UR5, RZ, 0xfc, P0 ;  /* 0x0000000503ff7c12 */ /* 0x000fe4000800fcff */
[----:B---3--:R-:W-:Y:S01]  /*24f10*/  SHF.R.S32.HI R10, RZ, 0x1f, R9 ;  /* 0x0000001fff0a7819 */ /* 0x008fe20000011409 */
[----:B------:R2:W-:Y:S01]  /*24f20*/  STL [R1+0x18], R9 ;  /* 0x0000180901007387 */ /* 0x0005e20000100800 */
[----:B-1----:R-:W-:-:S03]  /*24f30*/  SEL R17, R9, RZ, !P0 ;  /* 0x000000ff09117207 */ /* 0x002fc60004000000 */
[----:B------:R2:W-:Y:S01]  /*24f40*/  STL [R1+0x28], R10 ;  /* 0x0000280a01007387 */ /* 0x0005e20000100800 */
[----:B------:R-:W-:Y:S05]  /*24f50*/  BRA.DIV UR4, `(.L_x_1724) ;  /* 0x0000005a04c87947 */ /* 0x000fea000b800000 */
[----:B------:R-:W1:Y:S02]  /*24f60*/  S2R R0, SR_TID.X ;  /* 0x0000000000007919 */ /* 0x000e640000002100 */
[----:B-1----:R-:W-:-:S04]  /*24f70*/  SHF.R.U32.HI R0, RZ, 0x5, R0 ;  /* 0x00000005ff007819 */ /* 0x002fc80000011600 */
[----:B------:R-:W-:-:S05]  /*24f80*/  LOP3.LUT R0, R0, 0x3, RZ, 0xc0, !PT ;  /* 0x0000000300007812 */ /* 0x000fca00078ec0ff */
[----:B------:R1:W3:Y:S02]  /*24f90*/  SHFL.IDX PT, R14, R0, RZ, 0x1f ;  /* 0x00001fff000e7589 */ /* 0x0002e400000e0000 */
.L_x_1880:
[----:B-1----:R-:W4:Y:S01]  /*24fa0*/  LDL.LU R0, [R1+0x24] ;  /* 0x0000240001007983 */ /* 0x002f220000300800 */
[----:B------:R-:W-:Y:S02]  /*24fb0*/  PLOP3.LUT P1, PT, PT, PT, PT, 0x8, 0x0 ;  /* 0x000000000000781c */ /* 0x000fe40003f2e170 */
[----:B---3--:R-:W-:Y:S02]  /*24fc0*/  ISETP.NE.AND P0, PT, R14, RZ, PT ;  /* 0x000000ff0e00720c */ /* 0x008fe40003f05270 */
[----:B----4-:R-:W-:-:S09]  /*24fd0*/  LOP3.LUT R0, R0, 0xfffffffe, RZ, 0xc0, !PT ;  /* 0xfffffffe00007812 */ /* 0x010fd200078ec0ff */
[----:B------:R-:W-:-:S05]  /*24fe0*/  @P1 LOP3.LUT R0, R0, 0x1, RZ, 0xfc, !PT ;  /* 0x0000000100001812 */ /* 0x000fca00078efcff */
[----:B------:R1:W-:Y:S01]  /*24ff0*/  STL [R1+0x24], R0 ;  /* 0x0000240001007387 */ /* 0x0003e20000100800 */
[----:B------:R-:W-:Y:S05]  /*25000*/  @P0 BRA `(.L_x_1725) ;  /* 0x0000000400a80947 */ /* 0x000fea0003800000 */
[----:B------:R-:W-:-:S03]  /*25010*/  UMOV UR4, 0xffffffff ;  /* 0xffffffff00047882 */ /* 0x000fc60000000000 */
[----:B------:R-:W-:Y:S05]  /*25020*/  BRA.DIV UR4, `(.L_x_1726) ;  /* 0x0000005a04c87947 */ /* 0x000fea000b800000 */
[----:B------:R-:W-:-:S13]  /*25030*/  ELECT P6, URZ, PT ;  /* 0x00000000003f782f */ /* 0x000fda00038c0000 */
.L_x_1883:
[----:B------:R-:W-:Y:S05]  /*25040*/  @!P6 BRA `(.L_x_1725) ;  /* 0x000000040098e947 */ /* 0x000fea0003800000 */
[----:B-1----:R-:W3:Y:S01]  /*25050*/  LDL R0, [R1+0x48] ;  /* 0x0000480001007983 */ /* 0x002ee20000100800 */
[----:B------:R-:W-:-:S04]  /*25060*/  ISETP.NE.U32.AND P0, PT, R2, RZ, PT ;  /* 0x000000ff0200720c */ /* 0x000fc80003f05070 */
[----:B------:R-:W-:Y:S01]  /*25070*/  ISETP.NE.AND.EX P0, PT, R3, RZ, PT, P0 ;  /* 0x000000ff0300720c */ /* 0x000fe20003f05300 */
[----:B---3--:R-:W-:-:S12]  /*25080*/  VIADD R4, R0, 0xffffffff ;  /* 0xffffffff00047836 */ /* 0x008fd80000000000 */
[----:B------:R-:W-:Y:S05]  /*25090*/  @!P0 BRA `(.L_x_1727) ;  /* 0x0000000000488947 */ /* 0x000fea0003800000 */
[----:B------:R-:W1:Y:S01]  /*250a0*/  LDC R8, c[0x0][0x43c] ;  /* 0x00010f00ff087b82 */ /* 0x000e620000000800 */
[----:B------:R-:W-:Y:S01]  /*250b0*/  IMAD.MOV.U32 R0, RZ, RZ, R4 ;  /* 0x000000ffff007224 */ /* 0x000fe200078e0004 */
[----:B------:R-:W-:Y:S01]  /*250c0*/  ULDC.64 UR4, c[0x0][0x428] ;  /* 0x00010a0000047ab9 */ /* 0x000fe20000000a00 */
[----:B-1----:R-:W-:-:S13]  /*250d0*/  ISETP.NE.AND P0, PT, R8, 0x1, PT ;  /* 0x000000010800780c */ /* 0x002fda0003f05270 */
[----:B------:R-:W1:Y:S02]  /*250e0*/  @P0 LDC.64 R6, c[0x0][0x440] ;  /* 0x00011000ff060b82 */ /* 0x000e640000000a00 */
[----:B-1----:R-:W-:-:S05]  /*250f0*/  @P0 IMAD.HI.U32 R6, R4, R6, RZ ;  /* 0x0000000604060227 */ /* 0x002fca00078e00ff */
[----:B------:R-:W-:-:S04]  /*25100*/  @P0 SHF.R.U32.HI R0, RZ, R7, R6 ;  /* 0x00000007ff000219 */ /* 0x000fc80000011606 */
[--C-:B------:R-:W-:Y:S01]  /*25110*/  SHF.R.S32.HI R7, RZ, 0x1f, R0.reuse ;  /* 0x0000001fff077819 */ /* 0x100fe20000011400 */
[--C-:B------:R-:W-:Y:S02]  /*25120*/  IMAD.MOV R5, RZ, RZ, -R0.reuse ;  /* 0x000000ffff057224 */ /* 0x100fe400078e0a00 */
[----:B------:R-:W-:Y:S02]  /*25130*/  IMAD.MOV.U32 R6, RZ, RZ, R0 ;  /* 0x000000ffff067224 */ /* 0x000fe400078e0000 */
[----:B------:R-:W-:Y:S02]  /*25140*/  IMAD R4, R8, R5, R4 ;  /* 0x0000000508047224 */ /* 0x000fe400078e0204 */
[----:B------:R-:W-:Y:S02]  /*25150*/  IMAD R5, R10, UR4, RZ ;  /* 0x000000040a057c24 */ /* 0x000fe4000f8e02ff */
[----:B------:R-:W-:-:S04]  /*25160*/  IMAD.WIDE.U32 R6, R9, UR4, R6 ;  /* 0x0000000409067c25 */ /* 0x000fc8000f8e0006 */
[----:B------:R-:W-:Y:S01]  /*25170*/  IMAD R0, R9, UR5, R5 ;  /* 0x0000000509007c24 */ /* 0x000fe2000f8e0205 */
[----:B------:R-:W-:-:S03]  /*25180*/  LEA R2, P0, R6, R2, 0x2 ;  /* 0x0000000206027211 */ /* 0x000fc600078010ff */
[----:B------:R-:W-:-:S05]  /*25190*/  IMAD.IADD R0, R7, 0x1, R0 ;  /* 0x0000000107007824 */ /* 0x000fca00078e0200 */
[----:B------:R-:W-:-:S05]  /*251a0*/  LEA.HI.X R3, R6, R3, R0, 0x2, P0 ;  /* 0x0000000306037211 */ /* 0x000fca00000f1400 */
[----:B------:R1:W5:Y:S02]  /*251b0*/  LDG.E R17, desc[UR38][R2.64] ;  /* 0x0000002602117981 */ /* 0x000364000c1e1900 */
.L_x_1727:
[----:B--2---:R-:W2:Y:S04]  /*251c0*/  LDL R10, [R1] ;  /* 0x00000000010a7983 */ /* 0x004ea80000100800 */
[----:B------:R-:W2:Y:S04]  /*251d0*/  LDL R0, [R1+0x4] ;  /* 0x0000040001007983 */ /* 0x000ea80000100800 */
[----:B-1----:R-:W3:Y:S01]  /*251e0*/  LDL R2, [R1+0x10] ;  /* 0x0000100001027983 */ /* 0x002ee20000100800 */
[----:B------:R-:W1:Y:S02]  /*251f0*/  S2R R9, SR_TID.X ;  /* 0x0000000000097919 */ /* 0x000e640000002100 */
[----:B-1----:R-:W-:-:S04]  /*25200*/  LOP3.LUT R9, R9, 0x7f, RZ, 0xc0, !PT ;  /* 0x0000007f09097812 */ /* 0x002fc800078ec0ff */
[----:B------:R-:W-:Y:S01]  /*25210*/  ISETP.NE.AND P1, PT, R9, RZ, PT ;  /* 0x000000ff0900720c */ /* 0x000fe20003f25270 */
[----:B--2---:R-:W-:Y:S01]  /*25220*/  IMAD R0, R0, 0x8, R10 ;  /* 0x0000000800007824 */ /* 0x004fe200078e020a */
[----:B---3--:R-:W-:-:S04]  /*25230*/  SHF.L.U32 R2, R2, 0x1f, RZ ;  /* 0x0000001f02027819 */ /* 0x008fc800000006ff */
[----:B------:R-:W1:Y:S02]  /*25240*/  SYNCS.PHASECHK.TRANS64.TRYWAIT P0, [R0+URZ+0x22880], R2 ;  /* 0x02288002000075a7 */ /* 0x000e64000800017f */
[----:B-1----:R-:W-:Y:S05]  /*25250*/  @!P0 BRA `(.L_x_1728) ;  /* 0x00000058005c8947 */ /* 0x002fea0003800000 */
.L_x_1884:
        /* <DEDUP_REMOVED lines=8> */
.L_x_1729:
[----:B------:R-:W2:Y:S04]  /*252e0*/  LDL R6, [R1] ;  /* 0x0000000001067983 */ /* 0x000ea80000100800 */
[----:B------:R-:W2:Y:S04]  /*252f0*/  LDL R3, [R1+0x4] ;  /* 0x0000040001037983 */ /* 0x000ea80000100800 */
[----:B------:R-:W3:Y:S01]  /*25300*/  LDL R5, [R1+0x30] ;  /* 0x0000300001057983 */ /* 0x000ee20000100800 */
[----:B------:R-:W-:Y:S01]  /*25310*/  R2UR UR9, R0 ;  /* 0x00000000000972ca */ /* 0x000fe200000e0000 */
[----:B------:R-:W-:Y:S01]  /*25320*/  UIADD3 UR4, UP0, UR42, 0x470, URZ ;  /* 0x000004702a047890 */ /* 0x000fe2000ff1e03f */
[----:B------:R-:W-:Y:S01]  /*25330*/  R2UR UR12, R18 ;  /* 0x00000000120c72ca */ /* 0x000fe200000e0000 */
[----:B------:R-:W-:Y:S01]  /*25340*/  UMOV UR6, 0x0 ;  /* 0x0000000000067882 */ /* 0x000fe20000000000 */
[----:B-----5:R-:W-:Y:S01]  /*25350*/  R2UR UR13, R17 ;  /* 0x00000000110d72ca */ /* 0x020fe200000e0000 */
[----:B------:R-:W-:Y:S01]  /*25360*/  UIADD3.X UR5, URZ, UR43, URZ, UP0, !UPT ;  /* 0x0000002b3f057290 */ /* 0x000fe200087fe43f */
[----:B------:R-:W-:Y:S01]  /*25370*/  UMOV UR7, 0x14f00000 ;  /* 0x14f0000000077882 */ /* 0x000fe20000000000 */
[----:B------:R-:W-:-:S06]  /*25380*/  UMOV UR10, URZ ;  /* 0x0000003f000a7c82 */ /* 0x000fcc0008000000 */
[----:B------:R-:W-:Y:S01]  /*25390*/  UIADD3 UR9, UR9, 0x22870, URZ ;  /* 0x0002287009097890 */ /* 0x000fe2000fffe03f */
[----:B--2---:R-:W-:Y:S02]  /*253a0*/  IMAD R3, R3, 0x4000, R6 ;  /* 0x0000400003037824 */ /* 0x004fe400078e0206 */
[----:B---3--:R-:W-:-:S03]  /*253b0*/  IMAD R4, R4, 0x80, R5 ;  /* 0x0000008004047824 */ /* 0x008fc600078e0205 */
[----:B------:R-:W-:Y:S02]  /*253c0*/  R2UR UR8, R3 ;  /* 0x00000000030872ca */ /* 0x000fe400000e0000 */
[----:B------:R-:W-:-:S11]  /*253d0*/  R2UR UR11, R4 ;  /* 0x00000000040b72ca */ /* 0x000fd600000e0000 */
[----:B------:R-:W-:-:S09]  /*253e0*/  UIADD3 UR8, UR8, 0x8400, URZ ;  /* 0x0000840008087890 */ /* 0x000fd2000fffe03f */
[----:B------:R2:W-:Y:S01]  /*253f0*/  UTMALDG.4D [UR8], [UR4], desc[UR6] ;  /* 0x00000608040075b4 */ /* 0x0005e20008019000 */
[----:B------:R-:W3:Y:S02]  /*25400*/  SYNCS.PHASECHK.TRANS64.TRYWAIT P0, [R0+URZ+0x22840], R2 ;  /* 0x02284002000075a7 */ /* 0x000ee4000800017f */
[----:B--23--:R-:W-:Y:S05]  /*25410*/  @!P0 BRA `(.L_x_1730) ;  /* 0x0000005800008947 */ /* 0x00cfea0003800000 */
.L_x_1885:
[----:B------:R-:W-:Y:S05]  /*25420*/  @P1 BRA `(.L_x_1731) ;  /* 0x00000000001c1947 */ /* 0x000fea0003800000 */
[----:B------:R-:W3:Y:S01]  /*25430*/  S2R R3, SR_TID.X ;  /* 0x0000000000037919 */ /* 0x000ee20000002100 */
[----:B-12---:R-:W-:-:S04]  /*25440*/  IMAD.MOV.U32 R2, RZ, RZ, 0x6000 ;  /* 0x00006000ff027424 */ /* 0x006fc800078e00ff */
[----:B------:R4:W-:Y:S01]  /*25450*/  SYNCS.ARRIVE.TRANS64 RZ, [R0+URZ+0x22830], R2 ;  /* 0x0228300200ff79a7 */ /* 0x0009e2000800003f */
[----:B---3--:R-:W-:-:S04]  /*25460*/  LOP3.LUT R3, R3, 0x1f, RZ, 0xc0, !PT ;  /* 0x0000001f03037812 */ /* 0x008fc800078ec0ff */
[----:B------:R-:W-:-:S13]  /*25470*/  ISETP.NE.AND P0, PT, R3, RZ, PT ;  /* 0x000000ff0300720c */ /* 0x000fda0003f05270 */
[----:B----4-:R-:W-:Y:S05]  /*25480*/  @!P0 BRA `(.L_x_1731) ;  /* 0x0000000000048947 */ /* 0x010fea0003800000 */
[----:B------:R-:W-:Y:S01]  /*25490*/  BPT.TRAP 0x1 ;  /* 0x000000040000795c */ /* 0x000fe20000300000 */
.L_x_1731:
[----:B------:R-:W3:Y:S04]  /*254a0*/  LDL R5, [R1] ;  /* 0x0000000001057983 */ /* 0x000ee80000100800 */
[----:B------:R-:W3:Y:S04]  /*254b0*/  LDL R3, [R1+0x4] ;  /* 0x0000040001037983 */ /* 0x000ee80000100800 */
[----:B-12---:R-:W2:Y:S01]  /*254c0*/  LDL.LU R2, [R1+0x24] ;  /* 0x0000240001027983 */ /* 0x006ea20000300800 */
[----:B------:R-:W-:Y:S01]  /*254d0*/  R2UR UR9, R0 ;  /* 0x00000000000972ca */ /* 0x000fe200000e0000 */
[----:B------:R-:W-:Y:S01]  /*254e0*/  UIADD3 UR4, UP0, UR42, 0x370, URZ ;  /* 0x000003702a047890 */ /* 0x000fe2000ff1e03f */
[----:B------:R-:W-:Y:S01]  /*254f0*/  R2UR UR11, R4 ;  /* 0x00000000040b72ca */ /* 0x000fe200000e0000 */
[----:B------:R-:W-:Y:S01]  /*25500*/  UMOV UR10, URZ ;  /* 0x0000003f000a7c82 */ /* 0x000fe20008000000 */
[----:B------:R-:W-:Y:S01]  /*25510*/  R2UR UR12, R18 ;  /* 0x00000000120c72ca */ /* 0x000fe200000e0000 */
[----:B------:R-:W-:Y:S01]  /*25520*/  UIADD3.X UR5, URZ, UR43, URZ, UP0, !UPT ;  /* 0x0000002b3f057290 */ /* 0x000fe200087fe43f */
[----:B------:R-:W-:Y:S01]  /*25530*/  R2UR UR13, R17 ;  /* 0x00000000110d72ca */ /* 0x000fe200000e0000 */
[----:B------:R-:W-:Y:S01]  /*25540*/  UMOV UR6, 0x0 ;  /* 0x0000000000067882 */ /* 0x000fe20000000000 */
[----:B------:R-:W-:Y:S01]  /*25550*/  PLOP3.LUT P0, PT, PT, PT, PT, 0x80, 0x0 ;  /* 0x000000000000781c */ /* 0x000fe20003f0f070 */
[----:B------:R-:W-:Y:S01]  /*25560*/  UMOV UR7, 0x14f00000 ;  /* 0x14f0000000077882 */ /* 0x000fe20000000000 */
[----:B------:R-:W-:-:S03]  /*25570*/  UMOV UR17, 0x40 ;  /* 0x0000004000117882 */ /* 0x000fc60000000000 */
[----:B------:R-:W-:Y:S01]  /*25580*/  UIADD3 UR9, UR9, 0x22830, URZ ;  /* 0x0002283009097890 */ /* 0x000fe2000fffe03f */
[----:B---3--:R-:W-:Y:S01]  /*25590*/  IMAD R0, R3, 0x6000, R5 ;  /* 0x0000600003007824 */ /* 0x008fe200078e0205 */
[----:B--2---:R-:W-:-:S04]  /*255a0*/  LOP3.LUT R2, R2, 0xfffffffe, RZ, 0xc0, !PT ;  /* 0xfffffffe02027812 */ /* 0x004fc800078ec0ff */
[----:B------:R-:W-:Y:S02]  /*255b0*/  R2UR UR8, R0 ;  /* 0x00000000000872ca */ /* 0x000fe400000e0000 */
[----:B------:R-:W-:-:S05]  /*255c0*/  @P0 LOP3.LUT R2, R2, 0x1, RZ, 0xfc, !PT ;  /* 0x0000000102020812 */ /* 0x000fca00078efcff */
[----:B------:R3:W-:Y:S06]  /*255d0*/  STL [R1+0x24], R2 ;  /* 0x0000240201007387 */ /* 0x0007ec0000100800 */
[----:B------:R-:W-:Y:S02]  /*255e0*/  UIADD3 UR14, UR8, 0x16400, URZ ;  /* 0x00016400080e7890 */ /* 0x000fe4000fffe03f */
[----:B------:R-:W-:Y:S02]  /*255f0*/  UIADD3 UR15, UR8, 0x18400, URZ ;  /* 0x00018400080f7890 */ /* 0x000fe4000fffe03f */
[----:B------:R-:W-:-:S03]  /*25600*/  UIADD3 UR16, UR8, 0x1a400, URZ ;  /* 0x0001a40008107890 */ /* 0x000fc6000fffe03f */
[----:B------:R-:W-:Y:S01]  /*25610*/  UMOV UR8, UR14 ;  /* 0x0000000e00087c82 */ /* 0x000fe20008000000 */
[----:B------:R-:W-:Y:S01]  /*25620*/  UMOV UR14, 0x80 ;  /* 0x00000080000e7882 */ /* 0x000fe20000000000 */
[----:B------:R1:W-:Y:S02]  /*25630*/  UTMALDG.4D [UR8], [UR4], desc[UR6] ;  /* 0x00000608040075b4 */ /* 0x0003e40008019000 */
[----:B-1----:R-:W-:Y:S01]  /*25640*/  UMOV UR8, UR15 ;  /* 0x0000000f00087c82 */ /* 0x002fe20008000000 */
[----:B------:R-:W-:Y:S02]  /*25650*/  UMOV UR10, UR17 ;  /* 0x00000011000a7c82 */ /* 0x000fe40008000000 */
[----:B------:R1:W-:Y:S02]  /*25660*/  UTMALDG.4D [UR8], [UR4], desc[UR6] ;  /* 0x00000608040075b4 */ /* 0x0003e40008019000 */
[----:B-1----:R-:W-:Y:S01]  /*25670*/  UMOV UR8, UR16 ;  /* 0x0000001000087c82 */ /* 0x002fe20008000000 */
[----:B------:R-:W-:-:S02]  /*25680*/  UMOV UR10, UR14 ;  /* 0x0000000e000a7c82 */ /* 0x000fc40008000000 */
[----:B------:R3:W-:Y:S02]  /*25690*/  UTMALDG.4D [UR8], [UR4], desc[UR6] ;  /* 0x00000608040075b4 */ /* 0x0007e40008019000 */
[----:B---3--:R-:W-:Y:S01]  /*256a0*/  NOP ;  /* 0x0000000000007918 */ /* 0x008fe20000000000 */
.L_x_1725:
[----:B------:R-:W3:Y:S04]  /*256b0*/  LDL R4, [R1] ;  /* 0x0000000001047983 */ /* 0x000ee80000100800 */
[----:B------:R-:W1:Y:S01]  /*256c0*/  LDL.LU R3, [R1+0x44] ;  /* 0x0000440001037983 */ /* 0x000e620000300800 */
[----:B------:R-:W-:Y:S05]  /*256d0*/  WARPSYNC.ALL ;  /* 0x0000000000007948 */ /* 0x000fea0003800000 */
[----:B------:R-:W-:Y:S01]  /*256e0*/  ULDC.64 UR4, c[0x0][0x298] ;  /* 0x0000a60000047ab9 */ /* 0x000fe20000000a00 */
[----:B------:R-:W-:Y:S01]  /*256f0*/  BSSY B6, `(.L_x_1732) ;  /* 0x000001c000067945 */ /* 0x000fe20003800000 */
[----:B------:R-:W-:Y:S01]  /*25700*/  BAR.SYNC.DEFER_BLOCKING 0x8, 0x180 ;  /* 0x0206000000007b1d */ /* 0x000fe20000010000 */
[----:B-1----:R-:W-:-:S05]  /*25710*/  SHF.R.S32.HI R0, RZ, 0x1f, R3 ;  /* 0x0000001fff007819 */ /* 0x002fca0000011403 */
[----:B------:R-:W-:Y:S02]  /*25720*/  IMAD R2, R0, UR4, RZ ;  /* 0x0000000400027c24 */ /* 0x000fe4000f8e02ff */
[----:B---3--:R-:W-:Y:S02]  /*25730*/  VIADD R0, R4, 0x10400 ;  /* 0x0001040004007836 */ /* 0x008fe40000000000 */
[C---:B------:R-:W-:Y:S02]  /*25740*/  IMAD R2, R3.reuse, UR5, R2 ;  /* 0x0000000503027c24 */ /* 0x040fe4000f8e0202 */
[----:B------:R-:W-:Y:S01]  /*25750*/  IMAD.WIDE.U32 R4, R3, UR4, RZ ;  /* 0x0000000403047c25 */ /* 0x000fe2000f8e00ff */
[----:B------:R-:W-:-:S03]  /*25760*/  LOP3.LUT P0, RZ, R0, 0x1bf, RZ, 0xc0, !PT ;  /* 0x000001bf00ff7812 */ /* 0x000fc6000780c0ff */
[----:B------:R-:W-:Y:S01]  /*25770*/  IMAD.IADD R0, R5, 0x1, R2 ;  /* 0x0000000105007824 */ /* 0x000fe200078e0202 */
[----:B------:R1:W-:Y:S04]  /*25780*/  STL.64 [R1+0x50], R4 ;  /* 0x0000500401007387 */ /* 0x0003e80000100a00 */
[----:B------:R1:W-:Y:S05]  /*25790*/  STL [R1+0x44], R0 ;  /* 0x0000440001007387 */ /* 0x0003ea0000100800 */
[----:B------:R-:W-:Y:S05]  /*257a0*/  @!P0 BRA `(.L_x_1733) ;  /* 0x0000000000408947 */ /* 0x000fea0003800000 */
[----:B------:R-:W-:Y:S01]  /*257b0*/  MOV R2, 0x0 ;  /* 0x0000000000027802 */ /* 0x000fe20000000f00 */
[----:B------:R-:W-:Y:S01]  /*257c0*/  ULDC.64 UR4, c[0x4][0xc8] ;  /* 0x0100320000047ab9 */ /* 0x000fe20000000a00 */
[----:B------:R-:W-:Y:S01]  /*257d0*/  ULDC.64 UR6, c[0x4][0xd0] ;  /* 0x0100340000067ab9 */ /* 0x000fe20000000a00 */
[----:B------:R-:W-:Y:S01]  /*257e0*/  ULDC.64 UR8, c[0x4][0x28] ;  /* 0x01000a0000087ab9 */ /* 0x000fe20000000a00 */
[----:B-1----:R-:W-:Y:S01]  /*257f0*/  IMAD.U32 R4, RZ, RZ, UR4 ;  /* 0x00000004ff047e24 */ /* 0x002fe2000f8e00ff */
[----:B0-----:R-:W-:Y:S01]  /*25800*/  MOV R11, UR9 ;  /* 0x00000009000b7c02 */ /* 0x001fe20008000f00 */
[----:B------:R-:W0:Y:S01]  /*25810*/  LDC.64 R2, c[0x4][R2] ;  /* 0x0100000002027b82 */ /* 0x000e220000000a00 */
[----:B------:R-:W-:Y:S02]  /*25820*/  IMAD.U32 R5, RZ, RZ, UR5 ;  /* 0x00000005ff057e24 */ /* 0x000fe4000f8e00ff */
[----:B------:R-:W-:Y:S02]  /*25830*/  IMAD.U32 R6, RZ, RZ, UR6 ;  /* 0x00000006ff067e24 */ /* 0x000fe4000f8e00ff */
[----:B------:R-:W-:-:S02]  /*25840*/  IMAD.U32 R7, RZ, RZ, UR7 ;  /* 0x00000007ff077e24 */ /* 0x000fc4000f8e00ff */
[----:B--2---:R-:W-:Y:S02]  /*25850*/  IMAD.U32 R10, RZ, RZ, UR8 ;  /* 0x00000008ff0a7e24 */ /* 0x004fe4000f8e00ff */
[----:B------:R-:W-:Y:S02]  /*25860*/  IMAD.MOV.U32 R8, RZ, RZ, 0x70 ;  /* 0x00000070ff087424 */ /* 0x000fe400078e00ff */
[----:B------:R-:W-:Y:S02]  /*25870*/  IMAD.MOV.U32 R12, RZ, RZ, 0x1 ;  /* 0x00000001ff0c7424 */ /* 0x000fe400078e00ff */
[----:B------:R-:W-:-:S07]  /*25880*/  IMAD.MOV.U32 R13, RZ, RZ, RZ ;  /* 0x000000ffff0d7224 */ /* 0x000fce00078e00ff */
[----:B------:R-:W-:-:S07]  /*25890*/  LEPC R20, `(.L_x_1733) ;  /* 0x000000001014794e */ /* 0x000fce0000000000 */
[----:B0-----:R-:W-:Y:S05]  /*258a0*/  CALL.ABS.NOINC R2 ;  /* 0x0000000002007343 */ /* 0x001fea0003c00000 */
.L_x_1733:
[----:B------:R-:W-:Y:S05]  /*258b0*/  BSYNC B6 ;  /* 0x0000000000067941 */ /* 0x000fea0003800000 */
.L_x_1732:
[----:B-1----:R-:W3:Y:S01]  /*258c0*/  LDL.LU R0, [R1+0x44] ;  /* 0x0000440001007983 */ /* 0x002ee20000300800 */
[----:B------:R-:W1:Y:S01]  /*258d0*/  LDC R7, c[0x0][0x448] ;  /* 0x00011200ff077b82 */ /* 0x000e620000000800 */
[----:B------:R-:W-:Y:S01]  /*258e0*/  ULDC.64 UR4, c[0x0][0x2d8] ;  /* 0x0000b60000047ab9 */ /* 0x000fe20000000a00 */
[----:B------:R-:W-:Y:S01]  /*258f0*/  ULDC.64 UR6, c[0x0][0x280] ;  /* 0x0000a00000067ab9 */ /* 0x000fe20000000a00 */
[----:B------:R-:W3:Y:S04]  /*25900*/  LDL.LU.64 R2, [R1+0x50] ;  /* 0x0000500001027983 */ /* 0x000ee80000300a00 */
[----:B------:R-:W4:Y:S01]  /*25910*/  LDL R12, [R1+0xc] ;  /* 0x00000c00010c7983 */ /* 0x000f220000100800 */
[----:B------:R-:W0:Y:S01]  /*25920*/  S2R R5, SR_TID.X ;  /* 0x0000000000057919 */ /* 0x000e220000002100 */
[----:B------:R-:W2:Y:S01]  /*25930*/  S2R R6, SR_TID.X ;  /* 0x0000000000067919 */ /* 0x000ea20000002100 */
[----:B0-----:R-:W-:-:S04]  /*25940*/  LOP3.LUT R5, R5, 0x7f, RZ, 0xc0, !PT ;  /* 0x0000007f05057812 */ /* 0x001fc800078ec0ff */
[----:B------:R-:W-:Y:S01]  /*25950*/  SHF.R.U32.HI R5, RZ, 0x2, R5 ;  /* 0x00000002ff057819 */ /* 0x000fe20000011605 */
[----:B--2---:R-:W-:-:S05]  /*25960*/  IMAD.SHL.U32 R8, R6, 0x20, RZ ;  /* 0x0000002006087824 */ /* 0x004fca00078e00ff */
[----:B------:R-:W-:Y:S01]  /*25970*/  LOP3.LUT R8, R5, 0x60, R8, 0xf8, !PT ;  /* 0x0000006005087812 */ /* 0x000fe200078ef808 */
[----:B------:R-:W0:Y:S02]  /*25980*/  S2R R10, SR_TID.X ;  /* 0x00000000000a7919 */ /* 0x000e240000002100 */
[----:B0-----:R-:W-:-:S05]  /*25990*/  IMAD.SHL.U32 R10, R10, 0x10, RZ ;  /* 0x000000100a0a7824 */ /* 0x001fca00078e00ff */
[----:B------:R-:W-:-:S04]  /*259a0*/  LOP3.LUT R10, R10, 0x30, RZ, 0xc0, !PT ;  /* 0x000000300a0a7812 */ /* 0x000fc800078ec0ff */
[C---:B------:R-:W-:Y:S02]  /*259b0*/  LOP3.LUT R11, R10.reuse, 0x40, RZ, 0xfc, !PT ;  /* 0x000000400a0b7812 */ /* 0x040fe400078efcff */
[----:B------:R-:W-:Y:S01]  /*259c0*/  LOP3.LUT R10, R10, 0x80, RZ, 0xfc, !PT ;  /* 0x000000800a0a7812 */ /* 0x000fe200078efcff */
[----:B---3--:R-:W-:Y:S01]  /*259d0*/  IMAD.MOV.U32 R3, RZ, RZ, R0 ;  /* 0x000000ffff037224 */ /* 0x008fe200078e0000 */
[----:B------:R-:W-:-:S05]  /*259e0*/  SHF.R.S32.HI R0, RZ, 0x1f, R18 ;  /* 0x0000001fff007819 */ /* 0x000fca0000011412 */
[----:B------:R-:W-:Y:S02]  /*259f0*/  IMAD R0, R0, UR4, RZ ;  /* 0x0000000400007c24 */ /* 0x000fe4000f8e02ff */
[----:B------:R-:W-:-:S04]  /*25a00*/  IMAD.WIDE.U32 R2, R18, UR4, R2 ;  /* 0x0000000412027c25 */ /* 0x000fc8000f8e0002 */
[----:B------:R-:W-:Y:S01]  /*25a10*/  IMAD R0, R18, UR5, R0 ;  /* 0x0000000512007c24 */ /* 0x000fe2000f8e0200 */
[----:B------:R-:W-:Y:S02]  /*25a20*/  ULDC.64 UR4, c[0x0][0xa00] ;  /* 0x0002800000047ab9 */ /* 0x000fe40000000a00 */
[----:B------:R-:W-:Y:S01]  /*25a30*/  ISETP.NE.U32.AND P0, PT, RZ, UR4, PT ;  /* 0x00000004ff007c0c */ /* 0x000fe2000bf05070 */
[----:B------:R-:W-:Y:S01]  /*25a40*/  IMAD.IADD R3, R3, 0x1, R0 ;  /* 0x0000000103037824 */ /* 0x000fe200078e0200 */
[----:B------:R-:W-:Y:S02]  /*25a50*/  SHF.R.S32.HI R0, RZ, 0x1f, R19 ;  /* 0x0000001fff007819 */ /* 0x000fe40000011413 */
[----:B------:R-:W-:Y:S01]  /*25a60*/  ISETP.NE.AND.EX P0, PT, RZ, UR5, PT, P0 ;  /* 0x00000005ff007c0c */ /* 0x000fe2000bf05300 */
[----:B------:R-:W-:-:S03]  /*25a70*/  ULDC.64 UR4, c[0x0][0x2e0] ;  /* 0x0000b80000047ab9 */ /* 0x000fc60000000a00 */
[----:B------:R-:W-:Y:S02]  /*25a80*/  SEL R4, R0, RZ, !P0 ;  /* 0x000000ff00047207 */ /* 0x000fe40004000000 */
[----:B------:R-:W-:Y:S02]  /*25a90*/  SEL R0, R19, RZ, !P0 ;  /* 0x000000ff13007207 */ /* 0x000fe40004000000 */
[----:B-1----:R-:W-:-:S13]  /*25aa0*/  ISETP.NE.AND P0, PT, R7, 0x1, PT ;  /* 0x000000010700780c */ /* 0x002fda0003f05270 */
[----:B------:R-:W0:Y:S08]  /*25ab0*/  @P0 LDC R5, c[0x0][0x44c] ;  /* 0x00011300ff050b82 */ /* 0x000e300000000800 */
[----:B------:R-:W1:Y:S01]  /*25ac0*/  @P0 LDC R6, c[0x0][0x450] ;  /* 0x00011400ff060b82 */ /* 0x000e620000000800 */
[----:B------:R-:W-:Y:S02]  /*25ad0*/  IMAD R4, R4, UR4, RZ ;  /* 0x0000000404047c24 */ /* 0x000fe4000f8e02ff */
[----:B------:R-:W-:-:S04]  /*25ae0*/  IMAD.WIDE.U32 R2, R0, UR4, R2 ;  /* 0x0000000400027c25 */ /* 0x000fc8000f8e0002 */
[----:B------:R-:W-:Y:S01]  /*25af0*/  IMAD R0, R0, UR5, R4 ;  /* 0x0000000500007c24 */ /* 0x000fe2000f8e0204 */
[----:B------:R-:W-:Y:S01]  /*25b00*/  ULDC.64 UR4, c[0x0][0x2d0] ;  /* 0x0000b40000047ab9 */ /* 0x000fe20000000a00 */
[----:B----4-:R-:W-:Y:S02]  /*25b10*/  IMAD.IADD R4, R8, 0x1, R12 ;  /* 0x0000000108047824 */ /* 0x010fe400078e020c */
[----:B------:R-:W-:Y:S02]  /*25b20*/  IMAD.IADD R3, R3, 0x1, R0 ;  /* 0x0000000103037824 */ /* 0x000fe400078e0200 */
[----:B0-----:R-:W-:Y:S01]  /*25b30*/  @P0 IMAD.HI.U32 R5, R4, R5, RZ ;  /* 0x0000000504050227 */ /* 0x001fe200078e00ff */
[----:B------:R-:W0:Y:S03]  /*25b40*/  S2R R8, SR_TID.X ;  /* 0x0000000000087919 */ /* 0x000e260000002100 */
[----:B------:R-:W-:Y:S01]  /*25b50*/  IMAD.MOV.U32 R0, RZ, RZ, R4 ;  /* 0x000000ffff007224 */ /* 0x000fe200078e0004 */
[----:B-1----:R-:W-:-:S05]  /*25b60*/  @P0 SHF.R.U32.HI R0, RZ, R6, R5 ;  /* 0x00000006ff000219 */ /* 0x002fca0000011605 */
[----:B------:R-:W-:-:S04]  /*25b70*/  IMAD.MOV R5, RZ, RZ, -R0 ;  /* 0x000000ffff057224 */ /* 0x000fc800078e0a00 */
[----:B------:R-:W-:Y:S01]  /*25b80*/  IMAD R4, R7, R5, R4 ;  /* 0x0000000507047224 */ /* 0x000fe200078e0204 */
[----:B------:R-:W-:Y:S01]  /*25b90*/  SHF.R.S32.HI R5, RZ, 0x1f, R0 ;  /* 0x0000001fff057819 */ /* 0x000fe20000011400 */
[----:B------:R-:W-:-:S04]  /*25ba0*/  IMAD.WIDE.U32 R2, R0, UR4, R2 ;  /* 0x0000000400027c25 */ /* 0x000fc8000f8e0002 */
[----:B------:R-:W-:-:S04]  /*25bb0*/  IMAD R5, R5, UR4, RZ ;  /* 0x0000000405057c24 */ /* 0x000fc8000f8e02ff */
[----:B------:R-:W-:Y:S01]  /*25bc0*/  IMAD R0, R0, UR5, R5 ;  /* 0x0000000500007c24 */ /* 0x000fe2000f8e0205 */
[----:B------:R-:W-:-:S03]  /*25bd0*/  ULDC.64 UR4, c[0x0][0x2c8] ;  /* 0x0000b20000047ab9 */ /* 0x000fc60000000a00 */
[----:B------:R-:W-:Y:S01]  /*25be0*/  IMAD.IADD R3, R3, 0x1, R0 ;  /* 0x0000000103037824 */ /* 0x000fe200078e0200 */
[----:B------:R-:W-:Y:S01]  /*25bf0*/  SHF.R.S32.HI R0, RZ, 0x1f, R4 ;  /* 0x0000001fff007819 */ /* 0x000fe20000011404 */
[----:B------:R-:W-:-:S04]  /*25c00*/  IMAD.WIDE.U32 R2, R4, UR4, R2 ;  /* 0x0000000404027c25 */ /* 0x000fc8000f8e0002 */
[----:B------:R-:W-:Y:S01]  /*25c10*/  IMAD R0, R0, UR4, RZ ;  /* 0x0000000400007c24 */ /* 0x000fe2000f8e02ff */
[----:B------:R-:W-:Y:S01]  /*25c20*/  ULDC UR4, c[0x0][0x2b8] ;  /* 0x0000ae0000047ab9 */ /* 0x000fe20000000800 */
[----:B0-----:R-:W-:Y:S01]  /*25c30*/  IMAD.SHL.U32 R9, R8, 0x10, RZ ;  /* 0x0000001008097824 */ /* 0x001fe200078e00ff */
[----:B------:R-:W-:Y:S02]  /*25c40*/  ISETP.GE.AND P2, PT, R10, UR4, PT ;  /* 0x000000040a007c0c */ /* 0x000fe4000bf46270 */
[----:B------:R-:W-:Y:S02]  /*25c50*/  LOP3.LUT R10, R8, 0x7f, RZ, 0xc0, !PT ;  /* 0x0000007f080a7812 */ /* 0x000fe400078ec0ff */
[----:B------:R0:W5:Y:S01]  /*25c60*/  LDL R8, [R1+0x3c] ;  /* 0x00003c0001087983 */ /* 0x0001620000100800 */
[----:B------:R-:W-:Y:S01]  /*25c70*/  LOP3.LUT R9, R9, 0x30, RZ, 0xc0, !PT ;  /* 0x0000003009097812 */ /* 0x000fe200078ec0ff */
[----:B------:R-:W-:Y:S01]  /*25c80*/  IMAD R0, R4, UR5, R0 ;  /* 0x0000000504007c24 */ /* 0x000fe2000f8e0200 */
[----:B------:R-:W-:-:S02]  /*25c90*/  IADD3 R4, P3, R2, UR6, RZ ;  /* 0x0000000602047c10 */ /* 0x000fc4000ff7e0ff */
[----:B------:R-:W-:Y:S02]  /*25ca0*/  ISETP.GE.AND P0, PT, R9, UR4, PT ;  /* 0x0000000409007c0c */ /* 0x000fe4000bf06270 */
[----:B------:R-:W-:Y:S01]  /*25cb0*/  ISETP.GE.AND P1, PT, R11, UR4, PT ;  /* 0x000000040b007c0c */ /* 0x000fe2000bf26270 */
[----:B------:R-:W-:Y:S01]  /*25cc0*/  UMOV UR4, 0xffffffff ;  /* 0xffffffff00047882 */ /* 0x000fe20000000000 */
[----:B------:R-:W-:Y:S02]  /*25cd0*/  IADD3.X R3, R3, UR7, R0, P3, !PT ;  /* 0x0000000703037c10 */ /* 0x000fe40009ffe400 */
[----:B------:R-:W-:Y:S01]  /*25ce0*/  SHF.R.U32.HI R10, RZ, 0x2, R10 ;  /* 0x00000002ff0a7819 */ /* 0x000fe2000001160a */
[----:B0-----:R-:W-:Y:S08]  /*25cf0*/  BRA.DIV UR4, `(.L_x_1734) ;  /* 0x0000004e04dc7947 */ /* 0x001ff0000b800000 */
[----:B------:R-:W2:Y:S04]  /*25d00*/  LDL.LU R6, [R1+0x40] ;  /* 0x0000400001067983 */ /* 0x000ea80000300800 */
[----:B------:R-:W3:Y:S01]  /*25d10*/  LDL.LU R11, [R1+0xc] ;  /* 0x00000c00010b7983 */ /* 0x000ee20000300800 */
[----:B--2---:R-:W-:-:S03]  /*25d20*/  IMAD R2, R6, R7, RZ ;  /* 0x0000000706027224 */ /* 0x004fc600078e02ff */
[----:B------:R-:W0:Y:S01]  /*25d30*/  SHFL.IDX PT, R7, R4, RZ, 0x1c1f ;  /* 0x001c1fff04077589 */ /* 0x000e2200000e0000 */
[----:B---3--:R-:W-:-:S03]  /*25d40*/  IMAD.IADD R0, R10, 0x1, R11 ;  /* 0x000000010a007824 */ /* 0x008fc600078e020b */
[----:B------:R-:W1:Y:S01]  /*25d50*/  SHFL.IDX PT, R6, R3, RZ, 0x1c1f ;  /* 0x001c1fff03067589 */ /* 0x000e6200000e0000 */
[C---:B------:R-:W-:Y:S01]  /*25d60*/  VIADD R5, R0.reuse, 0x20 ;  /* 0x0000002000057836 */ /* 0x040fe20000000000 */
[----:B------:R-:W-:-:S13]  /*25d70*/  ISETP.GE.AND P4, PT, R0, R2, PT ;  /* 0x000000020000720c */ /* 0x000fda0003f86270 */
        /* <DEDUP_REMOVED lines=12> */
[----:B0-----:R-:W-:-:S04]  /*25e40*/  @!P3 IMAD.X R6, RZ, RZ, R6, P4 ;  /* 0x000000ffff06b224 */ /* 0x001fc800020e0606 */
[----:B------:R-:W-:Y:S01]  /*25e50*/  @!P3 IMAD.MOV.U32 R7, RZ, RZ, R6 ;  /* 0x000000ffff07b224 */ /* 0x000fe200078e0006 */
[----:B------:R-:W-:Y:S01]  /*25e60*/  @!P3 MOV R6, R5 ;  /* 0x000000050006b202 */ /* 0x000fe20000000f00 */
[----:B------:R-:W-:-:S04]  /*25e70*/  VIADD R5, R0, 0x40 ;  /* 0x0000004000057836 */ /* 0x000fc80000000000 */
        /* <DEDUP_REMOVED lines=8> */
[----:B------:R-:W-:Y:S02]  /*25f00*/  @!P3 IMAD.MOV.U32 R7, RZ, RZ, R6 ;  /* 0x000000ffff07b224 */ /* 0x000fe400078e0006 */
[----:B------:R-:W-:Y:S02]  /*25f10*/  @!P3 IMAD.MOV.U32 R6, RZ, RZ, R5 ;  /* 0x000000ffff06b224 */ /* 0x000fe400078e0005 */
[----:B------:R1:W2:Y:S04]  /*25f20*/  SHFL.IDX PT, R5, R3, 0x3, 0x1c1f ;  /* 0x007c1f0003057f89 */ /* 0x0002a800000e0000 */
[----:B------:R1:W-:Y:S04]  /*25f30*/  @!P3 LDGSTS.E.BYPASS.LTC128B.128 [R8+0x11400], desc[UR38][R6.64], !P0 ;  /* 0x114000000608bfae */ /* 0x0003e8000c101d66 */
[----:B------:R1:W-:Y:S04]  /*25f40*/  @!P3 LDGSTS.E.BYPASS.LTC128B.128 [R8+0x13400], desc[UR38][R6.64+0x40], !P1 ;  /* 0x134000400608bfae */ /* 0x0003e8000c901d66 */
[----:B------:R1:W-:Y:S04]  /*25f50*/  @!P3 LDGSTS.E.BYPASS.LTC128B.128 [R8+0x15400], desc[UR38][R6.64+0x80], !P2 ;  /* 0x154000800608bfae */ /* 0x0003e8000d101d66 */
[----:B------:R1:W3:Y:S02]  /*25f60*/  SHFL.IDX PT, R3, R4, 0x3, 0x1c1f ;  /* 0x007c1f0004037f89 */ /* 0x0002e400000e0000 */
.L_x_1894:
[----:B------:R-:W-:Y:S01]  /*25f70*/  VIADD R0, R0, 0x60 ;  /* 0x0000006000007836 */ /* 0x000fe20000000000 */
[----:B------:R-:W-:Y:S04]  /*25f80*/  BSSY B0, `(.L_x_1735) ;  /* 0x000000b000007945 */ /* 0x000fe80003800000 */
[----:B------:R-:W-:-:S13]  /*25f90*/  ISETP.GE.AND P3, PT, R0, R2, PT ;  /* 0x000000020000720c */ /* 0x000fda0003f66270 */
[----:B------:R-:W-:Y:S05]  /*25fa0*/  @P3 BRA `(.L_x_1736) ;  /* 0x0000000000203947 */ /* 0x000fea0003800000 */
[----:B---3--:R-:W-:-:S05]  /*25fb0*/  IADD3 R2, P3, R9, R3, RZ ;  /* 0x0000000309027210 */ /* 0x008fca0007f7e0ff */
[----:B-12---:R-:W-:-:S05]  /*25fc0*/  IMAD.X R3, RZ, RZ, R5, P3 ;  /* 0x000000ffff037224 */ /* 0x006fca00018e0605 */
[----:B------:R-:W-:Y:S01]  /*25fd0*/  @!PT LDS RZ, [RZ] ;  /* 0x00000000fffff984 */ /* 0x000fe20000000800 */
[----:B------:R-:W-:Y:S01]  /*25fe0*/  @!PT LDS RZ, [RZ] ;  /* 0x00000000fffff984 */ /* 0x000fe20000000800 */
[----:B------:R-:W-:Y:S01]  /*25ff0*/  @!PT LDS RZ, [RZ] ;  /* 0x00000000fffff984 */ /* 0x000fe20000000800 */
[----:B------:R4:W-:Y:S04]  /*26000*/  LDGSTS.E.BYPASS.LTC128B.128 [R8+0x11c00], desc[UR38][R2.64], !P0 ;  /* 0x11c0000002087fae */ /* 0x0009e8000c101d66 */
[----:B------:R4:W-:Y:S04]  /*26010*/  LDGSTS.E.BYPASS.LTC128B.128 [R8+0x13c00], desc[UR38][R2.64+0x40], !P1 ;  /* 0x13c0004002087fae */ /* 0x0009e8000c901d66 */
[----:B------:R4:W-:Y:S02]  /*26020*/  LDGSTS.E.BYPASS.LTC128B.128 [R8+0x15c00], desc[UR38][R2.64+0x80], !P2 ;  /* 0x15c0008002087fae */ /* 0x0009e4000d101d66 */
.L_x_1736:
[----:B------:R-:W-:Y:S05]  /*26030*/  BSYNC B0 ;  /* 0x0000000000007941 */ /* 0x000fea0003800000 */
.L_x_1735:
[----:B01--4-:R0:W5:Y:S01]  /*26040*/  LDL R8, [R1] ;  /* 0x0000000001087983 */ /* 0x0131620000100800 */
[----:B------:R-:W-:Y:S01]  /*26050*/  PLOP3.LUT P0, PT, PT, PT, PT, 0x80, 0x0 ;  /* 0x000000000000781c */ /* 0x000fe20003f0f070 */
[----:B------:R-:W-:-:S12]  /*26060*/  NOP ;  /* 0x0000000000007918 */ /* 0x000fd80000000000 */
.L_x_1737:
[----:B------:R-:W4:Y:S01]  /*26070*/  LDL R2, [R1] ;  /* 0x0000000001027983 */ /* 0x000f220000100800 */
[----:B------:R-:W-:Y:S02]  /*26080*/  PLOP3.LUT P1, PT, P1, P0, PT, 0xa2, 0x0 ;  /* 0x000000000000781c */ /* 0x000fe40000f21472 */
[----:B----4-:R-:W-:-:S08]  /*26090*/  @P0 R2UR P1, UR4, R2 ;  /* 0x00000000020402ca */ /* 0x010fd00000020000 */
[----:B------:R-:W-:-:S05]  /*260a0*/  @P0 PLOP3.LUT P0, PT, P1, PT, PT, 0x80, 0x0 ;  /* 0x000000000000081c */ /* 0x000fca0000f0f070 */
[----:B------:R-:W-:Y:S01]  /*260b0*/  @!P1 SYNCS.ARRIVE.TRANS64.RED.A0T1 RZ, [UR4+0x22800], RZ ;  /* 0x022800ffffff99a7 */ /* 0x000fe20008200404 */
[----:B------:R-:W-:Y:S07]  /*260c0*/  @!P1 ARRIVES.LDGSTSBAR.64.TRANSCNT [UR4+0x22800] ;  /* 0x02280000ff0099b0 */ /* 0x000fee0008000a84 */
[----:B------:R-:W-:Y:S05]  /*260d0*/  @P0 BRA.U.ANY `(.L_x_1737) ;  /* 0xfffffffd00e40947 */ /* 0x000fea000393ffff */
[----:B---3--:R-:W3:Y:S02]  /*260e0*/  LDL.LU R3, [R1+0x58] ;  /* 0x0000580001037983 */ /* 0x008ee40000300800 */
[----:B---3--:R-:W-:-:S05]  /*260f0*/  VIADD R3, R3, 0x1 ;  /* 0x0000000103037836 */ /* 0x008fca0000000000 */
        /* <DEDUP_REMOVED lines=9> */
[----:B-1-3--:R-:W-:Y:S05]  /*26190*/  @!P0 BRA `(.L_x_1739) ;  /* 0x00000050001c8947 */ /* 0x00afea0003800000 */
.L_x_1895:
[----:B------:R-:W-:Y:S05]  /*261a0*/  BSYNC B0 ;  /* 0x0000000000007941 */ /* 0x000fea0003800000 */
.L_x_1738:
[----:B------:R-:W3:Y:S04]  /*261b0*/  LDL.LU R3, [R1+0x48] ;  /* 0x0000480001037983 */ /* 0x000ee80000300800 */
[----:B-1----:R-:W4:Y:S01]  /*261c0*/  LDL R2, [R1+0x2c] ;  /* 0x00002c0001027983 */ /* 0x002f220000100800 */
[----:B---3--:R-:W-:-:S05]  /*261d0*/  VIADD R0, R3, 0xfffffffe ;  /* 0xfffffffe03007836 */ /* 0x008fca0000000000 */
[----:B----4-:R-:W-:-:S13]  /*261e0*/  ISETP.GE.AND P0, PT, R0, R2, PT ;  /* 0x000000020000720c */ /* 0x010fda0003f06270 */
[----:B------:R-:W-:Y:S05]  /*261f0*/  @!P0 BRA `(.L_x_1740) ;  /* 0x0000001000048947 */ /* 0x000fea0003800000 */
[----:B------:R1:W5:Y:S04]  /*26200*/  LDL.LU R6, [R1+0x4] ;  /* 0x0000040001067983 */ /* 0x0003680000300800 */
[----:B------:R1:W5:Y:S02]  /*26210*/  LDL.LU R7, [R1+0x10] ;  /* 0x0000100001077983 */ /* 0x0003640000300800 */
.L_x_1762:
[----:B------:R-:W3:Y:S01]  /*26220*/  LDL R2, [R1+0x24] ;  /* 0x0000240001027983 */ /* 0x000ee20000100800 */
[----:B-----5:R-:W-:Y:S01]  /*26230*/  VIADD R3, R6, 0x1 ;  /* 0x0000000106037836 */ /* 0x020fe20000000000 */
[----:B------:R-:W-:Y:S05]  /*26240*/  YIELD ;  /* 0x0000000000007946 */ /* 0x000fea0003800000 */
[C---:B------:R-:W-:Y:S01]  /*26250*/  ISETP.NE.AND P0, PT, R3.reuse, 0x2, PT ;  /* 0x000000020300780c */ /* 0x040fe20003f05270 */
[----:B------:R-:W-:Y:S03]  /*26260*/  BSSY B0, `(.L_x_1741) ;  /* 0x000008f000007945 */ /* 0x000fe60003800000 */
[----:B------:R-:W-:-:S02]  /*26270*/  SEL R10, R3, RZ, P0 ;  /* 0x000000ff030a7207 */ /* 0x000fc40000000000 */
[----:B---3--:R-:W-:Y:S02]  /*26280*/  LOP3.LUT P1, RZ, R2, 0x1, RZ, 0xc0, !PT ;  /* 0x0000000102ff7812 */ /* 0x008fe4000782c0ff */
        /* <DEDUP_REMOVED lines=10> */
[----:B------:R-:W4:Y:S01]  /*26330*/  LDL R12, [R1+0x28] ;  /* 0x00002800010c7983 */ /* 0x000f220000100800 */
[----:B--2---:R-:W2:Y:S01]  /*26340*/  LDC R5, c[0x0][0x43c] ;  /* 0x00010f00ff057b82 */ /* 0x004ea20000000800 */
[----:B------:R-:W-:Y:S02]  /*26350*/  ULDC.64 UR6, c[0x0][0x428] ;  /* 0x00010a0000067ab9 */ /* 0x000fe40000000a00 */
[----:B------:R-:W3:Y:S01]  /*26360*/  LDL R11, [R1+0x18] ;  /* 0x00001800010b7983 */ /* 0x000ee20000100800 */
[----:B--2---:R-:W-:-:S13]  /*26370*/  ISETP.NE.AND P0, PT, R5, 0x1, PT ;  /* 0x000000010500780c */ /* 0x004fda0003f05270 */
[----:B------:R-:W2:Y:S02]  /*26380*/  @P0 LDC.64 R2, c[0x0][0x440] ;  /* 0x00011000ff020b82 */ /* 0x000ea40000000a00 */
[----:B--2---:R-:W-:-:S04]  /*26390*/  @P0 IMAD.HI.U32 R4, R0, R2, RZ ;  /* 0x0000000200040227 */ /* 0x004fc800078e00ff */
[----:B------:R-:W-:Y:S01]  /*263a0*/  IMAD.MOV.U32 R2, RZ, RZ, R0 ;  /* 0x000000ffff027224 */ /* 0x000fe200078e0000 */
[----:B------:R-:W-:-:S04]  /*263b0*/  @P0 SHF.R.U32.HI R2, RZ, R3, R4 ;  /* 0x00000003ff020219 */ /* 0x000fc80000011604 */
[--C-:B------:R-:W-:Y:S01]  /*263c0*/  SHF.R.S32.HI R3, RZ, 0x1f, R2.reuse ;  /* 0x0000001fff037819 */ /* 0x100fe20000011402 */
[----:B------:R-:W-:-:S04]  /*263d0*/  IMAD.MOV R8, RZ, RZ, -R2 ;  /* 0x000000ffff087224 */ /* 0x000fc800078e0a02 */
[----:B------:R-:W-:Y:S02]  /*263e0*/  IMAD R8, R5, R8, R0 ;  /* 0x0000000805087224 */ /* 0x000fe400078e0200 */
[----:B----4-:R-:W-:-:S04]  /*263f0*/  IMAD R4, R12, UR6, RZ ;  /* 0x000000060c047c24 */ /* 0x010fc8000f8e02ff */
[C---:B---3--:R-:W-:Y:S02]  /*26400*/  IMAD R4, R11.reuse, UR7, R4 ;  /* 0x000000070b047c24 */ /* 0x048fe4000f8e0204 */
[----:B------:R-:W-:-:S04]  /*26410*/  IMAD.WIDE.U32 R2, R11, UR6, R2 ;  /* 0x000000060b027c25 */ /* 0x000fc8000f8e0002 */
[----:B------:R-:W-:Y:S01]  /*26420*/  IMAD.IADD R3, R4, 0x1, R3 ;  /* 0x0000000104037824 */ /* 0x000fe200078e0203 */
[----:B------:R-:W-:-:S04]  /*26430*/  LEA R4, P0, R2, UR4, 0x2 ;  /* 0x0000000402047c11 */ /* 0x000fc8000f8010ff */
[----:B------:R-:W-:-:S05]  /*26440*/  LEA.HI.X R5, R2, UR5, R3, 0x2, P0 ;  /* 0x0000000502057c11 */ /* 0x000fca00080f1403 */
[----:B------:R4:W5:Y:S04]  /*26450*/  LDG.E R17, desc[UR38][R4.64] ;  /* 0x0000002604117981 */ /* 0x000968000c1e1900 */
.L_x_1743:
[----:B------:R-:W2:Y:S01]  /*26460*/  LDL R2, [R1] ;  /* 0x0000000001027983 */ /* 0x000ea20000100800 */
[----:B------:R-:W4:Y:S02]  /*26470*/  S2R R3, SR_TID.X ;  /* 0x0000000000037919 */ /* 0x000f240000002100 */
[----:B----4-:R-:W-:Y:S01]  /*26480*/  LOP3.LUT R4, R3, 0x7f, RZ, 0xc0, !PT ;  /* 0x0000007f03047812 */ /* 0x010fe200078ec0ff */
[----:B------:R-:W-:Y:S03]  /*26490*/  BSSY B1, `(.L_x_1744) ;  /* 0x0000006000017945 */ /* 0x000fe60003800000 */
[----:B------:R-:W-:Y:S01]  /*264a0*/  ISETP.NE.AND P1, PT, R4, RZ, PT ;  /* 0x000000ff0400720c */ /* 0x000fe20003f25270 */
[----:B--2---:R-:W-:Y:S01]  /*264b0*/  IMAD R3, R10, 0x8, R2 ;  /* 0x000000080a037824 */ /* 0x004fe200078e0202 */
[----:B------:R-:W-:-:S04]  /*264c0*/  SHF.L.U32 R2, R9, 0x1f, RZ ;  /* 0x0000001f09027819 */ /* 0x000fc800000006ff */
[----:B------:R-:W2:Y:S02]  /*264d0*/  SYNCS.PHASECHK.TRANS64.TRYWAIT P0, [R3+URZ+0x22880], R2 ;  /* 0x02288002030075a7 */ /* 0x000ea4000800017f */
[----:B--2---:R-:W-:Y:S05]  /*264e0*/  @!P0 BRA `(.L_x_1745) ;  /* 0x0000004c00608947 */ /* 0x004fea0003800000 */
.L_x_1896:
[----:B------:R-:W-:Y:S05]  /*264f0*/  BSYNC B1 ;  /* 0x0000000000017941 */ /* 0x000fea0003800000 */
.L_x_1744:
        /* <DEDUP_REMOVED lines=9> */
.L_x_1747:
[----:B------:R-:W-:Y:S05]  /*26590*/  BSYNC B1 ;  /* 0x0000000000017941 */ /* 0x000fea0003800000 */
.L_x_1746:
[----:B---3--:R-:W3:Y:S04]  /*265a0*/  LDL R9, [R1] ;  /* 0x0000000001097983 */ /* 0x008ee80000100800 */
        /* <DEDUP_REMOVED lines=9> */
[----:B---3--:R-:W-:Y:S01]  /*26640*/  IMAD R5, R5, 0x4000, R9 ;  /* 0x0000400005057824 */ /* 0x008fe200078e0209 */
[----:B----4-:R-:W-:-:S03]  /*26650*/  LEA R4, R8, R4, 0x7 ;  /* 0x0000000408047211 */ /* 0x010fc600078e38ff */
[----:B------:R-:W-:Y:S02]  /*26660*/  VIADD R5, R5, 0x8400 ;  /* 0x0000840005057836 */ /* 0x000fe40000000000 */
[----:B------:R-:W-:-:S07]  /*26670*/  VIADD R8, R3, 0x22870 ;  /* 0x0002287003087836 */ /* 0x000fce0000000000 */
.L_x_1748:
[----:B------:R-:W-:-:S13]  /*26680*/  @P0 ELECT P2, URZ, PT ;  /* 0x00000000003f082f */ /* 0x000fda0003840000 */
[----:B-----5:R-:W-:Y:S02]  /*26690*/  @P2 R2UR UR13, R17 ;  /* 0x00000000110d22ca */ /* 0x020fe400000e0000 */
[----:B------:R-:W-:Y:S02]  /*266a0*/  @P2 R2UR UR12, R18 ;  /* 0x00000000120c22ca */ /* 0x000fe400000e0000 */
[----:B------:R-:W-:Y:S02]  /*266b0*/  @P2 R2UR UR11, R4 ;  /* 0x00000000040b22ca */ /* 0x000fe400000e0000 */
[----:B------:R-:W-:Y:S02]  /*266c0*/  @P2 R2UR UR9, R8 ;  /* 0x00000000080922ca */ /* 0x000fe400000e0000 */
[----:B------:R-:W-:Y:S02]  /*266d0*/  @P2 R2UR UR8, R5 ;  /* 0x00000000050822ca */ /* 0x000fe400000e0000 */
[----:B------:R-:W-:-:S02]  /*266e0*/  @P2 PLOP3.LUT P0, PT, P2, PT, PT, 0x8, 0x0 ;  /* 0x000000000000281c */ /* 0x000fc4000170e170 */
[----:B------:R-:W-:-:S09]  /*266f0*/  PLOP3.LUT P2, PT, PT, PT, PT, 0x8, 0x0 ;  /* 0x000000000000781c */ /* 0x000fd20003f4e170 */
[----:B------:R3:W-:Y:S02]  /*26700*/  UTMALDG.4D [UR8], [UR4], desc[UR6] ;  /* 0x00000608040075b4 */ /* 0x0007e40008019000 */
[----:B---3--:R-:W-:Y:S05]  /*26710*/  @P0 BRA.U.ANY `(.L_x_1748) ;  /* 0xfffffffd00d80947 */ /* 0x008fea000393ffff */
[----:B------:R-:W3:Y:S01]  /*26720*/  SYNCS.PHASECHK.TRANS64.TRYWAIT P0, [R3+URZ+0x22840], R2 ;  /* 0x02284002030075a7 */ /* 0x000ee2000800017f */
[----:B------:R-:W-:Y:S04]  /*26730*/  BSSY B1, `(.L_x_1749) ;  /* 0x0000002000017945 */ /* 0x000fe80003800000 */
[----:B---3--:R-:W-:Y:S05]  /*26740*/  @!P0 BRA `(.L_x_1750) ;  /* 0x0000004800dc8947 */ /* 0x008fea0003800000 */
.L_x_1897:
[----:B------:R-:W-:Y:S05]  /*26750*/  BSYNC B1 ;  /* 0x0000000000017941 */ /* 0x000fea0003800000 */
.L_x_1749:
[----:B------:R-:W-:Y:S01]  /*26760*/  BSSY B1, `(.L_x_1751) ;  /* 0x000000b000017945 */ /* 0x000fe20003800000 */
[----:B------:R-:W-:Y:S02]  /*26770*/  IMAD.MOV.U32 R8, RZ, RZ, 0x0 ;  /* 0x00000000ff087424 */ /* 0x000fe400078e00ff */
[----:B------:R-:W-:Y:S01]  /*26780*/  IMAD.MOV.U32 R9, RZ, RZ, 0x14f00000 ;  /* 0x14f00000ff097424 */ /* 0x000fe200078e00ff */
[----:B------:R-:W-:Y:S06]  /*26790*/  @P1 BRA `(.L_x_1752) ;  /* 0x00000000001c1947 */ /* 0x000fec0003800000 */
[----:B------:R-:W4:Y:S01]  /*267a0*/  S2R R5, SR_TID.X ;  /* 0x0000000000057919 */ /* 0x000f220000002100 */
[----:B--23--:R-:W-:-:S04]  /*267b0*/  IMAD.MOV.U32 R2, RZ, RZ, 0x6000 ;  /* 0x00006000ff027424 */ /* 0x00cfc800078e00ff */
[----:B------:R2:W-:Y:S01]  /*267c0*/  SYNCS.ARRIVE.TRANS64 RZ, [R3+URZ+0x22830], R2 ;  /* 0x0228300203ff79a7 */ /* 0x0005e2000800003f */
[----:B----4-:R-:W-:-:S04]  /*267d0*/  LOP3.LUT R5, R5, 0x1f, RZ, 0xc0, !PT ;  /* 0x0000001f05057812 */ /* 0x010fc800078ec0ff */
[----:B------:R-:W-:-:S13]  /*267e0*/  ISETP.NE.AND P0, PT, R5, RZ, PT ;  /* 0x000000ff0500720c */ /* 0x000fda0003f05270 */
[----:B--2---:R-:W-:Y:S05]  /*267f0*/  @!P0 BRA `(.L_x_1752) ;  /* 0x0000000000048947 */ /* 0x004fea0003800000 */
[----:B------:R-:W-:Y:S01]  /*26800*/  BPT.TRAP 0x1 ;  /* 0x000000040000795c */ /* 0x000fe20000300000 */
.L_x_1752:
[----:B------:R-:W-:Y:S05]  /*26810*/  BSYNC B1 ;  /* 0x0000000000017941 */ /* 0x000fea0003800000 */
.L_x_1751:
[----:B------:R-:W4:Y:S04]  /*26820*/  LDL R5, [R1] ;  /* 0x0000000001057983 */ /* 0x000f280000100800 */
[----:B--23--:R-:W4:Y:S01]  /*26830*/  LDL R2, [R1+0x4] ;  /* 0x0000040001027983 */ /* 0x00cf220000100800 */
[----:B------:R-:W-:Y:S01]  /*26840*/  R2UR UR10, R10 ;  /* 0x000000000a0a72ca */ /* 0x000fe200000e0000 */
[----:B------:R-:W-:Y:S01]  /*26850*/  UIADD3 UR4, UP0, UR42, 0x370, URZ ;  /* 0x000003702a047890 */ /* 0x000fe2000ff1e03f */
[----:B------:R-:W-:Y:S01]  /*26860*/  R2UR UR6, R8 ;  /* 0x00000000080672ca */ /* 0x000fe200000e0000 */
[----:B------:R-:W-:Y:S01]  /*26870*/  VIADD R3, R3, 0x22830 ;  /* 0x0002283003037836 */ /* 0x000fe20000000000 */
[----:B------:R-:W-:Y:S01]  /*26880*/  R2UR UR7, R9 ;  /* 0x00000000090772ca */ /* 0x000fe200000e0000 */
[----:B------:R-:W-:Y:S01]  /*26890*/  UIADD3.X UR5, URZ, UR43, URZ, UP0, !UPT ;  /* 0x0000002b3f057290 */ /* 0x000fe200087fe43f */
[----:B------:R-:W-:Y:S01]  /*268a0*/  PLOP3.LUT P0, PT, PT, PT, PT, 0x80, 0x0 ;  /* 0x000000000000781c */ /* 0x000fe20003f0f070 */
[----:B----4-:R-:W-:-:S04]  /*268b0*/  IMAD R2, R2, 0x6000, R5 ;  /* 0x0000600002027824 */ /* 0x010fc800078e0205 */
[----:B------:R-:W-:-:S08]  /*268c0*/  VIADD R5, R2, 0x16400 ;  /* 0x0001640002057836 */ /* 0x000fd00000000000 */
.L_x_1753:
        /* <DEDUP_REMOVED lines=10> */
[----:B------:R-:W-:Y:S01]  /*26970*/  R2UR UR6, R8 ;  /* 0x00000000080672ca */ /* 0x000fe200000e0000 */
[----:B------:R-:W-:Y:S01]  /*26980*/  VIADD R5, R2, 0x18400 ;  /* 0x0001840002057836 */ /* 0x000fe20000000000 */
[----:B------:R-:W-:Y:S01]  /*26990*/  R2UR UR7, R9 ;  /* 0x00000000090772ca */ /* 0x000fe200000e0000 */
[----:B------:R-:W-:Y:S01]  /*269a0*/  UMOV UR10, 0x40 ;  /* 0x00000040000a7882 */ /* 0x000fe20000000000 */
[----:B------:R-:W-:-:S13]  /*269b0*/  PLOP3.LUT P0, PT, PT, PT, PT, 0x80, 0x0 ;  /* 0x000000000000781c */ /* 0x000fda0003f0f070 */
.L_x_1754:
        /* <DEDUP_REMOVED lines=15> */
.L_x_1755:
        /* <DEDUP_REMOVED lines=9> */
[----:B----4-:R-:W-:Y:S05]  /*26b40*/  @P0 BRA.U.ANY `(.L_x_1755) ;  /* 0xfffffffd00d80947 */ /* 0x010fea000393ffff */
.L_x_1742:
[----:B------:R-:W-:Y:S05]  /*26b50*/  BSYNC B0 ;  /* 0x0000000000007941 */ /* 0x000fea0003800000 */
.L_x_1741:
[----:B------:R-:W-:-:S06]  /*26b60*/  UISETP.NE.AND UP0, UPT, UR37, 0x3, UPT ;  /* 0x000000032500788c */ /* 0x000fcc000bf05270 */
[----:B------:R-:W-:-:S13]  /*26b70*/  PLOP3.LUT P0, PT, PT, PT, UP0, 0x80, 0x0 ;  /* 0x000000000000781c */ /* 0x000fda0003f0f008 */
[----:B------:R-:W-:Y:S05]  /*26b80*/  @!P0 BRA `(.L_x_1756) ;  /* 0x0000000000048947 */ /* 0x000fea0003800000 */
[----:B------:R-:W-:Y:S01]  /*26b90*/  BPT.TRAP 0x1 ;  /* 0x000000040000795c */ /* 0x000fe20000300000 */
.L_x_1756:
[----:B------:R-:W4:Y:S01]  /*26ba0*/  LDL R3, [R1] ;  /* 0x0000000001037983 */ /* 0x000f220000100800 */
[----:B------:R-:W-:Y:S01]  /*26bb0*/  IMAD.U32 R2, RZ, RZ, UR41 ;  /* 0x00000029ff027e24 */ /* 0x000fe2000f8e00ff */
[----:B------:R-:W-:Y:S04]  /*26bc0*/  BSSY B0, `(.L_x_1757) ;  /* 0x0000007000007945 */ /* 0x000fe80003800000 */
[----:B------:R-:W-:Y:S02]  /*26bd0*/  ISETP.NE.AND P1, PT, R2, 0x3, PT ;  /* 0x000000030200780c */ /* 0x000fe40003f25270 */
[----:B------:R-:W-:-:S04]  /*26be0*/  LOP3.LUT R2, R7, 0x1, RZ, 0x3c, !PT ;  /* 0x0000000107027812 */ /* 0x000fc800078e3cff */
[----:B------:R-:W-:Y:S01]  /*26bf0*/  SHF.L.U32 R2, R2, 0x1f, RZ ;  /* 0x0000001f02027819 */ /* 0x000fe200000006ff */
[----:B----4-:R-:W-:-:S04]  /*26c00*/  IMAD R21, R6, 0x8, R3 ;  /* 0x0000000806157824 */ /* 0x010fc800078e0203 */
[----:B------:R-:W4:Y:S02]  /*26c10*/  SYNCS.PHASECHK.TRANS64.TRYWAIT P0, [R21+URZ+0x22870], R2 ;  /* 0x02287002150075a7 */ /* 0x000f24000800017f */
[----:B----4-:R-:W-:Y:S05]  /*26c20*/  @!P0 BRA `(.L_x_1758) ;  /* 0x0000004400b88947 */ /* 0x010fea0003800000 */
.L_x_1898:
[----:B------:R-:W-:Y:S05]  /*26c30*/  BSYNC B0 ;  /* 0x0000000000007941 */ /* 0x000fea0003800000 */
.L_x_1757:
[----:B------:R-:W-:Y:S05]  /*26c40*/  @!P1 BRA `(.L_x_1759) ;  /* 0x0000000000049947 */ /* 0x000fea0003800000 */
[----:B------:R-:W-:Y:S01]  /*26c50*/  BPT.TRAP 0x1 ;  /* 0x000000040000795c */ /* 0x000fe20000300000 */
.L_x_1759:
[----:B----4-:R-:W-:Y:S01]  /*26c60*/  SHF.L.U32 R2, R7, 0x1f, RZ ;  /* 0x0000001f07027819 */ /* 0x010fe200000006ff */
[----:B------:R-:W-:-:S03]  /*26c70*/  IMAD.SHL.U32 R3, R6, 0x4000, RZ ;  /* 0x0000400006037824 */ /* 0x000fc600078e00ff */
[----:B------:R-:W4:Y:S02]  /*26c80*/  SYNCS.PHASECHK.TRANS64.TRYWAIT P0, [R21+URZ+0x22860], R2 ;  /* 0x02286002150075a7 */ /* 0x000f24000800017f */
[----:B----4-:R-:W-:Y:S05]  /*26c90*/  @!P0 BRA `(.L_x_1760) ;  /* 0x0000004400b08947 */ /* 0x010fea0003800000 */
.L_x_1899:
[----:B------:R-:W4:Y:S04]  /*26ca0*/  LDL R4, [R1+0x38] ;  /* 0x0000380001047983 */ /* 0x000f280000100800 */
[----:B------:R-:W2:Y:S04]  /*26cb0*/  LDL R12, [R1] ;  /* 0x00000000010c7983 */ /* 0x000ea80000100800 */
[----:B------:R-:W3:Y:S04]  /*26cc0*/  LDL R14, [R1+0x20] ;  /* 0x00002000010e7983 */ /* 0x000ee80000100800 */
[----:B------:R-:W3:Y:S04]  /*26cd0*/  LDL R13, [R1+0x34] ;  /* 0x00003400010d7983 */ /* 0x000ee80000100800 */
[----:B------:R0:W-:Y:S04]  /*26ce0*/  STL [R1+0x5c], R0 ;  /* 0x00005c0001007387 */ /* 0x0001e80000100800 */
[----:B0-----:R-:W3:Y:S01]  /*26cf0*/  LDL R0, [R1+0x1c] ;  /* 0x00001c0001007983 */ /* 0x001ee20000100800 */
[----:B------:R-:W-:Y:S05]  /*26d00*/  WARPSYNC.ALL ;  /* 0x0000000000007948 */ /* 0x000fea0003800000 */
[----:B----4-:R-:W-:-:S05]  /*26d10*/  LOP3.LUT R2, R3, R4, RZ, 0xfc, !PT ;  /* 0x0000000403027212 */ /* 0x010fca00078efcff */
[----:B--2---:R-:W-:-:S05]  /*26d20*/  IMAD.IADD R2, R12, 0x1, R2 ;  /* 0x000000010c027824 */ /* 0x004fca00078e0202 */
[----:B------:R-:W0:Y:S01]  /*26d30*/  LDSM.16.MT88.4 R4, [R2+0x8400] ;  /* 0x008400000204783b */ /* 0x000e220000004200 */
[----:B---3--:R-:W-:Y:S01]  /*26d40*/  IMAD.IADD R20, R14, 0x1, R2 ;  /* 0x000000010e147824 */ /* 0x008fe200078e0202 */
[----:B------:R-:W-:Y:S02]  /*26d50*/  IADD3 R3, R12, R3, R13 ;  /* 0x000000030c037210 */ /* 0x000fe40007ffe00d */
        /* <DEDUP_REMOVED lines=17> */
[----:B------:R-:W-:-:S05]  /*26e70*/  IADD3 R11, R0, 0x400, R3 ;  /* 0x00000400000b7810 */ /* 0x000fca0007ffe003 */
[----:B------:R2:W-:Y:S02]  /*26e80*/  STSM.16.M88.4 [R11], R12 ;  /* 0x0000000c0b007844 */ /* 0x0005e40000000200 */
[----:B--2---:R-:W-:Y:S02]  /*26e90*/  IADD3 R15, R0, 0x400, R3 ;  /* 0x00000400000f7810 */ /* 0x004fe40007ffe003 */
[C-C-:B0-----:R-:W-:Y:S02]  /*26ea0*/  PRMT R8, R4.reuse, 0x6420, R5.reuse ;  /* 0x0000642004087816 */ /* 0x141fe40000000005 */
[----:B------:R-:W-:Y:S02]  /*26eb0*/  PRMT R9, R4, 0x7531, R5 ;  /* 0x0000753104097816 */ /* 0x000fe40000000005 */
[C-C-:B------:R-:W-:Y:S02]  /*26ec0*/  PRMT R10, R6.reuse, 0x6420, R7.reuse ;  /* 0x00006420060a7816 */ /* 0x140fe40000000007 */
[----:B------:R-:W-:-:S05]  /*26ed0*/  PRMT R11, R6, 0x7531, R7 ;  /* 0x00007531060b7816 */ /* 0x000fca0000000007 */
[----:B------:R0:W-:Y:S04]  /*26ee0*/  STSM.16.M88.4 [R15+0x2000], R8 ;  /* 0x002000080f007844 */ /* 0x0001e80000000200 */
[----:B------:R-:W2:Y:S04]  /*26ef0*/  LDSM.16.MT88.4 R4, [R2+0xa400] ;  /* 0x00a400000204783b */ /* 0x000ea80000004200 */
[----:B0-----:R-:W3:Y:S01]  /*26f00*/  LDL R11, [R1+0x20] ;  /* 0x00002000010b7983 */ /* 0x001ee20000100800 */
[C-C-:B--2---:R-:W-:Y:S02]  /*26f10*/  PRMT R12, R4.reuse, 0x6420, R5.reuse ;  /* 0x00006420040c7816 */ /* 0x144fe40000000005 */
[----:B------:R-:W-:-:S02]  /*26f20*/  PRMT R13, R4, 0x7531, R5 ;  /* 0x00007531040d7816 */ /* 0x000fc40000000005 */
[C-C-:B------:R-:W-:Y:S02]  /*26f30*/  PRMT R14, R6.reuse, 0x6420, R7.reuse ;  /* 0x00006420060e7816 */ /* 0x140fe40000000007 */
[----:B------:R-:W-:Y:S02]  /*26f40*/  PRMT R15, R6, 0x7531, R7 ;  /* 0x00007531060f7816 */ /* 0x000fe40000000007 */
[----:B------:R-:W0:Y:S02]  /*26f50*/  LDSM.16.MT88.4 R4, [R20+0xa400] ;  /* 0x00a400001404783b */ /* 0x000e240000004200 */
[C-C-:B0-----:R-:W-:Y:S02]  /*26f60*/  PRMT R8, R4.reuse, 0x6420, R5.reuse ;  /* 0x0000642004087816 */ /* 0x141fe40000000005 */
[----:B------:R-:W-:Y:S02]  /*26f70*/  PRMT R9, R4, 0x7531, R5 ;  /* 0x0000753104097816 */ /* 0x000fe40000000005 */
[----:B------:R-:W-:-:S02]  /*26f80*/  PRMT R10, R6, 0x6420, R7 ;  /* 0x00006420060a7816 */ /* 0x000fc40000000007 */
[----:B---3--:R-:W-:Y:S02]  /*26f90*/  IADD3 R3, R11, 0x400, R3 ;  /* 0x000004000b037810 */ /* 0x008fe40007ffe003 */
[----:B------:R-:W-:-:S03]  /*26fa0*/  PRMT R11, R6, 0x7531, R7 ;  /* 0x00007531060b7816 */ /* 0x000fc60000000007 */
[----:B------:R-:W-:Y:S04]  /*26fb0*/  STSM.16.M88.4 [R3], R12 ;  /* 0x0000000c03007844 */ /* 0x000fe80000000200 */
[----:B------:R0:W-:Y:S04]  /*26fc0*/  STSM.16.M88.4 [R3+0x2000], R8 ;  /* 0x0020000803007844 */ /* 0x0001e80000000200 */
[----:B------:R-:W2:Y:S01]  /*26fd0*/  LDSM.16.MT88.4 R4, [R2+0xb400] ;  /* 0x00b400000204783b */ /* 0x000ea20000004200 */
[----:B0-----:R-:W-:-:S03]  /*26fe0*/  IMAD.IADD R3, R0, 0x1, R3 ;  /* 0x0000000100037824 */ /* 0x001fc600078e0203 */
[----:B------:R0:W5:Y:S01]  /*26ff0*/  LDL.LU R0, [R1+0x5c] ;  /* 0x00005c0001007983 */ /* 0x0001620000300800 */
[C-C-:B--2---:R-:W-:Y:S02]  /*27000*/  PRMT R12, R4.reuse, 0x6420, R5.reuse ;  /* 0x00006420040c7816 */ /* 0x144fe40000000005 */
[----:B------:R-:W-:Y:S02]  /*27010*/  PRMT R13, R4, 0x7531, R5 ;  /* 0x00007531040d7816 */ /* 0x000fe40000000005 */
[C-C-:B------:R-:W-:Y:S02]  /*27020*/  PRMT R14, R6.reuse, 0x6420, R7.reuse ;  /* 0x00006420060e7816 */ /* 0x140fe40000000007 */
[----:B------:R-:W-:Y:S02]  /*27030*/  PRMT R15, R6, 0x7531, R7 ;  /* 0x00007531060f7816 */ /* 0x000fe40000000007 */
[----:B------:R-:W2:Y:S04]  /*27040*/  LDSM.16.MT88.4 R4, [R20+0xb400] ;  /* 0x00b400001404783b */ /* 0x000ea80000004200 */
[----:B------:R0:W-:Y:S01]  /*27050*/  STSM.16.M88.4 [R3], R12 ;  /* 0x0000000c03007844 */ /* 0x0001e20000000200 */
[----:B--2---:R-:W-:-:S02]  /*27060*/  PRMT R8, R4, 0x6420, R5 ;  /* 0x0000642004087816 */ /* 0x004fc40000000005 */
        /* <DEDUP_REMOVED lines=12> */
.L_x_1761:
[----:B------:R-:W0:Y:S01]  /*27130*/  S2R R2, SR_TID.X ;  /* 0x0000000000027919 */ /* 0x000e220000002100 */
[----:B--2---:R2:W-:Y:S01]  /*27140*/  SYNCS.ARRIVE.TRANS64.A1T0 RZ, [R21+URZ+0x22850], RZ ;  /* 0x022850ff15ff79a7 */ /* 0x0045e2000810003f */
[----:B------:R3:W5:Y:S04]  /*27150*/  LDL R6, [R1+0x4] ;  /* 0x0000040001067983 */ /* 0x0007680000100800 */
[----:B------:R3:W5:Y:S01]  /*27160*/  LDL R7, [R1+0x10] ;  /* 0x0000100001077983 */ /* 0x0007620000100800 */
[----:B0-----:R-:W-:-:S03]  /*27170*/  LOP3.LUT R3, R2, 0x7f, RZ, 0xc0, !PT ;  /* 0x0000007f02037812 */ /* 0x001fc600078ec0ff */
[----:B------:R-:W4:Y:S01]  /*27180*/  LDL R2, [R1+0x2c] ;  /* 0x00002c0001027983 */ /* 0x000f220000100800 */
[----:B------:R-:W-:Y:S01]  /*27190*/  BAR.SYNC.DEFER_BLOCKING 0x2, 0x80 ;  /* 0x0082000000007b1d */ /* 0x000fe20000010000 */
[----:B------:R-:W-:-:S13]  /*271a0*/  ISETP.NE.AND P0, PT, R3, RZ, PT ;  /* 0x000000ff0300720c */ /* 0x000fda0003f05270 */
[----:B--2---:R-:W-:-:S05]  /*271b0*/  @!P0 VIADD R21, R21, 0x22880 ;  /* 0x0002288015158836 */ /* 0x004fca0000000000 */
[----:B------:R-:W-:-:S04]  /*271c0*/  @!P0 PRMT R21, RZ, 0x654, R21 ;  /* 0x00000654ff158816 */ /* 0x000fc80000000015 */
[----:B------:R3:W-:Y:S01]  /*271d0*/  @!P0 SYNCS.ARRIVE.TRANS64.RED.A1T0 RZ, [R21+URZ], RZ ;  /* 0x000000ff15ff89a7 */ /* 0x0007e2000810043f */
[C---:B----45:R-:W-:Y:S01]  /*271e0*/  ISETP.GT.AND P0, PT, R0.reuse, R2, PT ;  /* 0x000000020000720c */ /* 0x070fe20003f04270 */
[----:B------:R-:W-:-:S12]  /*271f0*/  VIADD R0, R0, 0xffffffff ;  /* 0xffffffff00007836 */ /* 0x000fd80000000000 */
[----:B---3--:R-:W-:Y:S05]  /*27200*/  @P0 BRA `(.L_x_1762) ;  /* 0xfffffff000040947 */ /* 0x008fea000383ffff */
.L_x_1740:
[----:B------:R-:W3:Y:S01]  /*27210*/  S2R R2, SR_TID.X ;  /* 0x0000000000027919 */ /* 0x000ee20000002100 */
[----:B------:R-:W-:Y:S01]  /*27220*/  BSSY B0, `(.L_x_1763) ;  /* 0x0000010000007945 */ /* 0x000fe20003800000 */
[----:B---3--:R-:W-:-:S04]  /*27230*/  LOP3.LUT R2, R2, 0x7f, RZ, 0xc0, !PT ;  /* 0x0000007f02027812 */ /* 0x008fc800078ec0ff */
[----:B------:R-:W-:-:S13]  /*27240*/  ISETP.NE.AND P0, PT, R2, RZ, PT ;  /* 0x000000ff0200720c */ /* 0x000fda0003f05270 */
[----:B------:R-:W-:Y:S05]  /*27250*/  @P0 BRA `(.L_x_1764) ;  /* 0x0000000000300947 */ /* 0x000fea0003800000 */
[----:B------:R-:W3:Y:S01]  /*27260*/  S2R R2, SR_LANEID ;  /* 0x0000000000027919 */ /* 0x000ee20000000000 */
[----:B------:R-:W-:Y:S01]  /*27270*/  VOTEU.ANY UR4, UPT, PT ;  /* 0x0000000000047886 */ /* 0x000fe200038e0100 */
[----:B--2---:R-:W2:Y:S01]  /*27280*/  LDC.64 R4, c[0x0][0xc60] ;  /* 0x00031800ff047b82 */ /* 0x004ea20000000a00 */
[----:B------:R-:W3:Y:S02]  /*27290*/  FLO.U32 R0, UR4 ;  /* 0x0000000400007d00 */ /* 0x000ee400080e0000 */
[----:B---3--:R-:W-:-:S06]  /*272a0*/  ISETP.EQ.U32.AND P1, PT, R0, R2, PT ;  /* 0x000000020000720c */ /* 0x008fcc0003f22070 */
[----:B------:R-:W2:Y:S07]  /*272b0*/  POPC R2, UR4 ;  /* 0x0000000400027d09 */ /* 0x000eae0008000000 */
[----:B--2---:R-:W2:Y:S04]  /*272c0*/  @P1 ATOMG.E.ADD.STRONG.GPU PT, R2, desc[UR38][R4.64], R2 ;  /* 0x00000002040219a8 */ /* 0x004ea800081ee1e6 */
[----:B--2---:R2:W3:Y:S02]  /*272d0*/  SHFL.IDX PT, R2, R2, R0, 0x1f ;  /* 0x00001f0002027589 */ /* 0x0044e400000e0000 */
[----:B--2---:R-:W2:Y:S02]  /*272e0*/  S2R R0, SR_LTMASK ;  /* 0x0000000000007919 */ /* 0x004ea40000003900 */
[----:B--2---:R-:W-:-:S06]  /*272f0*/  LOP3.LUT R0, R0, UR4, RZ, 0xc0, !PT ;  /* 0x0000000400007c12 */ /* 0x004fcc000f8ec0ff */
[----:B------:R-:W3:Y:S02]  /*27300*/  POPC R0, R0 ;  /* 0x0000000000007309 */ /* 0x000ee40000000000 */
[----:B---3--:R-:W-:-:S07]  /*27310*/  IADD3 R16, R2, UR40, R0 ;  /* 0x0000002802107c10 */ /* 0x008fce000fffe000 */
.L_x_1764:
[----:B------:R-:W-:Y:S05]  /*27320*/  BSYNC B0 ;  /* 0x0000000000007941 */ /* 0x000fea0003800000 */
.L_x_1763:
[----:B------:R-:W-:-:S06]  /*27330*/  UISETP.NE.AND UP0, UPT, UR37, 0x3, UPT ;  /* 0x000000032500788c */ /* 0x000fcc000bf05270 */
[----:B------:R-:W-:-:S13]  /*27340*/  PLOP3.LUT P1, PT, PT, PT, UP0, 0x80, 0x0 ;  /* 0x000000000000781c */ /* 0x000fda0003f2f008 */
[----:B------:R-:W-:Y:S05]  /*27350*/  @!P1 BRA `(.L_x_1765) ;  /* 0x0000000000049947 */ /* 0x000fea0003800000 */
[----:B------:R-:W-:Y:S01]  /*27360*/  BPT.TRAP 0x1 ;  /* 0x000000040000795c */ /* 0x000fe20000300000 */
.L_x_1765:
[----:B------:R-:W3:Y:S04]  /*27370*/  LDL R4, [R1+0x10] ;  /* 0x0000100001047983 */ /* 0x000ee80000100800 */
[----:B------:R-:W4:Y:S04]  /*27380*/  LDL R3, [R1] ;  /* 0x0000000001037983 */ /* 0x000f280000100800 */
[----:B------:R-:W4:Y:S01]  /*27390*/  LDL R2, [R1+0x4] ;  /* 0x0000040001027983 */ /* 0x000f220000100800 */
[----:B------:R-:W-:Y:S01]  /*273a0*/  IMAD.U32 R0, RZ, RZ, UR41 ;  /* 0x00000029ff007e24 */ /* 0x000fe2000f8e00ff */
[----:B------:R-:W-:Y:S04]  /*273b0*/  BSSY B0, `(.L_x_1766) ;  /* 0x0000007000007945 */ /* 0x000fe80003800000 */
[----:B------:R-:W-:-:S02]  /*273c0*/  ISETP.NE.AND P2, PT, R0, 0x3, PT ;  /* 0x000000030000780c */ /* 0x000fc40003f45270 */
[----:B---3--:R-:W-:-:S04]  /*273d0*/  LOP3.LUT R0, R4, 0x1, RZ, 0x3c, !PT ;  /* 0x0000000104007812 */ /* 0x008fc800078e3cff */
[----:B------:R-:W-:Y:S02]  /*273e0*/  SHF.L.U32 R0, R0, 0x1f, RZ ;  /* 0x0000001f00007819 */ /* 0x000fe400000006ff */
[----:B----4-:R-:W-:-:S04]  /*273f0*/  LEA R17, R2, R3, 0x3 ;  /* 0x0000000302117211 */ /* 0x010fc800078e18ff */
[----:B------:R-:W3:Y:S02]  /*27400*/  SYNCS.PHASECHK.TRANS64.TRYWAIT P1, [R17+URZ+0x22870], R0 ;  /* 0x02287000110075a7 */ /* 0x000ee4000802017f */
[----:B---3--:R-:W-:Y:S05]  /*27410*/  @!P1 BRA `(.L_x_1767) ;  /* 0x0000003c00e49947 */ /* 0x008fea0003800000 */
.L_x_1900:
[----:B------:R-:W-:Y:S05]  /*27420*/  BSYNC B0 ;  /* 0x0000000000007941 */ /* 0x000fea0003800000 */
.L_x_1766:
[----:B------:R-:W-:Y:S05]  /*27430*/  @!P2 BRA `(.L_x_1768) ;  /* 0x000000000004a947 */ /* 0x000fea0003800000 */
[----:B------:R-:W-:Y:S01]  /*27440*/  BPT.TRAP 0x1 ;  /* 0x000000040000795c */ /* 0x000fe20000300000 */
.L_x_1768:
[----:B---3--:R-:W3:Y:S02]  /*27450*/  LDL R0, [R1+0x10] ;  /* 0x0000100001007983 */ /* 0x008ee40000100800 */
[----:B---3--:R-:W-:-:S04]  /*27460*/  SHF.L.U32 R0, R0, 0x1f, RZ ;  /* 0x0000001f00007819 */ /* 0x008fc800000006ff */
[----:B------:R-:W3:Y:S02]  /*27470*/  SYNCS.PHASECHK.TRANS64.TRYWAIT P1, [R17+URZ+0x22860], R0 ;  /* 0x02286000110075a7 */ /* 0x000ee4000802017f */
[----:B---3--:R-:W-:Y:S05]  /*27480*/  @!P1 BRA `(.L_x_1769) ;  /* 0x0000003c00dc9947 */ /* 0x008fea0003800000 */
.L_x_1901:
[----:B------:R-:W4:Y:S04]  /*27490*/  LDL R2, [R1+0x4] ;  /* 0x0000040001027983 */ /* 0x000f280000100800 */
[----:B------:R-:W3:Y:S04]  /*274a0*/  LDL R3, [R1+0x38] ;  /* 0x0000380001037983 */ /* 0x000ee80000100800 */
[----:B------:R-:W2:Y:S04]  /*274b0*/  LDL R13, [R1] ;  /* 0x00000000010d7983 */ /* 0x000ea80000100800 */
[----:B------:R-:W2:Y:S04]  /*274c0*/  LDL R12, [R1+0x20] ;  /* 0x00002000010c7983 */ /* 0x000ea80000100800 */
[----:B------:R-:W2:Y:S01]  /*274d0*/  LDL R14, [R1+0x34] ;  /* 0x00003400010e7983 */ /* 0x000ea20000100800 */
[----:B------:R-:W-:Y:S05]  /*274e0*/  WARPSYNC.ALL ;  /* 0x0000000000007948 */ /* 0x000fea0003800000 */
[----:B----4-:R-:W-:-:S05]  /*274f0*/  IMAD.SHL.U32 R2, R2, 0x4000, RZ ;  /* 0x0000400002027824 */ /* 0x010fca00078e00ff */
[----:B---3--:R-:W-:-:S05]  /*27500*/  LOP3.LUT R0, R2, R3, RZ, 0xfc, !PT ;  /* 0x0000000302007212 */ /* 0x008fca00078efcff */
[----:B--2---:R-:W-:-:S05]  /*27510*/  IMAD.IADD R0, R13, 0x1, R0 ;  /* 0x000000010d007824 */ /* 0x004fca00078e0200 */
[----:B------:R-:W2:Y:S01]  /*27520*/  LDSM.16.MT88.4 R4, [R0+0x8400] ;  /* 0x008400000004783b */ /* 0x000ea20000004200 */
[----:B------:R-:W-:Y:S01]  /*27530*/  IMAD.IADD R3, R12, 0x1, R0 ;  /* 0x000000010c037824 */ /* 0x000fe200078e0200 */
[----:B------:R-:W-:Y:S02]  /*27540*/  IADD3 R2, R13, R2, R14 ;  /* 0x000000020d027210 */ /* 0x000fe40007ffe00e */
[C-C-:B--2--5:R-:W-:Y:S02]  /*27550*/  PRMT R8, R4.reuse, 0x6420, R5.reuse ;  /* 0x0000642004087816 */ /* 0x164fe40000000005 */
[----:B------:R-:W-:Y:S02]  /*27560*/  PRMT R9, R4, 0x7531, R5 ;  /* 0x0000753104097816 */ /* 0x000fe40000000005 */
[C-C-:B------:R-:W-:Y:S02]  /*27570*/  PRMT R10, R6.reuse, 0x6420, R7.reuse ;  /* 0x00006420060a7816 */ /* 0x140fe40000000007 */
[----:B------:R-:W-:-:S02]  /*27580*/  PRMT R11, R6, 0x7531, R7 ;  /* 0x00007531060b7816 */ /* 0x000fc40000000007 */
[----:B------:R-:W2:Y:S04]  /*27590*/  LDSM.16.MT88.4 R4, [R3+0x8400] ;  /* 0x008400000304783b */ /* 0x000ea80000004200 */
[----:B------:R2:W-:Y:S02]  /*275a0*/  STSM.16.M88.4 [R2+0x400], R8 ;  /* 0x0004000802007844 */ /* 0x0005e40000000200 */
[C-C-:B--2---:R-:W-:Y:S02]  /*275b0*/  PRMT R8, R4.reuse, 0x6420, R5.reuse ;  /* 0x0000642004087816 */ /* 0x144fe40000000005 */
[----:B------:R-:W-:Y:S02]  /*275c0*/  PRMT R9, R4, 0x7531, R5 ;  /* 0x0000753104097816 */ /* 0x000fe40000000005 */
[----:B------:R-:W-:-:S02]  /*275d0*/  PRMT R10, R6, 0x6420, R7 ;  /* 0x00006420060a7816 */ /* 0x000fc40000000007 */
[----:B------:R-:W-:-:S05]  /*275e0*/  PRMT R11, R6, 0x7531, R7 ;  /* 0x00007531060b7816 */ /* 0x000fca0000000007 */
[----:B------:R2:W-:Y:S04]  /*275f0*/  STSM.16.M88.4 [R2+0x2400], R8 ;  /* 0x0024000802007844 */ /* 0x0005e80000000200 */
[----:B------:R-:W3:Y:S04]  /*27600*/  LDSM.16.MT88.4 R4, [R0+0x9400] ;  /* 0x009400000004783b */ /* 0x000ee80000004200 */
[----:B--2---:R-:W2:Y:S01]  /*27610*/  LDL R11, [R1+0x1c] ;  /* 0x00001c00010b7983 */ /* 0x004ea20000100800 */
[----:B------:R-:W-:Y:S01]  /*27620*/  IMAD.MOV.U32 R10, RZ, RZ, R12 ;  /* 0x000000ffff0a7224 */ /* 0x000fe200078e000c */
[----:B---3--:R-:W-:-:S02]  /*27630*/  PRMT R12, R4, 0x6420, R5 ;  /* 0x00006420040c7816 */ /* 0x008fc40000000005 */
[----:B------:R-:W-:Y:S02]  /*27640*/  PRMT R13, R4, 0x7531, R5 ;  /* 0x00007531040d7816 */ /* 0x000fe40000000005 */
[C-C-:B------:R-:W-:Y:S02]  /*27650*/  PRMT R14, R6.reuse, 0x6420, R7.reuse ;  /* 0x00006420060e7816 */ /* 0x140fe40000000007 */
[----:B------:R-:W-:Y:S02]  /*27660*/  PRMT R15, R6, 0x7531, R7 ;  /* 0x00007531060f7816 */ /* 0x000fe40000000007 */
[----:B------:R-:W3:Y:S02]  /*27670*/  LDSM.16.MT88.4 R4, [R3+0x9400] ;  /* 0x009400000304783b */ /* 0x000ee40000004200 */
[C-C-:B---3--:R-:W-:Y:S02]  /*27680*/  PRMT R8, R4.reuse, 0x6420, R5.reuse ;  /* 0x0000642004087816 */ /* 0x148fe40000000005 */
[----:B------:R-:W-:-:S02]  /*27690*/  PRMT R9, R4, 0x7531, R5 ;  /* 0x0000753104097816 */ /* 0x000fc40000000005 */
[----:B--2---:R-:W-:-:S05]  /*276a0*/  IADD3 R18, R11, 0x400, R2 ;  /* 0x000004000b127810 */ /* 0x004fca0007ffe002 */
[----:B------:R2:W-:Y:S02]  /*276b0*/  STSM.16.M88.4 [R18], R12 ;  /* 0x0000000c12007844 */ /* 0x0005e40000000200 */
[----:B--2---:R-:W-:Y:S01]  /*276c0*/  IMAD.MOV.U32 R14, RZ, RZ, R10 ;  /* 0x000000ffff0e7224 */ /* 0x004fe200078e000a */
[C---:B------:R-:W-:Y:S01]  /*276d0*/  PRMT R10, R6.reuse, 0x6420, R7 ;  /* 0x00006420060a7816 */ /* 0x040fe20000000007 */
[----:B------:R-:W-:Y:S01]  /*276e0*/  IMAD.MOV.U32 R15, RZ, RZ, R11 ;  /* 0x000000ffff0f7224 */ /* 0x000fe200078e000b */
[----:B------:R-:W-:-:S05]  /*276f0*/  PRMT R11, R6, 0x7531, R7 ;  /* 0x00007531060b7816 */ /* 0x000fca0000000007 */
[----:B------:R2:W-:Y:S04]  /*27700*/  STSM.16.M88.4 [R18+0x2000], R8 ;  /* 0x0020000812007844 */ /* 0x0005e80000000200 */
[----:B------:R-:W3:Y:S01]  /*27710*/  LDSM.16.MT88.4 R4, [R0+0xa400] ;  /* 0x00a400000004783b */ /* 0x000ee20000004200 */
[----:B--2---:R-:W-:Y:S02]  /*27720*/  IMAD.MOV.U32 R11, RZ, RZ, R14 ;  /* 0x000000ffff0b7224 */ /* 0x004fe400078e000e */
[----:B------:R-:W-:Y:S01]  /*27730*/  IMAD.MOV.U32 R18, RZ, RZ, R15 ;  /* 0x000000ffff127224 */ /* 0x000fe200078e000f */
[C-C-:B---3--:R-:W-:Y:S02]  /*27740*/  PRMT R12, R4.reuse, 0x6420, R5.reuse ;  /* 0x00006420040c7816 */ /* 0x148fe40000000005 */
[----:B------:R-:W-:-:S02]  /*27750*/  PRMT R13, R4, 0x7531, R5 ;  /* 0x00007531040d7816 */ /* 0x000fc40000000005 */
[C-C-:B------:R-:W-:Y:S02]  /*27760*/  PRMT R14, R6.reuse, 0x6420, R7.reuse ;  /* 0x00006420060e7816 */ /* 0x140fe40000000007 */
[----:B------:R-:W-:Y:S02]  /*27770*/  PRMT R15, R6, 0x7531, R7 ;  /* 0x00007531060f7816 */ /* 0x000fe40000000007 */
[----:B------:R-:W2:Y:S01]  /*27780*/  LDSM.16.MT88.4 R4, [R3+0xa400] ;  /* 0x00a400000304783b */ /* 0x000ea20000004200 */
[----:B------:R-:W-:-:S05]  /*27790*/  IADD3 R2, R11, 0x400, R2 ;  /* 0x000004000b027810 */ /* 0x000fca0007ffe002 */
[----:B------:R-:W-:Y:S01]  /*277a0*/  STSM.16.M88.4 [R2], R12 ;  /* 0x0000000c02007844 */ /* 0x000fe20000000200 */
[C-C-:B--2---:R-:W-:Y:S02]  /*277b0*/  PRMT R8, R4.reuse, 0x6420, R5.reuse ;  /* 0x0000642004087816 */ /* 0x144fe40000000005 */
[----:B------:R-:W-:Y:S02]  /*277c0*/  PRMT R9, R4, 0x7531, R5 ;  /* 0x0000753104097816 */ /* 0x000fe40000000005 */
[C-C-:B------:R-:W-:Y:S02]  /*277d0*/  PRMT R10, R6.reuse, 0x6420, R7.reuse ;  /* 0x00006420060a7816 */ /* 0x140fe40000000007 */
[----:B------:R-:W-:-:S05]  /*277e0*/  PRMT R11, R6, 0x7531, R7 ;  /* 0x00007531060b7816 */ /* 0x000fca0000000007 */
[----:B------:R-:W-:Y:S04]  /*277f0*/  STSM.16.M88.4 [R2+0x2000], R8 ;  /* 0x0020000802007844 */ /* 0x000fe80000000200 */
[----:B------:R-:W2:Y:S02]  /*27800*/  LDSM.16.MT88.4 R4, [R0+0xb400] ;  /* 0x00b400000004783b */ /* 0x000ea40000004200 */
[C-C-:B--2---:R-:W-:Y:S02]  /*27810*/  PRMT R12, R4.reuse, 0x6420, R5.reuse ;  /* 0x00006420040c7816 */ /* 0x144fe40000000005 */
[----:B------:R-:W-:Y:S02]  /*27820*/  PRMT R13, R4, 0x7531, R5 ;  /* 0x00007531040d7816 */ /* 0x000fe40000000005 */
[----:B------:R-:W-:-:S02]  /*27830*/  PRMT R14, R6, 0x6420, R7 ;  /* 0x00006420060e7816 */ /* 0x000fc40000000007 */
[----:B------:R-:W-:Y:S02]  /*27840*/  PRMT R15, R6, 0x7531, R7 ;  /* 0x00007531060f7816 */ /* 0x000fe40000000007 */
[----:B------:R-:W2:Y:S01]  /*27850*/  LDSM.16.MT88.4 R4, [R3+0xb400] ;  /* 0x00b400000304783b */ /* 0x000ea20000004200 */
[----:B------:R-:W-:-:S05]  /*27860*/  IMAD.IADD R2, R18, 0x1, R2 ;  /* 0x0000000112027824 */ /* 0x000fca00078e0202 */
[----:B------:R3:W-:Y:S01]  /*27870*/  STSM.16.M88.4 [R2], R12 ;  /* 0x0000000c02007844 */ /* 0x0007e20000000200 */
        /* <DEDUP_REMOVED lines=13> */
.L_x_1770:
[----:B------:R-:W4:Y:S01]  /*27950*/  LDL.LU R0, [R1+0x4] ;  /* 0x0000040001007983 */ /* 0x000f220000300800 */
[----:B--2---:R2:W-:Y:S03]  /*27960*/  SYNCS.ARRIVE.TRANS64.A1T0 RZ, [R17+URZ+0x22850], RZ ;  /* 0x022850ff11ff79a7 */ /* 0x0045e6000810003f */
[----:B------:R-:W5:Y:S01]  /*27970*/  LDL.LU R3, [R1+0x10] ;  /* 0x0000100001037983 */ /* 0x000f620000300800 */
[----:B--2---:R-:W-:-:S05]  /*27980*/  @!P0 VIADD R17, R17, 0x22880 ;  /* 0x0002288011118836 */ /* 0x004fca0000000000 */
[----:B------:R-:W-:Y:S01]  /*27990*/  @!P0 PRMT R17, RZ, 0x654, R17 ;  /* 0x00000654ff118816 */ /* 0x000fe20000000011 */
[----:B------:R-:W-:Y:S06]  /*279a0*/  BAR.SYNC.DEFER_BLOCKING 0x2, 0x80 ;  /* 0x0082000000007b1d */ /* 0x000fec0000010000 */
[----:B------:R2:W-:Y:S01]  /*279b0*/  @!P0 SYNCS.ARRIVE.TRANS64.RED.A1T0 RZ, [R17+URZ], RZ ;  /* 0x000000ff11ff89a7 */ /* 0x0005e2000810043f */
[----:B----4-:R-:W-:-:S05]  /*279c0*/  VIADD R0, R0, 0x1 ;  /* 0x0000000100007836 */ /* 0x010fca0000000000 */
[----:B------:R-:W-:-:S04]  /*279d0*/  ISETP.NE.AND P0, PT, R0, 0x2, PT ;  /* 0x000000020000780c */ /* 0x000fc80003f05270 */
[----:B---3--:R-:W-:Y:S02]  /*279e0*/  SEL R2, RZ, 0x1, P0 ;  /* 0x00000001ff027807 */ /* 0x008fe40000000000 */
[----:B------:R-:W-:Y:S02]  /*279f0*/  SEL R0, R0, RZ, P0 ;  /* 0x000000ff00007207 */ /* 0x000fe40000000000 */
[----:B-----5:R-:W-:-:S03]  /*27a00*/  LOP3.LUT R3, R3, R2, RZ, 0x3c, !PT ;  /* 0x0000000203037212 */ /* 0x020fc600078e3cff */
[----:B------:R2:W-:Y:S04]  /*27a10*/  STL [R1+0x4], R0 ;  /* 0x0000040001007387 */ /* 0x0005e80000100800 */
[----:B------:R2:W-:Y:S02]  /*27a20*/  STL [R1+0x10], R3 ;  /* 0x0000100301007387 */ /* 0x0005e40000100800 */
.L_x_1715:
[----:B--2---:R-:W2:Y:S02]  /*27a30*/  LDL R0, [R1+0x24] ;  /* 0x0000240001007983 */ /* 0x004ea40000100800 */
[----:B--2---:R-:W-:-:S13]  /*27a40*/  LOP3.LUT P0, RZ, R0, 0x2, RZ, 0xc0, !PT ;  /* 0x0000000200ff7812 */ /* 0x004fda000780c0ff */
[----:B------:R-:W-:Y:S05]  /*27a50*/  @!P0 BRA `(.L_x_1771) ;  /* 0x0000000000288947 */ /* 0x000fea0003800000 */
[----:B------:R-:W-:Y:S05]  /*27a60*/  WARPSYNC.ALL ;  /* 0x0000000000007948 */ /* 0x000fea0003800000 */
[----:B------:R-:W2:Y:S08]  /*27a70*/  S2UR UR5, SR_CgaCtaId ;  /* 0x00000000000579c3 */ /* 0x000eb00000008800 */
[----:B------:R-:W-:Y:S06]  /*27a80*/  BAR.SYNC.DEFER_BLOCKING 0x5, 0x180 ;  /* 0x0146000000007b1d */ /* 0x000fec0000010000 */
[----:B------:R-:W-:-:S02]  /*27a90*/  UMOV UR4, 0x400 ;  /* 0x0000040000047882 */ /* 0x000fc40000000000 */
[----:B--2---:R-:W-:-:S06]  /*27aa0*/  ULEA UR4, UR5, UR4, 0x18 ;  /* 0x0000000405047291 */ /* 0x004fcc000f8ec03f */
[----:B------:R-:W-:-:S05]  /*27ab0*/  IMAD.U32 R0, RZ, RZ, UR4 ;  /* 0x00000004ff007e24 */ /* 0x000fca000f8e00ff */
[----:B------:R2:W3:Y:S04]  /*27ac0*/  LDS.128 R16, [R0+0x228d0] ;  /* 0x0228d00000107984 */ /* 0x0004e80000000c00 */
[----:B------:R2:W-:Y:S01]  /*27ad0*/  STL [R1], R0 ;  /* 0x0000000001007387 */ /* 0x0005e20000100800 */
[----:B------:R-:W-:Y:S06]  /*27ae0*/  BAR.ARV 0x4, 0x180 ;  /* 0x0106000000007b1d */ /* 0x000fec0000002000 */
[----:B------:R-:W-:Y:S05]  /*27af0*/  BRA `(.L_x_1772) ;  /* 0x0000000800e07947 */ /* 0x000fea0003800000 */
.L_x_1771:
[----:B------:R-:W2:Y:S01]  /*27b00*/  S2R R0, SR_TID.X ;  /* 0x0000000000007919 */ /* 0x000ea20000002100 */
[----:B------:R-:W-:Y:S01]  /*27b10*/  UMOV UR4, 0xffffffff ;  /* 0xffffffff00047882 */ /* 0x000fe20000000000 */
[----:B--2---:R-:W-:-:S04]  /*27b20*/  LOP3.LUT R6, R0, 0x1f, RZ, 0xc0, !PT ;  /* 0x0000001f00067812 */ /* 0x004fc800078ec0ff */
[----:B------:R-:W-:Y:S01]  /*27b30*/  ISETP.NE.AND P0, PT, R6, 0x1f, PT ;  /* 0x0000001f0600780c */ /* 0x000fe20003f05270 */
[----:B------:R-:W-:-:S12]  /*27b40*/  BRA.DIV UR4, `(.L_x_1773) ;  /* 0x0000003a04407947 */ /* 0x000fd8000b800000 */
[----:B------:R-:W-:Y:S01]  /*27b50*/  IMAD.IADD R0, R19, 0x1, R6 ;  /* 0x0000000113007824 */ /* 0x000fe200078e0206 */
[----:B------:R-:W-:-:S04]  /*27b60*/  ULDC UR4, c[0x0][0xc3c] ;  /* 0x00030f0000047ab9 */ /* 0x000fc80000000800 */
[----:B------:R-:W-:-:S13]  /*27b70*/  ISETP.GE.OR P1, PT, R0, UR4, !P0 ;  /* 0x0000000400007c0c */ /* 0x000fda000c726670 */
[----:B------:R-:W2:Y:S02]  /*27b80*/  @!P1 LDC.64 R2, c[0x0][0xc80] ;  /* 0x00032000ff029b82 */ /* 0x000ea40000000a00 */
[----:B--2---:R-:W-:-:S06]  /*27b90*/  @!P1 IMAD.WIDE R2, R0, 0x4, R2 ;  /* 0x0000000400029825 */ /* 0x004fcc00078e0202 */
[----:B------:R2:W3:Y:S01]  /*27ba0*/  @!P1 LDG.E R3, desc[UR38][R2.64] ;  /* 0x0000002602039981 */ /* 0x0004e2000c1e1900 */
[C---:B------:R-:W-:Y:S02]  /*27bb0*/  ISETP.GE.U32.AND P2, PT, R6.reuse, 0x2, PT ;  /* 0x000000020600780c */ /* 0x040fe40003f46070 */
[C---:B------:R-:W-:Y:S01]  /*27bc0*/  ISETP.GE.U32.AND P3, PT, R6.reuse, 0x4, PT ;  /* 0x000000040600780c */ /* 0x040fe20003f66070 */
[----:B------:R-:W-:Y:S01]  /*27bd0*/  SHFL.IDX PT, R0, R16, RZ, 0x1f ;  /* 0x00001fff10007589 */ /* 0x000fe200000e0000 */
[C---:B------:R-:W-:Y:S02]  /*27be0*/  ISETP.GE.U32.AND P4, PT, R6.reuse, 0x8, PT ;  /* 0x000000080600780c */ /* 0x040fe40003f86070 */
[C---:B------:R-:W-:Y:S01]  /*27bf0*/  ISETP.GE.U32.AND P5, PT, R6.reuse, 0x10, PT ;  /* 0x000000100600780c */ /* 0x040fe20003fa6070 */
[----:B------:R-:W-:Y:S01]  /*27c00*/  SHFL.IDX PT, R4, R16, 0x1, 0x1f ;  /* 0x00201f0010047f89 */ /* 0x000fe200000e0000 */
[----:B--2---:R-:W-:Y:S02]  /*27c10*/  IMAD.MOV.U32 R2, RZ, RZ, RZ ;  /* 0x000000ffff027224 */ /* 0x004fe400078e00ff */
[----:B---3--:R-:W-:Y:S01]  /*27c20*/  @!P1 IMAD.MOV.U32 R2, RZ, RZ, R3 ;  /* 0x000000ffff029224 */ /* 0x008fe200078e0003 */
[----:B------:R-:W-:-:S04]  /*27c30*/  ISETP.NE.AND P1, PT, R6, RZ, PT ;  /* 0x000000ff0600720c */ /* 0x000fc80003f25270 */
[----:B------:R-:W2:Y:S02]  /*27c40*/  SHFL.UP PT, R3, R2, 0x1, RZ ;  /* 0x0420000002037989 */ /* 0x000ea400000e00ff */
[----:B--2---:R-:W-:-:S05]  /*27c50*/  SEL R3, R3, RZ, P1 ;  /* 0x000000ff03037207 */ /* 0x004fca0000800000 */
[----:B------:R-:W-:-:S05]  /*27c60*/  IMAD.IADD R3, R2, 0x1, R3 ;  /* 0x0000000102037824 */ /* 0x000fca00078e0203 */
[----:B------:R-:W2:Y:S02]  /*27c70*/  SHFL.UP PT, R5, R3, 0x2, RZ ;  /* 0x0440000003057989 */ /* 0x000ea400000e00ff */
[----:B--2---:R-:W-:-:S05]  /*27c80*/  SEL R5, R5, RZ, P2 ;  /* 0x000000ff05057207 */ /* 0x004fca0001000000 */
[----:B------:R-:W-:-:S05]  /*27c90*/  IMAD.IADD R3, R3, 0x1, R5 ;  /* 0x0000000103037824 */ /* 0x000fca00078e0205 */
[----:B------:R-:W2:Y:S02]  /*27ca0*/  SHFL.UP PT, R5, R3, 0x4, RZ ;  /* 0x0480000003057989 */ /* 0x000ea400000e00ff */
[----:B--2---:R-:W-:-:S05]  /*27cb0*/  SEL R5, R5, RZ, P3 ;  /* 0x000000ff05057207 */ /* 0x004fca0001800000 */
[----:B------:R-:W-:-:S05]  /*27cc0*/  IMAD.IADD R3, R3, 0x1, R5 ;  /* 0x0000000103037824 */ /* 0x000fca00078e0205 */
[----:B------:R-:W2:Y:S02]  /*27cd0*/  SHFL.UP PT, R5, R3, 0x8, RZ ;  /* 0x0500000003057989 */ /* 0x000ea400000e00ff */
[----:B--2---:R-:W-:-:S04]  /*27ce0*/  SEL R5, R5, RZ, P4 ;  /* 0x000000ff05057207 */ /* 0x004fc80002000000 */
[----:B------:R-:W-:-:S05]  /*27cf0*/  IADD3 R3, R3, R5, RZ ;  /* 0x0000000503037210 */ /* 0x000fca0007ffe0ff */
[----:B------:R-:W2:Y:S02]  /*27d00*/  SHFL.UP PT, R5, R3, 0x10, RZ ;  /* 0x0600000003057989 */ /* 0x000ea400000e00ff */
[----:B--2---:R-:W-:-:S05]  /*27d10*/  SEL R5, R5, RZ, P5 ;  /* 0x000000ff05057207 */ /* 0x004fca0002800000 */
[----:B------:R-:W-:-:S05]  /*27d20*/  IMAD.IADD R5, R3, 0x1, R5 ;  /* 0x0000000103057824 */ /* 0x000fca00078e0205 */
[----:B------:R2:W3:Y:S02]  /*27d30*/  SHFL.IDX PT, R7, R5, 0x1f, 0x1f ;  /* 0x03e01f0005077f89 */ /* 0x0004e400000e0000 */
.L_x_1911:
[----:B------:R-:W-:Y:S01]  /*27d40*/  ULDC UR4, c[0x0][0xc38] ;  /* 0x00030e0000047ab9 */ /* 0x000fe20000000800 */
[----:B------:R-:W-:Y:S02]  /*27d50*/  IMAD.MOV.U32 R6, RZ, RZ, R5 ;  /* 0x000000ffff067224 */ /* 0x000fe400078e0005 */
[----:B------:R-:W-:-:S04]  /*27d60*/  IMAD.U32 R3, RZ, RZ, UR4 ;  /* 0x00000004ff037e24 */ /* 0x000fc8000f8e00ff */
[----:B---3--:R-:W-:-:S04]  /*27d70*/  IMAD R7, R7, R3, RZ ;  /* 0x0000000307077224 */ /* 0x008fc800078e02ff */
[----:B------:R-:W-:-:S05]  /*27d80*/  IMAD.IADD R4, R4, 0x1, R7 ;  /* 0x0000000104047824 */ /* 0x000fca00078e0207 */
[----:B------:R-:W-:-:S13]  /*27d90*/  ISETP.GT.AND P6, PT, R4, R0, PT ;  /* 0x000000000400720c */ /* 0x000fda0003fc4270 */
[----:B------:R-:W-:Y:S05]  /*27da0*/  @P6 BRA `(.L_x_1774) ;  /* 0x00000000009c6947 */ /* 0x000fea0003800000 */
.L_x_1779:
[----:B------:R-:W3:Y:S01]  /*27db0*/  LDC R2, c[0x0][0xc3c] ;  /* 0x00030f00ff027b82 */ /* 0x000ee20000000800 */
[----:B------:R-:W-:-:S05]  /*27dc0*/  VIADD R19, R19, 0x1f ;  /* 0x0000001f13137836 */ /* 0x000fca0000000000 */
[----:B---3--:R-:W-:-:S13]  /*27dd0*/  ISETP.GE.AND P6, PT, R19, R2, PT ;  /* 0x000000021300720c */ /* 0x008fda0003fc6270 */
[----:B--2---:R-:W-:Y:S05]  /*27de0*/  @P6 BRA `(.L_x_1775) ;  /* 0x0000000400d86947 */ /* 0x004fea0003800000 */
[----:B------:R-:W3:Y:S01]  /*27df0*/  S2R R3, SR_TID.X ;  /* 0x0000000000037919 */ /* 0x000ee20000002100 */
[----:B------:R-:W-:Y:S01]  /*27e00*/  BSSY B0, `(.L_x_1776) ;  /* 0x0000009000007945 */ /* 0x000fe20003800000 */
[----:B---3--:R-:W-:-:S05]  /*27e10*/  LOP3.LUT R3, R3, 0x1f, RZ, 0xc0, !PT ;  /* 0x0000001f03037812 */ /* 0x008fca00078ec0ff */
[----:B--2---:R-:W-:-:S05]  /*27e20*/  IMAD.IADD R5, R19, 0x1, R3 ;  /* 0x0000000113057824 */ /* 0x004fca00078e0203 */
[----:B------:R-:W-:Y:S01]  /*27e30*/  ISETP.GE.OR P6, PT, R5, R2, !P0 ;  /* 0x000000020500720c */ /* 0x000fe200047c6670 */
[----:B------:R-:W-:-:S12]  /*27e40*/  IMAD.MOV.U32 R2, RZ, RZ, RZ ;  /* 0x000000ffff027224 */ /* 0x000fd800078e00ff */
[----:B------:R-:W-:Y:S05]  /*27e50*/  @P6 BRA `(.L_x_1777) ;  /* 0x00000000000c6947 */ /* 0x000fea0003800000 */
[----:B------:R-:W2:Y:S02]  /*27e60*/  LDC.64 R2, c[0x0][0xc80] ;  /* 0x00032000ff027b82 */ /* 0x000ea40000000a00 */
[----:B--2---:R-:W-:-:S06]  /*27e70*/  IMAD.WIDE R2, R5, 0x4, R2 ;  /* 0x0000000405027825 */ /* 0x004fcc00078e0202 */
[----:B------:R2:W5:Y:S02]  /*27e80*/  LDG.E R2, desc[UR38][R2.64] ;  /* 0x0000002602027981 */ /* 0x000564000c1e1900 */
.L_x_1777:
[----:B------:R-:W-:Y:S05]  /*27e90*/  BSYNC B0 ;  /* 0x0000000000007941 */ /* 0x000fea0003800000 */
.L_x_1776:
[----:B------:R-:W-:-:S03]  /*27ea0*/  UMOV UR4, 0xffffffff ;  /* 0xffffffff00047882 */ /* 0x000fc60000000000 */
[----:B------:R-:W-:Y:S05]  /*27eb0*/  BRA.DIV UR4, `(.L_x_1778) ;  /* 0x0000003a04a07947 */ /* 0x000fea000b800000 */
[----:B--2--5:R-:W2:Y:S02]  /*27ec0*/  SHFL.UP PT, R3, R2, 0x1, RZ ;  /* 0x0420000002037989 */ /* 0x024ea400000e00ff */
        /* <DEDUP_REMOVED lines=14> */
[----:B------:R2:W3:Y:S02]  /*27fb0*/  SHFL.IDX PT, R7, R6, 0x1f, 0x1f ;  /* 0x03e01f0006077f89 */ /* 0x0004e400000e0000 */
.L_x_1919:
[----:B------:R-:W-:Y:S02]  /*27fc0*/  ULDC UR4, c[0x0][0xc38] ;  /* 0x00030e0000047ab9 */ /* 0x000fe40000000800 */
[----:B------:R-:W-:-:S04]  /*27fd0*/  IMAD.U32 R3, RZ, RZ, UR4 ;  /* 0x00000004ff037e24 */ /* 0x000fc8000f8e00ff */
[----:B---3--:R-:W-:-:S04]  /*27fe0*/  IMAD R7, R7, R3, RZ ;  /* 0x0000000307077224 */ /* 0x008fc800078e02ff */
[----:B------:R-:W-:-:S05]  /*27ff0*/  IMAD.IADD R4, R7, 0x1, R4 ;  /* 0x0000000107047824 */ /* 0x000fca00078e0204 */
[----:B------:R-:W-:-:S13]  /*28000*/  ISETP.GT.AND P6, PT, R4, R0, PT ;  /* 0x000000000400720c */ /* 0x000fda0003fc4270 */
[----:B------:R-:W-:Y:S05]  /*28010*/  @!P6 BRA `(.L_x_1779) ;  /* 0xfffffffc0064e947 */ /* 0x000fea000383ffff */
.L_x_1774:
[----:B------:R-:W-:Y:S01]  /*28020*/  IMAD.IADD R7, R4, 0x1, -R7 ;  /* 0x0000000104077824 */ /* 0x000fe200078e0a07 */
[----:B------:R-:W-:-:S03]  /*28030*/  UMOV UR4, 0xffffffff ;  /* 0xffffffff00047882 */ /* 0x000fc60000000000 */
[----:B------:R-:W-:-:S05]  /*28040*/  IMAD R4, R6, R3, R7 ;  /* 0x0000000306047224 */ /* 0x000fca00078e0207 */
[----:B------:R-:W-:Y:S01]  /*28050*/  ISETP.GT.AND P6, PT, R4, R0, PT ;  /* 0x000000000400720c */ /* 0x000fe20003fc4270 */
[----:B------:R-:W-:-:S12]  /*28060*/  BRA.DIV UR4, `(.L_x_1780) ;  /* 0x0000003e040c7947 */ /* 0x000fd8000b800000 */
[----:B--2---:R-:W-:-:S04]  /*28070*/  VOTE.ANY R5, PT, !P6 ;  /* 0x0000000000057806 */ /* 0x004fc800070e0100 */
[----:B------:R-:W2:Y:S02]  /*28080*/  POPC R4, R5 ;  /* 0x0000000500047309 */ /* 0x000ea40000000000 */
[----:B--2---:R2:W3:Y:S02]  /*28090*/  SHFL.IDX PT, R17, R2, R4, 0x1f ;  /* 0x00001f0402117589 */ /* 0x0044e400000e0000 */
.L_x_1923:
[----:B------:R-:W-:Y:S01]  /*280a0*/  ISETP.NE.AND P0, PT, R5, RZ, PT ;  /* 0x000000ff0500720c */ /* 0x000fe20003f05270 */
[----:B------:R-:W-:-:S12]  /*280b0*/  IMAD.MOV.U32 R16, RZ, RZ, RZ ;  /* 0x000000ffff107224 */ /* 0x000fd800078e00ff */
[----:B------:R-:W-:Y:S05]  /*280c0*/  @!P0 BRA `(.L_x_1781) ;  /* 0x0000000000148947 */ /* 0x000fea0003800000 */
[----:B------:R-:W-:Y:S01]  /*280d0*/  UMOV UR4, 0xffffffff ;  /* 0xffffffff00047882 */ /* 0x000fe20000000000 */
[----:B------:R-:W-:Y:S02]  /*280e0*/  VIADD R12, R4, 0xffffffff ;  /* 0xffffffff040c7836 */ /* 0x000fe40000000000 */
[----:B------:R-:W-:Y:S05]  /*280f0*/  BRA.DIV UR4, `(.L_x_1782) ;  /* 0x0000003e04307947 */ /* 0x000fea000b800000 */
[----:B------:R4:W0:Y:S02]  /*28100*/  SHFL.IDX PT, R6, R6, R12, 0x1f ;  /* 0x00001f0c06067589 */ /* 0x00082400000e0000 */
.L_x_1926:
[----:B0-----:R-:W-:-:S07]  /*28110*/  IMAD.MOV.U32 R16, RZ, RZ, R6 ;  /* 0x000000ffff107224 */ /* 0x001fce00078e0006 */
.L_x_1781:
[----:B------:R-:W2:Y:S01]  /*28120*/  LDC.64 R8, c[0x0][0xc90] ;  /* 0x00032400ff087b82 */ /* 0x000ea20000000a00 */
[----:B------:R-:W-:-:S05]  /*28130*/  IADD3 R19, R4, R19, RZ ;  /* 0x0000001304137210 */ /* 0x000fca0007ffe0ff */
[----:B--2---:R-:W-:-:S05]  /*28140*/  IMAD.WIDE R4, R19, 0x4, R8 ;  /* 0x0000000413047825 */ /* 0x004fca00078e0208 */
[----:B------:R-:W3:Y:S01]  /*28150*/  LDG.E R2, desc[UR38][R4.64] ;  /* 0x0000002604027981 */ /* 0x000ee2000c1e1900 */
[----:B------:R-:W-:-:S04]  /*28160*/  IMAD R16, R16, R3, R7 ;  /* 0x0000000310107224 */ /* 0x000fc800078e0207 */
[----:B------:R-:W-:Y:S02]  /*28170*/  IMAD.IADD R0, R0, 0x1, -R16 ;  /* 0x0000000100007824 */ /* 0x000fe400078e0a10 */
[----:B---3--:R-:W-:-:S05]  /*28180*/  IMAD R8, R17, R2, RZ ;  /* 0x0000000211087224 */ /* 0x008fca00078e02ff */
[----:B------:R-:W-:-:S04]  /*28190*/  IABS R6, R8 ;  /* 0x0000000800067213 */ /* 0x000fc80000000000 */
[----:B------:R-:W2:Y:S08]  /*281a0*/  I2F.RP R4, R6 ;  /* 0x0000000600047306 */ /* 0x000eb00000209400 */
[----:B--2---:R-:W2:Y:S02]  /*281b0*/  MUFU.RCP R4, R4 ;  /* 0x0000000400047308 */ /* 0x004ea40000001000 */
[----:B--2---:R-:W-:-:S06]  /*281c0*/  VIADD R4, R4, 0xffffffe ;  /* 0x0ffffffe04047836 */ /* 0x004fcc0000000000 */
[----:B------:R-:W2:Y:S02]  /*281d0*/  F2I.FTZ.U32.TRUNC.NTZ R5, R4 ;  /* 0x0000000400057305 */ /* 0x000ea4000021f000 */
[----:B--2---:R-:W-:-:S04]  /*281e0*/  IMAD.MOV R4, RZ, RZ, -R5 ;  /* 0x000000ffff047224 */ /* 0x004fc800078e0a05 */
        /* <DEDUP_REMOVED lines=34> */
[----:B------:R-:W-:-:S04]  /*28410*/  IMAD.MOV R2, RZ, RZ, -R2 ;  /* 0x000000ffff027224 */ /* 0x000fc800078e0a02 */
[----:B------:R-:W-:Y:S02]  /*28420*/  IMAD.MOV.U32 R5, RZ, RZ, R2 ;  /* 0x000000ffff057224 */ /* 0x000fe400078e0002 */
[----:B------:R-:W-:-:S04]  /*28430*/  IMAD.HI.U32 R2, R8, R3, RZ ;  /* 0x0000000308027227 */ /* 0x000fc800078e00ff */
        /* <DEDUP_REMOVED lines=9> */
[----:B------:R-:W-:-:S06]  /*284d0*/  @P0 IADD3 R2, R2, 0x1, RZ ;  /* 0x0000000102020810 */ /* 0x000fcc0007ffe0ff */
[----:B------:R-:W-:Y:S01]  /*284e0*/  @!P2 IMAD.MOV R2, RZ, RZ, -R2 ;  /* 0x000000ffff02a224 */ /* 0x000fe200078e0a02 */
[----:B------:R-:W-:Y:S01]  /*284f0*/  @!P1 LOP3.LUT R2, RZ, R6, RZ, 0x33, !PT ;  /* 0x00000006ff029212 */ /* 0x000fe200078e33ff */
[----:B------:R-:W-:-:S04]  /*28500*/  IMAD.MOV R6, RZ, RZ, -R6 ;  /* 0x000000ffff067224 */ /* 0x000fc800078e0a06 */
[----:B------:R-:W-:Y:S01]  /*28510*/  IMAD R18, R2, R6, R0 ;  /* 0x0000000602127224 */ /* 0x000fe200078e0200 */
[----:B------:R-:W-:-:S05]  /*28520*/  LOP3.LUT R2, RZ, R2, RZ, 0x33, !PT ;  /* 0x00000002ff027212 */ /* 0x000fca00078e33ff */
[----:B------:R-:W-:Y:S01]  /*28530*/  IMAD.IADD R17, R17, 0x1, R2 ;  /* 0x0000000111117824 */ /* 0x000fe200078e0202 */
[----:B------:R-:W-:Y:S06]  /*28540*/  BRA `(.L_x_1783) ;  /* 0x00000000001c7947 */ /* 0x000fec0003800000 */
.L_x_1775:
[----:B------:R-:W-:Y:S01]  /*28550*/  UMOV UR4, URZ ;  /* 0x0000003f00047c82 */ /* 0x000fe20008000000 */
[----:B------:R-:W-:Y:S01]  /*28560*/  UMOV UR5, URZ ;  /* 0x0000003f00057c82 */ /* 0x000fe20008000000 */
[----:B------:R-:W-:Y:S01]  /*28570*/  ULDC UR6, c[0x0][0xc3c] ;  /* 0x00030f0000067ab9 */ /* 0x000fe20000000800 */
[----:B------:R-:W-:Y:S02]  /*28580*/  IMAD.MOV.U32 R16, RZ, RZ, R0 ;  /* 0x000000ffff107224 */ /* 0x000fe400078e0000 */
[----:B------:R-:W-:Y:S02]  /*28590*/  IMAD.U32 R17, RZ, RZ, UR4 ;  /* 0x00000004ff117e24 */ /* 0x000fe4000f8e00ff */
[----:B------:R-:W-:Y:S02]  /*285a0*/  IMAD.U32 R18, RZ, RZ, UR5 ;  /* 0x00000005ff127e24 */ /* 0x000fe4000f8e00ff */
[----:B------:R-:W-:-:S07]  /*285b0*/  IMAD.U32 R19, RZ, RZ, UR6 ;  /* 0x00000006ff137e24 */ /* 0x000fce000f8e00ff */
.L_x_1783:
[----:B------:R3:W5:Y:S01]  /*285c0*/  LDL R3, [R1] ;  /* 0x0000000001037983 */ /* 0x0007620000100800 */
[----:B------:R-:W0:Y:S01]  /*285d0*/  S2R R0, SR_TID.X ;  /* 0x0000000000007919 */ /* 0x000e220000002100 */
[----:B------:R-:W-:Y:S05]  /*285e0*/  WARPSYNC.ALL ;  /* 0x0000000000007948 */ /* 0x000fea0003800000 */
[----:B0-----:R-:W-:Y:S01]  /*285f0*/  LOP3.LUT R0, R0, 0x1f, RZ, 0xc0, !PT ;  /* 0x0000001f00007812 */ /* 0x001fe200078ec0ff */
[----:B------:R-:W-:Y:S03]  /*28600*/  BAR.SYNC.DEFER_BLOCKING 0x4, 0x180 ;  /* 0x0106000000007b1d */ /* 0x000fe60000010000 */
[----:B------:R-:W-:-:S13]  /*28610*/  ISETP.NE.AND P0, PT, R0, RZ, PT ;  /* 0x000000ff0000720c */ /* 0x000fda0003f05270 */
[----:B------:R-:W5:Y:S01]  /*28620*/  @!P0 S2R R0, SR_CgaCtaId ;  /* 0x0000000000008919 */ /* 0x000f620000008800 */
[----:B------:R-:W-:-:S04]  /*28630*/  @!P0 MOV R2, 0x400 ;  /* 0x0000040000028802 */ /* 0x000fc80000000f00 */
[----:B-----5:R-:W-:-:S05]  /*28640*/  @!P0 LEA R3, R0, R2, 0x18 ;  /* 0x0000000200038211 */ /* 0x020fca00078ec0ff */
[----:B------:R3:W-:Y:S04]  /*28650*/  @!P0 STS.128 [R3+0x228d0], R16 ;  /* 0x0228d01003008388 */ /* 0x0007e80000000c00 */
[----:B------:R3:W-:Y:S01]  /*28660*/  @!P0 STL [R1], R3 ;  /* 0x0000000301008387 */ /* 0x0007e20000100800 */
[----:B------:R-:W-:Y:S06]  /*28670*/  BAR.ARV 0x5, 0x180 ;  /* 0x0146000000007b1d */ /* 0x000fec0000002000 */
.L_x_1772:
[----:B------:R-:W-:Y:S02]  /*28680*/  ULDC UR4, c[0x0][0xc3c] ;  /* 0x00030f0000047ab9 */ /* 0x000fe40000000800 */
[----:B---3--:R-:W-:-:S13]  /*28690*/  ISETP.GE.AND P0, PT, R19, UR4, PT ;  /* 0x0000000413007c0c */ /* 0x008fda000bf06270 */
[----:B------:R-:W-:Y:S05]  /*286a0*/  @!P0 BRA `(.L_x_1784) ;  /* 0xffffffa000248947 */ /* 0x000fea000383ffff */
[----:B------:R-:W-:Y:S05]  /*286b0*/  BSYNC B7 ;  /* 0x0000000000077941 */ /* 0x000fea0003800000 */
.L_x_1658:
[----:B--2---:R-:W2:Y:S01]  /*286c0*/  LDL.LU R0, [R1+0x58] ;  /* 0x0000580001007983 */ /* 0x004ea20000300800 */
[----:B------:R-:W-:Y:S01]  /*286d0*/  BSSY B0, `(.L_x_1785) ;  /* 0x000000b000007945 */ /* 0x000fe20003800000 */
[----:B------:R-:W3:Y:S01]  /*286e0*/  S2R R5, SR_CgaCtaId ;  /* 0x0000000000057919 */ /* 0x000ee20000008800 */
[----:B--2---:R-:W-:-:S05]  /*286f0*/  VIADD R0, R0, 0x1 ;  /* 0x0000000100007836 */ /* 0x004fca0000000000 */
[----:B0-----:R-:W-:-:S04]  /*28700*/  LEA.HI R2, R0, R0, RZ, 0x1 ;  /* 0x0000000000027211 */ /* 0x001fc800078f08ff */
[----:B------:R-:W-:-:S05]  /*28710*/  LOP3.LUT R3, R2, 0xfffffffe, RZ, 0xc0, !PT ;  /* 0xfffffffe02037812 */ /* 0x000fca00078ec0ff */
[----:B------:R-:W-:Y:S01]  /*28720*/  IMAD.IADD R3, R0, 0x1, -R3 ;  /* 0x0000000100037824 */ /* 0x000fe200078e0a03 */
[----:B------:R-:W-:-:S04]  /*28730*/  MOV R0, 0x400 ;  /* 0x0000040000007802 */ /* 0x000fc80000000f00 */
[----:B---3--:R-:W-:Y:S02]  /*28740*/  LEA R0, R5, R0, 0x18 ;  /* 0x0000000005007211 */ /* 0x008fe400078ec0ff */
[----:B------:R-:W-:-:S04]  /*28750*/  SHF.L.U32 R3, R3, 0x1f, RZ ;  /* 0x0000001f03037819 */ /* 0x000fc800000006ff */
[----:B------:R-:W0:Y:S02]  /*28760*/  SYNCS.PHASECHK.TRANS64.TRYWAIT P0, [R0+URZ+0x22820], R3 ;  /* 0x02282003000075a7 */ /* 0x000e24000800017f */
[----:B0-----:R-:W-:Y:S05]  /*28770*/  @!P0 BRA `(.L_x_1786) ;  /* 0x0000003400b88947 */ /* 0x001fea0003800000 */
.L_x_1927:
[----:B------:R-:W-:Y:S05]  /*28780*/  BSYNC B0 ;  /* 0x0000000000007941 */ /* 0x000fea0003800000 */
.L_x_1785:
[----:B------:R-:W-:-:S03]  /*28790*/  UMOV UR4, 0xffffffff ;  /* 0xffffffff00047882 */ /* 0x000fc60000000000 */
[----:B------:R-:W-:Y:S05]  /*287a0*/  BRA.DIV UR4, `(.L_x_1787) ;  /* 0x0000003604c07947 */ /* 0x000fea000b800000 */
[----:B------:R-:W2:Y:S02]  /*287b0*/  S2R R2, SR_TID.X ;  /* 0x0000000000027919 */ /* 0x000ea40000002100 */
[----:B--2---:R-:W-:-:S04]  /*287c0*/  SHF.R.U32.HI R2, RZ, 0x5, R2 ;  /* 0x00000005ff027819 */ /* 0x004fc80000011602 */
[----:B------:R-:W-:-:S05]  /*287d0*/  LOP3.LUT R2, R2, 0x3, RZ, 0xc0, !PT ;  /* 0x0000000302027812 */ /* 0x000fca00078ec0ff */
[----:B------:R2:W3:Y:S02]  /*287e0*/  SHFL.IDX PT, R14, R2, RZ, 0x1f ;  /* 0x00001fff020e7589 */ /* 0x0004e400000e0000 */
.L_x_1930:
[----:B---3--:R-:W-:-:S13]  /*287f0*/  ISETP.NE.AND P0, PT, R14, RZ, PT ;  /* 0x000000ff0e00720c */ /* 0x008fda0003f05270 */
[----:B------:R-:W-:Y:S05]  /*28800*/  @P0 BRA `(.L_x_1429) ;  /* 0x0000000000b00947 */ /* 0x000fea0003800000 */
[----:B------:R-:W-:-:S03]  /*28810*/  UMOV UR4, 0xffffffff ;  /* 0xffffffff00047882 */ /* 0x000fc60000000000 */
[----:B------:R-:W-:Y:S05]  /*28820*/  BRA.DIV UR4, `(.L_x_1788) ;  /* 0x0000003604d47947 */ /* 0x000fea000b800000 */
[----:B------:R-:W-:-:S13]  /*28830*/  ELECT P6, URZ, PT ;  /* 0x00000000003f782f */ /* 0x000fda00038c0000 */
.L_x_1933:
[----:B------:R-:W-:Y:S05]  /*28840*/  @!P6 BRA `(.L_x_1429) ;  /* 0x0000000000a0e947 */ /* 0x000fea0003800000 */
[----:B------:R-:W-:-:S06]  /*28850*/  ULOP3.LUT UR4, UR36, 0x2, URZ, 0xfc, !UPT ;  /* 0x0000000224047892 */ /* 0x000fcc000f8efc3f */
[----:B--2---:R-:W-:-:S05]  /*28860*/  IMAD.U32 R2, RZ, RZ, UR4 ;  /* 0x00000004ff027e24 */ /* 0x004fca000f8e00ff */
[----:B------:R-:W-:-:S13]  /*28870*/  ISETP.NE.AND P0, PT, R2, 0x3, PT ;  /* 0x000000030200780c */ /* 0x000fda0003f05270 */
[----:B------:R-:W-:Y:S05]  /*28880*/  @!P0 BRA `(.L_x_1789) ;  /* 0x0000000000048947 */ /* 0x000fea0003800000 */
[----:B------:R-:W-:Y:S01]  /*28890*/  BPT.TRAP 0x1 ;  /* 0x000000040000795c */ /* 0x000fe20000300000 */
.L_x_1789:
[----:B0-----:R-:W2:Y:S04]  /*288a0*/  LDL R3, [R1+0x4] ;  /* 0x0000040001037983 */ /* 0x001ea80000100800 */
[----:B------:R-:W3:Y:S01]  /*288b0*/  LDL.LU R7, [R1+0x10] ;  /* 0x0000100001077983 */ /* 0x000ee20000300800 */
[----:B------:R-:W-:-:S04]  /*288c0*/  VIADD R2, R0, 0x22840 ;  /* 0x0002284000027836 */ /* 0x000fc80000000000 */
[C---:B--2---:R-:W-:Y:S02]  /*288d0*/  IMAD R6, R3.reuse, 0x8, R2 ;  /* 0x0000000803067824 */ /* 0x044fe400078e0202 */
[----:B------:R-:W-:Y:S01]  /*288e0*/  VIADD R3, R3, 0x1 ;  /* 0x0000000103037836 */ /* 0x000fe20000000000 */
[----:B---3--:R-:W-:-:S04]  /*288f0*/  SHF.L.U32 R5, R7, 0x1f, RZ ;  /* 0x0000001f07057819 */ /* 0x008fc800000006ff */
[C---:B------:R-:W-:Y:S01]  /*28900*/  ISETP.NE.AND P2, PT, R3.reuse, 0x2, PT ;  /* 0x000000020300780c */ /* 0x040fe20003f45270 */
[----:B------:R-:W0:Y:S03]  /*28910*/  SYNCS.PHASECHK.TRANS64.TRYWAIT P1, [R6+URZ], R5 ;  /* 0x00000005060075a7 */ /* 0x000e26000802017f */
[----:B------:R-:W-:Y:S02]  /*28920*/  SEL R4, RZ, 0x1, P2 ;  /* 0x00000001ff047807 */ /* 0x000fe40001000000 */
[----:B------:R-:W-:Y:S02]  /*28930*/  SEL R3, R3, RZ, P2 ;  /* 0x000000ff03037207 */ /* 0x000fe40001000000 */
[----:B------:R-:W-:-:S03]  /*28940*/  LOP3.LUT R4, R7, R4, RZ, 0x3c, !PT ;  /* 0x0000000407047212 */ /* 0x000fc600078e3cff */
[----:B------:R-:W-:Y:S01]  /*28950*/  IMAD R7, R3, 0x8, R2 ;  /* 0x0000000803077824 */ /* 0x000fe200078e0202 */
[----:B------:R-:W-:Y:S01]  /*28960*/  SHF.L.U32 R2, R4, 0x1f, RZ ;  /* 0x0000001f04027819 */ /* 0x000fe200000006ff */
[----:B0-----:R-:W-:Y:S06]  /*28970*/  @!P1 BRA `(.L_x_1790) ;  /* 0x0000003400a09947 */ /* 0x001fec0003800000 */
.L_x_1934:
[----:B------:R-:W2:Y:S02]  /*28980*/  SYNCS.PHASECHK.TRANS64.TRYWAIT P1, [R7+URZ], R2 ;  /* 0x00000002070075a7 */ /* 0x000ea4000802017f */
[----:B--2---:R-:W-:Y:S05]  /*28990*/  @!P1 BRA `(.L_x_1791) ;  /* 0x0000003400ac9947 */ /* 0x004fea0003800000 */
.L_x_1935:
[----:B------:R-:W-:Y:S05]  /*289a0*/  @!P0 BRA `(.L_x_1792) ;  /* 0x0000000000048947 */ /* 0x000fea0003800000 */
[----:B------:R-:W-:Y:S01]  /*289b0*/  BPT.TRAP 0x1 ;  /* 0x000000040000795c */ /* 0x000fe20000300000 */
.L_x_1792:
[----:B------:R-:W3:Y:S02]  /*289c0*/  LDL.LU R4, [R1+0x4] ;  /* 0x0000040001047983 */ /* 0x000ee40000300800 */
[----:B---3--:R-:W-:-:S04]  /*289d0*/  IMAD R4, R4, 0x8, R0 ;  /* 0x0000000804047824 */ /* 0x008fc800078e0200 */
[----:B------:R-:W3:Y:S02]  /*289e0*/  SYNCS.PHASECHK.TRANS64.TRYWAIT P1, [R4+URZ+0x22860], R5 ;  /* 0x02286005040075a7 */ /* 0x000ee4000802017f */
[----:B---3--:R-:W-:Y:S05]  /*289f0*/  @!P1 BRA `(.L_x_1793) ;  /* 0x0000003400a89947 */ /* 0x008fea0003800000 */
.L_x_1936:
[----:B------:R-:W-:Y:S05]  /*28a00*/  @!P0 BRA `(.L_x_1794) ;  /* 0x0000000000048947 */ /* 0x000fea0003800000 */
[----:B------:R-:W-:Y:S01]  /*28a10*/  BPT.TRAP 0x1 ;  /* 0x000000040000795c */ /* 0x000fe20000300000 */
.L_x_1794:
[----:B------:R-:W-:-:S04]  /*28a20*/  IMAD R3, R3, 0x8, R0 ;  /* 0x0000000803037824 */ /* 0x000fc800078e0200 */
[----:B------:R-:W5:Y:S02]  /*28a30*/  SYNCS.PHASECHK.TRANS64.TRYWAIT P1, [R3+URZ+0x22860], R2 ;  /* 0x02286002030075a7 */ /* 0x000f64000802017f */
[----:B-----5:R-:W-:Y:S05]  /*28a40*/  @!P1 BRA `(.L_x_1795) ;  /* 0x0000003400a89947 */ /* 0x020fea0003800000 */
.L_x_1937:
[----:B------:R-:W-:Y:S05]  /*28a50*/  @!P0 BRA `(.L_x_1796) ;  /* 0x0000000000048947 */ /* 0x000fea0003800000 */
[----:B------:R-:W-:Y:S01]  /*28a60*/  BPT.TRAP 0x1 ;  /* 0x000000040000795c */ /* 0x000fe20000300000 */
.L_x_1796:
[----:B------:R-:W5:Y:S02]  /*28a70*/  SYNCS.PHASECHK.TRANS64.TRYWAIT P0, [R4+URZ+0x22880], R5 ;  /* 0x02288005040075a7 */ /* 0x000f64000800017f */
[----:B-----5:R-:W-:Y:S05]  /*28a80*/  @!P0 BRA `(.L_x_1797) ;  /* 0x0000003400ac8947 */ /* 0x020fea0003800000 */
.L_x_1798:
[----:B------:R0:W0:Y:S02]  /*28a90*/  SYNCS.PHASECHK.TRANS64.TRYWAIT P0, [R3+URZ+0x22880], R2 ;  /* 0x02288002030075a7 */ /* 0x000024000800017f */
[----:B0-----:R-:W-:Y:S05]  /*28aa0*/  @!P0 NANOSLEEP.SYNCS 0x989680 ;  /* 0x009896800000895d */ /* 0x001fea0003900000 */
[----:B------:R-:W0:Y:S02]  /*28ab0*/  @!P0 SYNCS.PHASECHK.TRANS64 P0, [R3+URZ+0x22880], R2 ;  /* 0x02288002030085a7 */ /* 0x000e24000800007f */
[----:B0-----:R-:W-:Y:S05]  /*28ac0*/  @!P0 BRA `(.L_x_1798) ;  /* 0xfffffffc00f08947 */ /* 0x001fea000383ffff */
.L_x_1429:
[----:B------:R-:W-:Y:S05]  /*28ad0*/  BSYNC B8 ;  /* 0x0000000000087941 */ /* 0x000fea0003800000 */
.L_x_1426:
[----:B------:R-:W-:Y:S05]  /*28ae0*/  EXIT ;  /* 0x000000000000794d */ /* 0x000fea0003800000 */
.L_x_1453:
[----:B0-----:R0:W1:Y:S02]  /*28af0*/  SYNCS.PHASECHK.TRANS64.TRYWAIT P3, [R108+URZ+0x22890], R110 ;  /* 0x0228906e6c0075a7 */ /* 0x001064000806017f */
[----:B-1----:R-:W-:Y:S05]  /*28b00*/  @!P3 NANOSLEEP.SYNCS 0x989680 ;  /* 0x009896800000b95d */ /* 0x002fea0003900000 */
[----:B------:R-:W1:Y:S02]  /*28b10*/  @!P3 SYNCS.PHASECHK.TRANS64 P3, [R108+URZ+0x22890], R110 ;  /* 0x0228906e6c00b5a7 */ /* 0x000e64000806007f */
[----:B-1----:R-:W-:Y:S05]  /*28b20*/  @!P3 BRA `(.L_x_1453) ;  /* 0xfffffffc00f0b947 */ /* 0x002fea000383ffff */
[----:B------:R-:W-:Y:S05]  /*28b30*/  BRA `(.L_x_1799) ;  /* 0xfffffda400587947 */ /* 0x000fea000383ffff */
.L_x_1481:
[----:B-1----:R1:W2:Y:S02]  /*28b40*/  SYNCS.PHASECHK.TRANS64.TRYWAIT P3, [R108+URZ+0x22890], R110 ;  /* 0x0228906e6c0075a7 */ /* 0x0022a4000806017f */
[----:B--2---:R-:W-:Y:S05]  /*28b50*/  @!P3 NANOSLEEP.SYNCS 0x989680 ;  /* 0x009896800000b95d */ /* 0x004fea0003900000 */
[----:B------:R-:W2:Y:S02]  /*28b60*/  @!P3 SYNCS.PHASECHK.TRANS64 P3, [R108+URZ+0x22890], R110 ;  /* 0x0228906e6c00b5a7 */ /* 0x000ea4000806007f */
[----:B--2---:R-:W-:Y:S05]  /*28b70*/  @!P3 BRA `(.L_x_1481) ;  /* 0xfffffffc00f0b947 */ /* 0x004fea000383ffff */
[----:B------:R-:W-:Y:S05]  /*28b80*/  BRA `(.L_x_1800) ;  /* 0xfffffdd400087947 */ /* 0x000fea000383ffff */
.L_x_1494:
[----:B0-----:R0:W1:Y:S02]  /*28b90*/  SYNCS.PHASECHK.TRANS64.TRYWAIT P2, [R108+URZ+0x22890], R110 ;  /* 0x0228906e6c0075a7 */ /* 0x001064000804017f */
[----:B-1----:R-:W-:Y:S05]  /*28ba0*/  @!P2 NANOSLEEP.SYNCS 0x989680 ;  /* 0x009896800000a95d */ /* 0x002fea0003900000 */
[----:B------:R-:W1:Y:S02]  /*28bb0*/  @!P2 SYNCS.PHASECHK.TRANS64 P2, [R108+URZ+0x22890], R110 ;  /* 0x0228906e6c00a5a7 */ /* 0x000e64000804007f */
[----:B-1----:R-:W-:Y:S05]  /*28bc0*/  @!P2 BRA `(.L_x_1494) ;  /* 0xfffffffc00f0a947 */ /* 0x002fea000383ffff */
[----:B------:R-:W-:Y:S05]  /*28bd0*/  BRA `(.L_x_1801) ;  /* 0xfffffe0000d47947 */ /* 0x000fea000383ffff */
.L_x_1498:
[----:B--2---:R2:W3:Y:S02]  /*28be0*/  SYNCS.PHASECHK.TRANS64.TRYWAIT P1, [R108+URZ+0x228b0], R110 ;  /* 0x0228b06e6c0075a7 */ /* 0x0044e4000802017f */
[----:B---3--:R-:W-:Y:S05]  /*28bf0*/  @!P1 NANOSLEEP.SYNCS 0x989680 ;  /* 0x009896800000995d */ /* 0x008fea0003900000 */
[----:B------:R-:W3:Y:S02]  /*28c00*/  @!P1 SYNCS.PHASECHK.TRANS64 P1, [R108+URZ+0x228b0], R110 ;  /* 0x0228b06e6c0095a7 */ /* 0x000ee4000802007f */
[----:B---3--:R-:W-:Y:S05]  /*28c10*/  @!P1 BRA `(.L_x_1498) ;  /* 0xfffffffc00f09947 */ /* 0x008fea000383ffff */
[----:B------:R-:W-:Y:S05]  /*28c20*/  BRA `(.L_x_1802) ;  /* 0xfffffe04006c7947 */ /* 0x000fea000383ffff */
.L_x_1512:
[----:B------:R-:W-:Y:S01]  /*28c30*/  BSSY B0, `(.L_x_1803) ;  /* 0x0000008000007945 */ /* 0x000fe20003800000 */
[----:B------:R-:W-:Y:S01]  /*28c40*/  IMAD.MOV.U32 R13, RZ, RZ, R213 ;  /* 0x000000ffff0d7224 */ /* 0x000fe200078e00d5 */
[----:B------:R-:W-:Y:S01]  /*28c50*/  MOV R12, RZ ;  /* 0x000000ff000c7202 */ /* 0x000fe20000000f00 */
[----:B------:R-:W-:Y:S02]  /*28c60*/  IMAD.MOV.U32 R11, RZ, RZ, 0x1f ;  /* 0x0000001fff0b7424 */ /* 0x000fe400078e00ff */
[----:B------:R-:W-:-:S07]  /*28c70*/  IMAD.MOV.U32 R15, RZ, RZ, -0x1 ;  /* 0xffffffffff0f7424 */ /* 0x000fce00078e00ff */
[----:B-----5:R-:W-:Y:S05]  /*28c80*/  WARPSYNC.COLLECTIVE R15, `(.L_x_1804) ;  /* 0x000000000f087348 */ /* 0x020fea0003c00000 */
[----:B------:R0:W1:Y:S02]  /*28c90*/  SHFL.IDX P6, R14, R13, R12, R11 ;  /* 0x0000000c0d0e7389 */ /* 0x00006400000c000b */
[----:B01---5:R-:W-:Y:S01]  /*28ca0*/  ENDCOLLECTIVE ;  /* 0x000000000000791b */ /* 0x023fe20003800000 */
.L_x_1804:
[----:B------:R-:W-:Y:S05]  /*28cb0*/  BSYNC B0 ;  /* 0x0000000000007941 */ /* 0x000fea0003800000 */
.L_x_1803:
[----:B------:R-:W-:Y:S01]  /*28cc0*/  IMAD.MOV.U32 R176, RZ, RZ, R14 ;  /* 0x000000ffffb07224 */ /* 0x000fe200078e000e */
[----:B------:R-:W-:Y:S06]  /*28cd0*/  BRA `(.L_x_1805) ;  /* 0xfffffe1000187947 */ /* 0x000fec000383ffff */
.L_x_1522:
[----:B------:R-:W-:Y:S01]  /*28ce0*/  BSSY B1, `(.L_x_1806) ;  /* 0x0000007000017945 */ /* 0x000fe20003800000 */
[----:B------:R-:W-:Y:S02]  /*28cf0*/  IMAD.MOV.U32 R12, RZ, RZ, RZ ;  /* 0x000000ffff0c7224 */ /* 0x000fe400078e00ff */
[----:B------:R-:W-:Y:S02]  /*28d00*/  IMAD.MOV.U32 R11, RZ, RZ, 0x1e1f ;  /* 0x00001e1fff0b7424 */ /* 0x000fe400078e00ff */
[----:B------:R-:W-:-:S07]  /*28d10*/  IMAD.MOV.U32 R15, RZ, RZ, -0x1 ;  /* 0xffffffffff0f7424 */ /* 0x000fce00078e00ff */
[----:B0-----:R-:W-:Y:S05]  /*28d20*/  WARPSYNC.COLLECTIVE R15, `(.L_x_1807) ;  /* 0x000000000f087348 */ /* 0x001fea0003c00000 */
[----:B------:R1:W2:Y:S02]  /*28d30*/  SHFL.IDX P6, R14, R13, R12, R11 ;  /* 0x0000000c0d0e7389 */ /* 0x0002a400000c000b */
[----:B012---:R-:W-:Y:S01]  /*28d40*/  ENDCOLLECTIVE ;  /* 0x000000000000791b */ /* 0x007fe20003800000 */
.L_x_1807:
[----:B------:R-:W-:Y:S05]  /*28d50*/  BSYNC B1 ;  /* 0x0000000000017941 */ /* 0x000fea0003800000 */
.L_x_1806:
[----:B------:R-:W-:Y:S02]  /*28d60*/  IMAD.MOV.U32 R13, RZ, RZ, R5 ;  /* 0x000000ffff0d7224 */ /* 0x000fe400078e0005 */
[----:B------:R-:W-:Y:S02]  /*28d70*/  IMAD.MOV.U32 R12, RZ, RZ, RZ ;  /* 0x000000ffff0c7224 */ /* 0x000fe400078e00ff */
[----:B------:R-:W-:Y:S02]  /*28d80*/  IMAD.MOV.U32 R11, RZ, RZ, 0x1e1f ;  /* 0x00001e1fff0b7424 */ /* 0x000fe400078e00ff */
[----:B------:R-:W-:Y:S02]  /*28d90*/  IMAD.MOV.U32 R15, RZ, RZ, -0x1 ;  /* 0xffffffffff0f7424 */ /* 0x000fe400078e00ff */
[----:B------:R-:W-:-:S07]  /*28da0*/  IMAD.MOV.U32 R3, RZ, RZ, R14 ;  /* 0x000000ffff037224 */ /* 0x000fce00078e000e */
[----:B------:R-:W-:Y:S05]  /*28db0*/  WARPSYNC.COLLECTIVE R15, `(.L_x_1808) ;  /* 0x000000000f087348 */ /* 0x000fea0003c00000 */
[----:B------:R0:W1:Y:S02]  /*28dc0*/  SHFL.IDX P6, R14, R13, R12, R11 ;  /* 0x0000000c0d0e7389 */ /* 0x00006400000c000b */
[----:B01----:R-:W-:Y:S01]  /*28dd0*/  ENDCOLLECTIVE ;  /* 0x000000000000791b */ /* 0x003fe20003800000 */
.L_x_1808:
[----:B------:R-:W-:Y:S02]  /*28de0*/  IMAD.MOV.U32 R13, RZ, RZ, R7 ;  /* 0x000000ffff0d7224 */ /* 0x000fe400078e0007 */
[----:B------:R-:W-:-:S07]  /*28df0*/  IMAD.MOV.U32 R5, RZ, RZ, R14 ;  /* 0x000000ffff057224 */ /* 0x000fce00078e000e */
[----:B------:R-:W-:Y:S05]  /*28e00*/  WARPSYNC.COLLECTIVE R15, `(.L_x_1809) ;  /* 0x000000000f087348 */ /* 0x000fea0003c00000 */
[----:B------:R0:W1:Y:S02]  /*28e10*/  SHFL.IDX P6, R14, R13, R12, R11 ;  /* 0x0000000c0d0e7389 */ /* 0x00006400000c000b */
[----:B01----:R-:W-:Y:S01]  /*28e20*/  ENDCOLLECTIVE ;  /* 0x000000000000791b */ /* 0x003fe20003800000 */
.L_x_1809:
[----:B------:R-:W-:Y:S02]  /*28e30*/  IMAD.MOV.U32 R13, RZ, RZ, R0 ;  /* 0x000000ffff0d7224 */ /* 0x000fe400078e0000 */
[----:B------:R-:W-:-:S07]  /*28e40*/  IMAD.MOV.U32 R7, RZ, RZ, R14 ;  /* 0x000000ffff077224 */ /* 0x000fce00078e000e */
[----:B------:R-:W-:Y:S05]  /*28e50*/  WARPSYNC.COLLECTIVE R15, `(.L_x_1810) ;  /* 0x000000000f087348 */ /* 0x000fea0003c00000 */
[----:B------:R0:W1:Y:S02]  /*28e60*/  SHFL.IDX P6, R14, R13, R12, R11 ;  /* 0x0000000c0d0e7389 */ /* 0x00006400000c000b */
[----:B01----:R-:W-:Y:S01]  /*28e70*/  ENDCOLLECTIVE ;  /* 0x000000000000791b */ /* 0x003fe20003800000 */
.L_x_1810:
[----:B------:R-:W-:Y:S05]  /*28e80*/  BRA `(.L_x_1811) ;  /* 0xfffffe18000c7947 */ /* 0x000fea000383ffff */
.L_x_1526:
[----:B--2---:R2:W0:Y:S02]  /*28e90*/  SYNCS.PHASECHK.TRANS64.TRYWAIT P0, [R16+URZ+0x22800], R3 ;  /* 0x02280003100075a7 */ /* 0x004424000800017f */
[----:B0-----:R-:W-:Y:S05]  /*28ea0*/  @!P0 NANOSLEEP.SYNCS 0x989680 ;  /* 0x009896800000895d */ /* 0x001fea0003900000 */
[----:B------:R-:W0:Y:S02]  /*28eb0*/  @!P0 SYNCS.PHASECHK.TRANS64 P0, [R16+URZ+0x22800], R3 ;  /* 0x02280003100085a7 */ /* 0x000e24000800007f */
[----:B0-----:R-:W-:Y:S05]  /*28ec0*/  @!P0 BRA `(.L_x_1526) ;  /* 0xfffffffc00f08947 */ /* 0x001fea000383ffff */
[----:B------:R-:W-:Y:S05]  /*28ed0*/  BRA `(.L_x_1812) ;  /* 0xfffffe1c00447947 */ /* 0x000fea000383ffff */
.L_x_1538:
[----:B------:R-:W-:Y:S01]  /*28ee0*/  BSSY B1, `(.L_x_1813) ;  /* 0x0000007000017945 */ /* 0x000fe20003800000 */
[----:B------:R-:W-:Y:S02]  /*28ef0*/  IMAD.MOV.U32 R12, RZ, RZ, RZ ;  /* 0x000000ffff0c7224 */ /* 0x000fe400078e00ff */
[----:B------:R-:W-:Y:S02]  /*28f00*/  IMAD.MOV.U32 R11, RZ, RZ, 0x1e1f ;  /* 0x00001e1fff0b7424 */ /* 0x000fe400078e00ff */
[----:B------:R-:W-:-:S07]  /*28f10*/  IMAD.MOV.U32 R15, RZ, RZ, -0x1 ;  /* 0xffffffffff0f7424 */ /* 0x000fce00078e00ff */
[----:B0-----:R-:W-:Y:S05]  /*28f20*/  WARPSYNC.COLLECTIVE R15, `(.L_x_1814) ;  /* 0x000000000f087348 */ /* 0x001fea0003c00000 */
[----:B------:R1:W2:Y:S02]  /*28f30*/  SHFL.IDX P6, R14, R13, R12, R11 ;  /* 0x0000000c0d0e7389 */ /* 0x0002a400000c000b */
[----:B012---:R-:W-:Y:S01]  /*28f40*/  ENDCOLLECTIVE ;  /* 0x000000000000791b */ /* 0x007fe20003800000 */
.L_x_1814:
[----:B------:R-:W-:Y:S05]  /*28f50*/  BSYNC B1 ;  /* 0x0000000000017941 */ /* 0x000fea0003800000 */
.L_x_1813:
[----:B------:R-:W-:Y:S01]  /*28f60*/  IMAD.MOV.U32 R13, RZ, RZ, R3 ;  /* 0x000000ffff0d7224 */ /* 0x000fe200078e0003 */
[----:B------:R-:W-:Y:S01]  /*28f70*/  MOV R0, R14 ;  /* 0x0000000e00007202 */ /* 0x000fe20000000f00 */
[----:B------:R-:W-:Y:S02]  /*28f80*/  IMAD.MOV.U32 R12, RZ, RZ, RZ ;  /* 0x000000ffff0c7224 */ /* 0x000fe400078e00ff */
[----:B------:R-:W-:Y:S02]  /*28f90*/  IMAD.MOV.U32 R11, RZ, RZ, 0x1e1f ;  /* 0x00001e1fff0b7424 */ /* 0x000fe400078e00ff */
[----:B------:R-:W-:-:S07]  /*28fa0*/  IMAD.MOV.U32 R15, RZ, RZ, -0x1 ;  /* 0xffffffffff0f7424 */ /* 0x000fce00078e00ff */
[----:B------:R-:W-:Y:S05]  /*28fb0*/  WARPSYNC.COLLECTIVE R15, `(.L_x_1815) ;  /* 0x000000000f087348 */ /* 0x000fea0003c00000 */
[----:B------:R0:W1:Y:S02]  /*28fc0*/  SHFL.IDX P6, R14, R13, R12, R11 ;  /* 0x0000000c0d0e7389 */ /* 0x00006400000c000b */
[----:B01----:R-:W-:Y:S01]  /*28fd0*/  ENDCOLLECTIVE ;  /* 0x000000000000791b */ /* 0x003fe20003800000 */
.L_x_1815:
[----:B------:R-:W-:Y:S02]  /*28fe0*/  IMAD.MOV.U32 R13, RZ, RZ, R20 ;  /* 0x000000ffff0d7224 */ /* 0x000fe400078e0014 */
[----:B------:R-:W-:-:S07]  /*28ff0*/  IMAD.MOV.U32 R3, RZ, RZ, R14 ;  /* 0x000000ffff037224 */ /* 0x000fce00078e000e */
[----:B------:R-:W-:Y:S05]  /*29000*/  WARPSYNC.COLLECTIVE R15, `(.L_x_1816) ;  /* 0x000000000f087348 */ /* 0x000fea0003c00000 */
[----:B------:R0:W1:Y:S02]  /*29010*/  SHFL.IDX P6, R14, R13, R12, R11 ;  /* 0x0000000c0d0e7389 */ /* 0x00006400000c000b */
[----:B01----:R-:W-:Y:S01]  /*29020*/  ENDCOLLECTIVE ;  /* 0x000000000000791b */ /* 0x003fe20003800000 */
.L_x_1816:
[----:B------:R-:W-:Y:S02]  /*29030*/  IMAD.MOV.U32 R13, RZ, RZ, R21 ;  /* 0x000000ffff0d7224 */ /* 0x000fe400078e0015 */
[----:B------:R-:W-:-:S07]  /*29040*/  IMAD.MOV.U32 R20, RZ, RZ, R14 ;  /* 0x000000ffff147224 */ /* 0x000fce00078e000e */
[----:B------:R-:W-:Y:S05]  /*29050*/  WARPSYNC.COLLECTIVE R15, `(.L_x_1817) ;  /* 0x000000000f087348 */ /* 0x000fea0003c00000 */
[----:B------:R0:W1:Y:S02]  /*29060*/  SHFL.IDX P6, R14, R13, R12, R11 ;  /* 0x0000000c0d0e7389 */ /* 0x00006400000c000b */
[----:B01----:R-:W-:Y:S01]  /*29070*/  ENDCOLLECTIVE ;  /* 0x000000000000791b */ /* 0x003fe20003800000 */
.L_x_1817:
[----:B------:R-:W-:Y:S01]  /*29080*/  IMAD.MOV.U32 R21, RZ, RZ, R14 ;  /* 0x000000ffff157224 */ /* 0x000fe200078e000e */
[----:B------:R-:W-:Y:S06]  /*29090*/  BRA `(.L_x_1818) ;  /* 0xfffffe4c00007947 */ /* 0x000fec000383ffff */
.L_x_1542:
[----:B--2---:R2:W3:Y:S02]  /*290a0*/  SYNCS.PHASECHK.TRANS64.TRYWAIT P0, [R16+URZ+0x22800], R3 ;  /* 0x02280003100075a7 */ /* 0x0044e4000800017f */
[----:B---3--:R-:W-:Y:S05]  /*290b0*/  @!P0 NANOSLEEP.SYNCS 0x989680 ;  /* 0x009896800000895d */ /* 0x008fea0003900000 */
[----:B------:R-:W3:Y:S02]  /*290c0*/  @!P0 SYNCS.PHASECHK.TRANS64 P0, [R16+URZ+0x22800], R3 ;  /* 0x02280003100085a7 */ /* 0x000ee4000800007f */
[----:B---3--:R-:W-:Y:S05]  /*290d0*/  @!P0 BRA `(.L_x_1542) ;  /* 0xfffffffc00f08947 */ /* 0x008fea000383ffff */
[----:B------:R-:W-:Y:S05]  /*290e0*/  BRA `(.L_x_1819) ;  /* 0xfffffe4c00fc7947 */ /* 0x000fea000383ffff */
.L_x_1550:
[----:B-1----:R1:W2:Y:S02]  /*290f0*/  SYNCS.PHASECHK.TRANS64.TRYWAIT P2, [R8+URZ+0x22830], R3 ;  /* 0x02283003080075a7 */ /* 0x0022a4000804017f */
[----:B--2---:R-:W-:Y:S05]  /*29100*/  @!P2 NANOSLEEP.SYNCS 0x989680 ;  /* 0x009896800000a95d */ /* 0x004fea0003900000 */
[----:B------:R-:W2:Y:S02]  /*29110*/  @!P2 SYNCS.PHASECHK.TRANS64 P2, [R8+URZ+0x22830], R3 ;  /* 0x022830030800a5a7 */ /* 0x000ea4000804007f */
[----:B--2---:R-:W-:Y:S05]  /*29120*/  @!P2 BRA `(.L_x_1550) ;  /* 0xfffffffc00f0a947 */ /* 0x004fea000383ffff */
[----:B------:R-:W-:Y:S05]  /*29130*/  BRA `(.L_x_1549) ;  /* 0xfffffe80002c7947 */ /* 0x000fea000383ffff */
.L_x_1568:
[----:B-1----:R1:W2:Y:S02]  /*29140*/  SYNCS.PHASECHK.TRANS64.TRYWAIT P5, [R7+URZ+0x22830], R6 ;  /* 0x02283006070075a7 */ /* 0x0022a400080a017f */
[----:B--2---:R-:W-:Y:S05]  /*29150*/  @!P5 NANOSLEEP.SYNCS 0x989680 ;  /* 0x009896800000d95d */ /* 0x004fea0003900000 */
[----:B------:R-:W2:Y:S02]  /*29160*/  @!P5 SYNCS.PHASECHK.TRANS64 P5, [R7+URZ+0x22830], R6 ;  /* 0x022830060700d5a7 */ /* 0x000ea400080a007f */
[----:B--2---:R-:W-:Y:S05]  /*29170*/  @!P5 BRA `(.L_x_1568) ;  /* 0xfffffffc00f0d947 */ /* 0x004fea000383ffff */
[----:B------:R-:W-:Y:S05]  /*29180*/  BRA `(.L_x_1567) ;  /* 0xfffffeb800bc7947 */ /* 0x000fea000383ffff */
.L_x_1572:
[----:B-1----:R1:W2:Y:S02]  /*29190*/  SYNCS.PHASECHK.TRANS64.TRYWAIT P4, [R7+URZ+0x22850], R6 ;  /* 0x02285006070075a7 */ /* 0x0022a4000808017f */
[----:B--2---:R-:W-:Y:S05]  /*291a0*/  @!P4 NANOSLEEP.SYNCS 0x989680 ;  /* 0x009896800000c95d */ /* 0x004fea0003900000 */
[----:B------:R-:W2:Y:S02]  /*291b0*/  @!P4 SYNCS.PHASECHK.TRANS64 P4, [R7+URZ+0x22850], R6 ;  /* 0x022850060700c5a7 */ /* 0x000ea4000808007f */
[----:B--2---:R-:W-:Y:S05]  /*291c0*/  @!P4 BRA `(.L_x_1572) ;  /* 0xfffffffc00f0c947 */ /* 0x004fea000383ffff */
[----:B------:R-:W-:Y:S05]  /*291d0*/  BRA `(.L_x_1569) ;  /* 0xfffffebc00947947 */ /* 0x000fea000383ffff */
.L_x_1592:
[----:B-1----:R1:W2:Y:S02]  /*291e0*/  SYNCS.PHASECHK.TRANS64.TRYWAIT P3, [R7+URZ+0x22830], R6 ;  /* 0x02283006070075a7 */ /* 0x0022a4000806017f */
[----:B--2---:R-:W-:Y:S05]  /*291f0*/  @!P3 NANOSLEEP.SYNCS 0x989680 ;  /* 0x009896800000b95d */ /* 0x004fea0003900000 */
[----:B------:R-:W2:Y:S02]  /*29200*/  @!P3 SYNCS.PHASECHK.TRANS64 P3, [R7+URZ+0x22830], R6 ;  /* 0x022830060700b5a7 */ /* 0x000ea4000806007f */
[----:B--2---:R-:W-:Y:S05]  /*29210*/  @!P3 BRA `(.L_x_1592) ;  /* 0xfffffffc00f0b947 */ /* 0x004fea000383ffff */
[----:B------:R-:W-:Y:S05]  /*29220*/  BRA `(.L_x_1591) ;  /* 0xfffffef400447947 */ /* 0x000fea000383ffff */
.L_x_1596:
[----:B-1----:R1:W2:Y:S02]  /*29230*/  SYNCS.PHASECHK.TRANS64.TRYWAIT P2, [R7+URZ+0x22850], R6 ;  /* 0x02285006070075a7 */ /* 0x0022a4000804017f */
[----:B--2---:R-:W-:Y:S05]  /*29240*/  @!P2 NANOSLEEP.SYNCS 0x989680 ;  /* 0x009896800000a95d */ /* 0x004fea0003900000 */
[----:B------:R-:W2:Y:S02]  /*29250*/  @!P2 SYNCS.PHASECHK.TRANS64 P2, [R7+URZ+0x22850], R6 ;  /* 0x022850060700a5a7 */ /* 0x000ea4000804007f */
[----:B--2---:R-:W-:Y:S05]  /*29260*/  @!P2 BRA `(.L_x_1596) ;  /* 0xfffffffc00f0a947 */ /* 0x004fea000383ffff */
[----:B------:R-:W-:Y:S05]  /*29270*/  BRA `(.L_x_1593) ;  /* 0xfffffef800287947 */ /* 0x000fea000383ffff */
.L_x_1604:
[----:B-1----:R1:W2:Y:S02]  /*29280*/  SYNCS.PHASECHK.TRANS64.TRYWAIT P3, [R7+URZ+0x22830], R6 ;  /* 0x02283006070075a7 */ /* 0x0022a4000806017f */
[----:B--2---:R-:W-:Y:S05]  /*29290*/  @!P3 NANOSLEEP.SYNCS 0x989680 ;  /* 0x009896800000b95d */ /* 0x004fea0003900000 */
[----:B------:R-:W2:Y:S02]  /*292a0*/  @!P3 SYNCS.PHASECHK.TRANS64 P3, [R7+URZ+0x22830], R6 ;  /* 0x022830060700b5a7 */ /* 0x000ea4000806007f */
[----:B--2---:R-:W-:Y:S05]  /*292b0*/  @!P3 BRA `(.L_x_1604) ;  /* 0xfffffffc00f0b947 */ /* 0x004fea000383ffff */
[----:B------:R-:W-:Y:S05]  /*292c0*/  BRA `(.L_x_1603) ;  /* 0xffffff1c002c7947 */ /* 0x000fea000383ffff */
.L_x_1608:
[----:B-1----:R1:W2:Y:S02]  /*292d0*/  SYNCS.PHASECHK.TRANS64.TRYWAIT P2, [R7+URZ+0x22850], R6 ;  /* 0x02285006070075a7 */ /* 0x0022a4000804017f */
[----:B--2---:R-:W-:Y:S05]  /*292e0*/  @!P2 NANOSLEEP.SYNCS 0x989680 ;  /* 0x009896800000a95d */ /* 0x004fea0003900000 */
[----:B------:R-:W2:Y:S02]  /*292f0*/  @!P2 SYNCS.PHASECHK.TRANS64 P2, [R7+URZ+0x22850], R6 ;  /* 0x022850060700a5a7 */ /* 0x000ea4000804007f */
[----:B--2---:R-:W-:Y:S05]  /*29300*/  @!P2 BRA `(.L_x_1608) ;  /* 0xfffffffc00f0a947 */ /* 0x004fea000383ffff */
[----:B------:R-:W-:Y:S05]  /*29310*/  BRA `(.L_x_1605) ;  /* 0xffffff2000107947 */ /* 0x000fea000383ffff */
.L_x_1622:
[----:B-1----:R1:W2:Y:S02]  /*29320*/  SYNCS.PHASECHK.TRANS64.TRYWAIT P1, [R13+URZ+0x22850], R2 ;  /* 0x022850020d0075a7 */ /* 0x0022a4000802017f */
[----:B--2---:R-:W-:Y:S05]  /*29330*/  @!P1 NANOSLEEP.SYNCS 0x989680 ;  /* 0x009896800000995d */ /* 0x004fea0003900000 */
[----:B------:R-:W2:Y:S02]  /*29340*/  @!P1 SYNCS.PHASECHK.TRANS64 P1, [R13+URZ+0x22850], R2 ;  /* 0x022850020d0095a7 */ /* 0x000ea4000802007f */
[----:B--2---:R-:W-:Y:S05]  /*29350*/  @!P1 BRA `(.L_x_1622) ;  /* 0xfffffffc00f09947 */ /* 0x004fea000383ffff */
[----:B------:R-:W-:Y:S05]  /*29360*/  BRA `(.L_x_1621) ;  /* 0xffffff5000fc7947 */ /* 0x000fea000383ffff */
.L_x_1626:
[----:B------:R-:W-:Y:S01]  /*29370*/  IMAD.MOV.U32 R12, RZ, RZ, R0 ;  /* 0x000000ffff0c7224 */ /* 0x000fe200078e0000 */
[----:B------:R-:W-:Y:S01]  /*29380*/  SEL R5, R37, R38, P0 ;  /* 0x0000002625057207 */ /* 0x000fe20000000000 */
[----:B------:R-:W-:Y:S01]  /*29390*/  IMAD.MOV.U32 R11, RZ, RZ, 0x1c1f ;  /* 0x00001c1fff0b7424 */ /* 0x000fe200078e00ff */
[----:B------:R-:W-:Y:S01]  /*293a0*/  SEL R7, R38, R37, P0 ;  /* 0x0000002526077207 */ /* 0x000fe20000000000 */
[----:B------:R-:W-:Y:S01]  /*293b0*/  IMAD.MOV.U32 R15, RZ, RZ, -0x1 ;  /* 0xffffffffff0f7424 */ /* 0x000fe200078e00ff */
[----:B------:R-:W-:Y:S02]  /*293c0*/  SEL R9, R33, R34, P0 ;  /* 0x0000002221097207 */ /* 0x000fe40000000000 */
[----:B------:R-:W-:-:S07]  /*293d0*/  SEL R21, R34, R33, P0 ;  /* 0x0000002122157207 */ /* 0x000fce0000000000 */
[----:B01----:R-:W-:Y:S05]  /*293e0*/  WARPSYNC.COLLECTIVE R15, `(.L_x_1820) ;  /* 0x000000000f087348 */ /* 0x003fea0003c00000 */
[----:B------:R2:W3:Y:S02]  /*293f0*/  SHFL.IDX P6, R14, R13, R12, R11 ;  /* 0x0000000c0d0e7389 */ /* 0x0004e400000c000b */
[----:B0123--:R-:W-:Y:S01]  /*29400*/  ENDCOLLECTIVE ;  /* 0x000000000000791b */ /* 0x00ffe20003800000 */
.L_x_1820:
        /* <DEDUP_REMOVED lines=13> */
[----:B------:R-:W-:Y:S01]  /*294e0*/  SEL R47, R40, R47, P0 ;  /* 0x0000002f282f7207 */ /* 0x000fe20000000000 */
[----:B------:R-:W-:Y:S01]  /*294f0*/  IMAD.MOV.U32 R6, RZ, RZ, R14 ;  /* 0x000000ffff067224 */ /* 0x000fe200078e000e */
[----:B------:R-:W-:-:S07]  /*29500*/  SEL R49, R51, R36, P0 ;  /* 0x0000002433317207 */ /* 0x000fce0000000000 */
[----:B------:R-:W-:Y:S05]  /*29510*/  WARPSYNC.COLLECTIVE R15, `(.L_x_1821) ;  /* 0x000000000f087348 */ /* 0x000fea0003c00000 */
[----:B------:R0:W1:Y:S02]  /*29520*/  SHFL.IDX P6, R14, R13, R12, R11 ;  /* 0x0000000c0d0e7389 */ /* 0x00006400000c000b */
[----:B01----:R-:W-:Y:S01]  /*29530*/  ENDCOLLECTIVE ;  /* 0x000000000000791b */ /* 0x003fe20003800000 */
.L_x_1821:
        /* <DEDUP_REMOVED lines=19> */
.L_x_1822:
        /* <DEDUP_REMOVED lines=8> */
.L_x_1823:
[----:B------:R-:W-:Y:S02]  /*296f0*/  IMAD.MOV.U32 R13, RZ, RZ, R9 ;  /* 0x000000ffff0d7224 */ /* 0x000fe400078e0009 */
[----:B------:R-:W-:Y:S02]  /*29700*/  IMAD.MOV.U32 R12, RZ, RZ, R0 ;  /* 0x000000ffff0c7224 */ /* 0x000fe400078e0000 */
[----:B------:R-:W-:-:S07]  /*29710*/  IMAD.MOV.U32 R7, RZ, RZ, R14 ;  /* 0x000000ffff077224 */ /* 0x000fce00078e000e */
[----:B------:R-:W-:Y:S05]  /*29720*/  WARPSYNC.COLLECTIVE R15, `(.L_x_1824) ;  /* 0x000000000f087348 */ /* 0x000fea0003c00000 */
[----:B------:R0:W1:Y:S02]  /*29730*/  SHFL.IDX P6, R14, R13, R12, R11 ;  /* 0x0000000c0d0e7389 */ /* 0x00006400000c000b */
[----:B01----:R-:W-:Y:S01]  /*29740*/  ENDCOLLECTIVE ;  /* 0x000000000000791b */ /* 0x003fe20003800000 */
.L_x_1824:
[----:B------:R-:W-:Y:S02]  /*29750*/  SEL R8, R10, R7, P0 ;  /* 0x000000070a087207 */ /* 0x000fe40000000000 */
[----:B------:R-:W-:Y:S01]  /*29760*/  SEL R10, R7, R10, P0 ;  /* 0x0000000a070a7207 */ /* 0x000fe20000000000 */
[----:B------:R-:W-:Y:S02]  /*29770*/  IMAD.MOV.U32 R13, RZ, RZ, R21 ;  /* 0x000000ffff0d7224 */ /* 0x000fe400078e0015 */
[----:B------:R-:W-:Y:S02]  /*29780*/  IMAD.MOV.U32 R12, RZ, RZ, R2 ;  /* 0x000000ffff0c7224 */ /* 0x000fe400078e0002 */
[----:B------:R-:W-:-:S07]  /*29790*/  IMAD.MOV.U32 R9, RZ, RZ, R14 ;  /* 0x000000ffff097224 */ /* 0x000fce00078e000e */
[----:B------:R-:W-:Y:S05]  /*297a0*/  WARPSYNC.COLLECTIVE R15, `(.L_x_1825) ;  /* 0x000000000f087348 */ /* 0x000fea0003c00000 */
[----:B------:R0:W1:Y:S02]  /*297b0*/  SHFL.IDX P6, R14, R13, R12, R11 ;  /* 0x0000000c0d0e7389 */ /* 0x00006400000c000b */
[----:B01----:R-:W-:Y:S01]  /*297c0*/  ENDCOLLECTIVE ;  /* 0x000000000000791b */ /* 0x003fe20003800000 */
.L_x_1825:
[----:B------:R-:W-:Y:S02]  /*297d0*/  IMAD.MOV.U32 R13, RZ, RZ, R25 ;  /* 0x000000ffff0d7224 */ /* 0x000fe400078e0019 */
[----:B------:R-:W-:Y:S02]  /*297e0*/  IMAD.MOV.U32 R12, RZ, RZ, R0 ;  /* 0x000000ffff0c7224 */ /* 0x000fe400078e0000 */
[----:B------:R-:W-:-:S07]  /*297f0*/  IMAD.MOV.U32 R20, RZ, RZ, R14 ;  /* 0x000000ffff147224 */ /* 0x000fce00078e000e */
[----:B------:R-:W-:Y:S05]  /*29800*/  WARPSYNC.COLLECTIVE R15, `(.L_x_1826) ;  /* 0x000000000f087348 */ /* 0x000fea0003c00000 */
[----:B------:R0:W1:Y:S02]  /*29810*/  SHFL.IDX P6, R14, R13, R12, R11 ;  /* 0x0000000c0d0e7389 */ /* 0x00006400000c000b */
[----:B01----:R-:W-:Y:S01]  /*29820*/  ENDCOLLECTIVE ;  /* 0x000000000000791b */ /* 0x003fe20003800000 */
.L_x_1826:
[----:B------:R-:W-:Y:S02]  /*29830*/  IMAD.MOV.U32 R13, RZ, RZ, R27 ;  /* 0x000000ffff0d7224 */ /* 0x000fe400078e001b */
[----:B------:R-:W-:Y:S02]  /*29840*/  IMAD.MOV.U32 R12, RZ, RZ, R2 ;  /* 0x000000ffff0c7224 */ /* 0x000fe400078e0002 */
[----:B------:R-:W-:-:S07]  /*29850*/  IMAD.MOV.U32 R26, RZ, RZ, R14 ;  /* 0x000000ffff1a7224 */ /* 0x000fce00078e000e */
[----:B------:R-:W-:Y:S05]  /*29860*/  WARPSYNC.COLLECTIVE R15, `(.L_x_1827) ;  /* 0x000000000f087348 */ /* 0x000fea0003c00000 */
[----:B------:R0:W1:Y:S02]  /*29870*/  SHFL.IDX P6, R14, R13, R12, R11 ;  /* 0x0000000c0d0e7389 */ /* 0x00006400000c000b */
[----:B01----:R-:W-:Y:S01]  /*29880*/  ENDCOLLECTIVE ;  /* 0x000000000000791b */ /* 0x003fe20003800000 */
.L_x_1827:
[----:B------:R-:W-:Y:S02]  /*29890*/  IMAD.MOV.U32 R13, RZ, RZ, R29 ;  /* 0x000000ffff0d7224 */ /* 0x000fe400078e001d */
[----:B------:R-:W-:Y:S02]  /*298a0*/  IMAD.MOV.U32 R12, RZ, RZ, R0 ;  /* 0x000000ffff0c7224 */ /* 0x000fe400078e0000 */
[----:B------:R-:W-:-:S07]  /*298b0*/  IMAD.MOV.U32 R27, RZ, RZ, R14 ;  /* 0x000000ffff1b7224 */ /* 0x000fce00078e000e */
[----:B------:R-:W-:Y:S05]  /*298c0*/  WARPSYNC.COLLECTIVE R15, `(.L_x_1828) ;  /* 0x000000000f087348 */ /* 0x000fea0003c00000 */
[----:B------:R0:W1:Y:S02]  /*298d0*/  SHFL.IDX P6, R14, R13, R12, R11 ;  /* 0x0000000c0d0e7389 */ /* 0x00006400000c000b */
[----:B01----:R-:W-:Y:S01]  /*298e0*/  ENDCOLLECTIVE ;  /* 0x000000000000791b */ /* 0x003fe20003800000 */
.L_x_1828:
[----:B------:R-:W-:Y:S02]  /*298f0*/  SEL R24, R26, R27, P0 ;  /* 0x0000001b1a187207 */ /* 0x000fe40000000000 */
[----:B------:R-:W-:Y:S02]  /*29900*/  SEL R26, R27, R26, P0 ;  /* 0x0000001a1b1a7207 */ /* 0x000fe40000000000 */
[----:B------:R-:W-:Y:S01]  /*29910*/  MOV R13, R31 ;  /* 0x0000001f000d7202 */ /* 0x000fe20000000f00 */
[----:B------:R-:W-:Y:S02]  /*29920*/  IMAD.MOV.U32 R12, RZ, RZ, R2 ;  /* 0x000000ffff0c7224 */ /* 0x000fe400078e0002 */
[----:B------:R-:W-:-:S07]  /*29930*/  IMAD.MOV.U32 R30, RZ, RZ, R14 ;  /* 0x000000ffff1e7224 */ /* 0x000fce00078e000e */
[----:B------:R-:W-:Y:S05]  /*29940*/  WARPSYNC.COLLECTIVE R15, `(.L_x_1829) ;  /* 0x000000000f087348 */ /* 0x000fea0003c00000 */
[----:B------:R0:W1:Y:S02]  /*29950*/  SHFL.IDX P6, R14, R13, R12, R11 ;  /* 0x0000000c0d0e7389 */ /* 0x00006400000c000b */
[----:B01----:R-:W-:Y:S01]  /*29960*/  ENDCOLLECTIVE ;  /* 0x000000000000791b */ /* 0x003fe20003800000 */
.L_x_1829:
[----:B------:R-:W-:Y:S02]  /*29970*/  IMAD.MOV.U32 R13, RZ, RZ, R33 ;  /* 0x000000ffff0d7224 */ /* 0x000fe400078e0021 */
[----:B------:R-:W-:Y:S02]  /*29980*/  IMAD.MOV.U32 R12, RZ, RZ, R0 ;  /* 0x000000ffff0c7224 */ /* 0x000fe400078e0000 */
[----:B------:R-:W-:-:S07]  /*29990*/  IMAD.MOV.U32 R31, RZ, RZ, R14 ;  /* 0x000000ffff1f7224 */ /* 0x000fce00078e000e */
[----:B------:R-:W-:Y:S05]  /*299a0*/  WARPSYNC.COLLECTIVE R15, `(.L_x_1830) ;  /* 0x000000000f087348 */ /* 0x000fea0003c00000 */
[----:B------:R0:W1:Y:S02]  /*299b0*/  SHFL.IDX P6, R14, R13, R12, R11 ;  /* 0x0000000c0d0e7389 */ /* 0x00006400000c000b */
[----:B01----:R-:W-:Y:S01]  /*299c0*/  ENDCOLLECTIVE ;  /* 0x000000000000791b */ /* 0x003fe20003800000 */
.L_x_1830:
        /* <DEDUP_REMOVED lines=8> */
.L_x_1831:
[----:B------:R-:W-:Y:S02]  /*29a50*/  IMAD.MOV.U32 R13, RZ, RZ, R37 ;  /* 0x000000ffff0d7224 */ /* 0x000fe400078e0025 */
[----:B------:R-:W-:Y:S02]  /*29a60*/  IMAD.MOV.U32 R12, RZ, RZ, R0 ;  /* 0x000000ffff0c7224 */ /* 0x000fe400078e0000 */
[----:B------:R-:W-:-:S07]  /*29a70*/  IMAD.MOV.U32 R35, RZ, RZ, R14 ;  /* 0x000000ffff237224 */ /* 0x000fce00078e000e */
[----:B------:R-:W-:Y:S05]  /*29a80*/  WARPSYNC.COLLECTIVE R15, `(.L_x_1832) ;  /* 0x000000000f087348 */ /* 0x000fea0003c00000 */
[----:B------:R0:W1:Y:S02]  /*29a90*/  SHFL.IDX P6, R14, R13, R12, R11 ;  /* 0x0000000c0d0e7389 */ /* 0x00006400000c000b */
[----:B01----:R-:W-:Y:S01]  /*29aa0*/  ENDCOLLECTIVE ;  /* 0x000000000000791b */ /* 0x003fe20003800000 */
.L_x_1832:
        /* <DEDUP_REMOVED lines=8> */
.L_x_1833:
[----:B------:R-:W-:Y:S02]  /*29b30*/  IMAD.MOV.U32 R13, RZ, RZ, R41 ;  /* 0x000000ffff0d7224 */ /* 0x000fe400078e0029 */
[----:B------:R-:W-:Y:S02]  /*29b40*/  IMAD.MOV.U32 R12, RZ, RZ, R0 ;  /* 0x000000ffff0c7224 */ /* 0x000fe400078e0000 */
[----:B------:R-:W-:-:S07]  /*29b50*/  IMAD.MOV.U32 R39, RZ, RZ, R14 ;  /* 0x000000ffff277224 */ /* 0x000fce00078e000e */
[----:B------:R-:W-:Y:S05]  /*29b60*/  WARPSYNC.COLLECTIVE R15, `(.L_x_1834) ;  /* 0x000000000f087348 */ /* 0x000fea0003c00000 */
[----:B------:R0:W1:Y:S02]  /*29b70*/  SHFL.IDX P6, R14, R13, R12, R11 ;  /* 0x0000000c0d0e7389 */ /* 0x00006400000c000b */
[----:B01----:R-:W-:Y:S01]  /*29b80*/  ENDCOLLECTIVE ;  /* 0x000000000000791b */ /* 0x003fe20003800000 */
.L_x_1834:
[----:B------:R-:W-:Y:S02]  /*29b90*/  SEL R36, R38, R39, P0 ;  /* 0x0000002726247207 */ /* 0x000fe40000000000 */
[----:B------:R-:W-:Y:S01]  /*29ba0*/  SEL R38, R39, R38, P0 ;  /* 0x0000002627267207 */ /* 0x000fe20000000000 */
[----:B------:R-:W-:Y:S01]  /*29bb0*/  IMAD.MOV.U32 R13, RZ, RZ, R43 ;  /* 0x000000ffff0d7224 */ /* 0x000fe200078e002b */
[----:B------:R-:W-:Y:S01]  /*29bc0*/  MOV R12, R2 ;  /* 0x00000002000c7202 */ /* 0x000fe20000000f00 */
[----:B------:R-:W-:-:S07]  /*29bd0*/  IMAD.MOV.U32 R42, RZ, RZ, R14 ;  /* 0x000000ffff2a7224 */ /* 0x000fce00078e000e */
[----:B------:R-:W-:Y:S05]  /*29be0*/  WARPSYNC.COLLECTIVE R15, `(.L_x_1835) ;  /* 0x000000000f087348 */ /* 0x000fea0003c00000 */
[----:B------:R0:W1:Y:S02]  /*29bf0*/  SHFL.IDX P6, R14, R13, R12, R11 ;  /* 0x0000000c0d0e7389 */ /* 0x00006400000c000b */
[----:B01----:R-:W-:Y:S01]  /*29c00*/  ENDCOLLECTIVE ;  /* 0x000000000000791b */ /* 0x003fe20003800000 */
.L_x_1835:
[----:B------:R-:W-:Y:S02]  /*29c10*/  IMAD.MOV.U32 R13, RZ, RZ, R45 ;  /* 0x000000ffff0d7224 */ /* 0x000fe400078e002d */
[----:B------:R-:W-:Y:S02]  /*29c20*/  IMAD.MOV.U32 R12, RZ, RZ, R0 ;  /* 0x000000ffff0c7224 */ /* 0x000fe400078e0000 */
[----:B------:R-:W-:-:S07]  /*29c30*/  IMAD.MOV.U32 R43, RZ, RZ, R14 ;  /* 0x000000ffff2b7224 */ /* 0x000fce00078e000e */
[----:B------:R-:W-:Y:S05]  /*29c40*/  WARPSYNC.COLLECTIVE R15, `(.L_x_1836) ;  /* 0x000000000f087348 */ /* 0x000fea0003c00000 */
[----:B------:R0:W1:Y:S02]  /*29c50*/  SHFL.IDX P6, R14, R13, R12, R11 ;  /* 0x0000000c0d0e7389 */ /* 0x00006400000c000b */
[----:B01----:R-:W-:Y:S01]  /*29c60*/  ENDCOLLECTIVE ;  /* 0x000000000000791b */ /* 0x003fe20003800000 */
.L_x_1836:
[----:B------:R-:W-:Y:S02]  /*29c70*/  SEL R40, R42, R43, P0 ;  /* 0x0000002b2a287207 */ /* 0x000fe40000000000 */
[----:B------:R-:W-:Y:S01]  /*29c80*/  SEL R42, R43, R42, P0 ;  /* 0x0000002a2b2a7207 */ /* 0x000fe20000000000 */
[----:B------:R-:W-:Y:S02]  /*29c90*/  IMAD.MOV.U32 R13, RZ, RZ, R47 ;  /* 0x000000ffff0d7224 */ /* 0x000fe400078e002f */
[----:B------:R-:W-:Y:S02]  /*29ca0*/  IMAD.MOV.U32 R12, RZ, RZ, R2 ;  /* 0x000000ffff0c7224 */ /* 0x000fe400078e0002 */
[----:B------:R-:W-:Y:S02]  /*29cb0*/  IMAD.MOV.U32 R47, RZ, RZ, RZ ;  /* 0x000000ffff2f7224 */ /* 0x000fe400078e00ff */
[----:B------:R-:W-:-:S07]  /*29cc0*/  IMAD.MOV.U32 R45, RZ, RZ, R14 ;  /* 0x000000ffff2d7224 */ /* 0x000fce00078e000e */
[----:B------:R-:W-:Y:S05]  /*29cd0*/  WARPSYNC.COLLECTIVE R15, `(.L_x_1837) ;  /* 0x000000000f087348 */ /* 0x000fea0003c00000 */
[----:B------:R0:W1:Y:S02]  /*29ce0*/  SHFL.IDX P6, R14, R13, R12, R11 ;  /* 0x0000000c0d0e7389 */ /* 0x00006400000c000b */
[----:B01----:R-:W-:Y:S01]  /*29cf0*/  ENDCOLLECTIVE ;  /* 0x000000000000791b */ /* 0x003fe20003800000 */
.L_x_1837:
[----:B------:R-:W-:Y:S02]  /*29d00*/  IMAD.MOV.U32 R13, RZ, RZ, R49 ;  /* 0x000000ffff0d7224 */ /* 0x000fe400078e0031 */
[----:B------:R-:W-:Y:S02]  /*29d10*/  IMAD.MOV.U32 R12, RZ, RZ, R0 ;  /* 0x000000ffff0c7224 */ /* 0x000fe400078e0000 */
[----:B------:R-:W-:-:S07]  /*29d20*/  IMAD.MOV.U32 R44, RZ, RZ, R14 ;  /* 0x000000ffff2c7224 */ /* 0x000fce00078e000e */
[----:B------:R-:W-:Y:S05]  /*29d30*/  WARPSYNC.COLLECTIVE R15, `(.L_x_1838) ;  /* 0x000000000f087348 */ /* 0x000fea0003c00000 */
[----:B------:R0:W1:Y:S02]  /*29d40*/  SHFL.IDX P6, R14, R13, R12, R11 ;  /* 0x0000000c0d0e7389 */ /* 0x00006400000c000b */
[----:B01----:R-:W-:Y:S01]  /*29d50*/  ENDCOLLECTIVE ;  /* 0x000000000000791b */ /* 0x003fe20003800000 */
.L_x_1838:
        /* <DEDUP_REMOVED lines=8> */
.L_x_1839:
[----:B------:R-:W-:Y:S02]  /*29de0*/  IMAD.MOV.U32 R13, RZ, RZ, R55 ;  /* 0x000000ffff0d7224 */ /* 0x000fe400078e0037 */
[----:B------:R-:W-:Y:S02]  /*29df0*/  IMAD.MOV.U32 R12, RZ, RZ, R0 ;  /* 0x000000ffff0c7224 */ /* 0x000fe400078e0000 */
[----:B------:R-:W-:-:S07]  /*29e00*/  IMAD.MOV.U32 R46, RZ, RZ, R14 ;  /* 0x000000ffff2e7224 */ /* 0x000fce00078e000e */
[----:B------:R-:W-:Y:S05]  /*29e10*/  WARPSYNC.COLLECTIVE R15, `(.L_x_1840) ;  /* 0x000000000f087348 */ /* 0x000fea0003c00000 */
[----:B------:R0:W1:Y:S02]  /*29e20*/  SHFL.IDX P6, R14, R13, R12, R11 ;  /* 0x0000000c0d0e7389 */ /* 0x00006400000c000b */
[----:B01----:R-:W-:Y:S01]  /*29e30*/  ENDCOLLECTIVE ;  /* 0x000000000000791b */ /* 0x003fe20003800000 */
.L_x_1840:
[----:B------:R-:W-:Y:S02]  /*29e40*/  IMAD.MOV.U32 R13, RZ, RZ, R57 ;  /* 0x000000ffff0d7224 */ /* 0x000fe400078e0039 */
[----:B------:R-:W-:Y:S02]  /*29e50*/  IMAD.MOV.U32 R12, RZ, RZ, R2 ;  /* 0x000000ffff0c7224 */ /* 0x000fe400078e0002 */
[----:B------:R-:W-:-:S07]  /*29e60*/  IMAD.MOV.U32 R55, RZ, RZ, R14 ;  /* 0x000000ffff377224 */ /* 0x000fce00078e000e */
[----:B------:R-:W-:Y:S05]  /*29e70*/  WARPSYNC.COLLECTIVE R15, `(.L_x_1841) ;  /* 0x000000000f087348 */ /* 0x000fea0003c00000 */
[----:B------:R0:W1:Y:S02]  /*29e80*/  SHFL.IDX P6, R14, R13, R12, R11 ;  /* 0x0000000c0d0e7389 */ /* 0x00006400000c000b */
[----:B01----:R-:W-:Y:S01]  /*29e90*/  ENDCOLLECTIVE ;  /* 0x000000000000791b */ /* 0x003fe20003800000 */
.L_x_1841:
[----:B------:R-:W-:Y:S02]  /*29ea0*/  IMAD.MOV.U32 R13, RZ, RZ, R59 ;  /* 0x000000ffff0d7224 */ /* 0x000fe400078e003b */
[----:B------:R-:W-:Y:S01]  /*29eb0*/  IMAD.MOV.U32 R12, RZ, RZ, R0 ;  /* 0x000000ffff0c7224 */ /* 0x000fe200078e0000 */
[----:B------:R-:W-:-:S07]  /*29ec0*/  MOV R48, R14 ;  /* 0x0000000e00307202 */ /* 0x000fce0000000f00 */
[----:B------:R-:W-:Y:S05]  /*29ed0*/  WARPSYNC.COLLECTIVE R15, `(.L_x_1842) ;  /* 0x000000000f087348 */ /* 0x000fea0003c00000 */
[----:B------:R0:W1:Y:S02]  /*29ee0*/  SHFL.IDX P6, R14, R13, R12, R11 ;  /* 0x0000000c0d0e7389 */ /* 0x00006400000c000b */
[----:B01----:R-:W-:Y:S01]  /*29ef0*/  ENDCOLLECTIVE ;  /* 0x000000000000791b */ /* 0x003fe20003800000 */
.L_x_1842:
[----:B------:R-:W-:Y:S02]  /*29f00*/  IMAD.MOV.U32 R13, RZ, RZ, R61 ;  /* 0x000000ffff0d7224 */ /* 0x000fe400078e003d */
[----:B------:R-:W-:Y:S02]  /*29f10*/  IMAD.MOV.U32 R12, RZ, RZ, R2 ;  /* 0x000000ffff0c7224 */ /* 0x000fe400078e0002 */
[----:B------:R-:W-:-:S07]  /*29f20*/  IMAD.MOV.U32 R59, RZ, RZ, R14 ;  /* 0x000000ffff3b7224 */ /* 0x000fce00078e000e */
[----:B------:R-:W-:Y:S05]  /*29f30*/  WARPSYNC.COLLECTIVE R15, `(.L_x_1843) ;  /* 0x000000000f087348 */ /* 0x000fea0003c00000 */
[----:B------:R0:W1:Y:S02]  /*29f40*/  SHFL.IDX P6, R14, R13, R12, R11 ;  /* 0x0000000c0d0e7389 */ /* 0x00006400000c000b */
[----:B01----:R-:W-:Y:S01]  /*29f50*/  ENDCOLLECTIVE ;  /* 0x000000000000791b */ /* 0x003fe20003800000 */
.L_x_1843:
[----:B------:R-:W-:Y:S02]  /*29f60*/  IMAD.MOV.U32 R13, RZ, RZ, R63 ;  /* 0x000000ffff0d7224 */ /* 0x000fe400078e003f */
[----:B------:R-:W-:Y:S02]  /*29f70*/  IMAD.MOV.U32 R12, RZ, RZ, R0 ;  /* 0x000000ffff0c7224 */ /* 0x000fe400078e0000 */
[----:B------:R-:W-:-:S07]  /*29f80*/  IMAD.MOV.U32 R50, RZ, RZ, R14 ;  /* 0x000000ffff327224 */ /* 0x000fce00078e000e */
[----:B------:R-:W-:Y:S05]  /*29f90*/  WARPSYNC.COLLECTIVE R15, `(.L_x_1844) ;  /* 0x000000000f087348 */ /* 0x000fea0003c00000 */
[----:B------:R0:W1:Y:S02]  /*29fa0*/  SHFL.IDX P6, R14, R13, R12, R11 ;  /* 0x0000000c0d0e7389 */ /* 0x00006400000c000b */
[----:B01----:R-:W-:Y:S01]  /*29fb0*/  ENDCOLLECTIVE ;  /* 0x000000000000791b */ /* 0x003fe20003800000 */
.L_x_1844:
        /* <DEDUP_REMOVED lines=8> */
.L_x_1845:
[----:B------:R-:W-:Y:S02]  /*2a040*/  IMAD.MOV.U32 R13, RZ, RZ, R67 ;  /* 0x000000ffff0d7224 */ /* 0x000fe400078e0043 */
[----:B------:R-:W-:Y:S02]  /*2a050*/  IMAD.MOV.U32 R12, RZ, RZ, R0 ;  /* 0x000000ffff0c7224 */ /* 0x000fe400078e0000 */
[----:B------:R-:W-:-:S07]  /*2a060*/  IMAD.MOV.U32 R54, RZ, RZ, R14 ;  /* 0x000000ffff367224 */ /* 0x000fce00078e000e */
[----:B------:R-:W-:Y:S05]  /*2a070*/  WARPSYNC.COLLECTIVE R15, `(.L_x_1846) ;  /* 0x000000000f087348 */ /* 0x000fea0003c00000 */
[----:B------:R0:W1:Y:S02]  /*2a080*/  SHFL.IDX P6, R14, R13, R12, R11 ;  /* 0x0000000c0d0e7389 */ /* 0x00006400000c000b */
[----:B01----:R-:W-:Y:S01]  /*2a090*/  ENDCOLLECTIVE ;  /* 0x000000000000791b */ /* 0x003fe20003800000 */
.L_x_1846:
        /* <DEDUP_REMOVED lines=8> */
.L_x_1847:
[----:B------:R-:W-:Y:S01]  /*2a120*/  MOV R13, R71 ;  /* 0x00000047000d7202 */ /* 0x000fe20000000f00 */
[----:B------:R-:W-:Y:S02]  /*2a130*/  IMAD.MOV.U32 R12, RZ, RZ, R0 ;  /* 0x000000ffff0c7224 */ /* 0x000fe400078e0000 */
[----:B------:R-:W-:-:S07]  /*2a140*/  IMAD.MOV.U32 R56, RZ, RZ, R14 ;  /* 0x000000ffff387224 */ /* 0x000fce00078e000e */
[----:B------:R-:W-:Y:S05]  /*2a150*/  WARPSYNC.COLLECTIVE R15, `(.L_x_1848) ;  /* 0x000000000f087348 */ /* 0x000fea0003c00000 */
[----:B------:R0:W1:Y:S02]  /*2a160*/  SHFL.IDX P6, R14, R13, R12, R11 ;  /* 0x0000000c0d0e7389 */ /* 0x00006400000c000b */
[----:B01----:R-:W-:Y:S01]  /*2a170*/  ENDCOLLECTIVE ;  /* 0x000000000000791b */ /* 0x003fe20003800000 */
.L_x_1848:
        /* <DEDUP_REMOVED lines=8> */
.L_x_1849:
[----:B------:R-:W-:Y:S02]  /*2a200*/  IMAD.MOV.U32 R13, RZ, RZ, R75 ;  /* 0x000000ffff0d7224 */ /* 0x000fe400078e004b */
[----:B------:R-:W-:Y:S02]  /*2a210*/  IMAD.MOV.U32 R12, RZ, RZ, R0 ;  /* 0x000000ffff0c7224 */ /* 0x000fe400078e0000 */
[----:B------:R-:W-:-:S07]  /*2a220*/  IMAD.MOV.U32 R58, RZ, RZ, R14 ;  /* 0x000000ffff3a7224 */ /* 0x000fce00078e000e */
[----:B------:R-:W-:Y:S05]  /*2a230*/  WARPSYNC.COLLECTIVE R15, `(.L_x_1850) ;  /* 0x000000000f087348 */ /* 0x000fea0003c00000 */
[----:B------:R0:W1:Y:S02]  /*2a240*/  SHFL.IDX P6, R14, R13, R12, R11 ;  /* 0x0000000c0d0e7389 */ /* 0x00006400000c000b */
[----:B01----:R-:W-:Y:S01]  /*2a250*/  ENDCOLLECTIVE ;  /* 0x000000000000791b */ /* 0x003fe20003800000 */
.L_x_1850:
        /* <DEDUP_REMOVED lines=8> */
.L_x_1851:
[----:B------:R-:W-:Y:S02]  /*2a2e0*/  SEL R12, R9, R20, P0 ;  /* 0x00000014090c7207 */ /* 0x000fe40000000000 */
[----:B------:R-:W-:Y:S02]  /*2a2f0*/  SEL R11, R46, R49, P0 ;  /* 0x000000312e0b7207 */ /* 0x000fe40000000000 */
[----:B------:R-:W-:Y:S02]  /*2a300*/  SEL R13, R55, R48, P0 ;  /* 0x00000030370d7207 */ /* 0x000fe40000000000 */
[----:B------:R-:W-:Y:S01]  /*2a310*/  SEL R15, R48, R55, P0 ;  /* 0x00000037300f7207 */ /* 0x000fe20000000000 */
[----:B------:R-:W-:Y:S01]  /*2a320*/  IMAD.MOV.U32 R60, RZ, RZ, R14 ;  /* 0x000000ffff3c7224 */ /* 0x000fe200078e000e */
[----:B------:R-:W-:Y:S02]  /*2a330*/  SEL R14, R20, R9, P0 ;  /* 0x00000009140e7207 */ /* 0x000fe40000000000 */
[----:B------:R-:W-:Y:S01]  /*2a340*/  SEL R9, R49, R46, P0 ;  /* 0x0000002e31097207 */ /* 0x000fe20000000000 */
[----:B------:R-:W-:Y:S06]  /*2a350*/  BRA `(.L_x_1852) ;  /* 0xffffff5800907947 */ /* 0x000fec000383ffff */
.L_x_1638:
[----:B------:R-:W-:Y:S02]  /*2a360*/  IMAD.MOV.U32 R13, RZ, RZ, R2 ;  /* 0x000000ffff0d7224 */ /* 0x000fe400078e0002 */
[----:B------:R-:W-:Y:S02]  /*2a370*/  IMAD.MOV.U32 R12, RZ, RZ, RZ ;  /* 0x000000ffff0c7224 */ /* 0x000fe400078e00ff */
[----:B------:R-:W-:Y:S02]  /*2a380*/  IMAD.MOV.U32 R11, RZ, RZ, 0x181f ;  /* 0x0000181fff0b7424 */ /* 0x000fe400078e00ff */
[----:B------:R-:W-:-:S07]  /*2a390*/  IMAD.MOV.U32 R15, RZ, RZ, -0x1 ;  /* 0xffffffffff0f7424 */ /* 0x000fce00078e00ff */
[----:B01----:R-:W-:Y:S05]  /*2a3a0*/  WARPSYNC.COLLECTIVE R15, `(.L_x_1853) ;  /* 0x000000000f087348 */ /* 0x003fea0003c00000 */
[----:B------:R2:W3:Y:S02]  /*2a3b0*/  SHFL.IDX P6, R14, R13, R12, R11 ;  /* 0x0000000c0d0e7389 */ /* 0x0004e400000c000b */
[----:B0123--:R-:W-:Y:S01]  /*2a3c0*/  ENDCOLLECTIVE ;  /* 0x000000000000791b */ /* 0x00ffe20003800000 */
.L_x_1853:
[----:B------:R-:W-:Y:S02]  /*2a3d0*/  IMAD.MOV.U32 R13, RZ, RZ, R0 ;  /* 0x000000ffff0d7224 */ /* 0x000fe400078e0000 */
[----:B------:R-:W-:-:S07]  /*2a3e0*/  IMAD.MOV.U32 R3, RZ, RZ, R14 ;  /* 0x000000ffff037224 */ /* 0x000fce00078e000e */
[----:B------:R-:W-:Y:S05]  /*2a3f0*/  WARPSYNC.COLLECTIVE R15, `(.L_x_1854) ;  /* 0x000000000f087348 */ /* 0x000fea0003c00000 */
[----:B------:R0:W1:Y:S02]  /*2a400*/  SHFL.IDX P6, R14, R13, R12, R11 ;  /* 0x0000000c0d0e7389 */ /* 0x00006400000c000b */
[----:B01----:R-:W-:Y:S01]  /*2a410*/  ENDCOLLECTIVE ;  /* 0x000000000000791b */ /* 0x003fe20003800000 */
.L_x_1854:
[----:B------:R-:W-:Y:S05]  /*2a420*/  BRA `(.L_x_1855) ;  /* 0xffffff6c00e47947 */ /* 0x000fea000383ffff */
.L_x_1641:
[----:B------:R-:W-:Y:S01]  /*2a430*/  BSSY B1, `(.L_x_1856) ;  /* 0x0000008000017945 */ /* 0x000fe20003800000 */
[----:B------:R-:W-:Y:S01]  /*2a440*/  MOV R13, R2 ;  /* 0x00000002000d7202 */ /* 0x000fe20000000f00 */
[----:B------:R-:W-:Y:S02]  /*2a450*/  IMAD.MOV.U32 R12, RZ, RZ, 0x1 ;  /* 0x00000001ff0c7424 */ /* 0x000fe400078e00ff */
[----:B------:R-:W-:Y:S02]  /*2a460*/  IMAD.MOV.U32 R11, RZ, RZ, 0x181f ;  /* 0x0000181fff0b7424 */ /* 0x000fe400078e00ff */
[----:B---3--:R-:W-:-:S07]  /*2a470*/  IMAD.MOV.U32 R15, RZ, RZ, -0x1 ;  /* 0xffffffffff0f7424 */ /* 0x008fce00078e00ff */
[----:B012-4-:R-:W-:Y:S05]  /*2a480*/  WARPSYNC.COLLECTIVE R15, `(.L_x_1857) ;  /* 0x000000000f087348 */ /* 0x017fea0003c00000 */
[----:B----4-:R3:W4:Y:S02]  /*2a490*/  SHFL.IDX P6, R14, R13, R12, R11 ;  /* 0x0000000c0d0e7389 */ /* 0x01072400000c000b */
[----:B01234-:R-:W-:Y:S01]  /*2a4a0*/  ENDCOLLECTIVE ;  /* 0x000000000000791b */ /* 0x01ffe20003800000 */
.L_x_1857:
[----:B------:R-:W-:Y:S05]  /*2a4b0*/  BSYNC B1 ;  /* 0x0000000000017941 */ /* 0x000fea0003800000 */
.L_x_1856:
[----:B------:R-:W-:Y:S02]  /*2a4c0*/  IMAD.MOV.U32 R13, RZ, RZ, R0 ;  /* 0x000000ffff0d7224 */ /* 0x000fe400078e0000 */
[----:B------:R-:W-:Y:S02]  /*2a4d0*/  IMAD.MOV.U32 R12, RZ, RZ, 0x1 ;  /* 0x00000001ff0c7424 */ /* 0x000fe400078e00ff */
[----:B------:R-:W-:Y:S02]  /*2a4e0*/  IMAD.MOV.U32 R11, RZ, RZ, 0x181f ;  /* 0x0000181fff0b7424 */ /* 0x000fe400078e00ff */
[----:B------:R-:W-:Y:S02]  /*2a4f0*/  IMAD.MOV.U32 R15, RZ, RZ, -0x1 ;  /* 0xffffffffff0f7424 */ /* 0x000fe400078e00ff */
[----:B------:R-:W-:-:S07]  /*2a500*/  IMAD.MOV.U32 R3, RZ, RZ, R14 ;  /* 0x000000ffff037224 */ /* 0x000fce00078e000e */
[----:B------:R-:W-:Y:S05]  /*2a510*/  WARPSYNC.COLLECTIVE R15, `(.L_x_1858) ;  /* 0x000000000f087348 */ /* 0x000fea0003c00000 */
[----:B------:R0:W1:Y:S02]  /*2a520*/  SHFL.IDX P6, R14, R13, R12, R11 ;  /* 0x0000000c0d0e7389 */ /* 0x00006400000c000b */
[----:B01----:R-:W-:Y:S01]  /*2a530*/  ENDCOLLECTIVE ;  /* 0x000000000000791b */ /* 0x003fe20003800000 */
.L_x_1858:
[----:B------:R-:W-:Y:S05]  /*2a540*/  BRA `(.L_x_1859) ;  /* 0xffffff6c00e87947 */ /* 0x000fea000383ffff */
.L_x_1644:
[----:B------:R-:W-:Y:S01]  /*2a550*/  BSSY B1, `(.L_x_1860) ;  /* 0x0000008000017945 */ /* 0x000fe20003800000 */
[----:B------:R-:W-:Y:S02]  /*2a560*/  IMAD.MOV.U32 R13, RZ, RZ, R2 ;  /* 0x000000ffff0d7224 */ /* 0x000fe400078e0002 */
[----:B------:R-:W-:Y:S02]  /*2a570*/  IMAD.MOV.U32 R12, RZ, RZ, 0x2 ;  /* 0x00000002ff0c7424 */ /* 0x000fe400078e00ff */
[----:B------:R-:W-:Y:S02]  /*2a580*/  IMAD.MOV.U32 R11, RZ, RZ, 0x181f ;  /* 0x0000181fff0b7424 */ /* 0x000fe400078e00ff */
[----:B0-----:R-:W-:-:S07]  /*2a590*/  IMAD.MOV.U32 R15, RZ, RZ, -0x1 ;  /* 0xffffffffff0f7424 */ /* 0x001fce00078e00ff */
[----:B-1234-:R-:W-:Y:S05]  /*2a5a0*/  WARPSYNC.COLLECTIVE R15, `(.L_x_1861) ;  /* 0x000000000f087348 */ /* 0x01efea0003c00000 */
[----:B----4-:R0:W4:Y:S02]  /*2a5b0*/  SHFL.IDX P6, R14, R13, R12, R11 ;  /* 0x0000000c0d0e7389 */ /* 0x01012400000c000b */
[----:B01234-:R-:W-:Y:S01]  /*2a5c0*/  ENDCOLLECTIVE ;  /* 0x000000000000791b */ /* 0x01ffe20003800000 */
.L_x_1861:
[----:B------:R-:W-:Y:S05]  /*2a5d0*/  BSYNC B1 ;  /* 0x0000000000017941 */ /* 0x000fea0003800000 */
.L_x_1860:
        /* <DEDUP_REMOVED lines=8> */
.L_x_1862:
[----:B------:R-:W-:Y:S05]  /*2a660*/  BRA `(.L_x_1863) ;  /* 0xffffff6c00e87947 */ /* 0x000fea000383ffff */
.L_x_1647:
        /* <DEDUP_REMOVED lines=8> */
.L_x_1865:
[----:B------:R-:W-:Y:S05]  /*2a6f0*/  BSYNC B1 ;  /* 0x0000000000017941 */ /* 0x000fea0003800000 */
.L_x_1864:
        /* <DEDUP_REMOVED lines=8> */
.L_x_1866:
[----:B------:R-:W-:Y:S05]  /*2a780*/  BRA `(.L_x_1867) ;  /* 0xffffff6c00e87947 */ /* 0x000fea000383ffff */
.L_x_1672:
[----:B------:R-:W1:Y:S01]  /*2a790*/  S2R R5, SR_TID.X ;  /* 0x0000000000057919 */ /* 0x000e620000002100 */
[----:B------:R-:W-:Y:S01]  /*2a7a0*/  BSSY B1, `(.L_x_1868) ;  /* 0x000000a000017945 */ /* 0x000fe20003800000 */
[----:B------:R-:W-:Y:S02]  /*2a7b0*/  IMAD.MOV.U32 R12, RZ, RZ, RZ ;  /* 0x000000ffff0c7224 */ /* 0x000fe400078e00ff */
[----:B0-----:R-:W-:Y:S02]  /*2a7c0*/  IMAD.MOV.U32 R11, RZ, RZ, 0x1f ;  /* 0x0000001fff0b7424 */ /* 0x001fe400078e00ff */
[----:B------:R-:W-:Y:S01]  /*2a7d0*/  IMAD.MOV.U32 R15, RZ, RZ, -0x1 ;  /* 0xffffffffff0f7424 */ /* 0x000fe200078e00ff */
[----:B-1----:R-:W-:-:S04]  /*2a7e0*/  SHF.R.U32.HI R5, RZ, 0x5, R5 ;  /* 0x00000005ff057819 */ /* 0x002fc80000011605 */
[----:B------:R-:W-:-:S05]  /*2a7f0*/  LOP3.LUT R5, R5, 0x3, RZ, 0xc0, !PT ;  /* 0x0000000305057812 */ /* 0x000fca00078ec0ff */
[----:B------:R-:W-:-:S07]  /*2a800*/  IMAD.MOV.U32 R13, RZ, RZ, R5 ;  /* 0x000000ffff0d7224 */ /* 0x000fce00078e0005 */
[----:B------:R-:W-:Y:S05]  /*2a810*/  WARPSYNC.COLLECTIVE R15, `(.L_x_1869) ;  /* 0x000000000f087348 */ /* 0x000fea0003c00000 */
[----:B------:R0:W1:Y:S02]  /*2a820*/  SHFL.IDX P6, R14, R13, R12, R11 ;  /* 0x0000000c0d0e7389 */ /* 0x00006400000c000b */
[----:B01----:R-:W-:Y:S01]  /*2a830*/  ENDCOLLECTIVE ;  /* 0x000000000000791b */ /* 0x003fe20003800000 */
.L_x_1869:
[----:B------:R-:W-:Y:S05]  /*2a840*/  BSYNC B1 ;  /* 0x0000000000017941 */ /* 0x000fea0003800000 */
.L_x_1868:
[----:B------:R-:W-:Y:S05]  /*2a850*/  BRA `(.L_x_1870) ;  /* 0xffffff8800607947 */ /* 0x000fea000383ffff */
.L_x_1674:
[----:B------:R-:W-:Y:S01]  /*2a860*/  BSSY B1, `(.L_x_1871) ;  /* 0x0000006000017945 */ /* 0x000fe20003800000 */
[----:B------:R-:W-:-:S07]  /*2a870*/  IMAD.MOV.U32 R15, RZ, RZ, -0x1 ;  /* 0xffffffffff0f7424 */ /* 0x000fce00078e00ff */
[----:B01----:R-:W-:Y:S05]  /*2a880*/  WARPSYNC.COLLECTIVE R15, `(.L_x_1872) ;  /* 0x000000000f0c7348 */ /* 0x003fea0003c00000 */
[----:B------:R-:W-:Y:S02]  /*2a890*/  ELECT P6, UR62, PT ;  /* 0x00000000003e782f */ /* 0x000fe400038c0000 */
[----:B------:R-:W-:Y:S01]  /*2a8a0*/  MOV R14, UR62 ;  /* 0x0000003e000e7c02 */ /* 0x000fe20008000f00 */
[----:B01----:R-:W-:Y:S10]  /*2a8b0*/  ENDCOLLECTIVE ;  /* 0x000000000000791b */ /* 0x003ff40003800000 */
.L_x_1872:
[----:B------:R-:W-:Y:S05]  /*2a8c0*/  BSYNC B1 ;  /* 0x0000000000017941 */ /* 0x000fea0003800000 */
.L_x_1871:
[----:B------:R-:W-:Y:S05]  /*2a8d0*/  BRA `(.L_x_1673) ;  /* 0xffffff8800587947 */ /* 0x000fea000383ffff */
.L_x_1676:
[----:B-1----:R-:W2:Y:S02]  /*2a8e0*/  LDL R5, [R1] ;  /* 0x0000000001057983 */ /* 0x002ea40000100800 */
[----:B--2---:R1:W2:Y:S02]  /*2a8f0*/  SYNCS.PHASECHK.TRANS64.TRYWAIT P0, [R5+URZ+0x22820], R4 ;  /* 0x02282004050075a7 */ /* 0x0042a4000800017f */
[----:B--2---:R-:W-:Y:S05]  /*2a900*/  @!P0 NANOSLEEP.SYNCS 0x989680 ;  /* 0x009896800000895d */ /* 0x004fea0003900000 */
[----:B------:R-:W2:Y:S02]  /*2a910*/  @!P0 SYNCS.PHASECHK.TRANS64 P0, [R5+URZ+0x22820], R4 ;  /* 0x02282004050085a7 */ /* 0x000ea4000800007f */
[----:B--2---:R-:W-:Y:S05]  /*2a920*/  @!P0 BRA `(.L_x_1676) ;  /* 0xfffffffc00ec8947 */ /* 0x004fea000383ffff */
[----:B------:R-:W-:Y:S05]  /*2a930*/  BRA `(.L_x_1873) ;  /* 0xffffff8800687947 */ /* 0x000fea000383ffff */
.L_x_1680:
[----:B-1----:R1:W2:Y:S02]  /*2a940*/  SYNCS.PHASECHK.TRANS64.TRYWAIT P0, [R7+URZ+0x228a0], R10 ;  /* 0x0228a00a070075a7 */ /* 0x0022a4000800017f */
[----:B--2---:R-:W-:Y:S05]  /*2a950*/  @!P0 NANOSLEEP.SYNCS 0x989680 ;  /* 0x009896800000895d */ /* 0x004fea0003900000 */
[----:B------:R-:W2:Y:S02]  /*2a960*/  @!P0 SYNCS.PHASECHK.TRANS64 P0, [R7+URZ+0x228a0], R10 ;  /* 0x0228a00a070085a7 */ /* 0x000ea4000800007f */
[----:B--2---:R-:W-:Y:S05]  /*2a970*/  @!P0 BRA `(.L_x_1680) ;  /* 0xfffffffc00f08947 */ /* 0x004fea000383ffff */
[----:B------:R-:W-:Y:S05]  /*2a980*/  BRA `(.L_x_1874) ;  /* 0xffffff8800907947 */ /* 0x000fea000383ffff */
.L_x_1687:
[----:B0-----:R0:W2:Y:S02]  /*2a990*/  SYNCS.PHASECHK.TRANS64.TRYWAIT P0, [R7+URZ+0x228c0], R10 ;  /* 0x0228c00a070075a7 */ /* 0x0010a4000800017f */
[----:B--2---:R-:W-:Y:S05]  /*2a9a0*/  @!P0 NANOSLEEP.SYNCS 0x989680 ;  /* 0x009896800000895d */ /* 0x004fea0003900000 */
[----:B------:R-:W2:Y:S02]  /*2a9b0*/  @!P0 SYNCS.PHASECHK.TRANS64 P0, [R7+URZ+0x228c0], R10 ;  /* 0x0228c00a070085a7 */ /* 0x000ea4000800007f */
[----:B--2---:R-:W-:Y:S05]  /*2a9c0*/  @!P0 BRA `(.L_x_1687) ;  /* 0xfffffffc00f08947 */ /* 0x004fea000383ffff */
[----:B------:R-:W-:Y:S05]  /*2a9d0*/  BRA `(.L_x_1875) ;  /* 0xffffff8c008c7947 */ /* 0x000fea000383ffff */
.L_x_1694:
[----:B-1----:R1:W2:Y:S02]  /*2a9e0*/  SYNCS.PHASECHK.TRANS64.TRYWAIT P1, [R8+URZ+0x228a0], R7 ;  /* 0x0228a007080075a7 */ /* 0x0022a4000802017f */
[----:B--2---:R-:W-:Y:S05]  /*2a9f0*/  @!P1 NANOSLEEP.SYNCS 0x989680 ;  /* 0x009896800000995d */ /* 0x004fea0003900000 */
[----:B------:R-:W2:Y:S02]  /*2aa00*/  @!P1 SYNCS.PHASECHK.TRANS64 P1, [R8+URZ+0x228a0], R7 ;  /* 0x0228a007080095a7 */ /* 0x000ea4000802007f */
[----:B--2---:R-:W-:Y:S05]  /*2aa10*/  @!P1 BRA `(.L_x_1694) ;  /* 0xfffffffc00f09947 */ /* 0x004fea000383ffff */
[----:B------:R-:W-:Y:S05]  /*2aa20*/  BRA `(.L_x_1876) ;  /* 0xffffff9000707947 */ /* 0x000fea000383ffff */
.L_x_1701:
[----:B0-----:R0:W2:Y:S02]  /*2aa30*/  SYNCS.PHASECHK.TRANS64.TRYWAIT P1, [R8+URZ+0x228c0], R7 ;  /* 0x0228c007080075a7 */ /* 0x0010a4000802017f */
[----:B--2---:R-:W-:Y:S05]  /*2aa40*/  @!P1 NANOSLEEP.SYNCS 0x989680 ;  /* 0x009896800000995d */ /* 0x004fea0003900000 */
[----:B------:R-:W2:Y:S02]  /*2aa50*/  @!P1 SYNCS.PHASECHK.TRANS64 P1, [R8+URZ+0x228c0], R7 ;  /* 0x0228c007080095a7 */ /* 0x000ea4000802007f */
[----:B--2---:R-:W-:Y:S05]  /*2aa60*/  @!P1 BRA `(.L_x_1701) ;  /* 0xfffffffc00f09947 */ /* 0x004fea000383ffff */
[----:B------:R-:W-:Y:S05]  /*2aa70*/  BRA `(.L_x_1877) ;  /* 0xffffff9400687947 */ /* 0x000fea000383ffff */
.L_x_1724:
        /* <DEDUP_REMOVED lines=8> */
[----:B--2---:R-:W-:Y:S05]  /*2ab00*/  WARPSYNC.COLLECTIVE R15, `(.L_x_1879) ;  /* 0x000000000f087348 */ /* 0x004fea0003c00000 */
[----:B------:R0:W1:Y:S02]  /*2ab10*/  SHFL.IDX P6, R14, R13, R12, R11 ;  /* 0x0000000c0d0e7389 */ /* 0x00006400000c000b */
[----:B012---:R-:W-:Y:S01]  /*2ab20*/  ENDCOLLECTIVE ;  /* 0x000000000000791b */ /* 0x007fe20003800000 */
.L_x_1879:
[----:B------:R-:W-:Y:S05]  /*2ab30*/  BSYNC B0 ;  /* 0x0000000000007941 */ /* 0x000fea0003800000 */
.L_x_1878:
[----:B------:R-:W-:Y:S05]  /*2ab40*/  BRA `(.L_x_1880) ;  /* 0xffffffa400147947 */ /* 0x000fea000383ffff */
.L_x_1726:
[----:B------:R-:W-:Y:S01]  /*2ab50*/  BSSY B0, `(.L_x_1881) ;  /* 0x0000006000007945 */ /* 0x000fe20003800000 */
[----:B------:R-:W-:-:S07]  /*2ab60*/  IMAD.MOV.U32 R15, RZ, RZ, -0x1 ;  /* 0xffffffffff0f7424 */ /* 0x000fce00078e00ff */
[----:B012---:R-:W-:Y:S05]  /*2ab70*/  WARPSYNC.COLLECTIVE R15, `(.L_x_1882) ;  /* 0x000000000f0c7348 */ /* 0x007fea0003c00000 */
[----:B------:R-:W-:Y:S02]  /*2ab80*/  ELECT P6, UR62, PT ;  /* 0x00000000003e782f */ /* 0x000fe400038c0000 */
[----:B------:R-:W-:Y:S01]  /*2ab90*/  MOV R14, UR62 ;  /* 0x0000003e000e7c02 */ /* 0x000fe20008000f00 */
[----:B012---:R-:W-:Y:S10]  /*2aba0*/  ENDCOLLECTIVE ;  /* 0x000000000000791b */ /* 0x007ff40003800000 */
.L_x_1882:
[----:B------:R-:W-:Y:S05]  /*2abb0*/  BSYNC B0 ;  /* 0x0000000000007941 */ /* 0x000fea0003800000 */
.L_x_1881:
[----:B------:R-:W-:Y:S05]  /*2abc0*/  BRA `(.L_x_1883) ;  /* 0xffffffa4001c7947 */ /* 0x000fea000383ffff */
.L_x_1728:
[----:B-1----:R1:W2:Y:S02]  /*2abd0*/  SYNCS.PHASECHK.TRANS64.TRYWAIT P0, [R0+URZ+0x22880], R2 ;  /* 0x02288002000075a7 */ /* 0x0022a4000800017f */
[----:B--2---:R-:W-:Y:S05]  /*2abe0*/  @!P0 NANOSLEEP.SYNCS 0x989680 ;  /* 0x009896800000895d */ /* 0x004fea0003900000 */
[----:B------:R-:W2:Y:S02]  /*2abf0*/  @!P0 SYNCS.PHASECHK.TRANS64 P0, [R0+URZ+0x22880], R2 ;  /* 0x02288002000085a7 */ /* 0x000ea4000800007f */
[----:B--2---:R-:W-:Y:S05]  /*2ac00*/  @!P0 BRA `(.L_x_1728) ;  /* 0xfffffffc00f08947 */ /* 0x004fea000383ffff */
[----:B------:R-:W-:Y:S05]  /*2ac10*/  BRA `(.L_x_1884) ;  /* 0xffffffa400907947 */ /* 0x000fea000383ffff */
.L_x_1730:
[----:B--2---:R2:W3:Y:S02]  /*2ac20*/  SYNCS.PHASECHK.TRANS64.TRYWAIT P0, [R0+URZ+0x22840], R2 ;  /* 0x02284002000075a7 */ /* 0x0044e4000800017f */
[----:B---3--:R-:W-:Y:S05]  /*2ac30*/  @!P0 NANOSLEEP.SYNCS 0x989680 ;  /* 0x009896800000895d */ /* 0x008fea0003900000 */
[----:B------:R-:W3:Y:S02]  /*2ac40*/  @!P0 SYNCS.PHASECHK.TRANS64 P0, [R0+URZ+0x22840], R2 ;  /* 0x02284002000085a7 */ /* 0x000ee4000800007f */
[----:B---3--:R-:W-:Y:S05]  /*2ac50*/  @!P0 BRA `(.L_x_1730) ;  /* 0xfffffffc00f08947 */ /* 0x008fea000383ffff */
[----:B------:R-:W-:Y:S05]  /*2ac60*/  BRA `(.L_x_1885) ;  /* 0xffffffa400ec7947 */ /* 0x000fea000383ffff */
.L_x_1734:
[----:B------:R-:W2:Y:S01]  /*2ac70*/  LDL.LU R11, [R1+0x40] ;  /* 0x00004000010b7983 */ /* 0x000ea20000300800 */
[----:B------:R-:W-:Y:S01]  /*2ac80*/  IMAD.MOV.U32 R5, RZ, RZ, R12 ;  /* 0x000000ffff057224 */ /* 0x000fe200078e000c */
[----:B------:R-:W-:Y:S01]  /*2ac90*/  MOV R13, R3 ;  /* 0x00000003000d7202 */ /* 0x000fe20000000f00 */
[----:B------:R-:W-:Y:S02]  /*2aca0*/  IMAD.MOV.U32 R12, RZ, RZ, RZ ;  /* 0x000000ffff0c7224 */ /* 0x000fe400078e00ff */
[----:B------:R-:W-:Y:S02]  /*2acb0*/  IMAD.MOV.U32 R15, RZ, RZ, -0x1 ;  /* 0xffffffffff0f7424 */ /* 0x000fe400078e00ff */
[----:B------:R-:W-:-:S04]  /*2acc0*/  IMAD.IADD R0, R10, 0x1, R5 ;  /* 0x000000010a007824 */ /* 0x000fc800078e0205 */
[----:B------:R-:W-:Y:S02]  /*2acd0*/  VIADD R5, R0, 0x20 ;  /* 0x0000002000057836 */ /* 0x000fe40000000000 */
[----:B--2---:R-:W-:Y:S02]  /*2ace0*/  IMAD R2, R11, R7, RZ ;  /* 0x000000070b027224 */ /* 0x004fe400078e02ff */
[----:B------:R-:W-:-:S03]  /*2acf0*/  IMAD.MOV.U32 R11, RZ, RZ, 0x1c1f ;  /* 0x00001c1fff0b7424 */ /* 0x000fc600078e00ff */
[----:B------:R-:W-:-:S13]  /*2ad00*/  ISETP.GE.AND P4, PT, R0, R2, PT ;  /* 0x000000020000720c */ /* 0x000fda0003f86270 */
[----:B-----5:R-:W-:Y:S05]  /*2ad10*/  WARPSYNC.COLLECTIVE R15, `(.L_x_1886) ;  /* 0x000000000f087348 */ /* 0x020fea0003c00000 */
[----:B------:R0:W1:Y:S02]  /*2ad20*/  SHFL.IDX P6, R14, R13, R12, R11 ;  /* 0x0000000c0d0e7389 */ /* 0x00006400000c000b */
[----:B01---5:R-:W-:Y:S01]  /*2ad30*/  ENDCOLLECTIVE ;  /* 0x000000000000791b */ /* 0x023fe20003800000 */
.L_x_1886:
[----:B------:R-:W-:Y:S02]  /*2ad40*/  IMAD.MOV.U32 R13, RZ, RZ, R4 ;  /* 0x000000ffff0d7224 */ /* 0x000fe400078e0004 */
[----:B------:R-:W-:-:S07]  /*2ad50*/  IMAD.MOV.U32 R6, RZ, RZ, R14 ;  /* 0x000000ffff067224 */ /* 0x000fce00078e000e */
[----:B------:R-:W-:Y:S05]  /*2ad60*/  WARPSYNC.COLLECTIVE R15, `(.L_x_1887) ;  /* 0x000000000f087348 */ /* 0x000fea0003c00000 */
[----:B------:R0:W1:Y:S02]  /*2ad70*/  SHFL.IDX P6, R14, R13, R12, R11 ;  /* 0x0000000c0d0e7389 */ /* 0x00006400000c000b */
[----:B01----:R-:W-:Y:S01]  /*2ad80*/  ENDCOLLECTIVE ;  /* 0x000000000000791b */ /* 0x003fe20003800000 */
.L_x_1887:
[----:B------:R-:W-:Y:S02]  /*2ad90*/  IMAD.MOV.U32 R13, RZ, RZ, R3 ;  /* 0x000000ffff0d7224 */ /* 0x000fe400078e0003 */
[----:B------:R-:W-:Y:S02]  /*2ada0*/  IMAD.MOV.U32 R12, RZ, RZ, 0x1 ;  /* 0x00000001ff0c7424 */ /* 0x000fe400078e00ff */
[----:B------:R-:W-:-:S07]  /*2adb0*/  IMAD.MOV.U32 R7, RZ, RZ, R14 ;  /* 0x000000ffff077224 */ /* 0x000fce00078e000e */
[----:B------:R-:W-:Y:S05]  /*2adc0*/  WARPSYNC.COLLECTIVE R15, `(.L_x_1888) ;  /* 0x000000000f087348 */ /* 0x000fea0003c00000 */
[----:B------:R0:W1:Y:S02]  /*2add0*/  SHFL.IDX P6, R14, R13, R12, R11 ;  /* 0x0000000c0d0e7389 */ /* 0x00006400000c000b */
[----:B01----:R-:W-:Y:S01]  /*2ade0*/  ENDCOLLECTIVE ;  /* 0x000000000000791b */ /* 0x003fe20003800000 */
.L_x_1888:
        /* <DEDUP_REMOVED lines=17> */
.L_x_1889:
[----:B------:R-:W-:Y:S01]  /*2af00*/  MOV R13, R3 ;  /* 0x00000003000d7202 */ /* 0x000fe20000000f00 */
[----:B------:R-:W-:Y:S02]  /*2af10*/  IMAD.MOV.U32 R12, RZ, RZ, 0x2 ;  /* 0x00000002ff0c7424 */ /* 0x000fe400078e00ff */
[----:B------:R-:W-:-:S07]  /*2af20*/  IMAD.MOV.U32 R5, RZ, RZ, R14 ;  /* 0x000000ffff057224 */ /* 0x000fce00078e000e */
[----:B------:R-:W-:Y:S05]  /*2af30*/  WARPSYNC.COLLECTIVE R15, `(.L_x_1890) ;  /* 0x000000000f087348 */ /* 0x000fea0003c00000 */
[----:B------:R0:W1:Y:S02]  /*2af40*/  SHFL.IDX P6, R14, R13, R12, R11 ;  /* 0x0000000c0d0e7389 */ /* 0x00006400000c000b */
[----:B01----:R-:W-:Y:S01]  /*2af50*/  ENDCOLLECTIVE ;  /* 0x000000000000791b */ /* 0x003fe20003800000 */
.L_x_1890:
[----:B------:R-:W-:-:S05]  /*2af60*/  @!P3 IADD3 R5, P4, R9, R5, RZ ;  /* 0x000000050905b210 */ /* 0x000fca0007f9e0ff */
[----:B------:R-:W-:-:S04]  /*2af70*/  @!P3 IMAD.X R6, RZ, RZ, R6, P4 ;  /* 0x000000ffff06b224 */ /* 0x000fc800020e0606 */
[----:B------:R-:W-:Y:S02]  /*2af80*/  @!P3 IMAD.MOV.U32 R7, RZ, RZ, R6 ;  /* 0x000000ffff07b224 */ /* 0x000fe400078e0006 */
[----:B------:R-:W-:Y:S02]  /*2af90*/  @!P3 IMAD.MOV.U32 R6, RZ, RZ, R5 ;  /* 0x000000ffff06b224 */ /* 0x000fe400078e0005 */
[----:B------:R-:W-:Y:S02]  /*2afa0*/  IMAD.MOV.U32 R13, RZ, RZ, R4 ;  /* 0x000000ffff0d7224 */ /* 0x000fe400078e0004 */
[----:B------:R-:W-:Y:S01]  /*2afb0*/  VIADD R5, R0, 0x40 ;  /* 0x0000004000057836 */ /* 0x000fe20000000000 */
        /* <DEDUP_REMOVED lines=11> */
.L_x_1891:
[----:B------:R-:W-:Y:S02]  /*2b070*/  IMAD.MOV.U32 R13, RZ, RZ, R3 ;  /* 0x000000ffff0d7224 */ /* 0x000fe400078e0003 */
[----:B------:R-:W-:Y:S02]  /*2b080*/  IMAD.MOV.U32 R12, RZ, RZ, 0x3 ;  /* 0x00000003ff0c7424 */ /* 0x000fe400078e00ff */
[----:B------:R-:W-:-:S07]  /*2b090*/  IMAD.MOV.U32 R5, RZ, RZ, R14 ;  /* 0x000000ffff057224 */ /* 0x000fce00078e000e */
[----:B------:R-:W-:Y:S05]  /*2b0a0*/  WARPSYNC.COLLECTIVE R15, `(.L_x_1892) ;  /* 0x000000000f087348 */ /* 0x000fea0003c00000 */
[----:B------:R0:W1:Y:S02]  /*2b0b0*/  SHFL.IDX P6, R14, R13, R12, R11 ;  /* 0x0000000c0d0e7389 */ /* 0x00006400000c000b */
[----:B01----:R-:W-:Y:S01]  /*2b0c0*/  ENDCOLLECTIVE ;  /* 0x000000000000791b */ /* 0x003fe20003800000 */
.L_x_1892:
[----:B------:R-:W-:-:S05]  /*2b0d0*/  @!P3 IADD3 R5, P4, R9, R5, RZ ;  /* 0x000000050905b210 */ /* 0x000fca0007f9e0ff */
[----:B------:R-:W-:-:S04]  /*2b0e0*/  @!P3 IMAD.X R6, RZ, RZ, R6, P4 ;  /* 0x000000ffff06b224 */ /* 0x000fc800020e0606 */
[----:B------:R-:W-:Y:S02]  /*2b0f0*/  @!P3 IMAD.MOV.U32 R7, RZ, RZ, R6 ;  /* 0x000000ffff07b224 */ /* 0x000fe400078e0006 */
[----:B------:R-:W-:Y:S02]  /*2b100*/  IMAD.MOV.U32 R13, RZ, RZ, R4 ;  /* 0x000000ffff0d7224 */ /* 0x000fe400078e0004 */
        /* <DEDUP_REMOVED lines=10> */
.L_x_1893:
[----:B------:R-:W-:Y:S01]  /*2b1b0*/  @!PT LDS RZ, [RZ] ;  /* 0x00000000fffff984 */ /* 0x000fe20000000800 */
[----:B------:R-:W-:Y:S01]  /*2b1c0*/  @!PT LDS RZ, [RZ] ;  /* 0x00000000fffff984 */ /* 0x000fe20000000800 */
[----:B------:R-:W-:Y:S01]  /*2b1d0*/  @!PT LDS RZ, [RZ] ;  /* 0x00000000fffff984 */ /* 0x000fe20000000800 */
[----:B------:R0:W-:Y:S01]  /*2b1e0*/  @!P3 LDGSTS.E.BYPASS.LTC128B.128 [R8+0x15400], desc[UR38][R6.64+0x80], !P2 ;  /* 0x154000800608bfae */ /* 0x0001e2000d101d66 */
[----:B------:R-:W-:Y:S01]  /*2b1f0*/  IMAD.MOV.U32 R3, RZ, RZ, R14 ;  /* 0x000000ffff037224 */ /* 0x000fe200078e000e */
[----:B------:R-:W-:Y:S06]  /*2b200*/  BRA `(.L_x_1894) ;  /* 0xffffffac00587947 */ /* 0x000fec000383ffff */
.L_x_1739:
[----:B-1----:R-:W3:Y:S02]  /*2b210*/  LDL R2, [R1] ;  /* 0x0000000001027983 */ /* 0x002ee40000100800 */
[----:B---3--:R1:W3:Y:S02]  /*2b220*/  SYNCS.PHASECHK.TRANS64.TRYWAIT P0, [R2+URZ+0x22820], R0 ;  /* 0x02282000020075a7 */ /* 0x0082e4000800017f */
[----:B---3--:R-:W-:Y:S05]  /*2b230*/  @!P0 NANOSLEEP.SYNCS 0x989680 ;  /* 0x009896800000895d */ /* 0x008fea0003900000 */
[----:B------:R-:W3:Y:S02]  /*2b240*/  @!P0 SYNCS.PHASECHK.TRANS64 P0, [R2+URZ+0x22820], R0 ;  /* 0x02282000020085a7 */ /* 0x000ee4000800007f */
[----:B---3--:R-:W-:Y:S05]  /*2b250*/  @!P0 BRA `(.L_x_1739) ;  /* 0xfffffffc00ec8947 */ /* 0x008fea000383ffff */
[----:B------:R-:W-:Y:S05]  /*2b260*/  BRA `(.L_x_1895) ;  /* 0xffffffac00cc7947 */ /* 0x000fea000383ffff */
.L_x_1745:
[----:B--2---:R2:W4:Y:S02]  /*2b270*/  SYNCS.PHASECHK.TRANS64.TRYWAIT P0, [R3+URZ+0x22880], R2 ;  /* 0x02288002030075a7 */ /* 0x004524000800017f */
[----:B----4-:R-:W-:Y:S05]  /*2b280*/  @!P0 NANOSLEEP.SYNCS 0x989680 ;  /* 0x009896800000895d */ /* 0x010fea0003900000 */
[----:B------:R-:W4:Y:S02]  /*2b290*/  @!P0 SYNCS.PHASECHK.TRANS64 P0, [R3+URZ+0x22880], R2 ;  /* 0x02288002030085a7 */ /* 0x000f24000800007f */
[----:B----4-:R-:W-:Y:S05]  /*2b2a0*/  @!P0 BRA `(.L_x_1745) ;  /* 0xfffffffc00f08947 */ /* 0x010fea000383ffff */
[----:B------:R-:W-:Y:S05]  /*2b2b0*/  BRA `(.L_x_1896) ;  /* 0xffffffb0008c7947 */ /* 0x000fea000383ffff */
.L_x_1750:
[----:B---3--:R3:W4:Y:S02]  /*2b2c0*/  SYNCS.PHASECHK.TRANS64.TRYWAIT P0, [R3+URZ+0x22840], R2 ;  /* 0x02284002030075a7 */ /* 0x008724000800017f */
[----:B----4-:R-:W-:Y:S05]  /*2b2d0*/  @!P0 NANOSLEEP.SYNCS 0x989680 ;  /* 0x009896800000895d */ /* 0x010fea0003900000 */
[----:B------:R-:W4:Y:S02]  /*2b2e0*/  @!P0 SYNCS.PHASECHK.TRANS64 P0, [R3+URZ+0x22840], R2 ;  /* 0x02284002030085a7 */ /* 0x000f24000800007f */
[----:B----4-:R-:W-:Y:S05]  /*2b2f0*/  @!P0 BRA `(.L_x_1750) ;  /* 0xfffffffc00f08947 */ /* 0x010fea000383ffff */
[----:B------:R-:W-:Y:S05]  /*2b300*/  BRA `(.L_x_1897) ;  /* 0xffffffb400107947 */ /* 0x000fea000383ffff */
.L_x_1758:
[----:B----4-:R4:W0:Y:S02]  /*2b310*/  SYNCS.PHASECHK.TRANS64.TRYWAIT P0, [R21+URZ+0x22870], R2 ;  /* 0x02287002150075a7 */ /* 0x010824000800017f */
[----:B0-----:R-:W-:Y:S05]  /*2b320*/  @!P0 NANOSLEEP.SYNCS 0x989680 ;  /* 0x009896800000895d */ /* 0x001fea0003900000 */
[----:B------:R-:W0:Y:S02]  /*2b330*/  @!P0 SYNCS.PHASECHK.TRANS64 P0, [R21+URZ+0x22870], R2 ;  /* 0x02287002150085a7 */ /* 0x000e24000800007f */
[----:B0-----:R-:W-:Y:S05]  /*2b340*/  @!P0 BRA `(.L_x_1758) ;  /* 0xfffffffc00f08947 */ /* 0x001fea000383ffff */
[----:B------:R-:W-:Y:S05]  /*2b350*/  BRA `(.L_x_1898) ;  /* 0xffffffb800347947 */ /* 0x000fea000383ffff */
.L_x_1760:
[----:B----4-:R4:W0:Y:S02]  /*2b360*/  SYNCS.PHASECHK.TRANS64.TRYWAIT P0, [R21+URZ+0x22860], R2 ;  /* 0x02286002150075a7 */ /* 0x010824000800017f */
[----:B0-----:R-:W-:Y:S05]  /*2b370*/  @!P0 NANOSLEEP.SYNCS 0x989680 ;  /* 0x009896800000895d */ /* 0x001fea0003900000 */
[----:B------:R-:W0:Y:S02]  /*2b380*/  @!P0 SYNCS.PHASECHK.TRANS64 P0, [R21+URZ+0x22860], R2 ;  /* 0x02286002150085a7 */ /* 0x000e24000800007f */
[----:B0-----:R-:W-:Y:S05]  /*2b390*/  @!P0 BRA `(.L_x_1760) ;  /* 0xfffffffc00f08947 */ /* 0x001fea000383ffff */
[----:B------:R-:W-:Y:S05]  /*2b3a0*/  BRA `(.L_x_1899) ;  /* 0xffffffb8003c7947 */ /* 0x000fea000383ffff */
.L_x_1767:
[----:B---3--:R3:W4:Y:S02]  /*2b3b0*/  SYNCS.PHASECHK.TRANS64.TRYWAIT P1, [R17+URZ+0x22870], R0 ;  /* 0x02287000110075a7 */ /* 0x008724000802017f */
[----:B----4-:R-:W-:Y:S05]  /*2b3c0*/  @!P1 NANOSLEEP.SYNCS 0x989680 ;  /* 0x009896800000995d */ /* 0x010fea0003900000 */
[----:B------:R-:W4:Y:S02]  /*2b3d0*/  @!P1 SYNCS.PHASECHK.TRANS64 P1, [R17+URZ+0x22870], R0 ;  /* 0x02287000110095a7 */ /* 0x000f24000802007f */
[----:B----4-:R-:W-:Y:S05]  /*2b3e0*/  @!P1 BRA `(.L_x_1767) ;  /* 0xfffffffc00f09947 */ /* 0x010fea000383ffff */
[----:B------:R-:W-:Y:S05]  /*2b3f0*/  BRA `(.L_x_1900) ;  /* 0xffffffc000087947 */ /* 0x000fea000383ffff */
.L_x_1769:
[----:B---3--:R3:W4:Y:S02]  /*2b400*/  SYNCS.PHASECHK.TRANS64.TRYWAIT P1, [R17+URZ+0x22860], R0 ;  /* 0x02286000110075a7 */ /* 0x008724000802017f */
[----:B----4-:R-:W-:Y:S05]  /*2b410*/  @!P1 NANOSLEEP.SYNCS 0x989680 ;  /* 0x009896800000995d */ /* 0x010fea0003900000 */
[----:B------:R-:W4:Y:S02]  /*2b420*/  @!P1 SYNCS.PHASECHK.TRANS64 P1, [R17+URZ+0x22860], R0 ;  /* 0x02286000110095a7 */ /* 0x000f24000802007f */
[----:B----4-:R-:W-:Y:S05]  /*2b430*/  @!P1 BRA `(.L_x_1769) ;  /* 0xfffffffc00f09947 */ /* 0x010fea000383ffff */
[----:B------:R-:W-:Y:S05]  /*2b440*/  BRA `(.L_x_1901) ;  /* 0xffffffc000107947 */ /* 0x000fea000383ffff */
.L_x_1773:
[----:B------:R-:W-:Y:S01]  /*2b450*/  BSSY B0, `(.L_x_1902) ;  /* 0x0000008000007945 */ /* 0x000fe20003800000 */
[----:B------:R-:W-:Y:S02]  /*2b460*/  IMAD.MOV.U32 R13, RZ, RZ, R16 ;  /* 0x000000ffff0d7224 */ /* 0x000fe400078e0010 */
[----:B------:R-:W-:Y:S02]  /*2b470*/  IMAD.MOV.U32 R12, RZ, RZ, RZ ;  /* 0x000000ffff0c7224 */ /* 0x000fe400078e00ff */
[----:B0-----:R-:W-:Y:S02]  /*2b480*/  IMAD.MOV.U32 R11, RZ, RZ, 0x1f ;  /* 0x0000001fff0b7424 */ /* 0x001fe400078e00ff */
[----:B------:R-:W-:-:S07]  /*2b490*/  IMAD.MOV.U32 R15, RZ, RZ, -0x1 ;  /* 0xffffffffff0f7424 */ /* 0x000fce00078e00ff */
[----:B-1----:R-:W-:Y:S05]  /*2b4a0*/  WARPSYNC.COLLECTIVE R15, `(.L_x_1903) ;  /* 0x000000000f087348 */ /* 0x002fea0003c00000 */
[----:B------:R0:W2:Y:S02]  /*2b4b0*/  SHFL.IDX P6, R14, R13, R12, R11 ;  /* 0x0000000c0d0e7389 */ /* 0x0000a400000c000b */
[----:B012---:R-:W-:Y:S01]  /*2b4c0*/  ENDCOLLECTIVE ;  /* 0x000000000000791b */ /* 0x007fe20003800000 */
.L_x_1903:
[----:B------:R-:W-:Y:S05]  /*2b4d0*/  BSYNC B0 ;  /* 0x0000000000007941 */ /* 0x000fea0003800000 */
.L_x_1902:
[----:B------:R-:W-:Y:S01]  /*2b4e0*/  IMAD.MOV.U32 R13, RZ, RZ, R16 ;  /* 0x000000ffff0d7224 */ /* 0x000fe200078e0010 */
[----:B------:R-:W-:Y:S01]  /*2b4f0*/  MOV R12, 0x1 ;  /* 0x00000001000c7802 */ /* 0x000fe20000000f00 */
[----:B------:R-:W-:Y:S02]  /*2b500*/  IMAD.MOV.U32 R11, RZ, RZ, 0x1f ;  /* 0x0000001fff0b7424 */ /* 0x000fe400078e00ff */
[----:B------:R-:W-:Y:S02]  /*2b510*/  IMAD.MOV.U32 R15, RZ, RZ, -0x1 ;  /* 0xffffffffff0f7424 */ /* 0x000fe400078e00ff */
[----:B------:R-:W-:Y:S02]  /*2b520*/  IMAD.IADD R5, R19, 0x1, R6 ;  /* 0x0000000113057824 */ /* 0x000fe400078e0206 */
[----:B------:R-:W-:-:S07]  /*2b530*/  IMAD.MOV.U32 R0, RZ, RZ, R14 ;  /* 0x000000ffff007224 */ /* 0x000fce00078e000e */
[----:B------:R-:W-:Y:S05]  /*2b540*/  WARPSYNC.COLLECTIVE R15, `(.L_x_1904) ;  /* 0x000000000f087348 */ /* 0x000fea0003c00000 */
[----:B------:R0:W1:Y:S02]  /*2b550*/  SHFL.IDX P6, R14, R13, R12, R11 ;  /* 0x0000000c0d0e7389 */ /* 0x00006400000c000b */
[----:B01----:R-:W-:Y:S01]  /*2b560*/  ENDCOLLECTIVE ;  /* 0x000000000000791b */ /* 0x003fe20003800000 */
.L_x_1904:
        /* <DEDUP_REMOVED lines=13> */
[----:B------:R-:W-:-:S03]  /*2b640*/  ISETP.NE.AND P1, PT, R6, RZ, PT ;  /* 0x000000ff0600720c */ /* 0x000fc60003f25270 */
[----:B------:R-:W-:-:S10]  /*2b650*/  IMAD.MOV.U32 R13, RZ, RZ, R2 ;  /* 0x000000ffff0d7224 */ /* 0x000fd400078e0002 */
[----:B------:R-:W-:Y:S05]  /*2b660*/  WARPSYNC.COLLECTIVE R15, `(.L_x_1905) ;  /* 0x000000000f087348 */ /* 0x000fea0003c00000 */
[----:B------:R0:W1:Y:S02]  /*2b670*/  SHFL.UP P6, R14, R13, R12, R11 ;  /* 0x0400000c0d0e7389 */ /* 0x00006400000c000b */
[----:B01----:R-:W-:Y:S01]  /*2b680*/  ENDCOLLECTIVE ;  /* 0x000000000000791b */ /* 0x003fe20003800000 */
.L_x_1905:
[----:B------:R-:W-:Y:S02]  /*2b690*/  IMAD.MOV.U32 R12, RZ, RZ, 0x2 ;  /* 0x00000002ff0c7424 */ /* 0x000fe400078e00ff */
[----:B------:R-:W-:-:S05]  /*2b6a0*/  IMAD.MOV.U32 R3, RZ, RZ, R14 ;  /* 0x000000ffff037224 */ /* 0x000fca00078e000e */
[----:B------:R-:W-:-:S05]  /*2b6b0*/  SEL R3, R3, RZ, P1 ;  /* 0x000000ff03037207 */ /* 0x000fca0000800000 */
[----:B------:R-:W-:-:S04]  /*2b6c0*/  IMAD.IADD R3, R2, 0x1, R3 ;  /* 0x0000000102037824 */ /* 0x000fc800078e0203 */
[----:B------:R-:W-:-:S07]  /*2b6d0*/  IMAD.MOV.U32 R13, RZ, RZ, R3 ;  /* 0x000000ffff0d7224 */ /* 0x000fce00078e0003 */
[----:B------:R-:W-:Y:S05]  /*2b6e0*/  WARPSYNC.COLLECTIVE R15, `(.L_x_1906) ;  /* 0x000000000f087348 */ /* 0x000fea0003c00000 */
[----:B------:R0:W1:Y:S02]  /*2b6f0*/  SHFL.UP P6, R14, R13, R12, R11 ;  /* 0x0400000c0d0e7389 */ /* 0x00006400000c000b */
[----:B01----:R-:W-:Y:S01]  /*2b700*/  ENDCOLLECTIVE ;  /* 0x000000000000791b */ /* 0x003fe20003800000 */
.L_x_1906:
        /* <DEDUP_REMOVED lines=8> */
.L_x_1907:
        /* <DEDUP_REMOVED lines=8> */
.L_x_1908:
        /* <DEDUP_REMOVED lines=8> */
.L_x_1909:
[----:B------:R-:W-:Y:S02]  /*2b890*/  IMAD.MOV.U32 R12, RZ, RZ, 0x1f ;  /* 0x0000001fff0c7424 */ /* 0x000fe400078e00ff */
[----:B------:R-:W-:Y:S02]  /*2b8a0*/  IMAD.MOV.U32 R11, RZ, RZ, 0x1f ;  /* 0x0000001fff0b7424 */ /* 0x000fe400078e00ff */
[----:B------:R-:W-:-:S05]  /*2b8b0*/  IMAD.MOV.U32 R5, RZ, RZ, R14 ;  /* 0x000000ffff057224 */ /* 0x000fca00078e000e */
[----:B------:R-:W-:-:S05]  /*2b8c0*/  SEL R5, R5, RZ, P5 ;  /* 0x000000ff05057207 */ /* 0x000fca0002800000 */
[----:B------:R-:W-:-:S04]  /*2b8d0*/  IMAD.IADD R5, R3, 0x1, R5 ;  /* 0x0000000103057824 */ /* 0x000fc800078e0205 */
[----:B------:R-:W-:-:S07]  /*2b8e0*/  IMAD.MOV.U32 R13, RZ, RZ, R5 ;  /* 0x000000ffff0d7224 */ /* 0x000fce00078e0005 */
[----:B------:R-:W-:Y:S05]  /*2b8f0*/  WARPSYNC.COLLECTIVE R15, `(.L_x_1910) ;  /* 0x000000000f087348 */ /* 0x000fea0003c00000 */
[----:B------:R0:W1:Y:S02]  /*2b900*/  SHFL.IDX P6, R14, R13, R12, R11 ;  /* 0x0000000c0d0e7389 */ /* 0x00006400000c000b */
[----:B01----:R-:W-:Y:S01]  /*2b910*/  ENDCOLLECTIVE ;  /* 0x000000000000791b */ /* 0x003fe20003800000 */
.L_x_1910:
[----:B------:R-:W-:Y:S01]  /*2b920*/  IMAD.MOV.U32 R7, RZ, RZ, R14 ;  /* 0x000000ffff077224 */ /* 0x000fe200078e000e */
[----:B------:R-:W-:Y:S06]  /*2b930*/  BRA `(.L_x_1911) ;  /* 0xffffffc400007947 */ /* 0x000fec000383ffff */
.L_x_1778:
[----:B------:R-:W-:Y:S01]  /*2b940*/  BSSY B0, `(.L_x_1912) ;  /* 0x0000008000007945 */ /* 0x000fe20003800000 */
[----:B-----5:R-:W-:Y:S02]  /*2b950*/  IMAD.MOV.U32 R13, RZ, RZ, R2 ;  /* 0x000000ffff0d7224 */ /* 0x020fe400078e0002 */
[----:B------:R-:W-:Y:S02]  /*2b960*/  IMAD.MOV.U32 R12, RZ, RZ, 0x1 ;  /* 0x00000001ff0c7424 */ /* 0x000fe400078e00ff */
[----:B0-----:R-:W-:Y:S02]  /*2b970*/  IMAD.MOV.U32 R11, RZ, RZ, RZ ;  /* 0x000000ffff0b7224 */ /* 0x001fe400078e00ff */
[----:B------:R-:W-:-:S07]  /*2b980*/  IMAD.MOV.U32 R15, RZ, RZ, -0x1 ;  /* 0xffffffffff0f7424 */ /* 0x000fce00078e00ff */
[----:B-12---:R-:W-:Y:S05]  /*2b990*/  WARPSYNC.COLLECTIVE R15, `(.L_x_1913) ;  /* 0x000000000f087348 */ /* 0x006fea0003c00000 */
[----:B------:R0:W3:Y:S02]  /*2b9a0*/  SHFL.UP P6, R14, R13, R12, R11 ;  /* 0x0400000c0d0e7389 */ /* 0x0000e400000c000b */
[----:B0123--:R-:W-:Y:S01]  /*2b9b0*/  ENDCOLLECTIVE ;  /* 0x000000000000791b */ /* 0x00ffe20003800000 */
.L_x_1913:
[----:B------:R-:W-:Y:S05]  /*2b9c0*/  BSYNC B0 ;  /* 0x0000000000007941 */ /* 0x000fea0003800000 */
.L_x_1912:
[----:B------:R-:W-:Y:S01]  /*2b9d0*/  IMAD.MOV.U32 R3, RZ, RZ, R14 ;  /* 0x000000ffff037224 */ /* 0x000fe200078e000e */
[----:B------:R-:W-:Y:S01]  /*2b9e0*/  MOV R12, 0x2 ;  /* 0x00000002000c7802 */ /* 0x000fe20000000f00 */
[----:B------:R-:W-:Y:S02]  /*2b9f0*/  IMAD.MOV.U32 R11, RZ, RZ, RZ ;  /* 0x000000ffff0b7224 */ /* 0x000fe400078e00ff */
[----:B------:R-:W-:Y:S01]  /*2ba00*/  IMAD.MOV.U32 R15, RZ, RZ, -0x1 ;  /* 0xffffffffff0f7424 */ /* 0x000fe200078e00ff */
[----:B------:R-:W-:-:S05]  /*2ba10*/  SEL R3, R3, RZ, P1 ;  /* 0x000000ff03037207 */ /* 0x000fca0000800000 */
[----:B------:R-:W-:-:S04]  /*2ba20*/  IMAD.IADD R3, R2, 0x1, R3 ;  /* 0x0000000102037824 */ /* 0x000fc800078e0203 */
[----:B------:R-:W-:-:S07]  /*2ba30*/  IMAD.MOV.U32 R13, RZ, RZ, R3 ;  /* 0x000000ffff0d7224 */ /* 0x000fce00078e0003 */
[----:B------:R-:W-:Y:S05]  /*2ba40*/  WARPSYNC.COLLECTIVE R15, `(.L_x_1914) ;  /* 0x000000000f087348 */ /* 0x000fea0003c00000 */
[----:B------:R0:W1:Y:S02]  /*2ba50*/  SHFL.UP P6, R14, R13, R12, R11 ;  /* 0x0400000c0d0e7389 */ /* 0x00006400000c000b */
[----:B01----:R-:W-:Y:S01]  /*2ba60*/  ENDCOLLECTIVE ;  /* 0x000000000000791b */ /* 0x003fe20003800000 */
.L_x_1914:
        /* <DEDUP_REMOVED lines=8> */
.L_x_1915:
        /* <DEDUP_REMOVED lines=8> */
.L_x_1916:
        /* <DEDUP_REMOVED lines=8> */
.L_x_1917:
[----:B------:R-:W-:Y:S01]  /*2bbf0*/  IMAD.MOV.U32 R12, RZ, RZ, 0x1f ;  /* 0x0000001fff0c7424 */ /* 0x000fe200078e00ff */
[----:B------:R-:W-:Y:S01]  /*2bc00*/  MOV R11, 0x1f ;  /* 0x0000001f000b7802 */ /* 0x000fe20000000f00 */
[----:B------:R-:W-:-:S05]  /*2bc10*/  IMAD.MOV.U32 R5, RZ, RZ, R14 ;  /* 0x000000ffff057224 */ /* 0x000fca00078e000e */
[----:B------:R-:W-:-:S05]  /*2bc20*/  SEL R5, R5, RZ, P5 ;  /* 0x000000ff05057207 */ /* 0x000fca0002800000 */
[----:B------:R-:W-:-:S04]  /*2bc30*/  IMAD.IADD R6, R3, 0x1, R5 ;  /* 0x0000000103067824 */ /* 0x000fc800078e0205 */
[----:B------:R-:W-:-:S07]  /*2bc40*/  IMAD.MOV.U32 R13, RZ, RZ, R6 ;  /* 0x000000ffff0d7224 */ /* 0x000fce00078e0006 */
[----:B------:R-:W-:Y:S05]  /*2bc50*/  WARPSYNC.COLLECTIVE R15, `(.L_x_1918) ;  /* 0x000000000f087348 */ /* 0x000fea0003c00000 */
[----:B------:R0:W1:Y:S02]  /*2bc60*/  SHFL.IDX P6, R14, R13, R12, R11 ;  /* 0x0000000c0d0e7389 */ /* 0x00006400000c000b */
[----:B01----:R-:W-:Y:S01]  /*2bc70*/  ENDCOLLECTIVE ;  /* 0x000000000000791b */ /* 0x003fe20003800000 */
.L_x_1918:
[----:B------:R-:W-:Y:S01]  /*2bc80*/  IMAD.MOV.U32 R7, RZ, RZ, R14 ;  /* 0x000000ffff077224 */ /* 0x000fe200078e000e */
[----:B------:R-:W-:Y:S06]  /*2bc90*/  BRA `(.L_x_1919) ;  /* 0xffffffc000c87947 */ /* 0x000fec000383ffff */
.L_x_1780:
[----:B------:R-:W-:Y:S01]  /*2bca0*/  BSSY B0, `(.L_x_1920) ;  /* 0x0000006000007945 */ /* 0x000fe20003800000 */
[----:B------:R-:W-:Y:S01]  /*2bcb0*/  PLOP3.LUT P6, PT, P6, PT, PT, 0x8, 0x0 ;  /* 0x000000000000781c */ /* 0x000fe200037ce170 */
[----:B------:R-:W-:-:S12]  /*2bcc0*/  IMAD.MOV.U32 R15, RZ, RZ, -0x1 ;  /* 0xffffffffff0f7424 */ /* 0x000fd800078e00ff */
[----:B012---:R-:W-:Y:S05]  /*2bcd0*/  WARPSYNC.COLLECTIVE R15, `(.L_x_1921) ;  /* 0x000000000f087348 */ /* 0x007fea0003c00000 */
[----:B------:R-:W-:Y:S01]  /*2bce0*/  VOTE.ANY R14, PT, P6 ;  /* 0x00000000000e7806 */ /* 0x000fe200030e0100 */
[----:B012---:R-:W-:Y:S06]  /*2bcf0*/  ENDCOLLECTIVE ;  /* 0x000000000000791b */ /* 0x007fec0003800000 */
.L_x_1921:
[----:B------:R-:W-:Y:S05]  /*2bd00*/  BSYNC B0 ;  /* 0x0000000000007941 */ /* 0x000fea0003800000 */
.L_x_1920:
[----:B------:R-:W-:Y:S02]  /*2bd10*/  IMAD.MOV.U32 R5, RZ, RZ, R14 ;  /* 0x000000ffff057224 */ /* 0x000fe400078e000e */
[----:B------:R-:W-:Y:S02]  /*2bd20*/  IMAD.MOV.U32 R13, RZ, RZ, R2 ;  /* 0x000000ffff0d7224 */ /* 0x000fe400078e0002 */
[----:B------:R-:W0:Y:S01]  /*2bd30*/  POPC R4, R5 ;  /* 0x0000000500047309 */ /* 0x000e220000000000 */
[----:B------:R-:W-:Y:S02]  /*2bd40*/  IMAD.MOV.U32 R11, RZ, RZ, 0x1f ;  /* 0x0000001fff0b7424 */ /* 0x000fe400078e00ff */
[----:B------:R-:W-:Y:S02]  /*2bd50*/  IMAD.MOV.U32 R15, RZ, RZ, -0x1 ;  /* 0xffffffffff0f7424 */ /* 0x000fe400078e00ff */
[----:B0-----:R-:W-:-:S07]  /*2bd60*/  IMAD.MOV.U32 R12, RZ, RZ, R4 ;  /* 0x000000ffff0c7224 */ /* 0x001fce00078e0004 */
[----:B------:R-:W-:Y:S05]  /*2bd70*/  WARPSYNC.COLLECTIVE R15, `(.L_x_1922) ;  /* 0x000000000f087348 */ /* 0x000fea0003c00000 */
[----:B------:R0:W1:Y:S02]  /*2bd80*/  SHFL.IDX P6, R14, R13, R12, R11 ;  /* 0x0000000c0d0e7389 */ /* 0x00006400000c000b */
[----:B01----:R-:W-:Y:S01]  /*2bd90*/  ENDCOLLECTIVE ;  /* 0x000000000000791b */ /* 0x003fe20003800000 */
.L_x_1922:
[----:B------:R-:W-:Y:S01]  /*2bda0*/  IMAD.MOV.U32 R17, RZ, RZ, R14 ;  /* 0x000000ffff117224 */ /* 0x000fe200078e000e */
[----:B------:R-:W-:Y:S06]  /*2bdb0*/  BRA `(.L_x_1923) ;  /* 0xffffffc000b87947 */ /* 0x000fec000383ffff */
.L_x_1782:
[----:B------:R-:W-:Y:S01]  /*2bdc0*/  BSSY B0, `(.L_x_1924) ;  /* 0x0000007000007945 */ /* 0x000fe20003800000 */
[----:B------:R-:W-:Y:S02]  /*2bdd0*/  IMAD.MOV.U32 R13, RZ, RZ, R6 ;  /* 0x000000ffff0d7224 */ /* 0x000fe400078e0006 */
[----:B0-----:R-:W-:Y:S02]  /*2bde0*/  IMAD.MOV.U32 R11, RZ, RZ, 0x1f ;  /* 0x0000001fff0b7424 */ /* 0x001fe400078e00ff */
[----:B------:R-:W-:-:S07]  /*2bdf0*/  IMAD.MOV.U32 R15, RZ, RZ, -0x1 ;  /* 0xffffffffff0f7424 */ /* 0x000fce00078e00ff */
[----:B-123--:R-:W-:Y:S05]  /*2be00*/  WARPSYNC.COLLECTIVE R15, `(.L_x_1925) ;  /* 0x000000000f087348 */ /* 0x00efea0003c00000 */
[----:B------:R0:W4:Y:S02]  /*2be10*/  SHFL.IDX P6, R14, R13, R12, R11 ;  /* 0x0000000c0d0e7389 */ /* 0x00012400000c000b */
[----:B01234-:R-:W-:Y:S01]  /*2be20*/  ENDCOLLECTIVE ;  /* 0x000000000000791b */ /* 0x01ffe20003800000 */
.L_x_1925:
[----:B------:R-:W-:Y:S05]  /*2be30*/  BSYNC B0 ;  /* 0x0000000000007941 */ /* 0x000fea0003800000 */
.L_x_1924:
[----:B------:R-:W-:Y:S01]  /*2be40*/  IMAD.MOV.U32 R6, RZ, RZ, R14 ;  /* 0x000000ffff067224 */ /* 0x000fe200078e000e */
[----:B------:R-:W-:Y:S06]  /*2be50*/  BRA `(.L_x_1926) ;  /* 0xffffffc000ac7947 */ /* 0x000fec000383ffff */
.L_x_1786:
[----:B0-----:R0:W2:Y:S02]  /*2be60*/  SYNCS.PHASECHK.TRANS64.TRYWAIT P0, [R0+URZ+0x22820], R3 ;  /* 0x02282003000075a7 */ /* 0x0010a4000800017f */
[----:B--2---:R-:W-:Y:S05]  /*2be70*/  @!P0 NANOSLEEP.SYNCS 0x989680 ;  /* 0x009896800000895d */ /* 0x004fea0003900000 */
[----:B------:R-:W2:Y:S02]  /*2be80*/  @!P0 SYNCS.PHASECHK.TRANS64 P0, [R0+URZ+0x22820], R3 ;  /* 0x02282003000085a7 */ /* 0x000ea4000800007f */
[----:B--2---:R-:W-:Y:S05]  /*2be90*/  @!P0 BRA `(.L_x_1786) ;  /* 0xfffffffc00f08947 */ /* 0x004fea000383ffff */
[----:B------:R-:W-:Y:S05]  /*2bea0*/  BRA `(.L_x_1927) ;  /* 0xffffffc800347947 */ /* 0x000fea000383ffff */
.L_x_1787:
[----:B------:R-:W2:Y:S01]  /*2beb0*/  S2R R2, SR_TID.X ;  /* 0x0000000000027919 */ /* 0x000ea20000002100 */
[----:B------:R-:W-:Y:S01]  /*2bec0*/  BSSY B0, `(.L_x_1928) ;  /* 0x000000a000007945 */ /* 0x000fe20003800000 */
[----:B----4-:R-:W-:Y:S02]  /*2bed0*/  IMAD.MOV.U32 R12, RZ, RZ, RZ ;  /* 0x000000ffff0c7224 */ /* 0x010fe400078e00ff */
[----:B------:R-:W-:Y:S02]  /*2bee0*/  IMAD.MOV.U32 R11, RZ, RZ, 0x1f ;  /* 0x0000001fff0b7424 */ /* 0x000fe400078e00ff */
[----:B------:R-:W-:Y:S01]  /*2bef0*/  IMAD.MOV.U32 R15, RZ, RZ, -0x1 ;  /* 0xffffffffff0f7424 */ /* 0x000fe200078e00ff */
[----:B--2---:R-:W-:-:S04]  /*2bf00*/  SHF.R.U32.HI R2, RZ, 0x5, R2 ;  /* 0x00000005ff027819 */ /* 0x004fc80000011602 */
[----:B------:R-:W-:-:S05]  /*2bf10*/  LOP3.LUT R2, R2, 0x3, RZ, 0xc0, !PT ;  /* 0x0000000302027812 */ /* 0x000fca00078ec0ff */
[----:B------:R-:W-:-:S07]  /*2bf20*/  IMAD.MOV.U32 R13, RZ, RZ, R2 ;  /* 0x000000ffff0d7224 */ /* 0x000fce00078e0002 */
[----:B01----:R-:W-:Y:S05]  /*2bf30*/  WARPSYNC.COLLECTIVE R15, `(.L_x_1929) ;  /* 0x000000000f087348 */ /* 0x003fea0003c00000 */
[----:B------:R2:W3:Y:S02]  /*2bf40*/  SHFL.IDX P6, R14, R13, R12, R11 ;  /* 0x0000000c0d0e7389 */ /* 0x0004e400000c000b */
[----:B0123--:R-:W-:Y:S01]  /*2bf50*/  ENDCOLLECTIVE ;  /* 0x000000000000791b */ /* 0x00ffe20003800000 */
.L_x_1929:
[----:B------:R-:W-:Y:S05]  /*2bf60*/  BSYNC B0 ;  /* 0x0000000000007941 */ /* 0x000fea0003800000 */
.L_x_1928:
[----:B------:R-:W-:Y:S05]  /*2bf70*/  BRA `(.L_x_1930) ;  /* 0xffffffc8001c7947 */ /* 0x000fea000383ffff */
.L_x_1788:
[----:B------:R-:W-:Y:S01]  /*2bf80*/  BSSY B0, `(.L_x_1931) ;  /* 0x0000006000007945 */ /* 0x000fe20003800000 */
[----:B------:R-:W-:-:S07]  /*2bf90*/  IMAD.MOV.U32 R15, RZ, RZ, -0x1 ;  /* 0xffffffffff0f7424 */ /* 0x000fce00078e00ff */
[----:B012-4-:R-:W-:Y:S05]  /*2bfa0*/  WARPSYNC.COLLECTIVE R15, `(.L_x_1932) ;  /* 0x000000000f0c7348 */ /* 0x017fea0003c00000 */
[----:B------:R-:W-:Y:S02]  /*2bfb0*/  ELECT P6, UR62, PT ;  /* 0x00000000003e782f */ /* 0x000fe400038c0000 */
[----:B------:R-:W-:Y:S01]  /*2bfc0*/  MOV R14, UR62 ;  /* 0x0000003e000e7c02 */ /* 0x000fe20008000f00 */
[----:B012-4-:R-:W-:Y:S10]  /*2bfd0*/  ENDCOLLECTIVE ;  /* 0x000000000000791b */ /* 0x017ff40003800000 */
.L_x_1932:
[----:B------:R-:W-:Y:S05]  /*2bfe0*/  BSYNC B0 ;  /* 0x0000000000007941 */ /* 0x000fea0003800000 */
.L_x_1931:
[----:B------:R-:W-:Y:S05]  /*2bff0*/  BRA `(.L_x_1933) ;  /* 0xffffffc800107947 */ /* 0x000fea000383ffff */
.L_x_1790:
[----:B0-----:R0:W2:Y:S02]  /*2c000*/  SYNCS.PHASECHK.TRANS64.TRYWAIT P1, [R6+URZ], R5 ;  /* 0x00000005060075a7 */ /* 0x0010a4000802017f */
[----:B--2---:R-:W-:Y:S05]  /*2c010*/  @!P1 NANOSLEEP.SYNCS 0x989680 ;  /* 0x009896800000995d */ /* 0x004fea0003900000 */
[----:B------:R-:W2:Y:S02]  /*2c020*/  @!P1 SYNCS.PHASECHK.TRANS64 P1, [R6+URZ], R5 ;  /* 0x00000005060095a7 */ /* 0x000ea4000802007f */
[----:B--2---:R-:W-:Y:S05]  /*2c030*/  @!P1 BRA `(.L_x_1790) ;  /* 0xfffffffc00f09947 */ /* 0x004fea000383ffff */
[----:B------:R-:W-:Y:S05]  /*2c040*/  BRA `(.L_x_1934) ;  /* 0xffffffc8004c7947 */ /* 0x000fea000383ffff */
.L_x_1791:
[----:B--2---:R2:W3:Y:S02]  /*2c050*/  SYNCS.PHASECHK.TRANS64.TRYWAIT P1, [R7+URZ], R2 ;  /* 0x00000002070075a7 */ /* 0x0044e4000802017f */
[----:B---3--:R-:W-:Y:S05]  /*2c060*/  @!P1 NANOSLEEP.SYNCS 0x989680 ;  /* 0x009896800000995d */ /* 0x008fea0003900000 */
[----:B------:R-:W3:Y:S02]  /*2c070*/  @!P1 SYNCS.PHASECHK.TRANS64 P1, [R7+URZ], R2 ;  /* 0x00000002070095a7 */ /* 0x000ee4000802007f */
[----:B---3--:R-:W-:Y:S05]  /*2c080*/  @!P1 BRA `(.L_x_1791) ;  /* 0xfffffffc00f09947 */ /* 0x008fea000383ffff */
[----:B------:R-:W-:Y:S05]  /*2c090*/  BRA `(.L_x_1935) ;  /* 0xffffffc800407947 */ /* 0x000fea000383ffff */
.L_x_1793:
[----:B---3--:R3:W0:Y:S02]  /*2c0a0*/  SYNCS.PHASECHK.TRANS64.TRYWAIT P1, [R4+URZ+0x22860], R5 ;  /* 0x02286005040075a7 */ /* 0x008624000802017f */
[----:B0-----:R-:W-:Y:S05]  /*2c0b0*/  @!P1 NANOSLEEP.SYNCS 0x989680 ;  /* 0x009896800000995d */ /* 0x001fea0003900000 */
[----:B------:R-:W0:Y:S02]  /*2c0c0*/  @!P1 SYNCS.PHASECHK.TRANS64 P1, [R4+URZ+0x22860], R5 ;  /* 0x02286005040095a7 */ /* 0x000e24000802007f */
[----:B0-----:R-:W-:Y:S05]  /*2c0d0*/  @!P1 BRA `(.L_x_1793) ;  /* 0xfffffffc00f09947 */ /* 0x001fea000383ffff */
[----:B------:R-:W-:Y:S05]  /*2c0e0*/  BRA `(.L_x_1936) ;  /* 0xffffffc800447947 */ /* 0x000fea000383ffff */
.L_x_1795:
[----:B------:R0:W0:Y:S02]  /*2c0f0*/  SYNCS.PHASECHK.TRANS64.TRYWAIT P1, [R3+URZ+0x22860], R2 ;  /* 0x02286002030075a7 */ /* 0x000024000802017f */
[----:B0-----:R-:W-:Y:S05]  /*2c100*/  @!P1 NANOSLEEP.SYNCS 0x989680 ;  /* 0x009896800000995d */ /* 0x001fea0003900000 */
[----:B------:R-:W0:Y:S02]  /*2c110*/  @!P1 SYNCS.PHASECHK.TRANS64 P1, [R3+URZ+0x22860], R2 ;  /* 0x02286002030095a7 */ /* 0x000e24000802007f */
[----:B0-----:R-:W-:Y:S05]  /*2c120*/  @!P1 BRA `(.L_x_1795) ;  /* 0xfffffffc00f09947 */ /* 0x001fea000383ffff */
[----:B------:R-:W-:Y:S05]  /*2c130*/  BRA `(.L_x_1937) ;  /* 0xffffffc800447947 */ /* 0x000fea000383ffff */
.L_x_1797:
[----:B------:R0:W0:Y:S02]  /*2c140*/  SYNCS.PHASECHK.TRANS64.TRYWAIT P0, [R4+URZ+0x22880], R5 ;  /* 0x02288005040075a7 */ /* 0x000024000800017f */
[----:B0-----:R-:W-:Y:S05]  /*2c150*/  @!P0 NANOSLEEP.SYNCS 0x989680 ;  /* 0x009896800000895d */ /* 0x001fea0003900000 */
[----:B------:R-:W0:Y:S02]  /*2c160*/  @!P0 SYNCS.PHASECHK.TRANS64 P0, [R4+URZ+0x22880], R5 ;  /* 0x02288005040085a7 */ /* 0x000e24000800007f */
[----:B0-----:R-:W-:Y:S05]  /*2c170*/  @!P0 BRA `(.L_x_1797) ;  /* 0xfffffffc00f08947 */ /* 0x001fea000383ffff */
[----:B------:R-:W-:Y:S05]  /*2c180*/  BRA `(.L_x_1798) ;  /* 0xffffffc800407947 */ /* 0x000fea000383ffff */
.L_x_1938:
        /* <DEDUP_REMOVED lines=15> */
.L_x_2811:


//--------------------- .text._ZN7cutlass13device_kernelIN5flash11enable_sm90INS1_16FlashAttnFwdSm90INS1_25CollectiveMainloopFwdSm90ILi2EN4cute5tupleIJNS5_1CILi1EEES8_S8_EEENS6_IJNS7_ILi128EEENS7_ILi160EEENS7_ILi192EEEEEELi128ENS_12float_e4m3_tEfNS_4arch4Sm90ELb1ELb0ELb1ELb0ELb0ELb0ELb0ELb1ELb1ELb1ELb0ELb0EEENS1_21CollectiveEpilogueFwdINS6_IJSA_SA_SB_EEES9_NS_10bfloat16_tESG_Li256ELb0ELb1ELb0ELb1EEENS1_30DynamicPersistentTileSchedulerILi256ELi128ELb0ELb1ELb1EEEEEEEEEvNT_6ParamsE --------------------------
	.section	.text._ZN7cutlass13device_kernelIN5flash11enable_sm90INS1_16FlashAttnFwdSm90INS1_25CollectiveMainloopFwdSm90ILi2EN4cute5tupleIJNS5_1CILi1EEES8_S8_EEENS6_IJNS7_ILi128EEENS7_ILi160EEENS7_ILi192EEEEEELi128ENS_12float_e4m3_tEfNS_4arch4Sm90ELb1ELb0ELb1ELb0ELb0ELb0ELb0ELb1ELb1ELb1ELb0ELb0EEENS1_21CollectiveEpilogueFwdINS6_IJSA_SA_SB_EEES9_NS_10bfloat16_tESG_Li256ELb0ELb1ELb0ELb1EEENS1_30DynamicPersistentTileSchedulerILi256ELi128ELb0ELb1ELb1EEEEEEEEEvNT_6ParamsE,"ax",@progbits
	.align	128
.text._ZN7cutlass13device_kernelIN5flash11enable_sm90INS1_16FlashAttnFwdSm90INS1_25CollectiveMainloopFwdSm90ILi2EN4cute5tupleIJNS5_1CILi1EEES8_S8_EEENS6_IJNS7_ILi128EEENS7_ILi160EEENS7_ILi192EEEEEELi128ENS_12float_e4m3_tEfNS_4arch4Sm90ELb1ELb0ELb1ELb0ELb0ELb0ELb0ELb1ELb1ELb1ELb0ELb0EEENS1_21CollectiveEpilogueFwdINS6_IJSA_SA_SB_EEES9_NS_10bfloat16_tESG_Li256ELb0ELb1ELb0ELb1EEENS1_30DynamicPersistentTileSchedulerILi256ELi128ELb0ELb1ELb1EEEEEEEEEvNT_6ParamsE:
        .type           _ZN7cutlass13device_kernelIN5flash11enable_sm90INS1_16FlashAttnFwdSm90INS1_25CollectiveMainloopFwdSm90ILi2EN4cute5tupleIJNS5_1CILi1EEES8_S8_EEENS6_IJNS7_ILi128EEENS7_ILi160EEENS7_ILi192EEEEEELi128ENS_12float_e4m3_tEfNS_4arch4Sm90ELb1ELb0ELb1ELb0ELb0ELb0ELb0ELb1ELb1ELb1ELb0ELb0EEENS1_21CollectiveEpilogueFwdINS6_IJSA_SA_SB_EEES9_NS_10bfloat16_tESG_Li256ELb0ELb1ELb0ELb1EEENS1_30DynamicPersistentTileSchedulerILi256ELi128ELb0ELb1ELb1EEEEEEEEEvNT_6ParamsE,@function
        .size           _ZN7cutlass13device_kernelIN5flash11enable_sm90INS1_16FlashAttnFwdSm90INS1_25CollectiveMainloopFwdSm90ILi2EN4cute5tupleIJNS5_1CILi1EEES8_S8_EEENS6_IJNS7_ILi128EEENS7_ILi160EEENS7_ILi192EEEEEELi128ENS_12float_e4m3_tEfNS_4arch4Sm90ELb1ELb0ELb1ELb0ELb0ELb0ELb0ELb1ELb1ELb1ELb0ELb0EEENS1_21CollectiveEpilogueFwdINS6_IJSA_SA_SB_EEES9_NS_10bfloat16_tESG_Li256ELb0ELb1ELb0ELb1EEENS1_30DynamicPersistentTileSchedulerILi256ELi128ELb0ELb1ELb1EEEEEEEEEvNT_6ParamsE,(.L_x_2812 - _ZN7cutlass13device_kernelIN5flash11enable_sm90INS1_16FlashAttnFwdSm90INS1_25CollectiveMainloopFwdSm90ILi2EN4cute5tupleIJNS5_1CILi1EEES8_S8_EEENS6_IJNS7_ILi128EEENS7_ILi160EEENS7_ILi192EEEEEELi128ENS_12float_e4m3_tEfNS_4arch4Sm90ELb1ELb0ELb1ELb0ELb0ELb0ELb0ELb1ELb1ELb1ELb0ELb0EEENS1_21CollectiveEpilogueFwdINS6_IJSA_SA_SB_EEES9_NS_10bfloat16_tESG_Li256ELb0ELb1ELb0ELb1EEENS1_30DynamicPersistentTileSchedulerILi256ELi128ELb0ELb1ELb1EEEEEEEEEvNT_6ParamsE)
        .other          _ZN7cutlass13device_kernelIN5flash11enable_sm90INS1_16FlashAttnFwdSm90INS1_25CollectiveMainloopFwdSm90ILi2EN4cute5tupleIJNS5_1CILi1EEES8_S8_EEENS6_IJNS7_ILi128EEENS7_ILi160EEENS7_ILi192EEEEEELi128ENS_12float_e4m3_tEfNS_4arch4Sm90ELb1ELb0ELb1ELb0ELb0ELb0ELb0ELb1ELb1ELb1ELb0ELb0EEENS1_21CollectiveEpilogueFwdINS6_IJSA_SA_SB_EEES9_NS_10bfloat16_tESG_Li256ELb0ELb1ELb0ELb1EEENS1_30DynamicPersistentTileSchedulerILi256ELi128ELb0ELb1ELb1EEEEEEEEEvNT_6ParamsE,@"STO_CUDA_ENTRY STV_DEFAULT"
_ZN7cutlass13device_kernelIN5flash11enable_sm90INS1_16FlashAttnFwdSm90INS1_25CollectiveMainloopFwdSm90ILi2EN4cute5tupleIJNS5_1CILi1EEES8_S8_EEENS6_IJNS7_ILi128EEENS7_ILi160EEENS7_ILi192EEEEEELi128ENS_12float_e4m3_tEfNS_4arch4Sm90ELb1ELb0ELb1ELb0ELb0ELb0ELb0ELb1ELb1ELb1ELb0ELb0EEENS1_21CollectiveEpilogueFwdINS6_IJSA_SA_SB_EEES9_NS_10bfloat16_tESG_Li256ELb0ELb1ELb0ELb1EEENS1_30DynamicPersistentTileSchedulerILi256ELi128ELb0ELb1ELb1EEEEEEEEEvNT_6ParamsE:
        /* <DEDUP_REMOVED lines=18> */
.L_x_1940:
[----:B------:R-:W-:Y:S05]  /*0120*/  BSYNC B0 ;  /* 0x0000000000007941 */ /* 0x000fea0003800000 */
.L_x_1939:
        /* <DEDUP_REMOVED lines=41> */
.L_x_1941:
        /* <DEDUP_REMOVED lines=22> */
.L_x_1942:
        /* <DEDUP_REMOVED lines=18> */
.L_x_1943:
        /* <DEDUP_REMOVED lines=22> */
.L_x_1944:
        /* <DEDUP_REMOVED lines=22> */
.L_x_1945:
[----:B------:R-:W-:Y:S01]  /*0900*/  PLOP3.LUT P0, PT, PT, PT, UP0, 0x80, 0x0 ;  /* 0x000000000000781c */ /* 0x000fe20003f0f008 */
[----:B------:R-:W-:Y:S01]  /*0910*/  UMOV UR38, 0x1 ;  /* 0x0000000100267882 */ /* 0x000fe20000000000 */
[----:B------:R-:W-:Y:S01]  /*0920*/  NOP ;  /* 0x0000000000007918 */ /* 0x000fe20000000000 */
[----:B------:R-:W-:Y:S01]  /*0930*/  USEL UR38, UR38, 0x2, !UP0 ;  /* 0x0000000226267887 */ /* 0x000fe2000c000000 */
[----:B------:R-:W-:Y:S01]  /*0940*/  ULDC.64 UR50, c[0x0][0x208] ;  /* 0x0000820000327ab9 */ /* 0x000fe20000000a00 */
[----:B012-4-:R-:W-:Y:S08]  /*0950*/  BAR.SYNC.DEFER_BLOCKING 0x0 ;  /* 0x0000000000007b1d */ /* 0x017ff00000010000 */
[----:B------:R-:W-:Y:S05]  /*0960*/  @!P0 BRA `(.L_x_1946) ;  /* 0x000000f4003c8947 */ /* 0x000fea0003800000 */
.L_x_1947:
        /* <DEDUP_REMOVED lines=67> */
.L_x_2001:
        /* <DEDUP_REMOVED lines=21> */
.L_x_1948:
[----:B------:R-:W-:Y:S01]  /*0ef0*/  ULDC UR8, c[0x0][0xc54] ;  /* 0x0003150000087ab9 */ /* 0x000fe20000000800 */
[----:B------:R-:W-:Y:S01]  /*0f00*/  UMOV UR4, UR9 ;  /* 0x0000000900047c82 */ /* 0x000fe20008000000 */
[----:B------:R-:W-:-:S11]  /*0f10*/  UISETP.NE.AND UP0, UPT, UR8, 0x1, UPT ;  /* 0x000000010800788c */ /* 0x000fd6000bf05270 */
[----:B------:R-:W-:Y:S02]  /*0f20*/  @UP0 ULDC.64 UR10, c[0x0][0xc58] ;  /* 0x00031600000a0ab9 */ /* 0x000fe40000000a00 */
[----:B------:R-:W-:-:S04]  /*0f30*/  UIMAD.WIDE.U32 UR6, UR9, UR10, URZ ;  /* 0x0000000a090672a5 */ /* 0x000fc8000f8e003f */
[----:B------:R-:W-:-:S04]  /*0f40*/  @UP0 USHF.R.U32.HI UR4, URZ, UR11, UR7 ;  /* 0x0000000b3f040299 */ /* 0x000fc80008011607 */
[----:B------:R-:W-:-:S12]  /*0f50*/  UIMAD UR6, UR4, UR8, URZ ;  /* 0x00000008040672a4 */ /* 0x000fd8000f8e023f */
.L_x_1949:
[----:B------:R-:W-:Y:S01]  /*0f60*/  ULOP3.LUT UR4, URZ, UR4, URZ, 0x33, !UPT ;  /* 0x000000043f047292 */ /* 0x000fe2000f8e333f */
[----:B------:R-:W-:Y:S01]  /*0f70*/  PLOP3.LUT P0, PT, PT, PT, PT, 0x80, 0x0 ;  /* 0x000000000000781c */ /* 0x000fe20003f0f070 */
[----:B------:R-:W-:Y:S01]  /*0f80*/  UIADD3 UR10, UR9, -UR6, URZ ;  /* 0x80000006090a7290 */ /* 0x000fe2000fffe03f */
[----:B------:R-:W-:Y:S01]  /*0f90*/  IMAD.MOV.U32 R0, RZ, RZ, RZ ;  /* 0x000000ffff007224 */ /* 0x000fe200078e00ff */
[----:B------:R-:W-:Y:S01]  /*0fa0*/  ULDC UR7, c[0x0][0x448] ;  /* 0x0001120000077ab9 */ /* 0x000fe20000000800 */
[----:B------:R-:W-:Y:S01]  /*0fb0*/  ULDC UR6, c[0x0][0xc3c] ;  /* 0x00030f0000067ab9 */ /* 0x000fe20000000800 */
[----:B------:R-:W-:Y:S01]  /*0fc0*/  UISETP.NE.AND UP2, UPT, UR7, 0x1, UPT ;  /* 0x000000010700788c */ /* 0x000fe2000bf45270 */
[----:B------:R-:W-:Y:S01]  /*0fd0*/  IMAD.MOV.U32 R2, RZ, RZ, RZ ;  /* 0x000000ffff027224 */ /* 0x000fe200078e00ff */
[----:B------:R-:W-:Y:S01]  /*0fe0*/  UIADD3 UR4, UR4, UR6, URZ ;  /* 0x0000000604047290 */ /* 0x000fe2000fffe03f */
[----:B------:R-:W-:Y:S01]  /*0ff0*/  CS2R R86, SRZ ;  /* 0x0000000000567805 */ /* 0x000fe2000001ff00 */
[----:B------:R-:W-:Y:S01]  /*1000*/  ULDC.64 UR12, c[0x0][0x418] ;  /* 0x00010600000c7ab9 */ /* 0x000fe20000000a00 */
[----:B------:R-:W-:Y:S01]  /*1010*/  ULDC UR47, c[0x0][0x424] ;  /* 0x00010900002f7ab9 */ /* 0x000fe20000000800 */
[----:B------:R-:W-:Y:S01]  /*1020*/  UISETP.NE.U32.AND UP0, UPT, UR12, URZ, UPT ;  /* 0x0000003f0c00728c */ /* 0x000fe2000bf05070 */
[----:B------:R-:W-:Y:S01]  /*1030*/  CS2R R4, SRZ ;  /* 0x0000000000047805 */ /* 0x000fe2000001ff00 */
[----:B------:R-:W-:Y:S01]  /*1040*/  USHF.L.U32 UR36, UR4, 0x7, URZ ;  /* 0x0000000704247899 */ /* 0x000fe2000800063f */
[----:B------:R-:W-:Y:S01]  /*1050*/  CS2R R84, SRZ ;  /* 0x0000000000547805 */ /* 0x000fe2000001ff00 */
[----:B------:R-:W-:Y:S01]  /*1060*/  UISETP.NE.AND.EX UP0, UPT, UR13, URZ, UPT, UP0 ;  /* 0x0000003f0d00728c */ /* 0x000fe2000bf05300 */
[----:B------:R-:W-:Y:S01]  /*1070*/  CS2R R6, SRZ ;  /* 0x0000000000067805 */ /* 0x000fe2000001ff00 */
[----:B------:R-:W-:Y:S01]  /*1080*/  UIADD3 UR4, UR36, 0x7f, URZ ;  /* 0x0000007f24047890 */ /* 0x000fe2000fffe03f */
[----:B------:R-:W-:Y:S01]  /*1090*/  CS2R R78, SRZ ;  /* 0x00000000004e7805 */ /* 0x000fe2000001ff00 */
[----:B------:R-:W-:Y:S01]  /*10a0*/  ULDC UR8, c[0x0][0x288] ;  /* 0x0000a20000087ab9 */ /* 0x000fe20000000800 */
[----:B------:R-:W-:Y:S01]  /*10b0*/  @UP2 ULDC UR6, c[0x0][0x44c] ;  /* 0x0001130000062ab9 */ /* 0x000fe20000000800 */
[----:B------:R-:W-:Y:S01]  /*10c0*/  UIADD3 UR8, -UR8, 0xa0, URZ ;  /* 0x000000a008087890 */ /* 0x000fe2000fffe13f */
[----:B------:R-:W-:Y:S01]  /*10d0*/  CS2R R8, SRZ ;  /* 0x0000000000087805 */ /* 0x000fe2000001ff00 */
[----:B------:R-:W-:Y:S01]  /*10e0*/  UIMAD.WIDE.U32 UR6, UR4, UR6, URZ ;  /* 0x00000006040672a5 */ /* 0x000fe2000f8e003f */
[----:B------:R-:W-:Y:S01]  /*10f0*/  CS2R R76, SRZ ;  /* 0x00000000004c7805 */ /* 0x000fe2000001ff00 */
[----:B------:R-:W-:Y:S01]  /*1100*/  USEL UR47, UR47, 0x1, UP0 ;  /* 0x000000012f2f7887 */ /* 0x000fe20008000000 */
[----:B------:R-:W-:Y:S01]  /*1110*/  CS2R R10, SRZ ;  /* 0x00000000000a7805 */ /* 0x000fe2000001ff00 */
[----:B------:R-:W-:Y:S01]  /*1120*/  ULDC UR9, c[0x0][0x2f0] ;  /* 0x0000bc0000097ab9 */ /* 0x000fe20000000800 */
[----:B------:R-:W-:Y:S01]  /*1130*/  @UP2 ULDC UR12, c[0x0][0x450] ;  /* 0x00011400000c2ab9 */ /* 0x000fe20000000800 */
[----:B------:R-:W-:Y:S01]  /*1140*/  UIMAD UR8, UR47, UR9, UR8 ;  /* 0x000000092f0872a4 */ /* 0x000fe2000f8e0208 */
[----:B------:R-:W-:Y:S01]  /*1150*/  CS2R R70, SRZ ;  /* 0x0000000000467805 */ /* 0x000fe2000001ff00 */
[----:B------:R-:W-:Y:S01]  /*1160*/  @UP2 USHF.R.U32.HI UR4, URZ, UR12, UR7 ;  /* 0x0000000c3f042299 */ /* 0x000fe20008011607 */
[----:B------:R-:W-:Y:S01]  /*1170*/  CS2R R12, SRZ ;  /* 0x00000000000c7805 */ /* 0x000fe2000001ff00 */
[----:B------:R-:W-:Y:S01]  /*1180*/  UIMAD UR6, UR47, UR9, 0x9f ;  /* 0x0000009f2f0674a4 */ /* 0x000fe2000f8e0209 */
[----:B------:R-:W-:Y:S01]  /*1190*/  CS2R R68, SRZ ;  /* 0x0000000000447805 */ /* 0x000fe2000001ff00 */
[----:B------:R-:W-:Y:S01]  /*11a0*/  UIADD3 UR8, UR8, UR4, URZ ;  /* 0x0000000408087290 */ /* 0x000fe2000fffe03f */
[----:B------:R-:W-:Y:S01]  /*11b0*/  CS2R R14, SRZ ;  /* 0x00000000000e7805 */ /* 0x000fe2000001ff00 */
[----:B------:R-:W-:Y:S01]  /*11c0*/  UIMAD.WIDE UR6, UR6, 0x66666667, URZ ;  /* 0x66666667060678a5 */ /* 0x000fe2000f8e023f */
[----:B------:R-:W-:Y:S01]  /*11d0*/  CS2R R62, SRZ ;  /* 0x00000000003e7805 */ /* 0x000fe2000001ff00 */
[----:B------:R-:W-:Y:S01]  /*11e0*/  UIMAD.WIDE UR8, UR8, 0x66666667, URZ ;  /* 0x66666667080878a5 */ /* 0x000fe2000f8e023f */
[----:B------:R-:W-:Y:S01]  /*11f0*/  CS2R R20, SRZ ;  /* 0x0000000000147805 */ /* 0x000fe2000001ff00 */
[----:B------:R-:W-:Y:S01]  /*1200*/  ULDC UR11, c[0x0][0xc54] ;  /* 0x00031500000b7ab9 */ /* 0x000fe20000000800 */
[----:B------:R-:W-:Y:S01]  /*1210*/  USHF.R.U32.HI UR4, URZ, 0x1f, UR7 ;  /* 0x0000001f3f047899 */ /* 0x000fe20008011607 */
[----:B------:R-:W-:Y:S01]  /*1220*/  CS2R R60, SRZ ;  /* 0x00000000003c7805 */ /* 0x000fe2000001ff00 */
[----:B------:R-:W-:Y:S01]  /*1230*/  UIMAD UR11, UR5, UR11, UR10 ;  /* 0x0000000b050b72a4 */ /* 0x000fe2000f8e020a */
[----:B------:R-:W-:Y:S01]  /*1240*/  CS2R R28, SRZ ;  /* 0x00000000001c7805 */ /* 0x000fe2000001ff00 */
[----:B------:R-:W-:Y:S01]  /*1250*/  USHF.R.U32.HI UR5, URZ, 0x1f, UR9 ;  /* 0x0000001f3f057899 */ /* 0x000fe20008011609 */
[----:B------:R-:W-:Y:S01]  /*1260*/  CS2R R54, SRZ ;  /* 0x0000000000367805 */ /* 0x000fe2000001ff00 */
[----:B------:R-:W-:Y:S01]  /*1270*/  ULEA.HI.SX32 UR7, UR7, UR4, 0x1a ;  /* 0x0000000407077291 */ /* 0x000fe2000f8fd23f */
[----:B------:R-:W-:Y:S01]  /*1280*/  CS2R R26, SRZ ;  /* 0x00000000001a7805 */ /* 0x000fe2000001ff00 */
[----:B------:R-:W-:Y:S01]  /*1290*/  ULEA.HI.SX32 UR9, UR9, UR5, 0x1a ;  /* 0x0000000509097291 */ /* 0x000fe2000f8fd23f */
[----:B------:R-:W-:Y:S01]  /*12a0*/  CS2R R52, SRZ ;  /* 0x0000000000347805 */ /* 0x000fe2000001ff00 */
[----:B------:R-:W-:Y:S01]  /*12b0*/  ULDC UR37, c[0x0][0xc48] ;  /* 0x0003120000257ab9 */ /* 0x000fe20000000800 */
[----:B------:R-:W-:Y:S01]  /*12c0*/  UMOV UR42, UR11 ;  /* 0x0000000b002a7c82 */ /* 0x000fe20008000000 */
[----:B------:R-:W-:Y:S01]  /*12d0*/  UISETP.LT.AND UP0, UPT, UR7, UR9, UPT ;  /* 0x000000090700728c */ /* 0x000fe2000bf01270 */
[----:B------:R-:W-:Y:S01]  /*12e0*/  CS2R R32, SRZ ;  /* 0x0000000000207805 */ /* 0x000fe2000001ff00 */
[----:B------:R-:W-:Y:S01]  /*12f0*/  UISETP.NE.AND UP1, UPT, UR37, 0x1, UPT ;  /* 0x000000012500788c */ /* 0x000fe2000bf25270 */
[----:B------:R-:W-:Y:S01]  /*1300*/  CS2R R46, SRZ ;  /* 0x00000000002e7805 */ /* 0x000fe2000001ff00 */
[----:B------:R-:W-:Y:S01]  /*1310*/  USEL UR49, UR7, UR9, UP0 ;  /* 0x0000000907317287 */ /* 0x000fe20008000000 */
[----:B------:R-:W-:-:S02]  /*1320*/  CS2R R30, SRZ ;  /* 0x00000000001e7805 */ /* 0x000fc4000001ff00 */
[----:B------:R-:W-:Y:S02]  /*1330*/  CS2R R44, SRZ ;  /* 0x00000000002c7805 */ /* 0x000fe4000001ff00 */
[----:B------:R-:W-:Y:S01]  /*1340*/  CS2R R36, SRZ ;  /* 0x0000000000247805 */ /* 0x000fe2000001ff00 */
[----:B------:R-:W-:Y:S01]  /*1350*/  UISETP.GE.AND UP0, UPT, UR49, 0x1, UPT ;  /* 0x000000013100788c */ /* 0x000fe2000bf06270 */
[----:B------:R-:W-:Y:S01]  /*1360*/  CS2R R38, SRZ ;  /* 0x0000000000267805 */ /* 0x000fe2000001ff00 */
[----:B------:R-:W-:Y:S01]  /*1370*/  IMAD.MOV.U32 R34, RZ, RZ, RZ ;  /* 0x000000ffff227224 */ /* 0x000fe200078e00ff */
[----:B------:R-:W-:Y:S02]  /*1380*/  CS2R R88, SRZ ;  /* 0x0000000000587805 */ /* 0x000fe4000001ff00 */
[----:B------:R-:W-:Y:S01]  /*1390*/  CS2R R40, SRZ ;  /* 0x0000000000287805 */ /* 0x000fe2000001ff00 */
[----:B------:R-:W-:Y:S01]  /*13a0*/  @UP1 ULDC UR10, c[0x0][0xc4c] ;  /* 0x00031300000a1ab9 */ /* 0x000fe20000000800 */
[----:B------:R-:W-:Y:S01]  /*13b0*/  PLOP3.LUT P1, PT, PT, PT, UP0, 0x80, 0x0 ;  /* 0x000000000000781c */ /* 0x000fe20003f2f008 */
[----:B------:R-:W-:Y:S01]  /*13c0*/  UIMAD.WIDE.U32 UR4, UR11, UR10, URZ ;  /* 0x0000000a0b0472a5 */ /* 0x000fe2000f8e003f */
[----:B------:R-:W-:Y:S01]  /*13d0*/  CS2R R90, SRZ ;  /* 0x00000000005a7805 */ /* 0x000fe2000001ff00 */
[----:B------:R-:W-:Y:S01]  /*13e0*/  @UP1 ULDC UR6, c[0x0][0xc50] ;  /* 0x0003140000061ab9 */ /* 0x000fe20000000800 */
[----:B------:R-:W-:Y:S01]  /*13f0*/  CS2R R48, SRZ ;  /* 0x0000000000307805 */ /* 0x000fe2000001ff00 */
[----:B------:R-:W-:Y:S01]  /*1400*/  @UP1 USHF.R.U32.HI UR42, URZ, UR6, UR5 ;  /* 0x000000063f2a1299 */ /* 0x000fe20008011605 */
[----:B------:R-:W-:Y:S01]  /*1410*/  CS2R R92, SRZ ;  /* 0x00000000005c7805 */ /* 0x000fe2000001ff00 */
[----:B------:R-:W-:Y:S01]  /*1420*/  IMAD.MOV.U32 R57, RZ, RZ, RZ ;  /* 0x000000ffff397224 */ /* 0x000fe200078e00ff */
[----:B------:R-:W-:Y:S01]  /*1430*/  CS2R R94, SRZ ;  /* 0x00000000005e7805 */ /* 0x000fe2000001ff00 */
[----:B------:R-:W-:-:S04]  /*1440*/  UIADD3 UR4, -UR42, URZ, URZ ;  /* 0x0000003f2a047290 */ /* 0x000fc8000fffe13f */
[----:B------:R-:W-:Y:S01]  /*1450*/  UIMAD UR37, UR37, UR4, UR11 ;  /* 0x00000004252572a4 */ /* 0x000fe2000f8e020b */
[----:B------:R-:W-:Y:S11]  /*1460*/  @!P1 BRA `(.L_x_1950) ;  /* 0x000000c4009c9947 */ /* 0x000ff60003800000 */
        /* <DEDUP_REMOVED lines=31> */
.L_x_1951:
        /* <DEDUP_REMOVED lines=11> */
[----:B------:R-:W-:Y:S01]  /*1710*/  @UP1 USHF.R.S32.HI UR10, URZ, 0x1f, UR42 ;  /* 0x0000001f3f0a1899 */ /* 0x000fe2000801142a */
[----:B------:R-:W-:Y:S01]  /*1720*/  @UP0 ULDC.64 UR16, c[0x0][0x9a8] ;  /* 0x00026a0000100ab9 */ /* 0x000fe20000000a00 */
[----:B------:R-:W-:Y:S01]  /*1730*/  @UP1 ULDC.64 UR14, c[0x0][0x9b8] ;  /* 0x00026e00000e1ab9 */ /* 0x000fe20000000a00 */
[----:B------:R-:W-:Y:S02]  /*1740*/  @UP0 UIMAD UR8, UR8, UR16, URZ ;  /* 0x00000010080802a4 */ /* 0x000fe4000f8e023f */
[----:B------:R-:W-:Y:S02]  /*1750*/  @UP1 UIMAD UR10, UR10, UR14, URZ ;  /* 0x0000000e0a0a12a4 */ /* 0x000fe4000f8e023f */
[----:B------:R-:W-:Y:S02]  /*1760*/  @UP0 UIMAD.WIDE.U32 UR12, UR42, UR16, URZ ;  /* 0x000000102a0c02a5 */ /* 0x000fe4000f8e003f */
[----:B------:R-:W-:-:S02]  /*1770*/  @UP0 UIMAD UR17, UR42, UR17, UR8 ;  /* 0x000000112a1102a4 */ /* 0x000fc4000f8e0208 */
[----:B------:R-:W-:Y:S02]  /*1780*/  @UP0 USHF.R.S32.HI UR16, URZ, 0x1f, UR37 ;  /* 0x0000001f3f100899 */ /* 0x000fe40008011425 */
[----:B------:R-:W-:Y:S02]  /*1790*/  @UP1 USHF.R.S32.HI UR19, URZ, 0x1f, UR37 ;  /* 0x0000001f3f131899 */ /* 0x000fe40008011425 */
[----:B------:R-:W-:Y:S02]  /*17a0*/  @UP1 UIMAD.WIDE.U32 UR8, UR42, UR14, URZ ;  /* 0x0000000e2a0812a5 */ /* 0x000fe4000f8e003f */
[----:B------:R-:W-:Y:S02]  /*17b0*/  @UP1 UIMAD UR18, UR42, UR15, UR10 ;  /* 0x0000000f2a1212a4 */ /* 0x000fe4000f8e020a */
[----:B------:R-:W-:Y:S01]  /*17c0*/  @UP0 UIADD3 UR13, UR13, UR17, URZ ;  /* 0x000000110d0d0290 */ /* 0x000fe2000fffe03f */
[----:B------:R-:W-:Y:S01]  /*17d0*/  @UP0 ULDC.64 UR14, c[0x0][0x9b0] ;  /* 0x00026c00000e0ab9 */ /* 0x000fe20000000a00 */
[----:B------:R-:W-:Y:S01]  /*17e0*/  @UP1 ULDC.64 UR10, c[0x0][0x9c0] ;  /* 0x00027000000a1ab9 */ /* 0x000fe20000000a00 */
[----:B------:R-:W-:-:S02]  /*17f0*/  @UP0 UIMAD UR16, UR16, UR14, URZ ;  /* 0x0000000e101002a4 */ /* 0x000fc4000f8e023f */
[----:B------:R-:W-:Y:S02]  /*1800*/  @UP1 UIMAD UR17, UR19, UR10, URZ ;  /* 0x0000000a131112a4 */ /* 0x000fe4000f8e023f */
[----:B------:R-:W-:Y:S02]  /*1810*/  @UP1 UIADD3 UR9, UR9, UR18, URZ ;  /* 0x0000001209091290 */ /* 0x000fe4000fffe03f */
[----:B------:R-:W-:Y:S02]  /*1820*/  @UP0 UIMAD UR16, UR37, UR15, UR16 ;  /* 0x0000000f251002a4 */ /* 0x000fe4000f8e0210 */
[----:B------:R-:W-:Y:S02]  /*1830*/  @UP1 UIMAD UR17, UR37, UR11, UR17 ;  /* 0x0000000b251112a4 */ /* 0x000fe4000f8e0211 */
[----:B------:R-:W-:Y:S02]  /*1840*/  @UP0 UIMAD.WIDE.U32 UR14, UR37, UR14, UR12 ;  /* 0x0000000e250e02a5 */ /* 0x000fe4000f8e000c */
[----:B------:R-:W-:-:S02]  /*1850*/  @UP1 UIMAD.WIDE.U32 UR10, UR37, UR10, UR8 ;  /* 0x0000000a250a12a5 */ /* 0x000fc4000f8e0008 */
[----:B------:R-:W-:Y:S02]  /*1860*/  @UP0 UIADD3 UR9, UR15, UR16, URZ ;  /* 0x000000100f090290 */ /* 0x000fe4000fffe03f */
[----:B------:R-:W-:Y:S02]  /*1870*/  @UP0 ULEA UR4, UP2, UR14, UR4, 0x2 ;  /* 0x000000040e040291 */ /* 0x000fe4000f84103f */
[----:B------:R-:W-:Y:S02]  /*1880*/  @UP1 UIADD3 UR8, UR11, UR17, URZ ;  /* 0x000000110b081290 */ /* 0x000fe4000fffe03f */
[----:B------:R-:W-:Y:S02]  /*1890*/  @UP1 ULEA UR6, UP3, UR10, UR6, 0x2 ;  /* 0x000000060a061291 */ /* 0x000fe4000f86103f */
[----:B------:R-:W-:Y:S01]  /*18a0*/  @UP0 ULEA.HI.X UR5, UR14, UR5, UR9, 0x2, UP2 ;  /* 0x000000050e050291 */ /* 0x000fe200090f1409 */
[----:B------:R-:W-:Y:S01]  /*18b0*/  IMAD.U32 R2, RZ, RZ, UR4 ;  /* 0x00000004ff027e24 */ /* 0x000fe2000f8e00ff */
[----:B------:R-:W-:-:S02]  /*18c0*/  @UP1 ULEA.HI.X UR7, UR10, UR7, UR8, 0x2, UP3 ;  /* 0x000000070a071291 */ /* 0x000fc400098f1408 */
[----:B------:R-:W-:Y:S02]  /*18d0*/  IMAD.U32 R4, RZ, RZ, UR6 ;  /* 0x00000006ff047e24 */ /* 0x000fe4000f8e00ff */
[----:B------:R-:W-:Y:S02]  /*18e0*/  IMAD.U32 R3, RZ, RZ, UR5 ;  /* 0x00000005ff037e24 */ /* 0x000fe4000f8e00ff */
[----:B------:R-:W-:-:S03]  /*18f0*/  IMAD.U32 R5, RZ, RZ, UR7 ;  /* 0x00000007ff057e24 */ /* 0x000fc6000f8e00ff */
[----:B------:R-:W2:Y:S04]  /*1900*/  @P0 LDG.E R7, desc[UR50][R2.64] ;  /* 0x0000003202070981 */ /* 0x000ea8000c1e1900 */
[----:B------:R-:W2:Y:S01]  /*1910*/  @P1 LDG.E R0, desc[UR50][R4.64] ;  /* 0x0000003204001981 */ /* 0x000ea2000c1e1900 */
[----:B------:R-:W-:Y:S01]  /*1920*/  ULEA.HI UR4, UR44, UR44, URZ, 0x1 ;  /* 0x0000002c2c047291 */ /* 0x000fe2000f8f083f */
[----:B------:R-:W-:-:S03]  /*1930*/  IMAD.U32 R8, RZ, RZ, UR45 ;  /* 0x0000002dff087e24 */ /* 0x000fc6000f8e00ff */
[----:B------:R-:W-:Y:S02]  /*1940*/  ULOP3.LUT UR4, UR4, 0xfffffffe, URZ, 0xc0, !UPT ;  /* 0xfffffffe04047892 */ /* 0x000fe4000f8ec03f */
[----:B------:R-:W-:Y:S02]  /*1950*/  ISETP.NE.AND P0, PT, R8, 0x3, PT ;  /* 0x000000030800780c */ /* 0x000fe40003f05270 */
[----:B------:R-:W-:-:S06]  /*1960*/  UIADD3 UR4, UR44, -UR4, URZ ;  /* 0x800000042c047290 */ /* 0x000fcc000fffe03f */
[----:B------:R-:W-:Y:S01]  /*1970*/  IMAD.U32 R6, RZ, RZ, UR4 ;  /* 0x00000004ff067e24 */ /* 0x000fe2000f8e00ff */
[----:B------:R-:W-:-:S04]  /*1980*/  ULDC UR4, c[0x0][0x9d8] ;  /* 0x0002760000047ab9 */ /* 0x000fc80000000800 */
[----:B------:R-:W-:-:S04]  /*1990*/  SHF.L.U32 R6, R6, 0x1f, RZ ;  /* 0x0000001f06067819 */ /* 0x000fc800000006ff */
[----:B------:R-:W0:Y:S01]  /*19a0*/  SYNCS.PHASECHK.TRANS64.TRYWAIT P1, [UR41+0x29800], R6 ;  /* 0x02980006ff0075a7 */ /* 0x000e220008020169 */
[----:B--2---:R-:W-:-:S04]  /*19b0*/  FMUL.FTZ R0, R7, R0 ;  /* 0x0000000007007220 */ /* 0x004fc80000410000 */
[----:B------:R-:W-:Y:S01]  /*19c0*/  FMUL.FTZ R0, R0, UR4 ;  /* 0x0000000400007c20 */ /* 0x000fe20008410000 */
[----:B0-----:R-:W-:Y:S06]  /*19d0*/  @!P1 BRA `(.L_x_1952) ;  /* 0x0000012400109947 */ /* 0x001fec0003800000 */
.L_x_2082:
[----:B------:R-:W-:Y:S05]  /*19e0*/  @!P0 BRA `(.L_x_1953) ;  /* 0x0000000000048947 */ /* 0x000fea0003800000 */
[----:B------:R-:W-:Y:S01]  /*19f0*/  BPT.TRAP 0x1 ;  /* 0x000000040000795c */ /* 0x000fe20000300000 */
.L_x_1953:
[----:B------:R-:W-:Y:S02]  /*1a00*/  IMAD.U32 R2, RZ, RZ, UR48 ;  /* 0x00000030ff027e24 */ /* 0x000fe4000f8e00ff */
[----:B0-----:R-:W-:-:S03]  /*1a10*/  IMAD.U32 R3, RZ, RZ, UR43 ;  /* 0x0000002bff037e24 */ /* 0x001fc6000f8e00ff */
[----:B------:R-:W-:Y:S02]  /*1a20*/  LEA R2, R2, UR41, 0x3 ;  /* 0x0000002902027c11 */ /* 0x000fe4000f8e18ff */
[----:B------:R-:W-:-:S04]  /*1a30*/  SHF.L.U32 R3, R3, 0x1f, RZ ;  /* 0x0000001f03037819 */ /* 0x000fc800000006ff */
[----:B------:R0:W1:Y:S01]  /*1a40*/  SYNCS.PHASECHK.TRANS64.TRYWAIT P2, [R2+URZ+0x29830], R3 ;  /* 0x02983003020075a7 */ /* 0x000062000804017f */
[----:B------:R-:W-:Y:S05]  /*1a50*/  @!P0 BRA `(.L_x_1954) ;  /* 0x0000000000048947 */ /* 0x000fea0003800000 */
[----:B------:R-:W-:Y:S01]  /*1a60*/  BPT.TRAP 0x1 ;  /* 0x000000040000795c */ /* 0x000fe20000300000 */
.L_x_1954:
[----:B------:R-:W2:Y:S02]  /*1a70*/  S2R R4, SR_TID.X ;  /* 0x0000000000047919 */ /* 0x000ea40000002100 */
[----:B--2---:R-:W-:Y:S01]  /*1a80*/  LOP3.LUT P1, RZ, R4, 0x7f, RZ, 0xc0, !PT ;  /* 0x0000007f04ff7812 */ /* 0x004fe2000782c0ff */
[----:B-1----:R-:W-:-:S12]  /*1a90*/  @P2 BRA `(.L_x_1955) ;  /* 0x0000000000082947 */ /* 0x002fd80003800000 */
[----:B------:R-:W1:Y:S02]  /*1aa0*/  SYNCS.PHASECHK.TRANS64.TRYWAIT P2, [R2+URZ+0x29830], R3 ;  /* 0x02983003020075a7 */ /* 0x000e64000804017f */
[----:B-1----:R-:W-:Y:S05]  /*1ab0*/  @!P2 BRA `(.L_x_1956) ;  /* 0x0000012000f0a947 */ /* 0x002fea0003800000 */
.L_x_1955:
[----:B------:R-:W-:Y:S05]  /*1ac0*/  WARPSYNC.ALL ;  /* 0x0000000000007948 */ /* 0x000fea0003800000 */
[----:B------:R-:W-:Y:S01]  /*1ad0*/  UIADD3 UR4, UR41, 0x1a400, URZ ;  /* 0x0001a40029047890 */ /* 0x000fe2000fffe03f */
[----:B------:R-:W-:Y:S01]  /*1ae0*/  WARPGROUP.ARRIVE ;  /* 0x00000000000079c5 */ /* 0x000fe20000000000 */
[----:B------:R-:W-:Y:S01]  /*1af0*/  ULOP3.LUT UR28, UR52, 0x10000, URZ, 0xfc, !UPT ;  /* 0x00010000341c7892 */ /* 0x000fe2000f8efc3f */
[----:B01----:R-:W-:Y:S01]  /*1b00*/  @!P1 VIADD R2, R2, 0x29840 ;  /* 0x0002984002029836 */ /* 0x003fe20000000000 */
[----:B------:R-:W-:Y:S01]  /*1b10*/  USHF.R.U32.HI UR4, URZ, 0x4, UR4 ;  /* 0x000000043f047899 */ /* 0x000fe20008011604 */
[----:B------:R-:W-:Y:S01]  /*1b20*/  UMOV UR25, 0x80000020 ;  /* 0x8000002000197882 */ /* 0x000fe20000000000 */
[----:B------:R-:W-:-:S02]  /*1b30*/  UMOV UR27, 0x80000020 ;  /* 0x80000020001b7882 */ /* 0x000fc40000000000 */
[----:B------:R-:W-:Y:S01]  /*1b40*/  ULOP3.LUT UR4, UR4, 0x3fff, URZ, 0xc0, !UPT ;  /* 0x00003fff04047892 */ /* 0x000fe2000f8ec03f */
[----:B------:R-:W-:Y:S01]  /*1b50*/  @!P1 PRMT R2, RZ, 0x654, R2 ;  /* 0x00000654ff029816 */ /* 0x000fe20000000002 */
        /* <DEDUP_REMOVED lines=25> */
[----:B------:R-:W-:Y:S01]  /*1cf0*/  UIADD3 UR52, UR49, -0x2, URZ ;  /* 0xfffffffe31347890 */ /* 0x000fe2000fffe03f */
        /* <DEDUP_REMOVED lines=84> */
[----:B------:R-:W-:Y:S01]  /*2240*/  ULDC UR11, c[0x0][0x2f0] ;  /* 0x0000bc00000b7ab9 */ /* 0x000fe20000000800 */
[----:B------:R-:W-:Y:S01]  /*2250*/  UMOV UR10, UR36 ;  /* 0x00000024000a7c82 */ /* 0x000fe20008000000 */
        /* <DEDUP_REMOVED lines=30> */
[----:B------:R-:W-:Y:S02]  /*2440*/  ULDC UR14, c[0x0][0x288] ;  /* 0x0000a200000e7ab9 */ /* 0x000fe40000000800 */
        /* <DEDUP_REMOVED lines=17> */
[----:B------:R-:W-:Y:S02]  /*2560*/  ULDC UR6, c[0x0][0x448] ;  /* 0x0001120000067ab9 */ /* 0x000fe40000000800 */
[----:B------:R-:W-:-:S06]  /*2570*/  UISETP.NE.AND UP0, UPT, UR6, 0x1, UPT ;  /* 0x000000010600788c */ /* 0x000fcc000bf05270 */
[----:B------:R-:W-:-:S05]  /*2580*/  PLOP3.LUT P2, PT, PT, PT, UP0, 0x80, 0x0 ;  /* 0x000000000000781c */ /* 0x000fca0003f4f008 */
[----:B------:R-:W-:Y:S01]  /*2590*/  @UP0 ULDC UR6, c[0x0][0x44c] ;  /* 0x0001130000060ab9 */ /* 0x000fe20000000800 */
        /* <DEDUP_REMOVED lines=20> */
[----:B------:R-:W0:Y:S01]  /*26e0*/  MUFU.TANH R88, R88 ;  /* 0x0000005800587308 */ /* 0x000e220000002400 */
[----:B------:R-:W-:Y:S01]  /*26f0*/  UMOV UR23, 0x80000020 ;  /* 0x8000002000177882 */ /* 0x000fe20000000000 */
        /* <DEDUP_REMOVED lines=11> */
[----:B------:R-:W-:-:S03]  /*27b0*/  FMUL.FTZ R8, R0, R102 ;  /* 0x0000006600087220 */ /* 0x000fc60000410000 */
[----:B------:R-:W2:Y:S08]  /*27c0*/  MUFU.TANH R92, R92 ;  /* 0x0000005c005c7308 */ /* 0x000eb00000002400 */
[----:B------:R-:W3:Y:S08]  /*27d0*/  MUFU.TANH R93, R93 ;  /* 0x0000005d005d7308 */ /* 0x000ef00000002400 */
[----:B------:R-:W4:Y:S08]  /*27e0*/  MUFU.TANH R96, R96 ;  /* 0x0000006000607308 */ /* 0x000f300000002400 */
[----:B------:R-:W5:Y:S08]  /*27f0*/  MUFU.TANH R97, R97 ;  /* 0x0000006100617308 */ /* 0x000f700000002400 */
[----:B------:R-:W5:Y:S08]  /*2800*/  MUFU.TANH R100, R100 ;  /* 0x0000006400647308 */ /* 0x000f700000002400 */
[----:B------:R-:W5:Y:S01]  /*2810*/  MUFU.TANH R101, R101 ;  /* 0x0000006500657308 */ /* 0x000f620000002400 */
[----:B------:R-:W-:-:S02]  /*2820*/  WARPGROUP.DEPBAR.LE gsb0, 0x0 ;  /* 0x00008000000079c5 */ /* 0x000fc40000010000 */
[----:B------:R-:W-:Y:S01]  /*2830*/  WARPGROUP.ARRIVE ;  /* 0x00000000000079c5 */ /* 0x000fe20000000000 */
[C---:B------:R-:W-:Y:S01]  /*2840*/  FMUL.FTZ R72, R0.reuse, R72 ;  /* 0x0000004800487220 */ /* 0x040fe20000410000 */
[C---:B------:R-:W-:Y:S01]  /*2850*/  FMUL.FTZ R14, R0.reuse, R82 ;  /* 0x00000052000e7220 */ /* 0x040fe20000410000 */
[C---:B------:R-:W-:Y:S01]  /*2860*/  FMUL.FTZ R20, R0.reuse, R86 ;  /* 0x0000005600147220 */ /* 0x040fe20000410000 */
[C---:B------:R-:W-:Y:S01]  /*2870*/  FMUL.FTZ R21, R0.reuse, R83 ;  /* 0x0000005300157220 */ /* 0x040fe20000410000 */
[----:B------:R0:W5:Y:S01]  /*2880*/  MUFU.TANH R105, R72 ;  /* 0x0000004800697308 */ /* 0x0001620000002400 */
[----:B------:R-:W-:Y:S01]  /*2890*/  QGMMA.64x32x32.F32.E4M3.E4M3 R56, gdesc[UR20], R56, gsb0 ;  /* 0x00600000143879f3 */ /* 0x000fe20008000838 */
[----:B------:R-:W-:Y:S01]  /*28a0*/  UIADD3 UR22, UR32, 0x682, URZ ;  /* 0x0000068220167890 */ /* 0x000fe2000fffe03f */
[C---:B------:R-:W-:Y:S01]  /*28b0*/  FMUL.FTZ R15, R0.reuse, R79 ;  /* 0x0000004f000f7220 */ /* 0x040fe20000410000 */
[----:B------:R-:W-:Y:S01]  /*28c0*/  UMOV UR23, 0x80000020 ;  /* 0x8000002000177882 */ /* 0x000fe20000000000 */
[C---:B------:R-:W-:Y:S01]  /*28d0*/  FMUL.FTZ R13, R0.reuse, R75 ;  /* 0x0000004b000d7220 */ /* 0x040fe20000410000 */
[C---:B------:R-:W-:Y:S01]  /*28e0*/  FMUL.FTZ R11, R0.reuse, R74 ;  /* 0x0000004a000b7220 */ /* 0x040fe20000410000 */
[C---:B------:R-:W-:Y:S01]  /*28f0*/  FMUL.FTZ R73, R0.reuse, R73 ;  /* 0x0000004900497220 */ /* 0x040fe20000410000 */
[C---:B------:R-:W-:Y:S01]  /*2900*/  FMUL.FTZ R76, R0.reuse, R76 ;  /* 0x0000004c004c7220 */ /* 0x040fe20000410000 */
[C---:B0-----:R-:W-:Y:S01]  /*2910*/  FMUL.FTZ R72, R0.reuse, R87 ;  /* 0x0000005700487220 */ /* 0x041fe20000410000 */
[C---:B------:R-:W-:Y:S01]  /*2920*/  FMUL.FTZ R77, R0.reuse, R77 ;  /* 0x0000004d004d7220 */ /* 0x040fe20000410000 */
[C---:B------:R-:W-:Y:S01]  /*2930*/  FMUL.FTZ R80, R0.reuse, R80 ;  /* 0x0000005000507220 */ /* 0x040fe20000410000 */
[C---:B------:R-:W-:Y:S01]  /*2940*/  FMUL.FTZ R81, R0.reuse, R81 ;  /* 0x0000005100517220 */ /* 0x040fe20000410000 */
[----:B------:R-:W0:Y:S01]  /*2950*/  MUFU.TANH R73, R73 ;  /* 0x0000004900497308 */ /* 0x000e220000002400 */
[C---:B------:R-:W-:Y:S01]  /*2960*/  FMUL.FTZ R84, R0.reuse, R84 ;  /* 0x0000005400547220 */ /* 0x040fe20000410000 */
[C---:B------:R-:W-:Y:S01]  /*2970*/  FMUL.FTZ R85, R0.reuse, R85 ;  /* 0x0000005500557220 */ /* 0x040fe20000410000 */
[----:B------:R-:W-:-:S05]  /*2980*/  FMUL.FTZ R12, R0, R78 ;  /* 0x0000004e000c7220 */ /* 0x000fca0000410000 */
[----:B------:R-:W0:Y:S08]  /*2990*/  MUFU.TANH R76, R76 ;  /* 0x0000004c004c7308 */ /* 0x000e300000002400 */
[----:B------:R-:W0:Y:S08]  /*29a0*/  MUFU.TANH R77, R77 ;  /* 0x0000004d004d7308 */ /* 0x000e300000002400 */
[----:B------:R-:W0:Y:S08]  /*29b0*/  MUFU.TANH R80, R80 ;  /* 0x0000005000507308 */ /* 0x000e300000002400 */
[----:B------:R-:W0:Y:S08]  /*29c0*/  MUFU.TANH R81, R81 ;  /* 0x0000005100517308 */ /* 0x000e300000002400 */
[----:B------:R-:W0:Y:S01]  /*29d0*/  MUFU.TANH R84, R84 ;  /* 0x0000005400547308 */ /* 0x000e220000002400 */
[----:B------:R-:W-:-:S02]  /*29e0*/  WARPGROUP.DEPBAR.LE gsb0, 0x0 ;  /* 0x00008000000079c5 */ /* 0x000fc40000010000 */
[C---:B------:R-:W-:Y:S01]  /*29f0*/  FMUL.FTZ R68, R0.reuse, R68 ;  /* 0x0000004400447220 */ /* 0x040fe20000410000 */
[C---:B------:R-:W-:Y:S01]  /*2a00*/  FMUL.FTZ R60, R0.reuse, R60 ;  /* 0x0000003c003c7220 */ /* 0x040fe20000410000 */
[----:B------:R-:W-:Y:S01]  /*2a10*/  WARPGROUP.ARRIVE ;  /* 0x00000000000079c5 */ /* 0x000fe20000000000 */
[C---:B------:R-:W-:Y:S02]  /*2a20*/  FMUL.FTZ R69, R0.reuse, R69 ;  /* 0x0000004500457220 */ /* 0x040fe40000410000 */
[----:B------:R1:W-:Y:S01]  /*2a30*/  MUFU.TANH R82, R68 ;  /* 0x0000004400527308 */ /* 0x0003e20000002400 */
[C---:B------:R-:W-:Y:S01]  /*2a40*/  FMUL.FTZ R57, R0.reuse, R57 ;  /* 0x0000003900397220 */ /* 0x040fe20000410000 */
[C---:B------:R-:W-:Y:S01]  /*2a50*/  FMUL.FTZ R64, R0.reuse, R64 ;  /* 0x0000004000407220 */ /* 0x040fe20000410000 */
[C---:B------:R-:W-:Y:S01]  /*2a60*/  FMUL.FTZ R65, R0.reuse, R65 ;  /* 0x0000004100417220 */ /* 0x040fe20000410000 */
[----:B------:R-:W-:Y:S01]  /*2a70*/  QGMMA.64x32x32.F32.E4M3.E4M3 R40, gdesc[UR20], R40, gsb0 ;  /* 0x00600000142879f3 */ /* 0x000fe20008000828 */
[C---:B------:R-:W-:Y:S01]  /*2a80*/  FMUL.FTZ R56, R0.reuse, R56 ;  /* 0x0000003800387220 */ /* 0x040fe20000410000 */
[----:B------:R-:W-:Y:S01]  /*2a90*/  UIADD3 UR22, UR32, 0x702, URZ ;  /* 0x0000070220167890 */ /* 0x000fe2000fffe03f */
[----:B------:R-:W-:Y:S01]  /*2aa0*/  FMUL.FTZ R61, R0, R61 ;  /* 0x0000003d003d7220 */ /* 0x000fe20000410000 */
[----:B------:R2:W-:Y:S01]  /*2ab0*/  MUFU.TANH R87, R60 ;  /* 0x0000003c00577308 */ /* 0x0005e20000002400 */
[----:B-1----:R-:W-:Y:S01]  /*2ac0*/  VIADD R68, R18, UR36 ;  /* 0x0000002412447c36 */ /* 0x002fe20008000000 */
[----:B------:R-:W-:Y:S01]  /*2ad0*/  UMOV UR23, 0x80000020 ;  /* 0x8000002000177882 */ /* 0x000fe20000000000 */
[----:B------:R-:W-:-:S05]  /*2ae0*/  FMUL.FTZ R58, R0, R58 ;  /* 0x0000003a003a7220 */ /* 0x000fca0000410000 */
[----:B------:R1:W-:Y:S01]  /*2af0*/  MUFU.TANH R86, R69 ;  /* 0x0000004500567308 */ /* 0x0003e20000002400 */
[----:B--2---:R-:W-:Y:S01]  /*2b00*/  @P2 IMAD.HI.U32 R60, R68, UR6, RZ ;  /* 0x00000006443c2c27 */ /* 0x004fe2000f8e00ff */
[----:B------:R-:W-:-:S04]  /*2b10*/  @UP0 ULDC UR6, c[0x0][0x450] ;  /* 0x0001140000060ab9 */ /* 0x000fc80000000800 */
[----:B------:R-:W-:Y:S01]  /*2b20*/  @P2 SHF.R.U32.HI R68, RZ, UR6, R60 ;  /* 0x00000006ff442c19 */ /* 0x000fe2000801163c */
[----:B------:R-:W-:Y:S01]  /*2b30*/  UIMAD UR6, UR49, -0xa0, URZ ;  /* 0xffffff60310678a4 */ /* 0x000fe2000f8e023f */
[----:B------:R-:W-:Y:S01]  /*2b40*/  FMUL.FTZ R60, R0, R66 ;  /* 0x00000042003c7220 */ /* 0x000fe20000410000 */
[----:B------:R2:W-:Y:S02]  /*2b50*/  MUFU.TANH R91, R57 ;  /* 0x00000039005b7308 */ /* 0x0005e40000002400 */
[----:B-1----:R-:W1:Y:S01]  /*2b60*/  SHFL.IDX PT, R69, R68, RZ, 0x1c1f ;  /* 0x001c1fff44457589 */ /* 0x002e6200000e0000 */
[----:B------:R-:W-:Y:S02]  /*2b70*/  UIADD3 UR7, UR6, 0xa1, URZ ;  /* 0x000000a106077890 */ /* 0x000fe4000fffe03f */
[----:B------:R-:W-:-:S03]  /*2b80*/  UIMAD UR6, UR47, UR11, UR6 ;  /* 0x0000000b2f0672a4 */ /* 0x000fc6000f8e0206 */
[----:B------:R3:W-:Y:S01]  /*2b90*/  MUFU.TANH R83, R64 ;  /* 0x0000004000537308 */ /* 0x0007e20000002400 */
[----:B------:R-:W-:Y:S02]  /*2ba0*/  IMAD.U32 R66, RZ, RZ, UR7 ;  /* 0x00000007ff427e24 */ /* 0x000fe4000f8e00ff */
[C---:B--2---:R-:W-:Y:S01]  /*2bb0*/  FMUL.FTZ R57, R0.reuse, R59 ;  /* 0x0000003b00397220 */ /* 0x044fe20000410000 */
[----:B------:R-:W-:Y:S01]  /*2bc0*/  UIADD3 UR6, UR6, 0xa0, URZ ;  /* 0x000000a006067890 */ /* 0x000fe2000fffe03f */
[----:B------:R-:W-:Y:S01]  /*2bd0*/  FMUL.FTZ R59, R0, R63 ;  /* 0x0000003f003b7220 */ /* 0x000fe20000410000 */
[----:B------:R-:W-:Y:S01]  /*2be0*/  IMAD.U32 R63, RZ, RZ, UR11 ;  /* 0x0000000bff3f7e24 */ /* 0x000fe2000f8e00ff */
[----:B------:R-:W-:Y:S01]  /*2bf0*/  UIMAD UR11, UR47, UR11, -UR14 ;  /* 0x0000000b2f0b72a4 */ /* 0x000fe2000f8e0a0e */
[----:B------:R-:W-:Y:S01]  /*2c00*/  IMAD R66, R17, -0x2, R66 ;  /* 0xfffffffe11427824 */ /* 0x000fe200078e0242 */
[----:B------:R2:W-:Y:S01]  /*2c10*/  MUFU.TANH R79, R65 ;  /* 0x00000041004f7308 */ /* 0x0005e20000002400 */
[----:B---3--:R-:W-:Y:S01]  /*2c20*/  IMAD.U32 R64, RZ, RZ, UR6 ;  /* 0x00000006ff407e24 */ /* 0x008fe2000f8e00ff */
[----:B------:R-:W-:Y:S01]  /*2c30*/  ULDC UR6, c[0x0][0x988] ;  /* 0x0002620000067ab9 */ /* 0x000fe20000000800 */
[----:B------:R-:W-:-:S02]  /*2c40*/  IMAD R66, R63, UR47, R66 ;  /* 0x0000002f3f427c24 */ /* 0x000fc4000f8e0242 */
[----:B------:R-:W-:Y:S01]  /*2c50*/  FMUL.FTZ R63, R0, R71 ;  /* 0x00000047003f7220 */ /* 0x000fe20000410000 */
[----:B------:R-:W-:Y:S02]  /*2c60*/  IMAD R64, R17, -0x2, R64 ;  /* 0xfffffffe11407824 */ /* 0x000fe400078e0240 */
[----:B------:R3:W-:Y:S01]  /*2c70*/  MUFU.TANH R75, R56 ;  /* 0x00000038004b7308 */ /* 0x0007e20000002400 */
[----:B--2---:R-:W-:-:S07]  /*2c80*/  VIADD R65, R66, -UR14 ;  /* 0x8000000e42417c36 */ /* 0x004fce0008000000 */
[----:B------:R-:W2:Y:S01]  /*2c90*/  MUFU.TANH R85, R85 ;  /* 0x0000005500557308 */ /* 0x000ea20000002400 */
[C---:B---3--:R-:W-:Y:S01]  /*2ca0*/  FMUL.FTZ R56, R0.reuse, R62 ;  /* 0x0000003e00387220 */ /* 0x048fe20000410000 */
[----:B------:R-:W-:Y:S01]  /*2cb0*/  FMUL.FTZ R62, R0, R70 ;  /* 0x00000046003e7220 */ /* 0x000fe20000410000 */
[----:B-1----:R-:W-:-:S04]  /*2cc0*/  VIADDMNMX R70, R69, R65, R64, PT ;  /* 0x0000004145467246 */ /* 0x002fc80003800140 */
[C---:B------:R-:W-:Y:S01]  /*2cd0*/  ISETP.GT.AND P5, PT, R70.reuse, RZ, PT ;  /* 0x000000ff4600720c */ /* 0x040fe20003fa4270 */
[----:B------:R-:W-:Y:S02]  /*2ce0*/  WARPGROUP.DEPBAR.LE gsb0, 0x0 ;  /* 0x00008000000079c5 */ /* 0x000fe40000010000 */
[C---:B------:R-:W-:Y:S01]  /*2cf0*/  ISETP.GT.AND P6, PT, R70.reuse, 0x1, PT ;  /* 0x000000014600780c */ /* 0x040fe20003fc4270 */
[----:B------:R-:W-:Y:S01]  /*2d00*/  WARPGROUP.ARRIVE ;  /* 0x00000000000079c5 */ /* 0x000fe20000000000 */
[----:B------:R-:W-:Y:S01]  /*2d10*/  ISETP.GT.AND P3, PT, R70, 0x8, PT ;  /* 0x000000084600780c */ /* 0x000fe20003f64270 */
[----:B------:R1:W3:Y:S01]  /*2d20*/  MUFU.TANH R78, R61 ;  /* 0x0000003d004e7308 */ /* 0x0002e20000002400 */
[----:B------:R-:W-:Y:S01]  /*2d30*/  FSEL R125, R88, -INF , P5 ;  /* 0xff800000587d7808 */ /* 0x000fe20002800000 */
[----:B------:R-:W-:Y:S01]  /*2d40*/  FMUL.FTZ R40, R0, R40 ;  /* 0x0000002800287220 */ /* 0x000fe20000410000 */
[----:B------:R-:W-:Y:S01]  /*2d50*/  FSEL R117, R89, -INF , P6 ;  /* 0xff80000059757808 */ /* 0x000fe20003000000 */
[----:B------:R-:W-:Y:S01]  /*2d60*/  QGMMA.64x32x32.F32.E4M3.E4M3 R24, gdesc[UR20], R24, gsb0 ;  /* 0x00600000141879f3 */ /* 0x000fe20008000818 */
[----:B------:R-:W-:Y:S01]  /*2d70*/  ISETP.GT.AND P4, PT, R70, 0x9, PT ;  /* 0x000000094600780c */ /* 0x000fe20003f84270 */
[----:B------:R-:W-:Y:S01]  /*2d80*/  FMUL.FTZ R41, R0, R41 ;  /* 0x0000002900297220 */ /* 0x000fe20000410000 */
[----:B------:R-:W-:Y:S01]  /*2d90*/  FSEL R115, R92, -INF , P3 ;  /* 0xff8000005c737808 */ /* 0x000fe20001800000 */
[----:B------:R0:W3:Y:S01]  /*2da0*/  MUFU.TANH R65, R40 ;  /* 0x0000002800417308 */ /* 0x0000e20000002400 */
[----:B------:R-:W-:Y:S01]  /*2db0*/  FMNMX.FTZ R74, R125, R117, !PT ;  /* 0x000000757d4a7209 */ /* 0x000fe20007810000 */
[----:B------:R-:W-:Y:S01]  /*2dc0*/  FMUL.FTZ R44, R0, R44 ;  /* 0x0000002c002c7220 */ /* 0x000fe20000410000 */
[----:B------:R-:W-:Y:S01]  /*2dd0*/  ISETP.GT.AND P5, PT, R70, 0x10, PT ;  /* 0x000000104600780c */ /* 0x000fe20003fa4270 */
[C---:B-1----:R-:W-:Y:S01]  /*2de0*/  FMUL.FTZ R61, R0.reuse, R67 ;  /* 0x00000043003d7220 */ /* 0x042fe20000410000 */
[----:B------:R-:W-:Y:S01]  /*2df0*/  FSEL R113, R93, -INF , P4 ;  /* 0xff8000005d717808 */ /* 0x000fe20002000000 */
[----:B------:R-:W-:Y:S01]  /*2e00*/  FMUL.FTZ R45, R0, R45 ;  /* 0x0000002d002d7220 */ /* 0x000fe20000410000 */
[----:B------:R-:W-:Y:S01]  /*2e10*/  FMNMX.FTZ R74, R115, R74, !PT ;  /* 0x0000004a734a7209 */ /* 0x000fe20007810000 */
[----:B------:R1:W3:Y:S01]  /*2e20*/  MUFU.TANH R67, R41 ;  /* 0x0000002900437308 */ /* 0x0002e20000002400 */
[----:B------:R-:W-:Y:S01]  /*2e30*/  ISETP.GT.AND P3, PT, R70, 0x11, PT ;  /* 0x000000114600780c */ /* 0x000fe20003f64270 */
[----:B------:R-:W-:Y:S01]  /*2e40*/  FMUL.FTZ R53, R0, R53 ;  /* 0x0000003500357220 */ /* 0x000fe20000410000 */
[----:B----4-:R-:W-:Y:S01]  /*2e50*/  FSEL R123, R96, -INF , P5 ;  /* 0xff800000607b7808 */ /* 0x010fe20002800000 */
[C---:B------:R-:W-:Y:S01]  /*2e60*/  FMUL.FTZ R48, R0.reuse, R48 ;  /* 0x0000003000307220 */ /* 0x040fe20000410000 */
[----:B------:R-:W-:Y:S01]  /*2e70*/  FMNMX.FTZ R74, R113, R74, !PT ;  /* 0x0000004a714a7209 */ /* 0x000fe20007810000 */
[----:B------:R-:W-:Y:S01]  /*2e80*/  FMUL.FTZ R49, R0, R49 ;  /* 0x0000003100317220 */ /* 0x000fe20000410000 */
[----:B------:R-:W-:Y:S01]  /*2e90*/  ISETP.GT.AND P4, PT, R70, 0x18, PT ;  /* 0x000000184600780c */ /* 0x000fe20003f84270 */
[----:B------:R-:W4:Y:S01]  /*2ea0*/  MUFU.TANH R44, R44 ;  /* 0x0000002c002c7308 */ /* 0x000f220000002400 */
[----:B-----5:R-:W-:Y:S01]  /*2eb0*/  FSEL R119, R97, -INF , P3 ;  /* 0xff80000061777808 */ /* 0x020fe20001800000 */
[C---:B0-----:R-:W-:Y:S01]  /*2ec0*/  FMUL.FTZ R40, R0.reuse, R42 ;  /* 0x0000002a00287220 */ /* 0x041fe20000410000 */
[----:B------:R-:W-:Y:S01]  /*2ed0*/  FMNMX.FTZ R74, R123, R74, !PT ;  /* 0x0000004a7b4a7209 */ /* 0x000fe20007810000 */
[----:B------:R-:W-:Y:S01]  /*2ee0*/  FMUL.FTZ R42, R0, R43 ;  /* 0x0000002b002a7220 */ /* 0x000fe20000410000 */
[----:B------:R-:W-:Y:S01]  /*2ef0*/  ISETP.GT.AND P3, PT, R70, 0x19, PT ;  /* 0x000000194600780c */ /* 0x000fe20003f64270 */
[----:B------:R-:W-:Y:S01]  /*2f00*/  FMUL.FTZ R52, R0, R52 ;  /* 0x0000003400347220 */ /* 0x000fe20000410000 */
[----:B------:R-:W-:Y:S01]  /*2f10*/  FSEL R121, R100, -INF , P4 ;  /* 0xff80000064797808 */ /* 0x000fe20002000000 */
[----:B------:R-:W0:Y:S01]  /*2f20*/  MUFU.TANH R45, R45 ;  /* 0x0000002d002d7308 */ /* 0x000e220000002400 */
[----:B------:R-:W-:Y:S01]  /*2f30*/  FMNMX.FTZ R74, R119, R74, !PT ;  /* 0x0000004a774a7209 */ /* 0x000fe20007810000 */
[----:B------:R-:W-:Y:S01]  /*2f40*/  IMAD.U32 R88, RZ, RZ, UR6 ;  /* 0x00000006ff587e24 */ /* 0x000fe2000f8e00ff */
[----:B------:R-:W-:Y:S01]  /*2f50*/  ISETP.GT.AND P4, PT, R70, 0x20, PT ;  /* 0x000000204600780c */ /* 0x000fe20003f84270 */
[C---:B------:R-:W-:Y:S01]  /*2f60*/  FMUL.FTZ R55, R0.reuse, R55 ;  /* 0x0000003700377220 */ /* 0x040fe20000410000 */
[----:B------:R-:W-:Y:S01]  /*2f70*/  FSEL R107, R101, -INF , P3 ;  /* 0xff800000656b7808 */ /* 0x000fe20001800000 */
[----:B------:R-:W-:Y:S01]  /*2f80*/  FMUL.FTZ R51, R0, R51 ;  /* 0x0000003300337220 */ /* 0x000fe20000410000 */
[----:B------:R-:W-:Y:S01]  /*2f90*/  FMNMX.FTZ R74, R121, R74, !PT ;  /* 0x0000004a794a7209 */ /* 0x000fe20007810000 */
[----:B------:R-:W-:Y:S01]  /*2fa0*/  MUFU.TANH R69, R53 ;  /* 0x0000003500457308 */ /* 0x000fe20000002400 */
[----:B------:R-:W-:Y:S01]  /*2fb0*/  ISETP.GT.AND P3, PT, R70, 0x21, PT ;  /* 0x000000214600780c */ /* 0x000fe20003f64270 */
[C---:B------:R-:W-:Y:S01]  /*2fc0*/  FMUL.FTZ R46, R0.reuse, R46 ;  /* 0x0000002e002e7220 */ /* 0x040fe20000410000 */
[----:B------:R-:W-:Y:S01]  /*2fd0*/  FSEL R105, R105, -INF , P4 ;  /* 0xff80000069697808 */ /* 0x000fe20002000000 */
[C---:B------:R-:W-:Y:S01]  /*2fe0*/  FMUL.FTZ R50, R0.reuse, R50 ;  /* 0x0000003200327220 */ /* 0x040fe20000410000 */
[----:B------:R-:W-:Y:S01]  /*2ff0*/  FMNMX.FTZ R74, R107, R74, !PT ;  /* 0x0000004a6b4a7209 */ /* 0x000fe20007810000 */
[----:B------:R-:W-:Y:S01]  /*3000*/  FMUL.FTZ R54, R0, R54 ;  /* 0x0000003600367220 */ /* 0x000fe20000410000 */
[C---:B------:R-:W-:Y:S01]  /*3010*/  ISETP.GT.AND P4, PT, R70.reuse, 0x28, PT ;  /* 0x000000284600780c */ /* 0x040fe20003f84270 */
[----:B------:R-:W5:Y:S01]  /*3020*/  MUFU.TANH R48, R48 ;  /* 0x0000003000307308 */ /* 0x000f620000002400 */
[----:B------:R-:W-:Y:S01]  /*3030*/  FSEL R111, R73, -INF , P3 ;  /* 0xff800000496f7808 */ /* 0x000fe20001800000 */
[----:B------:R-:W-:Y:S01]  /*3040*/  @UP0 ULDC UR6, c[0x0][0x44c] ;  /* 0x0001130000060ab9 */ /* 0x000fe20000000800 */
[----:B------:R-:W-:Y:S01]  /*3050*/  FMNMX.FTZ R74, R105, R74, !PT ;  /* 0x0000004a694a7209 */ /* 0x000fe20007810000 */
[----:B------:R-:W-:Y:S01]  /*3060*/  UIMAD.WIDE.U32 UR6, UR36, UR6, URZ ;  /* 0x00000006240672a5 */ /* 0x000fe2000f8e003f */
[----:B------:R-:W-:-:S02]  /*3070*/  ISETP.GT.AND P3, PT, R70, 0x29, PT ;  /* 0x000000294600780c */ /* 0x000fc40003f64270 */
[----:B------:R-:W-:Y:S01]  /*3080*/  FSEL R109, R76, -INF , P4 ;  /* 0xff8000004c6d7808 */ /* 0x000fe20002000000 */
[----:B------:R-:W5:Y:S01]  /*3090*/  MUFU.TANH R49, R49 ;  /* 0x0000003100317308 */ /* 0x000f620000002400 */
[----:B------:R-:W-:Y:S02]  /*30a0*/  FMNMX.FTZ R74, R111, R74, !PT ;  /* 0x0000004a6f4a7209 */ /* 0x000fe40007810000 */
[C---:B------:R-:W-:Y:S02]  /*30b0*/  ISETP.GT.AND P4, PT, R70.reuse, 0x30, PT ;  /* 0x000000304600780c */ /* 0x040fe40003f84270 */
[----:B------:R-:W-:Y:S02]  /*30c0*/  FSEL R103, R77, -INF , P3 ;  /* 0xff8000004d677808 */ /* 0x000fe40001800000 */
[----:B------:R-:W-:Y:S01]  /*30d0*/  FMNMX.FTZ R74, R109, R74, !PT ;  /* 0x0000004a6d4a7209 */ /* 0x000fe20007810000 */
[----:B------:R-:W-:Y:S02]  /*30e0*/  WARPGROUP.DEPBAR.LE gsb0, 0x0 ;  /* 0x00008000000079c5 */ /* 0x000fe40000010000 */
[----:B------:R-:W-:Y:S01]  /*30f0*/  ISETP.GT.AND P3, PT, R70, 0x31, PT ;  /* 0x000000314600780c */ /* 0x000fe20003f64270 */
[----:B------:R-:W-:Y:S01]  /*3100*/  FMUL.FTZ R24, R0, R24 ;  /* 0x0000001800187220 */ /* 0x000fe20000410000 */
[----:B------:R-:W-:Y:S01]  /*3110*/  FSEL R101, R80, -INF , P4 ;  /* 0xff80000050657808 */ /* 0x000fe20002000000 */
[----:B-1----:R-:W-:Y:S01]  /*3120*/  FMUL.FTZ R41, R0, R25 ;  /* 0x0000001900297220 */ /* 0x002fe20000410000 */
[----:B------:R-:W-:Y:S01]  /*3130*/  FMNMX.FTZ R74, R103, R74, !PT ;  /* 0x0000004a674a7209 */ /* 0x000fe20007810000 */
[----:B------:R1:W-:Y:S01]  /*3140*/  MUFU.TANH R71, R24 ;  /* 0x0000001800477308 */ /* 0x0003e20000002400 */
[----:B------:R-:W-:Y:S01]  /*3150*/  ISETP.GT.AND P4, PT, R70, 0x38, PT ;  /* 0x000000384600780c */ /* 0x000fe20003f84270 */
[C---:B------:R-:W-:Y:S01]  /*3160*/  FMUL.FTZ R28, R0.reuse, R28 ;  /* 0x0000001c001c7220 */ /* 0x040fe20000410000 */
[----:B------:R-:W-:Y:S01]  /*3170*/  FSEL R99, R81, -INF , P3 ;  /* 0xff80000051637808 */ /* 0x000fe20001800000 */
[C---:B------:R-:W-:Y:S01]  /*3180*/  FMUL.FTZ R32, R0.reuse, R32 ;  /* 0x0000002000207220 */ /* 0x040fe20000410000 */
[----:B------:R-:W-:Y:S01]  /*3190*/  FMNMX.FTZ R74, R101, R74, !PT ;  /* 0x0000004a654a7209 */ /* 0x000fe20007810000 */
[----:B------:R-:W-:Y:S01]  /*31a0*/  FMUL.FTZ R36, R0, R36 ;  /* 0x0000002400247220 */ /* 0x000fe20000410000 */
[----:B------:R-:W-:Y:S01]  /*31b0*/  ISETP.GT.AND P3, PT, R70, 0x39, PT ;  /* 0x000000394600780c */ /* 0x000fe20003f64270 */
[----:B------:R-:W5:Y:S01]  /*31c0*/  MUFU.TANH R52, R52 ;  /* 0x0000003400347308 */ /* 0x000f620000002400 */
[----:B------:R-:W-:Y:S01]  /*31d0*/  FSEL R97, R84, -INF , P4 ;  /* 0xff80000054617808 */ /* 0x000fe20002000000 */
[C---:B-1----:R-:W-:Y:S01]  /*31e0*/  FMUL.FTZ R24, R0.reuse, R29 ;  /* 0x0000001d00187220 */ /* 0x042fe20000410000 */
[----:B------:R-:W-:Y:S01]  /*31f0*/  FMNMX.FTZ R74, R99, R74, !PT ;  /* 0x0000004a634a7209 */ /* 0x000fe20007810000 */
[----:B------:R-:W-:Y:S01]  /*3200*/  FMUL.FTZ R35, R0, R35 ;  /* 0x0000002300237220 */ /* 0x000fe20000410000 */
[----:B------:R-:W-:Y:S01]  /*3210*/  ISETP.GT.AND P4, PT, R70, 0x40, PT ;  /* 0x000000404600780c */ /* 0x000fe20003f84270 */
[C---:B------:R-:W-:Y:S01]  /*3220*/  FMUL.FTZ R39, R0.reuse, R39 ;  /* 0x0000002700277220 */ /* 0x040fe20000410000 */
[----:B--2---:R-:W-:Y:S01]  /*3230*/  FSEL R95, R85, -INF , P3 ;  /* 0xff800000555f7808 */ /* 0x004fe20001800000 */
[----:B------:R-:W1:Y:S01]  /*3240*/  MUFU.TANH R73, R41 ;  /* 0x0000002900497308 */ /* 0x000e620000002400 */
[----:B------:R-:W-:Y:S01]  /*3250*/  FMNMX.FTZ R74, R97, R74, !PT ;  /* 0x0000004a614a7209 */ /* 0x000fe20007810000 */
[----:B------:R-:W-:Y:S01]  /*3260*/  FMUL.FTZ R31, R0, R31 ;  /* 0x0000001f001f7220 */ /* 0x000fe20000410000 */
[----:B------:R-:W-:Y:S01]  /*3270*/  ISETP.GT.AND P3, PT, R70, 0x41, PT ;  /* 0x000000414600780c */ /* 0x000fe20003f64270 */
[C---:B------:R-:W-:Y:S01]  /*3280*/  FMUL.FTZ R27, R0.reuse, R27 ;  /* 0x0000001b001b7220 */ /* 0x040fe20000410000 */
[----:B------:R-:W-:Y:S01]  /*3290*/  FSEL R93, R75, -INF , P4 ;  /* 0xff8000004b5d7808 */ /* 0x000fe20002000000 */
[----:B------:R-:W-:Y:S01]  /*32a0*/  FMUL.FTZ R30, R0, R30 ;  /* 0x0000001e001e7220 */ /* 0x000fe20000410000 */
[----:B------:R-:W-:Y:S01]  /*32b0*/  FMNMX.FTZ R74, R95, R74, !PT ;  /* 0x0000004a5f4a7209 */ /* 0x000fe20007810000 */
[----:B------:R-:W2:Y:S01]  /*32c0*/  MUFU.TANH R28, R28 ;  /* 0x0000001c001c7308 */ /* 0x000ea20000002400 */
[----:B------:R-:W-:Y:S01]  /*32d0*/  ISETP.GT.AND P4, PT, R70, 0x48, PT ;  /* 0x000000484600780c */ /* 0x000fe20003f84270 */
[C---:B------:R-:W-:Y:S01]  /*32e0*/  FMUL.FTZ R26, R0.reuse, R26 ;  /* 0x0000001a001a7220 */ /* 0x040fe20000410000 */
[----:B------:R-:W-:Y:S01]  /*32f0*/  FSEL R91, R91, -INF , P3 ;  /* 0xff8000005b5b7808 */ /* 0x000fe20001800000 */
[C---:B------:R-:W-:Y:S01]  /*3300*/  FMUL.FTZ R34, R0.reuse, R34 ;  /* 0x0000002200227220 */ /* 0x040fe20000410000 */
[----:B------:R-:W-:Y:S01]  /*3310*/  FMNMX.FTZ R74, R93, R74, !PT ;  /* 0x0000004a5d4a7209 */ /* 0x000fe20007810000 */
[----:B------:R-:W-:Y:S01]  /*3320*/  FMUL.FTZ R38, R0, R38 ;  /* 0x0000002600267220 */ /* 0x000fe20000410000 */
[----:B------:R-:W-:Y:S01]  /*3330*/  ISETP.GT.AND P3, PT, R70, 0x49, PT ;  /* 0x000000494600780c */ /* 0x000fe20003f64270 */
[----:B------:R-:W-:Y:S01]  /*3340*/  MUFU.TANH R32, R32 ;  /* 0x0000002000207308 */ /* 0x000fe20000002400 */
[----:B------:R-:W-:Y:S01]  /*3350*/  FSEL R87, R87, -INF , P4 ;  /* 0xff80000057577808 */ /* 0x000fe20002000000 */
[----:B------:R2:W-:Y:S01]  /*3360*/  @!P1 SYNCS.ARRIVE.TRANS64.RED.A1T0 RZ, [R2+URZ], RZ ;  /* 0x000000ff02ff99a7 */ /* 0x0005e2000810043f */
[----:B------:R-:W-:-:S02]  /*3370*/  FMNMX.FTZ R74, R91, R74, !PT ;  /* 0x0000004a5b4a7209 */ /* 0x000fc40007810000 */
[----:B------:R-:W-:Y:S02]  /*3380*/  ISETP.GT.AND P4, PT, R70, 0x50, PT ;  /* 0x000000504600780c */ /* 0x000fe40003f84270 */
[----:B---3--:R-:W-:Y:S01]  /*3390*/  FSEL R85, R78, -INF , P3 ;  /* 0xff8000004e557808 */ /* 0x008fe20001800000 */
[----:B------:R-:W-:Y:S01]  /*33a0*/  MUFU.TANH R36, R36 ;  /* 0x0000002400247308 */ /* 0x000fe20000002400 */
[----:B------:R-:W-:Y:S02]  /*33b0*/  FMNMX.FTZ R74, R87, R74, !PT ;  /* 0x0000004a574a7209 */ /* 0x000fe40007810000 */
[C---:B------:R-:W-:Y:S02]  /*33c0*/  ISETP.GT.AND P3, PT, R70.reuse, 0x51, PT ;  /* 0x000000514600780c */ /* 0x040fe40003f64270 */
[----:B------:R-:W-:Y:S02]  /*33d0*/  FSEL R83, R83, -INF , P4 ;  /* 0xff80000053537808 */ /* 0x000fe40002000000 */
[----:B------:R-:W-:Y:S01]  /*33e0*/  FMNMX.FTZ R74, R85, R74, !PT ;  /* 0x0000004a554a7209 */ /* 0x000fe20007810000 */
[----:B------:R3:W-:Y:S01]  /*33f0*/  MUFU.TANH R143, R35 ;  /* 0x00000023008f7308 */ /* 0x0007e20000002400 */
[----:B------:R-:W-:-:S02]  /*3400*/  ISETP.GT.AND P4, PT, R70, 0x58, PT ;  /* 0x000000584600780c */ /* 0x000fc40003f84270 */
[----:B------:R-:W-:Y:S02]  /*3410*/  FSEL R81, R79, -INF , P3 ;  /* 0xff8000004f517808 */ /* 0x000fe40001800000 */
[----:B------:R-:W-:Y:S02]  /*3420*/  FMNMX.FTZ R74, R83, R74, !PT ;  /* 0x0000004a534a7209 */ /* 0x000fe40007810000 */
[----:B------:R-:W-:Y:S01]  /*3430*/  ISETP.GT.AND P3, PT, R70, 0x59, PT ;  /* 0x000000594600780c */ /* 0x000fe20003f64270 */
[----:B------:R-:W-:Y:S01]  /*3440*/  MUFU.TANH R4, R4 ;  /* 0x0000000400047308 */ /* 0x000fe20000002400 */
[----:B------:R-:W-:Y:S01]  /*3450*/  FSEL R75, R82, -INF , P4 ;  /* 0xff800000524b7808 */ /* 0x000fe20002000000 */
[----:B---3--:R-:W3:Y:S01]  /*3460*/  SHFL.IDX PT, R35, R68, 0x1, 0x1c1f ;  /* 0x003c1f0044237f89 */ /* 0x008ee200000e0000 */
[----:B------:R-:W-:Y:S02]  /*3470*/  FMNMX.FTZ R74, R81, R74, !PT ;  /* 0x0000004a514a7209 */ /* 0x000fe40007810000 */
[----:B------:R-:W-:-:S02]  /*3480*/  ISETP.GT.AND P4, PT, R70, 0x60, PT ;  /* 0x000000604600780c */ /* 0x000fc40003f84270 */
[----:B------:R-:W-:Y:S01]  /*3490*/  FSEL R53, R86, -INF , P3 ;  /* 0xff80000056357808 */ /* 0x000fe20001800000 */
[----:B------:R-:W-:Y:S01]  /*34a0*/  MUFU.TANH R3, R3 ;  /* 0x0000000300037308 */ /* 0x000fe20000002400 */
[----:B------:R-:W-:Y:S02]  /*34b0*/  FMNMX.FTZ R74, R75, R74, !PT ;  /* 0x0000004a4b4a7209 */ /* 0x000fe40007810000 */
[C---:B------:R-:W-:Y:S02]  /*34c0*/  ISETP.GT.AND P3, PT, R70.reuse, 0x61, PT ;  /* 0x000000614600780c */ /* 0x040fe40003f64270 */
[----:B------:R-:W-:Y:S02]  /*34d0*/  FSEL R43, R65, -INF , P4 ;  /* 0xff800000412b7808 */ /* 0x000fe40002000000 */
[----:B------:R-:W-:Y:S01]  /*34e0*/  FMNMX.FTZ R74, R53, R74, !PT ;  /* 0x0000004a354a7209 */ /* 0x000fe20007810000 */
[----:B------:R-:W-:Y:S01]  /*34f0*/  MUFU.TANH R5, R5 ;  /* 0x0000000500057308 */ /* 0x000fe20000002400 */
[----:B------:R-:W-:-:S02]  /*3500*/  ISETP.GT.AND P4, PT, R70, 0x68, PT ;  /* 0x000000684600780c */ /* 0x000fc40003f84270 */
[----:B------:R-:W-:Y:S02]  /*3510*/  FSEL R25, R67, -INF , P3 ;  /* 0xff80000043197808 */ /* 0x000fe40001800000 */
[----:B------:R-:W-:Y:S02]  /*3520*/  FMNMX.FTZ R74, R43, R74, !PT ;  /* 0x0000004a2b4a7209 */ /* 0x000fe40007810000 */
[----:B------:R-:W-:Y:S01]  /*3530*/  ISETP.GT.AND P3, PT, R70, 0x69, PT ;  /* 0x000000694600780c */ /* 0x000fe20003f64270 */
[----:B------:R-:W-:Y:S01]  /*3540*/  MUFU.TANH R6, R6 ;  /* 0x0000000600067308 */ /* 0x000fe20000002400 */
[----:B----4-:R-:W-:Y:S02]  /*3550*/  FSEL R29, R44, -INF , P4 ;  /* 0xff8000002c1d7808 */ /* 0x010fe40002000000 */
[----:B------:R-:W-:Y:S02]  /*3560*/  FMNMX.FTZ R74, R25, R74, !PT ;  /* 0x0000004a194a7209 */ /* 0x000fe40007810000 */
[----:B------:R-:W-:-:S02]  /*3570*/  ISETP.GT.AND P4, PT, R70, 0x70, PT ;  /* 0x000000704600780c */ /* 0x000fc40003f84270 */
[----:B0-----:R-:W-:Y:S01]  /*3580*/  FSEL R41, R45, -INF , P3 ;  /* 0xff8000002d297808 */ /* 0x001fe20001800000 */
[----:B------:R0:W4:Y:S01]  /*3590*/  MUFU.TANH R44, R24 ;  /* 0x00000018002c7308 */ /* 0x0001220000002400 */
[----:B------:R-:W-:Y:S02]  /*35a0*/  FMNMX.FTZ R74, R29, R74, !PT ;  /* 0x0000004a1d4a7209 */ /* 0x000fe40007810000 */
[----:B------:R-:W-:Y:S02]  /*35b0*/  ISETP.GT.AND P3, PT, R70, 0x71, PT ;  /* 0x000000714600780c */ /* 0x000fe40003f64270 */
[----:B-----5:R-:W-:Y:S02]  /*35c0*/  FSEL R45, R48, -INF , P4 ;  /* 0xff800000302d7808 */ /* 0x020fe40002000000 */
[----:B------:R-:W-:Y:S01]  /*35d0*/  FMNMX.FTZ R74, R41, R74, !PT ;  /* 0x0000004a294a7209 */ /* 0x000fe20007810000 */
[----:B------:R-:W-:Y:S01]  /*35e0*/  MUFU.TANH R7, R7 ;  /* 0x0000000700077308 */ /* 0x000fe20000002400 */
[----:B------:R-:W-:Y:S01]  /*35f0*/  ISETP.GT.AND P4, PT, R70, 0x78, PT ;  /* 0x000000784600780c */ /* 0x000fe20003f84270 */
[----:B0-----:R-:W-:Y:S01]  /*3600*/  FMUL.FTZ R24, R0, R33 ;  /* 0x0000002100187220 */ /* 0x001fe20000410000 */
[----:B------:R-:W-:-:S02]  /*3610*/  FSEL R49, R49, -INF , P3 ;  /* 0xff80000031317808 */ /* 0x000fc40001800000 */
[----:B------:R-:W-:Y:S02]  /*3620*/  FMNMX.FTZ R74, R45, R74, !PT ;  /* 0x0000004a2d4a7209 */ /* 0x000fe40007810000 */
[----:B------:R-:W-:Y:S01]  /*3630*/  ISETP.GT.AND P3, PT, R70, 0x79, PT ;  /* 0x000000794600780c */ /* 0x000fe20003f64270 */
[----:B------:R0:W5:Y:S01]  /*3640*/  MUFU.TANH R77, R24 ;  /* 0x00000018004d7308 */ /* 0x0001620000002400 */
[----:B------:R-:W-:Y:S02]  /*3650*/  FSEL R33, R52, -INF , P4 ;  /* 0xff80000034217808 */ /* 0x000fe40002000000 */
[----:B------:R-:W-:Y:S02]  /*3660*/  FMNMX.FTZ R74, R49, R74, !PT ;  /* 0x0000004a314a7209 */ /* 0x000fe40007810000 */
[----:B------:R-:W-:Y:S02]  /*3670*/  ISETP.GT.AND P4, PT, R70, 0x80, PT ;  /* 0x000000804600780c */ /* 0x000fe40003f84270 */
[----:B------:R-:W-:Y:S01]  /*3680*/  FSEL R65, R69, -INF , P3 ;  /* 0xff80000045417808 */ /* 0x000fe20001800000 */
[----:B------:R-:W-:Y:S01]  /*3690*/  MUFU.TANH R9, R9 ;  /* 0x0000000900097308 */ /* 0x000fe20000002400 */
[----:B------:R-:W-:Y:S01]  /*36a0*/  FMNMX.FTZ R74, R33, R74, !PT ;  /* 0x0000004a214a7209 */ /* 0x000fe20007810000 */
[----:B0-----:R-:W-:Y:S01]  /*36b0*/  FMUL.FTZ R24, R0, R37 ;  /* 0x0000002500187220 */ /* 0x001fe20000410000 */
[----:B------:R-:W-:-:S02]  /*36c0*/  ISETP.GT.AND P3, PT, R70, 0x81, PT ;  /* 0x000000814600780c */ /* 0x000fc40003f64270 */
[----:B------:R-:W-:Y:S02]  /*36d0*/  FSEL R67, R71, -INF , P4 ;  /* 0xff80000047437808 */ /* 0x000fe40002000000 */
[----:B------:R-:W-:Y:S01]  /*36e0*/  FMNMX.FTZ R74, R65, R74, !PT ;  /* 0x0000004a414a7209 */ /* 0x000fe20007810000 */
[----:B------:R0:W3:Y:S01]  /*36f0*/  MUFU.TANH R79, R24 ;  /* 0x00000018004f7308 */ /* 0x0000e20000002400 */
[C---:B------:R-:W-:Y:S02]  /*3700*/  ISETP.GT.AND P4, PT, R70.reuse, 0x88, PT ;  /* 0x000000884600780c */ /* 0x040fe40003f84270 */
[----:B-1----:R-:W-:Y:S02]  /*3710*/  FSEL R69, R73, -INF , P3 ;  /* 0xff80000049457808 */ /* 0x002fe40001800000 */
[----:B------:R-:W-:Y:S02]  /*3720*/  FMNMX.FTZ R74, R67, R74, !PT ;  /* 0x0000004a434a7209 */ /* 0x000fe40007810000 */
[----:B------:R-:W-:Y:S01]  /*3730*/  ISETP.GT.AND P3, PT, R70, 0x89, PT ;  /* 0x000000894600780c */ /* 0x000fe20003f64270 */
[----:B------:R-:W-:Y:S01]  /*3740*/  MUFU.TANH R147, R39 ;  /* 0x0000002700937308 */ /* 0x000fe20000002400 */
[----:B--2---:R-:W-:Y:S01]  /*3750*/  FSEL R37, R28, -INF , P4 ;  /* 0xff8000001c257808 */ /* 0x004fe20002000000 */
[----:B0-----:R-:W-:Y:S01]  /*3760*/  FMUL.FTZ R24, R0, R47 ;  /* 0x0000002f00187220 */ /* 0x001fe20000410000 */
[----:B------:R-:W-:-:S02]  /*3770*/  FMNMX.FTZ R74, R69, R74, !PT ;  /* 0x0000004a454a7209 */ /* 0x000fc40007810000 */
[----:B------:R-:W-:Y:S02]  /*3780*/  ISETP.GT.AND P4, PT, R70, 0x90, PT ;  /* 0x000000904600780c */ /* 0x000fe40003f84270 */
[----:B----4-:R-:W-:Y:S01]  /*3790*/  FSEL R71, R44, -INF , P3 ;  /* 0xff8000002c477808 */ /* 0x010fe20001800000 */
[----:B------:R-:W0:Y:S01]  /*37a0*/  MUFU.TANH R8, R8 ;  /* 0x0000000800087308 */ /* 0x000e220000002400 */
[----:B------:R-:W-:Y:S02]  /*37b0*/  FMNMX.FTZ R74, R37, R74, !PT ;  /* 0x0000004a254a7209 */ /* 0x000fe40007810000 */
[----:B------:R-:W-:Y:S02]  /*37c0*/  ISETP.GT.AND P3, PT, R70, 0x91, PT ;  /* 0x000000914600780c */ /* 0x000fe40003f64270 */
[----:B------:R-:W-:Y:S02]  /*37d0*/  FSEL R73, R32, -INF , P4 ;  /* 0xff80000020497808 */ /* 0x000fe40002000000 */
[----:B------:R-:W-:Y:S01]  /*37e0*/  FMNMX.FTZ R74, R71, R74, !PT ;  /* 0x0000004a474a7209 */ /* 0x000fe20007810000 */
[----:B------:R-:W1:Y:S01]  /*37f0*/  MUFU.TANH R10, R10 ;  /* 0x0000000a000a7308 */ /* 0x000e620000002400 */
[----:B------:R-:W-:-:S02]  /*3800*/  ISETP.GT.AND P4, PT, R70, 0x98, PT ;  /* 0x000000984600780c */ /* 0x000fc40003f84270 */
[----:B-----5:R-:W-:Y:S02]  /*3810*/  FSEL R77, R77, -INF , P3 ;  /* 0xff8000004d4d7808 */ /* 0x020fe40001800000 */
[----:B------:R-:W-:Y:S02]  /*3820*/  FMNMX.FTZ R74, R73, R74, !PT ;  /* 0x0000004a494a7209 */ /* 0x000fe40007810000 */
[----:B------:R-:W-:Y:S01]  /*3830*/  ISETP.GT.AND P3, PT, R70, 0x99, PT ;  /* 0x000000994600780c */ /* 0x000fe20003f64270 */
[----:B------:R-:W-:Y:S01]  /*3840*/  MUFU.TANH R48, R55 ;  /* 0x0000003700307308 */ /* 0x000fe20000002400 */
[----:B------:R-:W-:Y:S02]  /*3850*/  FSEL R47, R36, -INF , P4 ;  /* 0xff800000242f7808 */ /* 0x000fe40002000000 */
[----:B------:R-:W-:Y:S02]  /*3860*/  FMNMX.FTZ R74, R77, R74, !PT ;  /* 0x0000004a4d4a7209 */ /* 0x000fe40007810000 */
[----:B---3--:R-:W-:-:S02]  /*3870*/  FSEL R79, R79, -INF , P3 ;  /* 0xff8000004f4f7808 */ /* 0x008fc40001800000 */
[----:B------:R-:W-:Y:S01]  /*3880*/  FMNMX.FTZ R74, R47, R74, !PT ;  /* 0x0000004a2f4a7209 */ /* 0x000fe20007810000 */
[----:B------:R2:W-:Y:S01]  /*3890*/  MUFU.TANH R36, R24 ;  /* 0x0000001800247308 */ /* 0x0005e20000002400 */
[----:B------:R-:W-:Y:S01]  /*38a0*/  IADD3 R35, R35, -UR14, R66 ;  /* 0x8000000e23237c10 */ /* 0x000fe2000fffe042 */
[----:B------:R-:W-:Y:S01]  /*38b0*/  @UP0 ULDC UR14, c[0x0][0x450] ;  /* 0x00011400000e0ab9 */ /* 0x000fe20000000800 */
[----:B------:R-:W-:Y:S01]  /*38c0*/  FMNMX.FTZ R74, R79, R74, !PT ;  /* 0x0000004a4f4a7209 */ /* 0x000fe20007810000 */
[----:B------:R-:W-:Y:S01]  /*38d0*/  @UP0 USHF.R.U32.HI UR10, URZ, UR14, UR7 ;  /* 0x0000000e3f0a0299 */ /* 0x000fe20008011607 */
[----:B------:R-:W-:-:S03]  /*38e0*/  VIMNMX R64, R64, R35, PT ;  /* 0x0000002340407248 */ /* 0x000fc60003fe0100 */
[----:B------:R-:W2:Y:S01]  /*38f0*/  SHFL.BFLY PT, R89, R74, 0x2, 0x1f ;  /* 0x0c401f004a597f89 */ /* 0x000ea200000e0000 */
[C---:B------:R-:W-:Y:S01]  /*3900*/  ISETP.GT.AND P4, PT, R64.reuse, 0x1, PT ;  /* 0x000000014000780c */ /* 0x040fe20003f84270 */
[----:B------:R-:W3:Y:S01]  /*3910*/  MUFU.TANH R11, R11 ;  /* 0x0000000b000b7308 */ /* 0x000ee20000002400 */
[C---:B------:R-:W-:Y:S01]  /*3920*/  ISETP.GT.AND P5, PT, R64.reuse, 0x8, PT ;  /* 0x000000084000780c */ /* 0x040fe20003fa4270 */
[----:B------:R-:W-:Y:S01]  /*3930*/  UIADD3 UR6, UR11, UR10, URZ ;  /* 0x0000000a0b067290 */ /* 0x000fe2000fffe03f */
[----:B------:R-:W-:Y:S02]  /*3940*/  FSEL R3, R3, -INF , P4 ;  /* 0xff80000003037808 */ /* 0x000fe40002000000 */
[----:B------:R-:W-:Y:S01]  /*3950*/  FSEL R5, R5, -INF , P5 ;  /* 0xff80000005057808 */ /* 0x000fe20002800000 */
[----:B------:R-:W-:Y:S01]  /*3960*/  UIMAD.WIDE UR6, UR6, 0x66666667, URZ ;  /* 0x66666667060678a5 */ /* 0x000fe2000f8e023f */
[----:B------:R-:W-:Y:S01]  /*3970*/  ISETP.GT.AND P4, PT, R64, 0x10, PT ;  /* 0x000000104000780c */ /* 0x000fe20003f84270 */
[----:B------:R-:W4:Y:S02]  /*3980*/  MUFU.TANH R13, R13 ;  /* 0x0000000d000d7308 */ /* 0x000f240000002400 */
[----:B------:R-:W-:Y:S01]  /*3990*/  USHF.R.U32.HI UR6, URZ, 0x1f, UR7 ;  /* 0x0000001f3f067899 */ /* 0x000fe20008011607 */
[----:B------:R-:W-:-:S02]  /*39a0*/  FSEL R7, R7, -INF , P4 ;  /* 0xff80000007077808 */ /* 0x000fc40002000000 */
[----:B------:R-:W-:Y:S01]  /*39b0*/  ISETP.GT.AND P4, PT, R64, 0x18, PT ;  /* 0x000000184000780c */ /* 0x000fe20003f84270 */
[----:B------:R-:W-:Y:S02]  /*39c0*/  ULEA.HI.SX32 UR6, UR7, UR6, 0x1a ;  /* 0x0000000607067291 */ /* 0x000fe4000f8fd23f */
[----:B------:R5:W-:Y:S02]  /*39d0*/  MUFU.TANH R44, R51 ;  /* 0x00000033002c7308 */ /* 0x000be40000002400 */
[----:B------:R-:W-:Y:S01]  /*39e0*/  UISETP.LT.AND UP1, UPT, URZ, UR6, UPT ;  /* 0x000000063f00728c */ /* 0x000fe2000bf21270 */
[----:B--2---:R-:W-:-:S03]  /*39f0*/  FMNMX.FTZ R24, R74, R89, !PT ;  /* 0x000000594a187209 */ /* 0x004fc60007810000 */
[----:B------:R-:W-:Y:S02]  /*3a00*/  USEL UR49, URZ, UR6, !UP1 ;  /* 0x000000063f317287 */ /* 0x000fe4000c800000 */
[----:B------:R-:W2:Y:S01]  /*3a10*/  MUFU.TANH R12, R12 ;  /* 0x0000000c000c7308 */ /* 0x000ea20000002400 */
[----:B------:R-:W0:Y:S01]  /*3a20*/  SHFL.BFLY PT, R89, R24, 0x1, 0x1f ;  /* 0x0c201f0018597f89 */ /* 0x000e2200000e0000 */
[----:B------:R-:W-:-:S06]  /*3a30*/  UISETP.GE.AND UP1, UPT, UR52, UR49, UPT ;  /* 0x000000313400728c */ /* 0x000fcc000bf26270 */
[----:B------:R-:W2:Y:S08]  /*3a40*/  MUFU.TANH R15, R15 ;  /* 0x0000000f000f7308 */ /* 0x000eb00000002400 */
[----:B------:R1:W-:Y:S08]  /*3a50*/  MUFU.TANH R141, R31 ;  /* 0x0000001f008d7308 */ /* 0x0003f00000002400 */
[----:B------:R-:W2:Y:S01]  /*3a60*/  MUFU.TANH R14, R14 ;  /* 0x0000000e000e7308 */ /* 0x000ea20000002400 */
[----:B0-----:R-:W-:-:S04]  /*3a70*/  FMNMX.FTZ R89, R24, R89, !PT ;  /* 0x0000005918597209 */ /* 0x001fc80007810000 */
[C---:B------:R-:W-:Y:S01]  /*3a80*/  FSETP.NEU.FTZ.AND P3, PT, R89.reuse, -INF , PT ;  /* 0xff8000005900780b */ /* 0x040fe20003f7d000 */
[----:B------:R-:W-:-:S02]  /*3a90*/  FFMA.FTZ R24, R89, R88, -8 ;  /* 0xc100000059187423 */ /* 0x000fc40000010058 */
[----:B------:R-:W0:Y:S03]  /*3aa0*/  MUFU.TANH R21, R21 ;  /* 0x0000001500157308 */ /* 0x000e260000002400 */
[----:B------:R-:W-:Y:S02]  /*3ab0*/  FSEL R24, R24, RZ, P3 ;  /* 0x000000ff18187208 */ /* 0x000fe40001800000 */
[----:B------:R-:W-:-:S03]  /*3ac0*/  ISETP.GT.AND P3, PT, R64, RZ, PT ;  /* 0x000000ff4000720c */ /* 0x000fc60003f64270 */
[----:B------:R-:W0:Y:S01]  /*3ad0*/  MUFU.TANH R20, R20 ;  /* 0x0000001400147308 */ /* 0x000e220000002400 */
[----:B-----5:R-:W-:-:S01]  /*3ae0*/  FFMA.FTZ R51, R107, R88, -R24 ;  /* 0x000000586b337223 */ /* 0x020fc20000010818 */
[----:B------:R-:W-:Y:S01]  /*3af0*/  FSEL R39, R4, -INF , P3 ;  /* 0xff80000004277808 */ /* 0x000fe20001800000 */
[----:B-1----:R-:W-:-:S01]  /*3b00*/  FFMA.FTZ R31, R113, R88, -R24 ;  /* 0x00000058711f7223 */ /* 0x002fc20000010818 */
[----:B------:R-:W-:Y:S01]  /*3b10*/  ISETP.GT.AND P3, PT, R64, 0x9, PT ;  /* 0x000000094000780c */ /* 0x000fe20003f64270 */
[----:B------:R-:W-:-:S01]  /*3b20*/  FFMA.FTZ R28, R115, R88, -R24 ;  /* 0x00000058731c7223 */ /* 0x000fc20000010818 */
[----:B------:R-:W-:Y:S01]  /*3b30*/  FMNMX.FTZ R32, R39, R3, !PT ;  /* 0x0000000327207209 */ /* 0x000fe20007810000 */
[----:B------:R-:W-:-:S01]  /*3b40*/  FFMA.FTZ R119, R119, R88, -R24 ;  /* 0x0000005877777223 */ /* 0x000fc20000010818 */
[----:B------:R-:W-:Y:S01]  /*3b50*/  FSEL R55, R6, -INF , P3 ;  /* 0xff80000006377808 */ /* 0x000fe20001800000 */
[----:B------:R-:W-:-:S01]  /*3b60*/  FFMA.FTZ R6, R105, R88, -R24 ;  /* 0x0000005869067223 */ /* 0x000fc20000010818 */
[----:B------:R-:W-:Y:S01]  /*3b70*/  FMNMX.FTZ R32, R5, R32, !PT ;  /* 0x0000002005207209 */ /* 0x000fe20007810000 */
[----:B------:R-:W1:Y:S01]  /*3b80*/  MUFU.TANH R72, R72 ;  /* 0x0000004800487308 */ /* 0x000e620000002400 */
[C---:B------:R-:W-:Y:S01]  /*3b90*/  ISETP.GT.AND P3, PT, R64.reuse, 0x11, PT ;  /* 0x000000114000780c */ /* 0x040fe20003f64270 */
[--C-:B------:R-:W-:Y:S01]  /*3ba0*/  FFMA.FTZ R121, R121, R88, -R24.reuse ;  /* 0x0000005879797223 */ /* 0x100fe20000010818 */
[----:B------:R-:W-:Y:S01]  /*3bb0*/  FMNMX.FTZ R32, R55, R32, !PT ;  /* 0x0000002037207209 */ /* 0x000fe20007810000 */
[-CC-:B------:R-:W-:Y:S01]  /*3bc0*/  FFMA.FTZ R53, R53, R88.reuse, -R24.reuse ;  /* 0x0000005835357223 */ /* 0x180fe20000010818 */
[----:B------:R-:W-:Y:S01]  /*3bd0*/  FSEL R105, R9, -INF , P3 ;  /* 0xff80000009697808 */ /* 0x000fe20001800000 */
[--C-:B------:R-:W-:Y:S01]  /*3be0*/  FFMA.FTZ R9, R111, R88, -R24.reuse ;  /* 0x000000586f097223 */ /* 0x100fe20000010818 */
[----:B------:R-:W-:Y:S01]  /*3bf0*/  FMNMX.FTZ R32, R7, R32, !PT ;  /* 0x0000002007207209 */ /* 0x000fe20007810000 */
[----:B------:R5:W-:Y:S01]  /*3c00*/  MUFU.TANH R70, R27 ;  /* 0x0000001b00467308 */ /* 0x000be20000002400 */
[----:B------:R-:W-:Y:S01]  /*3c10*/  ISETP.GT.AND P3, PT, R64, 0x19, PT ;  /* 0x000000194000780c */ /* 0x000fe20003f64270 */
[-CC-:B------:R-:W-:Y:S01]  /*3c20*/  FFMA.FTZ R25, R25, R88.reuse, -R24.reuse ;  /* 0x0000005819197223 */ /* 0x180fe20000010818 */
[----:B------:R-:W-:Y:S01]  /*3c30*/  FSEL R107, R8, -INF , P4 ;  /* 0xff800000086b7808 */ /* 0x000fe20002000000 */
[--C-:B------:R-:W-:Y:S01]  /*3c40*/  FFMA.FTZ R8, R109, R88, -R24.reuse ;  /* 0x000000586d087223 */ /* 0x100fe20000010818 */
[----:B------:R-:W-:Y:S01]  /*3c50*/  FMNMX.FTZ R32, R105, R32, !PT ;  /* 0x0000002069207209 */ /* 0x000fe20007810000 */
[-CC-:B------:R-:W-:Y:S01]  /*3c60*/  FFMA.FTZ R29, R29, R88.reuse, -R24.reuse ;  /* 0x000000581d1d7223 */ /* 0x180fe20000010818 */
[----:B------:R-:W-:Y:S01]  /*3c70*/  ISETP.GT.AND P4, PT, R64, 0x20, PT ;  /* 0x000000204000780c */ /* 0x000fe20003f84270 */
[----:B------:R-:W-:Y:S01]  /*3c80*/  MUFU.TANH R58, R58 ;  /* 0x0000003a003a7308 */ /* 0x000fe20000002400 */
[----:B------:R-:W-:Y:S01]  /*3c90*/  FSEL R111, R10, -INF , P3 ;  /* 0xff8000000a6f7808 */ /* 0x000fe20001800000 */
[--C-:B-----5:R-:W-:Y:S01]  /*3ca0*/  FFMA.FTZ R27, R117, R88, -R24.reuse ;  /* 0x00000058751b7223 */ /* 0x120fe20000010818 */
[----:B------:R-:W-:Y:S01]  /*3cb0*/  FMNMX.FTZ R32, R107, R32, !PT ;  /* 0x000000206b207209 */ /* 0x000fe20007810000 */
[-CC-:B------:R-:W-:Y:S01]  /*3cc0*/  FFMA.FTZ R10, R101, R88.reuse, -R24.reuse ;  /* 0x00000058650a7223 */ /* 0x180fe20000010818 */
[C---:B------:R-:W-:Y:S01]  /*3cd0*/  ISETP.GT.AND P3, PT, R64.reuse, 0x21, PT ;  /* 0x000000214000780c */ /* 0x040fe20003f64270 */
[-CC-:B------:R-:W-:Y:S01]  /*3ce0*/  FFMA.FTZ R33, R33, R88.reuse, -R24.reuse ;  /* 0x0000005821217223 */ /* 0x180fe20000010818 */
[----:B---3--:R-:W-:Y:S01]  /*3cf0*/  FSEL R113, R11, -INF , P4 ;  /* 0xff8000000b717808 */ /* 0x008fe20002000000 */
[--C-:B------:R-:W-:Y:S01]  /*3d00*/  FFMA.FTZ R11, R103, R88, -R24.reuse ;  /* 0x00000058670b7223 */ /* 0x100fe20000010818 */
[----:B------:R-:W-:Y:S01]  /*3d10*/  FMNMX.FTZ R32, R111, R32, !PT ;  /* 0x000000206f207209 */ /* 0x000fe20007810000 */
[----:B------:R-:W3:Y:S01]  /*3d20*/  MUFU.TANH R57, R57 ;  /* 0x0000003900397308 */ /* 0x000ee20000002400 */
[C---:B------:R-:W-:Y:S01]  /*3d30*/  ISETP.GT.AND P4, PT, R64.reuse, 0x28, PT ;  /* 0x000000284000780c */ /* 0x040fe20003f84270 */
[-CC-:B------:R-:W-:Y:S01]  /*3d40*/  FFMA.FTZ R37, R37, R88.reuse, -R24.reuse ;  /* 0x0000005825257223 */ /* 0x180fe20000010818 */
[----:B----4-:R-:W-:Y:S01]  /*3d50*/  FSEL R109, R13, -INF , P3 ;  /* 0xff8000000d6d7808 */ /* 0x010fe20001800000 */
[--C-:B------:R-:W-:Y:S01]  /*3d60*/  FFMA.FTZ R13, R99, R88, -R24.reuse ;  /* 0x00000058630d7223 */ /* 0x100fe20000010818 */
[----:B------:R-:W-:Y:S01]  /*3d70*/  FMNMX.FTZ R32, R113, R32, !PT ;  /* 0x0000002071207209 */ /* 0x000fe20007810000 */
[-CC-:B------:R-:W-:Y:S01]  /*3d80*/  FFMA.FTZ R77, R77, R88.reuse, -R24.reuse ;  /* 0x000000584d4d7223 */ /* 0x180fe20000010818 */
[----:B------:R-:W-:Y:S01]  /*3d90*/  ISETP.GT.AND P3, PT, R64, 0x29, PT ;  /* 0x000000294000780c */ /* 0x000fe20003f64270 */
[----:B------:R-:W-:Y:S01]  /*3da0*/  MUFU.TANH R56, R56 ;  /* 0x0000003800387308 */ /* 0x000fe20000002400 */
[----:B--2---:R-:W-:Y:S01]  /*3db0*/  FSEL R115, R12, -INF , P4 ;  /* 0xff8000000c737808 */ /* 0x004fe20002000000 */
[--C-:B------:R-:W-:Y:S01]  /*3dc0*/  FFMA.FTZ R12, R97, R88, -R24.reuse ;  /* 0x00000058610c7223 */ /* 0x100fe20000010818 */
[----:B------:R-:W-:Y:S01]  /*3dd0*/  FMNMX.FTZ R32, R109, R32, !PT ;  /* 0x000000206d207209 */ /* 0x000fe20007810000 */
[----:B------:R-:W-:Y:S01]  /*3de0*/  FFMA.FTZ R47, R47, R88, -R24 ;  /* 0x000000582f2f7223 */ /* 0x000fe20000010818 */
[----:B------:R-:W-:-:S02]  /*3df0*/  ISETP.GT.AND P4, PT, R64, 0x30, PT ;  /* 0x000000304000780c */ /* 0x000fc40003f84270 */
[----:B------:R-:W-:Y:S01]  /*3e00*/  FSEL R103, R15, -INF , P3 ;  /* 0xff8000000f677808 */ /* 0x000fe20001800000 */
[----:B------:R2:W-:Y:S01]  /*3e10*/  MUFU.EX2 R35, R119 ;  /* 0x0000007700237308 */ /* 0x0005e20000000800 */
[----:B------:R-:W-:Y:S01]  /*3e20*/  FMNMX.FTZ R32, R115, R32, !PT ;  /* 0x0000002073207209 */ /* 0x000fe20007810000 */
[-CC-:B------:R-:W-:Y:S01]  /*3e30*/  FFMA.FTZ R15, R95, R88.reuse, -R24.reuse ;  /* 0x000000585f0f7223 */ /* 0x180fe20000010818 */
[----:B------:R-:W-:Y:S02]  /*3e40*/  ISETP.GT.AND P3, PT, R64, 0x31, PT ;  /* 0x000000314000780c */ /* 0x000fe40003f64270 */
[----:B------:R-:W-:Y:S01]  /*3e50*/  FSEL R117, R14, -INF , P4 ;  /* 0xff8000000e757808 */ /* 0x000fe20002000000 */
[----:B------:R-:W-:-:S01]  /*3e60*/  FFMA.FTZ R14, R93, R88, -R24 ;  /* 0x000000585d0e7223 */ /* 0x000fc20000010818 */
[----:B------:R-:W-:Y:S01]  /*3e70*/  FMNMX.FTZ R32, R103, R32, !PT ;  /* 0x0000002067207209 */ /* 0x000fe20007810000 */
[----:B------:R-:W4:Y:S01]  /*3e80*/  MUFU.TANH R59, R59 ;  /* 0x0000003b003b7308 */ /* 0x000f220000002400 */
[----:B------:R-:W-:-:S02]  /*3e90*/  ISETP.GT.AND P4, PT, R64, 0x38, PT ;  /* 0x000000384000780c */ /* 0x000fc40003f84270 */
[----:B0-----:R-:W-:Y:S01]  /*3ea0*/  FSEL R101, R21, -INF , P3 ;  /* 0xff80000015657808 */ /* 0x001fe20001800000 */
[----:B------:R-:W-:-:S01]  /*3eb0*/  FFMA.FTZ R21, R91, R88, -R24 ;  /* 0x000000585b157223 */ /* 0x000fc20000010818 */
[----:B------:R-:W-:Y:S02]  /*3ec0*/  FMNMX.FTZ R32, R117, R32, !PT ;  /* 0x0000002075207209 */ /* 0x000fe40007810000 */
[----:B------:R-:W-:Y:S01]  /*3ed0*/  ISETP.GT.AND P3, PT, R64, 0x39, PT ;  /* 0x000000394000780c */ /* 0x000fe20003f64270 */
[----:B------:R-:W0:Y:S01]  /*3ee0*/  MUFU.TANH R60, R60 ;  /* 0x0000003c003c7308 */ /* 0x000e220000002400 */
[----:B--2---:R-:W-:Y:S01]  /*3ef0*/  FSEL R119, R20, -INF , P4 ;  /* 0xff80000014777808 */ /* 0x004fe20002000000 */
[----:B------:R-:W-:Y:S01]  /*3f00*/  FFMA.FTZ R20, R87, R88, -R24 ;  /* 0x0000005857147223 */ /* 0x000fe20000010818 */
[----:B------:R-:W-:Y:S02]  /*3f10*/  FMNMX.FTZ R32, R101, R32, !PT ;  /* 0x0000002065207209 */ /* 0x000fe40007810000 */
[----:B------:R-:W-:-:S02]  /*3f20*/  ISETP.GT.AND P4, PT, R64, 0x40, PT ;  /* 0x000000404000780c */ /* 0x000fc40003f84270 */
[----:B-1----:R-:W-:Y:S01]  /*3f30*/  FSEL R99, R72, -INF , P3 ;  /* 0xff80000048637808 */ /* 0x002fe20001800000 */
[----:B------:R1:W-:Y:S01]  /*3f40*/  MUFU.EX2 R4, R121 ;  /* 0x0000007900047308 */ /* 0x0003e20000000800 */
[----:B------:R-:W-:Y:S02]  /*3f50*/  FMNMX.FTZ R32, R119, R32, !PT ;  /* 0x0000002077207209 */ /* 0x000fe40007810000 */
[----:B------:R-:W-:Y:S02]  /*3f60*/  ISETP.GT.AND P3, PT, R64, 0x41, PT ;  /* 0x000000414000780c */ /* 0x000fe40003f64270 */
[----:B------:R-:W-:Y:S02]  /*3f70*/  FMNMX.FTZ R32, R99, R32, !PT ;  /* 0x0000002063207209 */ /* 0x000fe40007810000 */
[----:B---3--:R-:W-:Y:S01]  /*3f80*/  FSEL R97, R57, -INF , P3 ;  /* 0xff80000039617808 */ /* 0x008fe20001800000 */
[----:B------:R-:W2:Y:S01]  /*3f90*/  MUFU.TANH R61, R61 ;  /* 0x0000003d003d7308 */ /* 0x000ea20000002400 */
[----:B-1----:R-:W-:Y:S01]  /*3fa0*/  FSEL R121, R58, -INF , P4 ;  /* 0xff8000003a797808 */ /* 0x002fe20002000000 */
[----:B------:R-:W-:Y:S01]  /*3fb0*/  FFMA.FTZ R57, R85, R88, -R24 ;  /* 0x0000005855397223 */ /* 0x000fe20000010818 */
[----:B------:R-:W-:-:S02]  /*3fc0*/  ISETP.GT.AND P4, PT, R64, 0x48, PT ;  /* 0x000000484000780c */ /* 0x000fc40003f84270 */
[----:B------:R-:W-:Y:S02]  /*3fd0*/  FMNMX.FTZ R32, R121, R32, !PT ;  /* 0x0000002079207209 */ /* 0x000fe40007810000 */
[----:B------:R-:W-:Y:S01]  /*3fe0*/  ISETP.GT.AND P3, PT, R64, 0x49, PT ;  /* 0x000000494000780c */ /* 0x000fe20003f64270 */
[----:B------:R1:W-:Y:S01]  /*3ff0*/  MUFU.TANH R74, R30 ;  /* 0x0000001e004a7308 */ /* 0x0003e20000002400 */
[----:B------:R-:W-:Y:S02]  /*4000*/  FMNMX.FTZ R32, R97, R32, !PT ;  /* 0x0000002061207209 */ /* 0x000fe40007810000 */
[----:B----4-:R-:W-:Y:S01]  /*4010*/  FSEL R129, R59, -INF , P3 ;  /* 0xff8000003b817808 */ /* 0x010fe20001800000 */
[----:B------:R-:W-:-:S01]  /*4020*/  FFMA.FTZ R59, R81, R88, -R24 ;  /* 0x00000058513b7223 */ /* 0x000fc20000010818 */
[----:B------:R-:W-:-:S03]  /*4030*/  ISETP.GT.AND P3, PT, R64, 0x51, PT ;  /* 0x000000514000780c */ /* 0x000fc60003f64270 */
[----:B------:R-:W3:Y:S01]  /*4040*/  MUFU.TANH R62, R62 ;  /* 0x0000003e003e7308 */ /* 0x000ee20000002400 */
[----:B-1----:R-:W-:-:S01]  /*4050*/  FFMA.FTZ R30, R123, R88, -R24 ;  /* 0x000000587b1e7223 */ /* 0x002fc20000010818 */
[----:B------:R-:W-:Y:S02]  /*4060*/  FSEL R123, R56, -INF , P4 ;  /* 0xff800000387b7808 */ /* 0x000fe40002000000 */
[----:B------:R-:W-:Y:S02]  /*4070*/  ISETP.GT.AND P4, PT, R64, 0x50, PT ;  /* 0x000000504000780c */ /* 0x000fe40003f84270 */
[----:B------:R-:W-:Y:S02]  /*4080*/  FMNMX.FTZ R32, R123, R32, !PT ;  /* 0x000000207b207209 */ /* 0x000fe40007810000 */
[----:B------:R-:W1:Y:S01]  /*4090*/  MUFU.TANH R63, R63 ;  /* 0x0000003f003f7308 */ /* 0x000e620000002400 */
[----:B0-----:R-:W-:Y:S02]  /*40a0*/  FSEL R131, R60, -INF , P4 ;  /* 0xff8000003c837808 */ /* 0x001fe40002000000 */
[----:B------:R-:W-:-:S02]  /*40b0*/  FMNMX.FTZ R32, R129, R32, !PT ;  /* 0x0000002081207209 */ /* 0x000fc40007810000 */
[C---:B------:R-:W-:Y:S02]  /*40c0*/  ISETP.GT.AND P4, PT, R64.reuse, 0x58, PT ;  /* 0x000000584000780c */ /* 0x040fe40003f84270 */
[----:B--2---:R-:W-:Y:S01]  /*40d0*/  FSEL R133, R61, -INF , P3 ;  /* 0xff8000003d857808 */ /* 0x004fe20001800000 */
[----:B------:R-:W0:Y:S01]  /*40e0*/  MUFU.TANH R40, R40 ;  /* 0x0000002800287308 */ /* 0x000e220000002400 */
[----:B------:R-:W-:Y:S02]  /*40f0*/  FMNMX.FTZ R32, R131, R32, !PT ;  /* 0x0000002083207209 */ /* 0x000fe40007810000 */
[----:B------:R-:W-:Y:S02]  /*4100*/  ISETP.GT.AND P3, PT, R64, 0x59, PT ;  /* 0x000000594000780c */ /* 0x000fe40003f64270 */
[----:B---3--:R-:W-:Y:S02]  /*4110*/  FSEL R135, R62, -INF , P4 ;  /* 0xff8000003e877808 */ /* 0x008fe40002000000 */
[----:B------:R-:W-:Y:S01]  /*4120*/  FMNMX.FTZ R32, R133, R32, !PT ;  /* 0x0000002085207209 */ /* 0x000fe20007810000 */
[----:B------:R-:W2:Y:S01]  /*4130*/  MUFU.TANH R42, R42 ;  /* 0x0000002a002a7308 */ /* 0x000ea20000002400 */
[----:B------:R-:W-:-:S02]  /*4140*/  ISETP.GT.AND P4, PT, R64, 0x60, PT ;  /* 0x000000604000780c */ /* 0x000fc40003f84270 */
[----:B-1----:R-:W-:Y:S02]  /*4150*/  FSEL R137, R63, -INF , P3 ;  /* 0xff8000003f897808 */ /* 0x002fe40001800000 */
[----:B------:R-:W-:Y:S02]  /*4160*/  FMNMX.FTZ R32, R135, R32, !PT ;  /* 0x0000002087207209 */ /* 0x000fe40007810000 */
[----:B------:R-:W-:Y:S01]  /*4170*/  ISETP.GT.AND P3, PT, R64, 0x61, PT ;  /* 0x000000614000780c */ /* 0x000fe20003f64270 */
[----:B------:R-:W1:Y:S01]  /*4180*/  MUFU.TANH R46, R46 ;  /* 0x0000002e002e7308 */ /* 0x000e620000002400 */
[----:B0-----:R-:W-:Y:S01]  /*4190*/  FSEL R139, R40, -INF , P4 ;  /* 0xff800000288b7808 */ /* 0x001fe20002000000 */
[----:B------:R-:W-:Y:S01]  /*41a0*/  FFMA.FTZ R40, R43, R88, -R24 ;  /* 0x000000582b287223 */ /* 0x000fe20000010818 */
[----:B------:R-:W-:Y:S02]  /*41b0*/  FMNMX.FTZ R32, R137, R32, !PT ;  /* 0x0000002089207209 */ /* 0x000fe40007810000 */
[----:B------:R-:W-:-:S02]  /*41c0*/  ISETP.GT.AND P4, PT, R64, 0x68, PT ;  /* 0x000000684000780c */ /* 0x000fc40003f84270 */
[----:B------:R-:W-:Y:S01]  /*41d0*/  FMNMX.FTZ R32, R139, R32, !PT ;  /* 0x000000208b207209 */ /* 0x000fe20007810000 */
[----:B------:R-:W0:Y:S01]  /*41e0*/  MUFU.TANH R50, R50 ;  /* 0x0000003200327308 */ /* 0x000e220000002400 */
[----:B--2---:R-:W-:Y:S01]  /*41f0*/  FSEL R61, R42, -INF , P3 ;  /* 0xff8000002a3d7808 */ /* 0x004fe20001800000 */
[--C-:B------:R-:W-:Y:S01]  /*4200*/  FFMA.FTZ R42, R65, R88, -R24.reuse ;  /* 0x00000058412a7223 */ /* 0x100fe20000010818 */
[----:B------:R-:W-:Y:S02]  /*4210*/  ISETP.GT.AND P3, PT, R64, 0x69, PT ;  /* 0x000000694000780c */ /* 0x000fe40003f64270 */
[----:B------:R-:W-:Y:S02]  /*4220*/  FMNMX.FTZ R32, R61, R32, !PT ;  /* 0x000000203d207209 */ /* 0x000fe40007810000 */
[----:B------:R-:W-:Y:S01]  /*4230*/  FSEL R63, R36, -INF , P3 ;  /* 0xff800000243f7808 */ /* 0x000fe20001800000 */
[----:B------:R-:W2:Y:S01]  /*4240*/  MUFU.TANH R54, R54 ;  /* 0x0000003600367308 */ /* 0x000ea20000002400 */
[----:B-1----:R-:W-:Y:S01]  /*4250*/  FSEL R87, R46, -INF , P4 ;  /* 0xff8000002e577808 */ /* 0x002fe20002000000 */
[-CC-:B------:R-:W-:Y:S01]  /*4260*/  FFMA.FTZ R36, R83, R88.reuse, -R24.reuse ;  /* 0x0000005853247223 */ /* 0x180fe20000010818 */
[----:B------:R-:W-:Y:S01]  /*4270*/  ISETP.GT.AND P4, PT, R64, 0x70, PT ;  /* 0x000000704000780c */ /* 0x000fe20003f84270 */
[----:B------:R-:W-:Y:S01]  /*4280*/  FFMA.FTZ R46, R71, R88, -R24 ;  /* 0x00000058472e7223 */ /* 0x000fe20000010818 */
[----:B------:R-:W-:-:S02]  /*4290*/  FMNMX.FTZ R32, R87, R32, !PT ;  /* 0x0000002057207209 */ /* 0x000fc40007810000 */
[----:B------:R-:W-:Y:S01]  /*42a0*/  ISETP.GT.AND P3, PT, R64, 0x71, PT ;  /* 0x000000714000780c */ /* 0x000fe20003f64270 */
[----:B------:R1:W3:Y:S01]  /*42b0*/  MUFU.TANH R52, R26 ;  /* 0x0000001a00347308 */ /* 0x0002e20000002400 */
[----:B0-----:R-:W-:Y:S02]  /*42c0*/  FSEL R85, R50, -INF , P4 ;  /* 0xff80000032557808 */ /* 0x001fe40002000000 */
[----:B------:R-:W-:Y:S02]  /*42d0*/  ISETP.GT.AND P4, PT, R64, 0x78, PT ;  /* 0x000000784000780c */ /* 0x000fe40003f84270 */
[----:B------:R-:W-:Y:S02]  /*42e0*/  FSEL R93, R44, -INF , P3 ;  /* 0xff8000002c5d7808 */ /* 0x000fe40001800000 */
[----:B------:R-:W-:Y:S01]  /*42f0*/  ISETP.GT.AND P3, PT, R64, 0x79, PT ;  /* 0x000000794000780c */ /* 0x000fe20003f64270 */
[----:B------:R0:W4:Y:S01]  /*4300*/  MUFU.TANH R127, R34 ;  /* 0x00000022007f7308 */ /* 0x0001220000002400 */
[----:B--2---:R-:W-:Y:S01]  /*4310*/  FSEL R83, R54, -INF , P4 ;  /* 0xff80000036537808 */ /* 0x004fe20002000000 */
[----:B-1----:R-:W-:Y:S01]  /*4320*/  FFMA.FTZ R26, R125, R88, -R24 ;  /* 0x000000587d1a7223 */ /* 0x002fe20000010818 */
[----:B------:R-:W-:-:S02]  /*4330*/  ISETP.GT.AND P4, PT, R64, 0x80, PT ;  /* 0x000000804000780c */ /* 0x000fc40003f84270 */
[----:B------:R-:W-:Y:S02]  /*4340*/  FSEL R81, R48, -INF , P3 ;  /* 0xff80000030517808 */ /* 0x000fe40001800000 */
[----:B------:R-:W-:Y:S01]  /*4350*/  ISETP.GT.AND P3, PT, R64, 0x81, PT ;  /* 0x000000814000780c */ /* 0x000fe20003f64270 */
[----:B------:R1:W2:Y:S01]  /*4360*/  MUFU.TANH R145, R38 ;  /* 0x0000002600917308 */ /* 0x0002a20000002400 */
[----:B0-----:R-:W-:Y:S02]  /*4370*/  FMNMX.FTZ R34, R63, R32, !PT ;  /* 0x000000203f227209 */ /* 0x001fe40007810000 */
[----:B---3--:R-:W-:Y:S02]  /*4380*/  FSEL R95, R52, -INF , P4 ;  /* 0xff800000345f7808 */ /* 0x008fe40002000000 */
[----:B------:R-:W-:Y:S02]  /*4390*/  FMNMX.FTZ R34, R85, R34, !PT ;  /* 0x0000002255227209 */ /* 0x000fe40007810000 */
[----:B------:R-:W-:Y:S01]  /*43a0*/  ISETP.GT.AND P4, PT, R64, 0x88, PT ;  /* 0x000000884000780c */ /* 0x000fe20003f84270 */
[----:B------:R0:W-:Y:S01]  /*43b0*/  MUFU.EX2 R32, R36 ;  /* 0x0000002400207308 */ /* 0x0001e20000000800 */
[----:B------:R-:W-:Y:S01]  /*43c0*/  FMNMX.FTZ R34, R93, R34, !PT ;  /* 0x000000225d227209 */ /* 0x000fe20007810000 */
[----:B-1----:R-:W-:Y:S01]  /*43d0*/  FFMA.FTZ R38, R75, R88, -R24 ;  /* 0x000000584b267223 */ /* 0x002fe20000010818 */
[----:B------:R-:W-:-:S02]  /*43e0*/  FSEL R75, R70, -INF , P3 ;  /* 0xff800000464b7808 */ /* 0x000fc40001800000 */
[----:B------:R-:W-:Y:S02]  /*43f0*/  FMNMX.FTZ R34, R83, R34, !PT ;  /* 0x0000002253227209 */ /* 0x000fe40007810000 */
[----:B------:R-:W-:Y:S01]  /*4400*/  ISETP.GT.AND P3, PT, R64, 0x89, PT ;  /* 0x000000894000780c */ /* 0x000fe20003f64270 */
[----:B------:R-:W-:Y:S01]  /*4410*/  MUFU.EX2 R26, R26 ;  /* 0x0000001a001a7308 */ /* 0x000fe20000000800 */
[----:B0-----:R-:W-:Y:S02]  /*4420*/  FMNMX.FTZ R36, R81, R34, !PT ;  /* 0x0000002251247209 */ /* 0x001fe40007810000 */
[----:B------:R-:W-:Y:S02]  /*4430*/  FSEL R125, R74, -INF , P4 ;  /* 0xff8000004a7d7808 */ /* 0x000fe40002000000 */
[----:B------:R-:W-:Y:S02]  /*4440*/  FMNMX.FTZ R36, R95, R36, !PT ;  /* 0x000000245f247209 */ /* 0x000fe40007810000 */
[----:B------:R-:W-:Y:S01]  /*4450*/  ISETP.GT.AND P4, PT, R64, 0x90, PT ;  /* 0x000000904000780c */ /* 0x000fe20003f84270 */
[----:B------:R0:W-:Y:S01]  /*4460*/  MUFU.EX2 R34, R38 ;  /* 0x0000002600227308 */ /* 0x0001e20000000800 */
[----:B------:R-:W-:-:S02]  /*4470*/  FMNMX.FTZ R36, R75, R36, !PT ;  /* 0x000000244b247209 */ /* 0x000fc40007810000 */
[----:B------:R-:W-:Y:S02]  /*4480*/  FSEL R141, R141, -INF , P3 ;  /* 0xff8000008d8d7808 */ /* 0x000fe40001800000 */
[----:B------:R-:W-:Y:S02]  /*4490*/  FMNMX.FTZ R36, R125, R36, !PT ;  /* 0x000000247d247209 */ /* 0x000fe40007810000 */
[C---:B------:R-:W-:Y:S01]  /*44a0*/  ISETP.GT.AND P3, PT, R64.reuse, 0x91, PT ;  /* 0x000000914000780c */ /* 0x040fe20003f64270 */
[----:B------:R-:W1:Y:S01]  /*44b0*/  MUFU.EX2 R27, R27 ;  /* 0x0000001b001b7308 */ /* 0x000e620000000800 */
[----:B----4-:R-:W-:Y:S02]  /*44c0*/  FSEL R127, R127, -INF , P4 ;  /* 0xff8000007f7f7808 */ /* 0x010fe40002000000 */
[----:B0-----:R-:W-:Y:S02]  /*44d0*/  FMNMX.FTZ R38, R141, R36, !PT ;  /* 0x000000248d267209 */ /* 0x001fe40007810000 */
[----:B------:R-:W-:-:S02]  /*44e0*/  ISETP.GT.AND P4, PT, R64, 0x98, PT ;  /* 0x000000984000780c */ /* 0x000fc40003f84270 */
[----:B------:R-:W-:Y:S01]  /*44f0*/  FSEL R143, R143, -INF , P3 ;  /* 0xff8000008f8f7808 */ /* 0x000fe20001800000 */
[----:B------:R0:W-:Y:S01]  /*4500*/  MUFU.EX2 R36, R40 ;  /* 0x0000002800247308 */ /* 0x0001e20000000800 */
[----:B------:R-:W-:Y:S02]  /*4510*/  FMNMX.FTZ R38, R127, R38, !PT ;  /* 0x000000267f267209 */ /* 0x000fe40007810000 */
[----:B------:R-:W-:Y:S02]  /*4520*/  ISETP.GT.AND P3, PT, R64, 0x99, PT ;  /* 0x000000994000780c */ /* 0x000fe40003f64270 */
[----:B--2---:R-:W-:Y:S02]  /*4530*/  FSEL R145, R145, -INF , P4 ;  /* 0xff80000091917808 */ /* 0x004fe40002000000 */
[----:B------:R-:W-:Y:S01]  /*4540*/  FMNMX.FTZ R38, R143, R38, !PT ;  /* 0x000000268f267209 */ /* 0x000fe20007810000 */
[----:B------:R-:W2:Y:S01]  /*4550*/  MUFU.EX2 R28, R28 ;  /* 0x0000001c001c7308 */ /* 0x000ea20000000800 */
[----:B------:R-:W-:Y:S01]  /*4560*/  FSEL R147, R147, -INF , P3 ;  /* 0xff80000093937808 */ /* 0x000fe20001800000 */
[--C-:B0-----:R-:W-:Y:S01]  /*4570*/  FFMA.FTZ R40, R41, R88, -R24.reuse ;  /* 0x0000005829287223 */ /* 0x101fe20000010818 */
[----:B------:R-:W-:Y:S01]  /*4580*/  FMNMX.FTZ R38, R145, R38, !PT ;  /* 0x0000002691267209 */ /* 0x000fe20007810000 */
[----:B------:R-:W-:-:S03]  /*4590*/  FFMA.FTZ R41, R49, R88, -R24 ;  /* 0x0000005831297223 */ /* 0x000fc60000010818 */
[----:B------:R-:W-:Y:S01]  /*45a0*/  FMNMX.FTZ R43, R147, R38, !PT ;  /* 0x00000026932b7209 */ /* 0x000fe20007810000 */
[----:B------:R-:W0:Y:S01]  /*45b0*/  MUFU.EX2 R31, R31 ;  /* 0x0000001f001f7308 */ /* 0x000e220000000800 */
[----:B------:R-:W-:-:S01]  /*45c0*/  FFMA.FTZ R38, R45, R88, -R24 ;  /* 0x000000582d267223 */ /* 0x000fc20000010818 */
[--C-:B------:R-:W-:Y:S02]  /*45d0*/  FFMA.FTZ R45, R73, R88, -R24.reuse ;  /* 0x00000058492d7223 */ /* 0x100fe40000010818 */
[----:B------:R-:W3:Y:S04]  /*45e0*/  SHFL.BFLY PT, R44, R43, 0x2, 0x1f ;  /* 0x0c401f002b2c7f89 */ /* 0x000ee800000e0000 */
[----:B------:R-:W4:Y:S08]  /*45f0*/  MUFU.EX2 R30, R30 ;  /* 0x0000001e001e7308 */ /* 0x000f300000000800 */
[----:B------:R-:W-:Y:S08]  /*4600*/  MUFU.EX2 R51, R51 ;  /* 0x0000003300337308 */ /* 0x000ff00000000800 */
[----:B------:R-:W-:Y:S01]  /*4610*/  MUFU.EX2 R6, R6 ;  /* 0x0000000600067308 */ /* 0x000fe20000000800 */
[----:B---3--:R-:W-:Y:S01]  /*4620*/  FMNMX.FTZ R48, R43, R44, !PT ;  /* 0x0000002c2b307209 */ /* 0x008fe20007810000 */
[-CC-:B------:R-:W-:Y:S01]  /*4630*/  FFMA.FTZ R43, R67, R88.reuse, -R24.reuse ;  /* 0x00000058432b7223 */ /* 0x180fe20000010818 */
[----:B------:R-:W-:-:S01]  /*4640*/  FFMA.FTZ R44, R69, R88, -R24 ;  /* 0x00000058452c7223 */ /* 0x000fc20000010818 */
[----:B------:R-:W-:-:S04]  /*4650*/  FFMA.FTZ R24, R79, R88, -R24 ;  /* 0x000000584f187223 */ /* 0x000fc80000010818 */
[----:B------:R-:W-:Y:S01]  /*4660*/  MUFU.EX2 R9, R9 ;  /* 0x0000000900097308 */ /* 0x000fe20000000800 */
[----:B------:R-:W3:Y:S07]  /*4670*/  SHFL.BFLY PT, R91, R48, 0x1, 0x1f ;  /* 0x0c201f00305b7f89 */ /* 0x000eee00000e0000 */
[----:B------:R-:W-:Y:S08]  /*4680*/  MUFU.EX2 R8, R8 ;  /* 0x0000000800087308 */ /* 0x000ff00000000800 */
[----:B------:R-:W-:Y:S08]  /*4690*/  MUFU.EX2 R11, R11 ;  /* 0x0000000b000b7308 */ /* 0x000ff00000000800 */
[----:B------:R-:W-:Y:S01]  /*46a0*/  MUFU.EX2 R10, R10 ;  /* 0x0000000a000a7308 */ /* 0x000fe20000000800 */
[----:B---3--:R-:W-:-:S04]  /*46b0*/  FMNMX.FTZ R91, R48, R91, !PT ;  /* 0x0000005b305b7209 */ /* 0x008fc80007810000 */
[C---:B------:R-:W-:Y:S01]  /*46c0*/  FSETP.NEU.FTZ.AND P3, PT, R91.reuse, -INF , PT ;  /* 0xff8000005b00780b */ /* 0x040fe20003f7d000 */
[----:B------:R-:W-:-:S02]  /*46d0*/  FFMA.FTZ R49, R91, R88, -8 ;  /* 0xc10000005b317423 */ /* 0x000fc40000010058 */
[----:B------:R-:W-:Y:S03]  /*46e0*/  MUFU.EX2 R13, R13 ;  /* 0x0000000d000d7308 */ /* 0x000fe60000000800 */
[----:B------:R-:W-:Y:S02]  /*46f0*/  FSEL R50, R49, RZ, P3 ;  /* 0x000000ff31327208 */ /* 0x000fe40001800000 */
[----:B------:R-:W-:-:S03]  /*4700*/  PLOP3.LUT P3, PT, PT, PT, UP1, 0x80, 0x0 ;  /* 0x000000000000781c */ /* 0x000fc60003f6f018 */
[-CC-:B------:R-:W-:Y:S01]  /*4710*/  FFMA.FTZ R39, R39, R88.reuse, -R50.reuse ;  /* 0x0000005827277223 */ /* 0x180fe20000010832 */
[----:B------:R-:W-:-:S01]  /*4720*/  FFMA.FTZ R3, R3, R88, -R50 ;  /* 0x0000005803037223 */ /* 0x000fc20000010832 */
[-CC-:B------:R-:W-:Y:S01]  /*4730*/  FFMA.FTZ R5, R5, R88.reuse, -R50.reuse ;  /* 0x0000005805057223 */ /* 0x180fe20000010832 */
[----:B------:R-:W-:-:S01]  /*4740*/  FFMA.FTZ R55, R55, R88, -R50 ;  /* 0x0000005837377223 */ /* 0x000fc20000010832 */
[-CC-:B------:R-:W-:Y:S01]  /*4750*/  FFMA.FTZ R7, R7, R88.reuse, -R50.reuse ;  /* 0x0000005807077223 */ /* 0x180fe20000010832 */
        /* <DEDUP_REMOVED lines=8> */
[----:B------:R-:W3:Y:S01]  /*47e0*/  MUFU.EX2 R39, R39 ;  /* 0x0000002700277308 */ /* 0x000ee20000000800 */
[----:B-1----:R-:W-:-:S01]  /*47f0*/  FADD.FTZ R3, R26, R27 ;  /* 0x0000001b1a037221 */ /* 0x002fc20000010000 */
[-CC-:B------:R-:W-:Y:S01]  /*4800*/  FFMA.FTZ R117, R117, R88.reuse, -R50.reuse ;  /* 0x0000005875757223 */ /* 0x180fe20000010832 */
[----:B------:R-:W-:-:S01]  /*4810*/  FFMA.FTZ R101, R101, R88, -R50 ;  /* 0x0000005865657223 */ /* 0x000fc20000010832 */
[----:B------:R-:W-:Y:S01]  /*4820*/  FFMA.FTZ R119, R119, R88, -R50 ;  /* 0x0000005877777223 */ /* 0x000fe20000010832 */
[----:B--2---:R-:W-:-:S01]  /*4830*/  FADD.FTZ R78, R28, R3 ;  /* 0x000000031c4e7221 */ /* 0x004fc20000010000 */
[-CC-:B------:R-:W-:Y:S01]  /*4840*/  FFMA.FTZ R99, R99, R88.reuse, -R50.reuse ;  /* 0x0000005863637223 */ /* 0x180fe20000010832 */
[----:B------:R-:W-:-:S01]  /*4850*/  FFMA.FTZ R121, R121, R88, -R50 ;  /* 0x0000005879797223 */ /* 0x000fc20000010832 */
[----:B------:R-:W1:Y:S01]  /*4860*/  MUFU.EX2 R5, R5 ;  /* 0x0000000500057308 */ /* 0x000e620000000800 */
[----:B0-----:R-:W-:-:S01]  /*4870*/  FADD.FTZ R49, R31, R78 ;  /* 0x0000004e1f317221 */ /* 0x001fc20000010000 */
[-CC-:B------:R-:W-:Y:S01]  /*4880*/  FFMA.FTZ R97, R97, R88.reuse, -R50.reuse ;  /* 0x0000005861617223 */ /* 0x180fe20000010832 */
[----:B------:R-:W-:-:S01]  /*4890*/  FFMA.FTZ R123, R123, R88, -R50 ;  /* 0x000000587b7b7223 */ /* 0x000fc20000010832 */
[----:B------:R-:W-:Y:S01]  /*48a0*/  FFMA.FTZ R129, R129, R88, -R50 ;  /* 0x0000005881817223 */ /* 0x000fe20000010832 */
[----:B----4-:R-:W-:-:S01]  /*48b0*/  FADD.FTZ R78, R30, R49 ;  /* 0x000000311e4e7221 */ /* 0x010fc20000010000 */
[-CC-:B------:R-:W-:Y:S01]  /*48c0*/  FFMA.FTZ R131, R131, R88.reuse, -R50.reuse ;  /* 0x0000005883837223 */ /* 0x180fe20000010832 */
[----:B------:R-:W-:-:S01]  /*48d0*/  FFMA.FTZ R133, R133, R88, -R50 ;  /* 0x0000005885857223 */ /* 0x000fc20000010832 */
[----:B------:R-:W0:Y:S01]  /*48e0*/  MUFU.EX2 R54, R55 ;  /* 0x0000003700367308 */ /* 0x000e220000000800 */
[----:B---3--:R-:W-:-:S01]  /*48f0*/  FADD.FTZ R76, R39, R52 ;  /* 0x00000034274c7221 */ /* 0x008fc20000010000 */
[----:B------:R-:W-:Y:S01]  /*4900*/  FADD.FTZ R49, R35, R78 ;  /* 0x0000004e23317221 */ /* 0x000fe20000010000 */
[----:B------:R-:W-:-:S01]  /*4910*/  FFMA.FTZ R135, R135, R88, -R50 ;  /* 0x0000005887877223 */ /* 0x000fc20000010832 */
[-CC-:B------:R-:W-:Y:S01]  /*4920*/  FFMA.FTZ R137, R137, R88.reuse, -R50.reuse ;  /* 0x0000005889897223 */ /* 0x180fe20000010832 */
[----:B------:R-:W-:-:S01]  /*4930*/  FFMA.FTZ R139, R139, R88, -R50 ;  /* 0x000000588b8b7223 */ /* 0x000fc20000010832 */
[----:B------:R-:W-:Y:S01]  /*4940*/  FADD.FTZ R78, R4, R49 ;  /* 0x00000031044e7221 */ /* 0x000fe20000010000 */
[----:B------:R-:W-:-:S01]  /*4950*/  FFMA.FTZ R61, R61, R88, -R50 ;  /* 0x000000583d3d7223 */ /* 0x000fc20000010832 */
[----:B------:R-:W2:Y:S01]  /*4960*/  MUFU.EX2 R7, R7 ;  /* 0x0000000700077308 */ /* 0x000ea20000000800 */
[----:B-1----:R-:W-:-:S01]  /*4970*/  FADD.FTZ R3, R5, R76 ;  /* 0x0000004c05037221 */ /* 0x002fc20000010000 */
[----:B------:R-:W-:Y:S01]  /*4980*/  FADD.FTZ R49, R51, R78 ;  /* 0x0000004e33317221 */ /* 0x000fe20000010000 */
[----:B------:R-:W-:-:S01]  /*4990*/  FFMA.FTZ R87, R87, R88, -R50 ;  /* 0x0000005857577223 */ /* 0x000fc20000010832 */
[-CC-:B------:R-:W-:Y:S01]  /*49a0*/  FFMA.FTZ R63, R63, R88.reuse, -R50.reuse ;  /* 0x000000583f3f7223 */ /* 0x180fe20000010832 */
[----:B------:R-:W-:-:S01]  /*49b0*/  FFMA.FTZ R85, R85, R88, -R50 ;  /* 0x0000005855557223 */ /* 0x000fc20000010832 */
[----:B------:R-:W-:Y:S01]  /*49c0*/  FADD.FTZ R78, R6, R49 ;  /* 0x00000031064e7221 */ /* 0x000fe20000010000 */
[----:B------:R-:W-:-:S01]  /*49d0*/  FFMA.FTZ R93, R93, R88, -R50 ;  /* 0x000000585d5d7223 */ /* 0x000fc20000010832 */
[----:B------:R-:W1:Y:S01]  /*49e0*/  MUFU.EX2 R56, R105 ;  /* 0x0000006900387308 */ /* 0x000e620000000800 */
[----:B0-----:R-:W-:-:S01]  /*49f0*/  FADD.FTZ R76, R54, R3 ;  /* 0x00000003364c7221 */ /* 0x001fc20000010000 */
[----:B------:R-:W-:Y:S01]  /*4a00*/  FADD.FTZ R49, R9, R78 ;  /* 0x0000004e09317221 */ /* 0x000fe20000010000 */
[----:B------:R-:W-:Y:S01]  /*4a10*/  F2FP.SATFINITE.E4M3.F32.PACK_AB_MERGE_C R55, R54, R5, RZ ;  /* 0x000000053637723e */ /* 0x000fe200048070ff */
[-CC-:B------:R-:W-:Y:S01]  /*4a20*/  FFMA.FTZ R83, R83, R88.reuse, -R50.reuse ;  /* 0x0000005853537223 */ /* 0x180fe20000010832 */
[----:B------:R-:W-:-:S01]  /*4a30*/  FFMA.FTZ R81, R81, R88, -R50 ;  /* 0x0000005851517223 */ /* 0x000fc20000010832 */
[----:B------:R-:W-:Y:S01]  /*4a40*/  FADD.FTZ R80, R8, R49 ;  /* 0x0000003108507221 */ /* 0x000fe20000010000 */
[----:B------:R-:W-:-:S01]  /*4a50*/  FFMA.FTZ R95, R95, R88, -R50 ;  /* 0x000000585f5f7223 */ /* 0x000fc20000010832 */
[----:B------:R-:W0:Y:S01]  /*4a60*/  MUFU.EX2 R107, R107 ;  /* 0x0000006b006b7308 */ /* 0x000e220000000800 */
[----:B--2---:R-:W-:-:S01]  /*4a70*/  FADD.FTZ R3, R7, R76 ;  /* 0x0000004c07037221 */ /* 0x004fc20000010000 */
[C---:B------:R-:W-:Y:S01]  /*4a80*/  FADD.FTZ R49, R11.reuse, R80 ;  /* 0x000000500b317221 */ /* 0x040fe20000010000 */
[----:B------:R-:W-:Y:S01]  /*4a90*/  F2FP.SATFINITE.E4M3.F32.PACK_AB_MERGE_C R11, R11, R8, RZ ;  /* 0x000000080b0b723e */ /* 0x000fe200048070ff */
[--C-:B------:R-:W-:Y:S01]  /*4aa0*/  FFMA.FTZ R75, R75, R88, -R50.reuse ;  /* 0x000000584b4b7223 */ /* 0x100fe20000010832 */
[----:B------:R-:W-:Y:S01]  /*4ab0*/  F2FP.SATFINITE.E4M3.F32.PACK_AB_MERGE_C R51, R51, R4, RZ ;  /* 0x000000043333723e */ /* 0x000fe200048070ff */
[----:B------:R-:W-:Y:S01]  /*4ac0*/  FADD.FTZ R80, R10, R49 ;  /* 0x000000310a507221 */ /* 0x000fe20000010000 */
[----:B------:R-:W-:-:S01]  /*4ad0*/  FFMA.FTZ R125, R125, R88, -R50 ;  /* 0x000000587d7d7223 */ /* 0x000fc20000010832 */
[----:B------:R-:W2:Y:S01]  /*4ae0*/  MUFU.EX2 R58, R111 ;  /* 0x0000006f003a7308 */ /* 0x000ea20000000800 */
[----:B-1----:R-:W-:-:S01]  /*4af0*/  FADD.FTZ R76, R56, R3 ;  /* 0x00000003384c7221 */ /* 0x002fc20000010000 */
[----:B------:R-:W-:Y:S01]  /*4b00*/  FADD.FTZ R49, R13, R80 ;  /* 0x000000500d317221 */ /* 0x000fe20000010000 */
[----:B------:R-:W-:-:S01]  /*4b10*/  FFMA.FTZ R141, R141, R88, -R50 ;  /* 0x000000588d8d7223 */ /* 0x000fc20000010832 */
[--C-:B------:R-:W-:Y:S01]  /*4b20*/  FFMA.FTZ R127, R127, R88, -R50.reuse ;  /* 0x000000587f7f7223 */ /* 0x100fe20000010832 */
[----:B------:R-:W-:Y:S01]  /*4b30*/  F2FP.SATFINITE.E4M3.F32.PACK_AB_MERGE_C R180, R9, R6, R11 ;  /* 0x0000000609b4723e */ /* 0x000fe2000480700b */
[-CC-:B------:R-:W-:Y:S01]  /*4b40*/  FFMA.FTZ R143, R143, R88.reuse, -R50.reuse ;  /* 0x000000588f8f7223 */ /* 0x180fe20000010832 */
[----:B------:R-:W-:-:S01]  /*4b50*/  FFMA.FTZ R145, R145, R88, -R50 ;  /* 0x0000005891917223 */ /* 0x000fc20000010832 */
[----:B------:R-:W1:Y:S01]  /*4b60*/  MUFU.EX2 R113, R113 ;  /* 0x0000007100717308 */ /* 0x000e620000000800 */
[----:B0-----:R-:W-:-:S01]  /*4b70*/  FADD.FTZ R3, R107, R76 ;  /* 0x0000004c6b037221 */ /* 0x001fc20000010000 */
[----:B------:R-:W-:Y:S01]  /*4b80*/  FFMA.FTZ R50, R147, R88, -R50 ;  /* 0x0000005893327223 */ /* 0x000fe20000010832 */
[----:B------:R-:W-:-:S02]  /*4b90*/  F2FP.SATFINITE.E4M3.F32.PACK_AB_MERGE_C R185, R52, R39, R55 ;  /* 0x0000002734b9723e */ /* 0x000fc40004807037 */
[----:B------:R-:W-:-:S03]  /*4ba0*/  F2FP.SATFINITE.E4M3.F32.PACK_AB_MERGE_C R186, R35, R30, R51 ;  /* 0x0000001e23ba723e */ /* 0x000fc60004807033 */
[----:B------:R-:W0:Y:S01]  /*4bb0*/  MUFU.EX2 R60, R109 ;  /* 0x0000006d003c7308 */ /* 0x000e220000000800 */
[----:B--2---:R-:W-:-:S01]  /*4bc0*/  FADD.FTZ R76, R58, R3 ;  /* 0x000000033a4c7221 */ /* 0x004fc20000010000 */
[----:B------:R-:W-:-:S04]  /*4bd0*/  F2FP.SATFINITE.E4M3.F32.PACK_AB_MERGE_C R58, R58, R107, RZ ;  /* 0x0000006b3a3a723e */ /* 0x000fc800048070ff */
[----:B------:R-:W-:Y:S02]  /*4be0*/  F2FP.SATFINITE.E4M3.F32.PACK_AB_MERGE_C R187, R56, R7, R58 ;  /* 0x0000000738bb723e */ /* 0x000fe4000480703a */
        /* <DEDUP_REMOVED lines=8> */
[----:B------:R-:W-:-:S04]  /*4c70*/  F2FP.SATFINITE.E4M3.F32.PACK_AB_MERGE_C R62, R62, R115, RZ ;  /* 0x000000733e3e723e */ /* 0x000fc800048070ff */
[----:B------:R-:W-:Y:S02]  /*4c80*/  F2FP.SATFINITE.E4M3.F32.PACK_AB_MERGE_C R181, R60, R113, R62 ;  /* 0x000000713cb5723e */ /* 0x000fe4000480703e */
        /* <DEDUP_REMOVED lines=8> */
[----:B------:R-:W-:Y:S01]  /*4d10*/  CS2R R26, SRZ ;  /* 0x00000000001a7805 */ /* 0x000fe2000001ff00 */
[----:B------:R-:W1:Y:S01]  /*4d20*/  MUFU.EX2 R66, R99 ;  /* 0x0000006300427308 */ /* 0x000e620000000800 */
[----:B0-----:R-:W-:-:S07]  /*4d30*/  FADD.FTZ R3, R119, R80 ;  /* 0x0000005077037221 */ /* 0x001fce0000010000 */
[----:B------:R-:W0:Y:S01]  /*4d40*/  MUFU.EX2 R14, R14 ;  /* 0x0000000e000e7308 */ /* 0x000e220000000800 */
[----:B--2---:R-:W-:-:S01]  /*4d50*/  FADD.FTZ R31, R15, R82 ;  /* 0x000000520f1f7221 */ /* 0x004fc20000010000 */
[----:B------:R-:W-:-:S04]  /*4d60*/  F2FP.SATFINITE.E4M3.F32.PACK_AB_MERGE_C R15, R15, R12, RZ ;  /* 0x0000000c0f0f723e */ /* 0x000fc800048070ff */
[----:B------:R-:W-:Y:S02]  /*4d70*/  F2FP.SATFINITE.E4M3.F32.PACK_AB_MERGE_C R182, R13, R10, R15 ;  /* 0x0000000a0db6723e */ /* 0x000fe4000480700f */
[----:B------:R-:W2:Y:S01]  /*4d80*/  MUFU.EX2 R121, R121 ;  /* 0x0000007900797308 */ /* 0x000ea20000000800 */
[----:B-1----:R-:W-:-:S01]  /*4d90*/  FADD.FTZ R28, R66, R3 ;  /* 0x00000003421c7221 */ /* 0x002fc20000010000 */
[----:B------:R-:W-:-:S04]  /*4da0*/  F2FP.SATFINITE.E4M3.F32.PACK_AB_MERGE_C R66, R66, R119, RZ ;  /* 0x000000774242723e */ /* 0x000fc800048070ff */
[----:B------:R-:W-:Y:S02]  /*4db0*/  F2FP.SATFINITE.E4M3.F32.PACK_AB_MERGE_C R183, R64, R117, R66 ;  /* 0x0000007540b7723e */ /* 0x000fe40004807042 */
[----:B------:R-:W-:Y:S01]  /*4dc0*/  CS2R R66, SRZ ;  /* 0x0000000000427805 */ /* 0x000fe2000001ff00 */
[----:B------:R-:W1:Y:S01]  /*4dd0*/  MUFU.EX2 R21, R21 ;  /* 0x0000001500157308 */ /* 0x000e620000000800 */
[----:B0-----:R-:W-:-:S01]  /*4de0*/  FADD.FTZ R54, R14, R31 ;  /* 0x0000001f0e367221 */ /* 0x001fc20000010000 */
[----:B------:R-:W-:Y:S02]  /*4df0*/  CS2R R64, SRZ ;  /* 0x0000000000407805 */ /* 0x000fe4000001ff00 */
[----:B------:R-:W-:-:S04]  /*4e00*/  CS2R R30, SRZ ;  /* 0x00000000001e7805 */ /* 0x000fc8000001ff00 */
[----:B------:R-:W0:Y:S01]  /*4e10*/  MUFU.EX2 R68, R97 ;  /* 0x0000006100447308 */ /* 0x000e220000000800 */
[----:B--2---:R-:W-:-:S07]  /*4e20*/  FADD.FTZ R3, R121, R28 ;  /* 0x0000001c79037221 */ /* 0x004fce0000010000 */
[----:B------:R-:W2:Y:S01]  /*4e30*/  MUFU.EX2 R20, R20 ;  /* 0x0000001400147308 */ /* 0x000ea20000000800 */
[----:B-1----:R-:W-:-:S01]  /*4e40*/  FADD.FTZ R5, R21, R54 ;  /* 0x0000003615057221 */ /* 0x002fc20000010000 */
[----:B------:R-:W-:-:S06]  /*4e50*/  CS2R R54, SRZ ;  /* 0x0000000000367805 */ /* 0x000fcc000001ff00 */
        /* <DEDUP_REMOVED lines=8> */
[----:B------:R-:W-:-:S03]  /*4ee0*/  F2FP.SATFINITE.E4M3.F32.PACK_AB_MERGE_C R57, R57, R20, RZ ;  /* 0x000000143939723e */ /* 0x000fc600048070ff */
[----:B------:R-:W-:Y:S01]  /*4ef0*/  FADD.FTZ R12, R32, R5 ;  /* 0x00000005200c7221 */ /* 0x000fe20000010000 */
[----:B------:R-:W-:Y:S02]  /*4f00*/  F2FP.SATFINITE.E4M3.F32.PACK_AB_MERGE_C R176, R21, R14, R57 ;  /* 0x0000000e15b0723e */ /* 0x000fe40004807039 */
[----:B------:R-:W-:Y:S01]  /*4f10*/  CS2R R56, SRZ ;  /* 0x0000000000387805 */ /* 0x000fe2000001ff00 */
[----:B------:R-:W0:Y:S01]  /*4f20*/  MUFU.EX2 R59, R59 ;  /* 0x0000003b003b7308 */ /* 0x000e220000000800 */
[----:B--2---:R-:W-:-:S01]  /*4f30*/  FADD.FTZ R8, R70, R3 ;  /* 0x0000000346087221 */ /* 0x004fc20000010000 */
[----:B------:R-:W-:-:S04]  /*4f40*/  F2FP.SATFINITE.E4M3.F32.PACK_AB_MERGE_C R70, R70, R123, RZ ;  /* 0x0000007b4646723e */ /* 0x000fc800048070ff */
[----:B------:R-:W-:Y:S02]  /*4f50*/  F2FP.SATFINITE.E4M3.F32.PACK_AB_MERGE_C R177, R68, R121, R70 ;  /* 0x0000007944b1723e */ /* 0x000fe40004807046 */
[----:B------:R-:W-:Y:S01]  /*4f60*/  CS2R R70, SRZ ;  /* 0x0000000000467805 */ /* 0x000fe2000001ff00 */
[----:B------:R-:W2:Y:S01]  /*4f70*/  MUFU.EX2 R72, R133 ;  /* 0x0000008500487308 */ /* 0x000ea20000000800 */
[----:B-1----:R-:W-:-:S01]  /*4f80*/  FADD.FTZ R3, R131, R8 ;  /* 0x0000000883037221 */ /* 0x002fc20000010000 */
[----:B------:R-:W-:-:S06]  /*4f90*/  CS2R R68, SRZ ;  /* 0x0000000000447805 */ /* 0x000fcc000001ff00 */
        /* <DEDUP_REMOVED lines=8> */
[C---:B0-----:R-:W-:Y:S01]  /*5020*/  F2FP.SATFINITE.E4M3.F32.PACK_AB_MERGE_C R34, R53.reuse, R34, RZ ;  /* 0x000000223522723e */ /* 0x041fe200048070ff */
[----:B------:R-:W-:-:S03]  /*5030*/  FADD.FTZ R53, R53, R20 ;  /* 0x0000001435357221 */ /* 0x000fc60000010000 */
[----:B------:R-:W-:Y:S01]  /*5040*/  F2FP.SATFINITE.E4M3.F32.PACK_AB_MERGE_C R178, R59, R32, R34 ;  /* 0x000000203bb2723e */ /* 0x000fe20004807022 */
[----:B------:R-:W-:-:S01]  /*5050*/  FADD.FTZ R12, R36, R53 ;  /* 0x00000035240c7221 */ /* 0x000fc20000010000 */
[----:B------:R-:W-:Y:S01]  /*5060*/  CS2R R58, SRZ ;  /* 0x00000000003a7805 */ /* 0x000fe2000001ff00 */
[----:B------:R-:W0:Y:S01]  /*5070*/  MUFU.EX2 R25, R25 ;  /* 0x0000001900197308 */ /* 0x000e220000000800 */
[C---:B--2---:R-:W-:Y:S01]  /*5080*/  F2FP.SATFINITE.E4M3.F32.PACK_AB_MERGE_C R135, R74.reuse, R135, RZ ;  /* 0x000000874a87723e */ /* 0x044fe200048070ff */
[----:B------:R-:W-:Y:S01]  /*5090*/  FADD.FTZ R74, R74, R3 ;  /* 0x000000034a4a7221 */ /* 0x000fe20000010000 */
[----:B------:R-:W-:Y:S02]  /*50a0*/  CS2R R52, SRZ ;  /* 0x0000000000347805 */ /* 0x000fe4000001ff00 */
[----:B------:R-:W-:Y:S02]  /*50b0*/  CS2R R34, SRZ ;  /* 0x0000000000227805 */ /* 0x000fe4000001ff00 */
[----:B------:R-:W-:-:S02]  /*50c0*/  F2FP.SATFINITE.E4M3.F32.PACK_AB_MERGE_C R179, R72, R131, R135 ;  /* 0x0000008348b3723e */ /* 0x000fc40004807087 */
[----:B------:R-:W-:Y:S01]  /*50d0*/  CS2R R72, SRZ ;  /* 0x0000000000487805 */ /* 0x000fe2000001ff00 */
[----:B------:R2:W3:Y:S01]  /*50e0*/  MUFU.EX2 R2, R61 ;  /* 0x0000003d00027308 */ /* 0x0004e20000000800 */
[----:B-1----:R-:W-:-:S07]  /*50f0*/  FADD.FTZ R3, R139, R74 ;  /* 0x0000004a8b037221 */ /* 0x002fce0000010000 */
[----:B------:R-:W1:Y:S01]  /*5100*/  MUFU.EX2 R29, R29 ;  /* 0x0000001d001d7308 */ /* 0x000e620000000800 */
[----:B0-----:R-:W-:-:S01]  /*5110*/  FADD.FTZ R12, R25, R12 ;  /* 0x0000000c190c7221 */ /* 0x001fc20000010000 */
[----:B--2---:R-:W-:-:S06]  /*5120*/  CS2R R60, SRZ ;  /* 0x00000000003c7805 */ /* 0x004fcc000001ff00 */
[----:B------:R-:W0:Y:S01]  /*5130*/  MUFU.EX2 R87, R87 ;  /* 0x0000005700577308 */ /* 0x000e220000000800 */
[----:B---3--:R-:W-:-:S07]  /*5140*/  FADD.FTZ R20, R2, R3 ;  /* 0x0000000302147221 */ /* 0x008fce0000010000 */
[----:B------:R-:W2:Y:S01]  /*5150*/  MUFU.EX2 R40, R40 ;  /* 0x0000002800287308 */ /* 0x000ea20000000800 */
[----:B-1----:R-:W-:-:S07]  /*5160*/  FADD.FTZ R3, R29, R12 ;  /* 0x0000000c1d037221 */ /* 0x002fce0000010000 */
[----:B------:R1:W3:Y:S01]  /*5170*/  MUFU.EX2 R76, R63 ;  /* 0x0000003f004c7308 */ /* 0x0002e20000000800 */
[----:B0-----:R-:W-:-:S07]  /*5180*/  FADD.FTZ R5, R87, R20 ;  /* 0x0000001457057221 */ /* 0x001fce0000010000 */
[----:B------:R-:W0:Y:S01]  /*5190*/  MUFU.EX2 R38, R38 ;  /* 0x0000002600267308 */ /* 0x000e220000000800 */
[----:B--2---:R-:W-:-:S01]  /*51a0*/  FADD.FTZ R3, R40, R3 ;  /* 0x0000000328037221 */ /* 0x004fc20000010000 */
[----:B------:R-:W-:Y:S02]  /*51b0*/  F2FP.SATFINITE.E4M3.F32.PACK_AB_MERGE_C R29, R40, R29, RZ ;  /* 0x0000001d281d723e */ /* 0x000fe400048070ff */
[----:B-1----:R-:W-:Y:S02]  /*51c0*/  CS2R R62, SRZ ;  /* 0x00000000003e7805 */ /* 0x002fe4000001ff00 */
[----:B------:R-:W-:Y:S02]  /*51d0*/  F2FP.SATFINITE.E4M3.F32.PACK_AB_MERGE_C R172, R25, R36, R29 ;  /* 0x0000002419ac723e */ /* 0x000fe4000480701d */
        /* <DEDUP_REMOVED lines=16> */
[----:B------:R1:W3:Y:S01]  /*52e0*/  MUFU.EX2 R4, R81 ;  /* 0x0000005100047308 */ /* 0x0002e20000000800 */
[----:B--2---:R-:W-:-:S07]  /*52f0*/  FADD.FTZ R5, R83, R14 ;  /* 0x0000000e53057221 */ /* 0x004fce0000010000 */
[----:B------:R-:W2:Y:S01]  /*5300*/  MUFU.EX2 R43, R43 ;  /* 0x0000002b002b7308 */ /* 0x000ea20000000800 */
[C---:B0-----:R-:W-:Y:S01]  /*5310*/  F2FP.SATFINITE.E4M3.F32.PACK_AB_MERGE_C R33, R42.reuse, R33, RZ ;  /* 0x000000212a21723e */ /* 0x041fe200048070ff */
[----:B------:R-:W-:Y:S01]  /*5320*/  FADD.FTZ R42, R42, R3 ;  /* 0x000000032a2a7221 */ /* 0x000fe20000010000 */
[----:B-1----:R-:W-:Y:S02]  /*5330*/  CS2R R80, SRZ ;  /* 0x0000000000507805 */ /* 0x002fe4000001ff00 */
[----:B------:R-:W-:Y:S02]  /*5340*/  F2FP.SATFINITE.E4M3.F32.PACK_AB_MERGE_C R174, R41, R38, R33 ;  /* 0x0000002629ae723e */ /* 0x000fe40004807021 */
[----:B------:R-:W-:Y:S02]  /*5350*/  CS2R R40, SRZ ;  /* 0x0000000000287805 */ /* 0x000fe4000001ff00 */
[----:B------:R-:W-:Y:S01]  /*5360*/  CS2R R38, SRZ ;  /* 0x0000000000267805 */ /* 0x000fe2000001ff00 */
[----:B------:R-:W0:Y:S01]  /*5370*/  MUFU.EX2 R95, R95 ;  /* 0x0000005f005f7308 */ /* 0x000e220000000800 */
[C---:B---3--:R-:W-:Y:S01]  /*5380*/  F2FP.SATFINITE.E4M3.F32.PACK_AB_MERGE_C R83, R4.reuse, R83, RZ ;  /* 0x000000530453723e */ /* 0x048fe200048070ff */
[----:B------:R-:W-:Y:S01]  /*5390*/  FADD.FTZ R4, R4, R5 ;  /* 0x0000000504047221 */ /* 0x000fe20000010000 */
[----:B------:R-:W-:-:S02]  /*53a0*/  CS2R R32, SRZ ;  /* 0x0000000000207805 */ /* 0x000fc4000001ff00 */
[----:B------:R-:W-:Y:S02]  /*53b0*/  F2FP.SATFINITE.E4M3.F32.PACK_AB_MERGE_C R175, R78, R85, R83 ;  /* 0x000000554eaf723e */ /* 0x000fe40004807053 */
[----:B------:R-:W-:Y:S02]  /*53c0*/  CS2R R84, SRZ ;  /* 0x0000000000547805 */ /* 0x000fe4000001ff00 */
[----:B------:R-:W-:Y:S01]  /*53d0*/  CS2R R82, SRZ ;  /* 0x0000000000527805 */ /* 0x000fe2000001ff00 */
[----:B------:R-:W1:Y:S01]  /*53e0*/  MUFU.EX2 R44, R44 ;  /* 0x0000002c002c7308 */ /* 0x000e620000000800 */
[----:B--2---:R-:W-:-:S01]  /*53f0*/  FADD.FTZ R3, R43, R42 ;  /* 0x0000002a2b037221 */ /* 0x004fc20000010000 */
[----:B------:R-:W-:-:S06]  /*5400*/  CS2R R78, SRZ ;  /* 0x00000000004e7805 */ /* 0x000fcc000001ff00 */
[----:B------:R2:W3:Y:S01]  /*5410*/  MUFU.EX2 R8, R75 ;  /* 0x0000004b00087308 */ /* 0x0004e20000000800 */
[----:B0-----:R-:W-:-:S07]  /*5420*/  FADD.FTZ R5, R95, R4 ;  /* 0x000000045f057221 */ /* 0x001fce0000010000 */
[----:B------:R-:W0:Y:S01]  /*5430*/  MUFU.EX2 R37, R37 ;  /* 0x0000002500257308 */ /* 0x000e220000000800 */
[----:B-1----:R-:W-:-:S01]  /*5440*/  FADD.FTZ R4, R44, R3 ;  /* 0x000000032c047221 */ /* 0x002fc20000010000 */
[----:B--2---:R-:W-:-:S06]  /*5450*/  CS2R R74, SRZ ;  /* 0x00000000004a7805 */ /* 0x004fcc000001ff00 */
[----:B------:R-:W1:Y:S01]  /*5460*/  MUFU.EX2 R125, R125 ;  /* 0x0000007d007d7308 */ /* 0x000e620000000800 */
[----:B---3--:R-:W-:-:S07]  /*5470*/  FADD.FTZ R12, R8, R5 ;  /* 0x00000005080c7221 */ /* 0x008fce0000010000 */
[----:B------:R-:W2:Y:S01]  /*5480*/  MUFU.EX2 R46, R46 ;  /* 0x0000002e002e7308 */ /* 0x000ea20000000800 */
[----:B0-----:R-:W-:-:S07]  /*5490*/  FADD.FTZ R3, R37, R4 ;  /* 0x0000000425037221 */ /* 0x001fce0000010000 */
[----:B------:R-:W0:Y:S01]  /*54a0*/  MUFU.EX2 R6, R141 ;  /* 0x0000008d00067308 */ /* 0x000e220000000800 */
[----:B-1----:R-:W-:-:S07]  /*54b0*/  FADD.FTZ R5, R125, R12 ;  /* 0x0000000c7d057221 */ /* 0x002fce0000010000 */
[----:B------:R-:W1:Y:S01]  /*54c0*/  MUFU.EX2 R45, R45 ;  /* 0x0000002d002d7308 */ /* 0x000e620000000800 */
[C---:B--2---:R-:W-:Y:S01]  /*54d0*/  F2FP.SATFINITE.E4M3.F32.PACK_AB_MERGE_C R37, R46.reuse, R37, RZ ;  /* 0x000000252e25723e */ /* 0x044fe200048070ff */
[----:B------:R-:W-:-:S03]  /*54e0*/  FADD.FTZ R46, R46, R3 ;  /* 0x000000032e2e7221 */ /* 0x000fc60000010000 */
[----:B------:R-:W-:Y:S02]  /*54f0*/  F2FP.SATFINITE.E4M3.F32.PACK_AB_MERGE_C R168, R44, R43, R37 ;  /* 0x0000002b2ca8723e */ /* 0x000fe40004807025 */
[----:B------:R-:W-:Y:S02]  /*5500*/  CS2R R42, SRZ ;  /* 0x00000000002a7805 */ /* 0x000fe4000001ff00 */
[----:B------:R-:W-:Y:S01]  /*5510*/  CS2R R36, SRZ ;  /* 0x0000000000247805 */ /* 0x000fe2000001ff00 */
[----:B------:R-:W2:Y:S01]  /*5520*/  MUFU.EX2 R127, R127 ;  /* 0x0000007f007f7308 */ /* 0x000ea20000000800 */
[C---:B0-----:R-:W-:Y:S01]  /*5530*/  F2FP.SATFINITE.E4M3.F32.PACK_AB_MERGE_C R125, R6.reuse, R125, RZ ;  /* 0x0000007d067d723e */ /* 0x041fe200048070ff */
[----:B------:R-:W-:-:S03]  /*5540*/  FADD.FTZ R6, R6, R5 ;  /* 0x0000000506067221 */ /* 0x000fc60000010000 */
[----:B------:R-:W-:-:S03]  /*5550*/  F2FP.SATFINITE.E4M3.F32.PACK_AB_MERGE_C R169, R8, R95, R125 ;  /* 0x0000005f08a9723e */ /* 0x000fc6000480707d */
[----:B------:R0:W3:Y:S01]  /*5560*/  MUFU.EX2 R48, R77 ;  /* 0x0000004d00307308 */ /* 0x0000e20000000800 */
[----:B-1----:R-:W-:-:S07]  /*5570*/  FADD.FTZ R3, R45, R46 ;  /* 0x0000002e2d037221 */ /* 0x002fce0000010000 */
[----:B------:R-:W1:Y:S01]  /*5580*/  MUFU.EX2 R10, R143 ;  /* 0x0000008f000a7308 */ /* 0x000e620000000800 */
[----:B--2---:R-:W-:-:S01]  /*5590*/  FADD.FTZ R5, R127, R6 ;  /* 0x000000067f057221 */ /* 0x004fc20000010000 */
[----:B0-----:R-:W-:-:S06]  /*55a0*/  CS2R R76, SRZ ;  /* 0x00000000004c7805 */ /* 0x001fcc000001ff00 */
[----:B------:R-:W-:Y:S01]  /*55b0*/  MUFU.EX2 R145, R145 ;  /* 0x0000009100917308 */ /* 0x000fe20000000800 */
[----:B---3--:R-:W-:-:S07]  /*55c0*/  FADD.FTZ R2, R48, R3 ;  /* 0x0000000330027221 */ /* 0x008fce0000010000 */
[----:B------:R-:W0:Y:S01]  /*55d0*/  MUFU.EX2 R50, R50 ;  /* 0x0000003200327308 */ /* 0x000e220000000800 */
[----:B-1----:R-:W-:-:S07]  /*55e0*/  FADD.FTZ R4, R10, R5 ;  /* 0x000000050a047221 */ /* 0x002fce0000010000 */
[----:B------:R-:W1:Y:S08]  /*55f0*/  MUFU.EX2 R47, R47 ;  /* 0x0000002f002f7308 */ /* 0x000e700000000800 */
[----:B------:R-:W2:Y:S01]  /*5600*/  MUFU.EX2 R24, R24 ;  /* 0x0000001800187308 */ /* 0x000ea20000000800 */
[----:B0-----:R-:W-:Y:S01]  /*5610*/  F2FP.SATFINITE.E4M3.F32.PACK_AB_MERGE_C R6, R50, R145, RZ ;  /* 0x000000913206723e */ /* 0x001fe200048070ff */
[----:B------:R-:W-:-:S03]  /*5620*/  FADD.FTZ R145, R145, R4 ;  /* 0x0000000491917221 */ /* 0x000fc60000010000 */
[----:B------:R-:W-:Y:S01]  /*5630*/  F2FP.SATFINITE.E4M3.F32.PACK_AB_MERGE_C R171, R10, R127, R6 ;  /* 0x0000007f0aab723e */ /* 0x000fe20004807006 */
[----:B-1----:R-:W-:-:S01]  /*5640*/  FADD.FTZ R3, R47, R2 ;  /* 0x000000022f037221 */ /* 0x002fc20000010000 */
[----:B------:R-:W-:Y:S01]  /*5650*/  FADD.FTZ R2, R50, R145 ;  /* 0x0000009132027221 */ /* 0x000fe20000010000 */
[----:B------:R-:W-:Y:S02]  /*5660*/  CS2R R50, SRZ ;  /* 0x0000000000327805 */ /* 0x000fe4000001ff00 */
[C---:B--2---:R-:W-:Y:S01]  /*5670*/  F2FP.SATFINITE.E4M3.F32.PACK_AB_MERGE_C R5, R24.reuse, R47, RZ ;  /* 0x0000002f1805723e */ /* 0x044fe200048070ff */
[----:B------:R-:W-:-:S01]  /*5680*/  FADD.FTZ R3, R24, R3 ;  /* 0x0000000318037221 */ /* 0x000fc20000010000 */
[----:B------:R-:W-:Y:S02]  /*5690*/  CS2R R46, SRZ ;  /* 0x00000000002e7805 */ /* 0x000fe4000001ff00 */
[----:B------:R-:W-:Y:S02]  /*56a0*/  CS2R R24, SRZ ;  /* 0x0000000000187805 */ /* 0x000fe4000001ff00 */
[----:B------:R-:W-:-:S02]  /*56b0*/  F2FP.SATFINITE.E4M3.F32.PACK_AB_MERGE_C R170, R48, R45, R5 ;  /* 0x0000002d30aa723e */ /* 0x000fc40004807005 */
[----:B------:R-:W-:Y:S02]  /*56c0*/  CS2R R48, SRZ ;  /* 0x0000000000307805 */ /* 0x000fe4000001ff00 */
[----:B------:R-:W-:Y:S01]  /*56d0*/  CS2R R44, SRZ ;  /* 0x00000000002c7805 */ /* 0x000fe2000001ff00 */
[----:B------:R-:W-:Y:S06]  /*56e0*/  @!P3 BRA `(.L_x_1957) ;  /* 0x000000400098b947 */ /* 0x000fec0003800000 */
[----:B------:R-:W-:Y:S01]  /*56f0*/  IMAD.MOV.U32 R4, RZ, RZ, R91 ;  /* 0x000000ffff047224 */ /* 0x000fe200078e005b */
[----:B------:R-:W-:Y:S01]  /*5700*/  UMOV UR54, UR48 ;  /* 0x0000003000367c82 */ /* 0x000fe20008000000 */
[----:B------:R-:W-:Y:S01]  /*5710*/  IMAD.MOV.U32 R5, RZ, RZ, R89 ;  /* 0x000000ffff057224 */ /* 0x000fe200078e0059 */
[----:B------:R-:W-:Y:S01]  /*5720*/  UMOV UR55, UR43 ;  /* 0x0000002b00377c82 */ /* 0x000fe20008000000 */
[----:B------:R-:W-:Y:S01]  /*5730*/  IMAD.MOV.U32 R87, RZ, RZ, RZ ;  /* 0x000000ffff577224 */ /* 0x000fe200078e00ff */
[----:B------:R-:W-:-:S06]  /*5740*/  ULDC UR48, c[0x0][0x288] ;  /* 0x0000a20000307ab9 */ /* 0x000fcc0000000800 */
.L_x_1967:
[----:B------:R-:W-:Y:S01]  /*5750*/  ISETP.NE.AND P4, PT, RZ, UR40, PT ;  /* 0x00000028ff007c0c */ /* 0x000fe2000bf85270 */
[----:B------:R-:W-:-:S04]  /*5760*/  UISETP.NE.AND UP1, UPT, UR54, 0x1, UPT ;  /* 0x000000013600788c */ /* 0x000fc8000bf25270 */
[----:B------:R-:W-:-:S04]  /*5770*/  USEL UR43, URZ, 0x1, UP1 ;  /* 0x000000013f2b7887 */ /* 0x000fc80008800000 */
[----:B------:R-:W-:-:S04]  /*5780*/  ULOP3.LUT UR43, UR55, UR43, URZ, 0x3c, !UPT ;  /* 0x0000002b372b7292 */ /* 0x000fc8000f8e3c3f */
[----:B------:R-:W-:Y:S08]  /*5790*/  @P4 BRA `(.L_x_1958) ;  /* 0x0000000000384947 */ /* 0x000ff00003800000 */
[----:B------:R-:W-:Y:S05]  /*57a0*/  @!P0 BRA `(.L_x_1959) ;  /* 0x0000000000048947 */ /* 0x000fea0003800000 */
[----:B------:R-:W-:Y:S01]  /*57b0*/  BPT.TRAP 0x1 ;  /* 0x000000040000795c */ /* 0x000fe20000300000 */
.L_x_1959:
        /* <DEDUP_REMOVED lines=9> */
.L_x_1960:
[----:B-1----:R-:W-:Y:S05]  /*5850*/  @P3 BRA `(.L_x_1958) ;  /* 0x0000000000083947 */ /* 0x002fea0003800000 */
[----:B------:R-:W1:Y:S02]  /*5860*/  SYNCS.PHASECHK.TRANS64.TRYWAIT P3, [UR6+0x29830], R6 ;  /* 0x02983006ff0075a7 */ /* 0x000e640008060146 */
[----:B-1----:R-:W-:Y:S05]  /*5870*/  @!P3 BRA `(.L_x_1961) ;  /* 0x000000e40094b947 */ /* 0x002fea0003800000 */
.L_x_1958:
        /* <DEDUP_REMOVED lines=191> */
.L_x_1963:
[----:B------:R-:W-:Y:S01]  /*6470*/  ULEA UR6, UR54, UR41, 0x3 ;  /* 0x0000002936067291 */ /* 0x000fe2000f8e183f */
[----:B------:R-:W-:-:S05]  /*6480*/  IMAD.U32 R6, RZ, RZ, UR55 ;  /* 0x00000037ff067e24 */ /* 0x000fca000f8e00ff */
[----:B------:R-:W-:-:S04]  /*6490*/  SHF.L.U32 R6, R6, 0x1f, RZ ;  /* 0x0000001f06067819 */ /* 0x000fc800000006ff */
[----:B------:R0:W1:Y:S01]  /*64a0*/  SYNCS.PHASECHK.TRANS64.TRYWAIT P3, [UR6+0x29850], R6 ;  /* 0x02985006ff0075a7 */ /* 0x0000620008060146 */
[----:B------:R-:W-:Y:S05]  /*64b0*/  @!P0 BRA `(.L_x_1964) ;  /* 0x0000000000048947 */ /* 0x000fea0003800000 */
[----:B------:R-:W-:Y:S01]  /*64c0*/  BPT.TRAP 0x1 ;  /* 0x000000040000795c */ /* 0x000fe20000300000 */
.L_x_1964:
[----:B-1----:R-:W-:Y:S05]  /*64d0*/  @P3 BRA `(.L_x_1962) ;  /* 0x0000000000083947 */ /* 0x002fea0003800000 */
[----:B------:R-:W1:Y:S02]  /*64e0*/  SYNCS.PHASECHK.TRANS64.TRYWAIT P3, [UR6+0x29850], R6 ;  /* 0x02985006ff0075a7 */ /* 0x000e640008060146 */
[----:B-1----:R-:W-:Y:S05]  /*64f0*/  @!P3 BRA `(.L_x_1965) ;  /* 0x000000d8008cb947 */ /* 0x002fea0003800000 */
.L_x_1962:
[C---:B------:R-:W-:Y:S01]  /*6500*/  FMUL.FTZ R205, R0.reuse, R136 ;  /* 0x0000008800cd7220 */ /* 0x040fe20000410000 */
[C---:B------:R-:W-:Y:S01]  /*6510*/  FMUL.FTZ R136, R0.reuse, R146 ;  /* 0x0000009200887220 */ /* 0x040fe20000410000 */
[C---:B------:R-:W-:Y:S01]  /*6520*/  FMUL.FTZ R146, R0.reuse, R124 ;  /* 0x0000007c00927220 */ /* 0x040fe20000410000 */
[C---:B------:R-:W-:Y:S01]  /*6530*/  FMUL.FTZ R201, R0.reuse, R140 ;  /* 0x0000008c00c97220 */ /* 0x040fe20000410000 */
[C---:B------:R-:W-:Y:S01]  /*6540*/  FMUL.FTZ R124, R0.reuse, R130 ;  /* 0x00000082007c7220 */ /* 0x040fe20000410000 */
[----:B------:R-:W-:Y:S01]  /*6550*/  FMUL.FTZ R140, R0, R144 ;  /* 0x00000090008c7220 */ /* 0x000fe20000410000 */
[----:B------:R-:W-:Y:S02]  /*6560*/  VIADD R130, R18, UR36 ;  /* 0x0000002412827c36 */ /* 0x000fe40008000000 */
[C---:B------:R-:W-:Y:S01]  /*6570*/  FMUL.FTZ R144, R0.reuse, R120 ;  /* 0x0000007800907220 */ /* 0x040fe20000410000 */
[C---:B------:R-:W-:Y:S01]  /*6580*/  FMUL.FTZ R120, R0.reuse, R122 ;  /* 0x0000007a00787220 */ /* 0x040fe20000410000 */
[----:B------:R-:W-:Y:S01]  /*6590*/  @UP0 ULDC UR6, c[0x0][0x44c] ;  /* 0x0001130000060ab9 */ /* 0x000fe20000000800 */
[----:B------:R-:W-:Y:S01]  /*65a0*/  FMUL.FTZ R122, R0, R126 ;  /* 0x0000007e007a7220 */ /* 0x000fe20000410000 */
[----:B------:R-:W-:-:S04]  /*65b0*/  @P2 IMAD.HI.U32 R126, R130, UR6, RZ ;  /* 0x00000006827e2c27 */ /* 0x000fc8000f8e00ff */
[C---:B------:R-:W-:Y:S01]  /*65c0*/  FMUL.FTZ R203, R0.reuse, R137 ;  /* 0x0000008900cb7220 */ /* 0x040fe20000410000 */
[C---:B------:R-:W-:Y:S01]  /*65d0*/  FMUL.FTZ R137, R0.reuse, R147 ;  /* 0x0000009300897220 */ /* 0x040fe20000410000 */
[C---:B------:R-:W-:Y:S01]  /*65e0*/  FMUL.FTZ R147, R0.reuse, R125 ;  /* 0x0000007d00937220 */ /* 0x040fe20000410000 */
[----:B------:R-:W-:Y:S01]  /*65f0*/  @UP0 ULDC UR6, c[0x0][0x450] ;  /* 0x0001140000060ab9 */ /* 0x000fe20000000800 */
[C---:B------:R-:W-:Y:S01]  /*6600*/  FMUL.FTZ R125, R0.reuse, R131 ;  /* 0x00000083007d7220 */ /* 0x040fe20000410000 */
[----:B------:R-:W-:Y:S01]  /*6610*/  @P2 SHF.R.U32.HI R130, RZ, UR6, R126 ;  /* 0x00000006ff822c19 */ /* 0x000fe2000801167e */
[----:B------:R-:W2:Y:S01]  /*6620*/  LDC R131, c[0x0][0x2f0] ;  /* 0x0000bc00ff837b82 */ /* 0x000ea20000000800 */
[C---:B------:R-:W-:Y:S01]  /*6630*/  FMUL.FTZ R21, R0.reuse, R143 ;  /* 0x0000008f00157220 */ /* 0x040fe20000410000 */
[C---:B------:R-:W-:Y:S01]  /*6640*/  FMUL.FTZ R143, R0.reuse, R149 ;  /* 0x00000095008f7220 */ /* 0x040fe20000410000 */
[C---:B------:R-:W-:Y:S01]  /*6650*/  FMUL.FTZ R149, R0.reuse, R129 ;  /* 0x0000008100957220 */ /* 0x040fe20000410000 */
[----:B------:R-:W-:Y:S01]  /*6660*/  UMOV UR6, 0x1 ;  /* 0x0000000100067882 */ /* 0x000fe20000000000 */
[----:B------:R-:W3:Y:S01]  /*6670*/  SHFL.IDX PT, R129, R130, RZ, 0x1c1f ;  /* 0x001c1fff82817589 */ /* 0x000ee200000e0000 */
[----:B------:R-:W-:Y:S01]  /*6680*/  UIMAD UR6, UR52, -0xa0, UR6 ;  /* 0xffffff60340678a4 */ /* 0x000fe2000f8e0206 */
[C---:B------:R-:W-:Y:S01]  /*6690*/  FMUL.FTZ R20, R0.reuse, R142 ;  /* 0x0000008e00147220 */ /* 0x040fe20000410000 */
[C---:B------:R-:W-:Y:S01]  /*66a0*/  FMUL.FTZ R207, R0.reuse, R152 ;  /* 0x0000009800cf7220 */ /* 0x040fe20000410000 */
[C---:B------:R-:W-:Y:S01]  /*66b0*/  FMUL.FTZ R142, R0.reuse, R148 ;  /* 0x00000094008e7220 */ /* 0x040fe20000410000 */
[C---:B------:R-:W-:Y:S01]  /*66c0*/  FMUL.FTZ R148, R0.reuse, R128 ;  /* 0x0000008000947220 */ /* 0x040fe20000410000 */
[----:B------:R-:W-:Y:S01]  /*66d0*/  FMUL.FTZ R209, R0, R153 ;  /* 0x0000009900d17220 */ /* 0x000fe20000410000 */
[----:B------:R-:W-:-:S02]  /*66e0*/  IMAD.U32 R128, RZ, RZ, UR6 ;  /* 0x00000006ff807e24 */ /* 0x000fc4000f8e00ff */
[C---:B------:R-:W-:Y:S01]  /*66f0*/  FMUL.FTZ R211, R0.reuse, R156 ;  /* 0x0000009c00d37220 */ /* 0x040fe20000410000 */
[----:B------:R-:W4:Y:S01]  /*6700*/  MUFU.TANH R207, R207 ;  /* 0x000000cf00cf7308 */ /* 0x000f220000002400 */
[C---:B------:R-:W-:Y:S01]  /*6710*/  FMUL.FTZ R215, R0.reuse, R157 ;  /* 0x0000009d00d77220 */ /* 0x040fe20000410000 */
[----:B------:R-:W-:Y:S02]  /*6720*/  IMAD R128, R17, -0x2, R128 ;  /* 0xfffffffe11807824 */ /* 0x000fe400078e0280 */
[C---:B------:R-:W-:Y:S01]  /*6730*/  FMUL.FTZ R14, R0.reuse, R138 ;  /* 0x0000008a000e7220 */ /* 0x040fe20000410000 */
[----:B------:R-:W-:Y:S01]  /*6740*/  UIADD3 UR6, UR41, 0x400, URZ ;  /* 0x0000040029067890 */ /* 0x000fe2000fffe03f */
[C---:B------:R-:W-:Y:S01]  /*6750*/  FMUL.FTZ R138, R0.reuse, R150 ;  /* 0x00000096008a7220 */ /* 0x040fe20000410000 */
[C---:B------:R-:W-:Y:S01]  /*6760*/  FMUL.FTZ R150, R0.reuse, R132 ;  /* 0x0000008400967220 */ /* 0x040fe20000410000 */
[----:B------:R-:W-:Y:S01]  /*6770*/  FMUL.FTZ R217, R0, R160 ;  /* 0x000000a000d97220 */ /* 0x000fe20000410000 */
[----:B------:R-:W5:Y:S01]  /*6780*/  MUFU.TANH R209, R209 ;  /* 0x000000d100d17308 */ /* 0x000f620000002400 */
[----:B------:R-:W-:Y:S01]  /*6790*/  USHF.R.U32.HI UR6, URZ, 0x4, UR6 ;  /* 0x000000043f067899 */ /* 0x000fe20008011606 */
[----:B--2---:R-:W-:-:S02]  /*67a0*/  IMAD R128, R131, UR47, R128 ;  /* 0x0000002f83807c24 */ /* 0x004fc4000f8e0280 */
[C---:B------:R-:W-:Y:S01]  /*67b0*/  FMUL.FTZ R219, R0.reuse, R161 ;  /* 0x000000a100db7220 */ /* 0x040fe20000410000 */
[C---:B------:R-:W-:Y:S01]  /*67c0*/  FMUL.FTZ R221, R0.reuse, R164 ;  /* 0x000000a400dd7220 */ /* 0x040fe20000410000 */
[----:B------:R-:W-:Y:S01]  /*67d0*/  ULOP3.LUT UR6, UR6, 0x3fff, URZ, 0xc0, !UPT ;  /* 0x00003fff06067892 */ /* 0x000fe2000f8ec03f */
[----:B------:R-:W-:Y:S01]  /*67e0*/  FMUL.FTZ R213, R0, R165 ;  /* 0x000000a500d57220 */ /* 0x000fe20000410000 */
[----:B---3--:R-:W-:Y:S01]  /*67f0*/  IADD3 R132, R129, -UR48, R128 ;  /* 0x8000003081847c10 */ /* 0x008fe2000fffe080 */
[----:B------:R-:W2:Y:S01]  /*6800*/  MUFU.TANH R211, R211 ;  /* 0x000000d300d37308 */ /* 0x000ea20000002400 */
[----:B------:R-:W-:Y:S01]  /*6810*/  ULOP3.LUT UR6, UR6, 0x10000, URZ, 0xfc, !UPT ;  /* 0x0001000006067892 */ /* 0x000fe2000f8efc3f */
[----:B------:R-:W-:Y:S01]  /*6820*/  WARPGROUP.ARRIVE ;  /* 0x00000000000079c5 */ /* 0x000fe20000000000 */
[C---:B------:R-:W-:Y:S01]  /*6830*/  ISETP.GT.AND P3, PT, R132.reuse, RZ, PT ;  /* 0x000000ff8400720c */ /* 0x040fe20003f64270 */
[----:B------:R-:W-:Y:S01]  /*6840*/  UMOV UR7, 0xc0000010 ;  /* 0xc000001000077882 */ /* 0x000fe20000000000 */
[C---:B------:R-:W-:Y:S01]  /*6850*/  ISETP.GT.AND P4, PT, R132.reuse, 0x1, PT ;  /* 0x000000018400780c */ /* 0x040fe20003f84270 */
[----:B------:R-:W-:Y:S01]  /*6860*/  UIMAD UR10, UR54, 0x500, UR6 ;  /* 0x00000500360a78a4 */ /* 0x000fe2000f8e0206 */
[----:B----4-:R-:W-:Y:S01]  /*6870*/  FSEL R207, R207, -INF , P3 ;  /* 0xff800000cfcf7808 */ /* 0x010fe20001800000 */
[----:B------:R-:W3:Y:S01]  /*6880*/  MUFU.TANH R215, R215 ;  /* 0x000000d700d77308 */ /* 0x000ee20000002400 */
[----:B------:R-:W-:Y:S01]  /*6890*/  ISETP.GT.AND P3, PT, R132, 0x8, PT ;  /* 0x000000088400780c */ /* 0x000fe20003f64270 */
[C---:B------:R-:W-:Y:S01]  /*68a0*/  FMUL.FTZ R199, R0.reuse, R141 ;  /* 0x0000008d00c77220 */ /* 0x040fe20000410000 */
[----:B-----5:R-:W-:Y:S01]  /*68b0*/  FSEL R209, R209, -INF , P4 ;  /* 0xff800000d1d17808 */ /* 0x020fe20002000000 */
[----:B------:R-:W-:Y:S01]  /*68c0*/  FMUL.FTZ R141, R0, R145 ;  /* 0x00000091008d7220 */ /* 0x000fe20000410000 */
[----:B------:R-:W-:Y:S01]  /*68d0*/  FMNMX.FTZ R152, R207, R5, !PT ;  /* 0x00000005cf987209 */ /* 0x000fe20007810000 */
[----:B------:R-:W-:Y:S01]  /*68e0*/  UMOV UR6, UR10 ;  /* 0x0000000a00067c82 */ /* 0x000fe20008000000 */
[----:B------:R-:W-:Y:S01]  /*68f0*/  ISETP.GT.AND P4, PT, R132, 0x9, PT ;  /* 0x000000098400780c */ /* 0x000fe20003f84270 */
[----:B------:R-:W4:Y:S01]  /*6900*/  MUFU.TANH R217, R217 ;  /* 0x000000d900d97308 */ /* 0x000f220000002400 */
[----:B--2---:R-:W-:Y:S01]  /*6910*/  FSEL R211, R211, -INF , P3 ;  /* 0xff800000d3d37808 */ /* 0x004fe20001800000 */
[----:B------:R-:W-:Y:S01]  /*6920*/  QGMMA.64x128x32.F32.E4M3.E4M3 R24, R184, gdesc[UR4], R24, gsb0 ;  /* 0x01e00004b8187df3 */ /* 0x000fe20008000818 */
[----:B------:R-:W-:Y:S01]  /*6930*/  FMNMX.FTZ R152, R209, R152, !PT ;  /* 0x00000098d1987209 */ /* 0x000fe20007810000 */
[----:B------:R-:W-:Y:S01]  /*6940*/  FMUL.FTZ R105, R0, R105 ;  /* 0x0000006900697220 */ /* 0x000fe20000410000 */
[----:B------:R-:W-:Y:S01]  /*6950*/  ISETP.GT.AND P3, PT, R132, 0x10, PT ;  /* 0x000000108400780c */ /* 0x000fe20003f64270 */
[C---:B------:R-:W-:Y:S01]  /*6960*/  FMUL.FTZ R126, R0.reuse, R134 ;  /* 0x00000086007e7220 */ /* 0x040fe20000410000 */
[----:B------:R-:W-:Y:S01]  /*6970*/  FMNMX.FTZ R152, R211, R152, !PT ;  /* 0x00000098d3987209 */ /* 0x000fe20007810000 */
[----:B------:R-:W2:Y:S01]  /*6980*/  MUFU.TANH R219, R219 ;  /* 0x000000db00db7308 */ /* 0x000ea20000002400 */
[----:B---3--:R-:W-:Y:S01]  /*6990*/  FSEL R215, R215, -INF , P4 ;  /* 0xff800000d7d77808 */ /* 0x008fe20002000000 */
[----:B------:R-:W-:Y:S01]  /*69a0*/  FMUL.FTZ R107, R0, R107 ;  /* 0x0000006b006b7220 */ /* 0x000fe20000410000 */
[----:B------:R-:W-:Y:S01]  /*69b0*/  ISETP.GT.AND P4, PT, R132, 0x11, PT ;  /* 0x000000118400780c */ /* 0x000fe20003f84270 */
[C---:B------:R-:W-:Y:S01]  /*69c0*/  FMUL.FTZ R134, R0.reuse, R104 ;  /* 0x0000006800867220 */ /* 0x040fe20000410000 */
[----:B------:R-:W-:Y:S01]  /*69d0*/  FMNMX.FTZ R152, R215, R152, !PT ;  /* 0x00000098d7987209 */ /* 0x000fe20007810000 */
[C---:B------:R-:W-:Y:S01]  /*69e0*/  FMUL.FTZ R145, R0.reuse, R121 ;  /* 0x0000007900917220 */ /* 0x040fe20000410000 */
[C---:B------:R-:W-:Y:S01]  /*69f0*/  FMUL.FTZ R104, R0.reuse, R106 ;  /* 0x0000006a00687220 */ /* 0x040fe20000410000 */
[----:B------:R-:W3:Y:S01]  /*6a00*/  MUFU.TANH R221, R221 ;  /* 0x000000dd00dd7308 */ /* 0x000ee20000002400 */
[----:B----4-:R-:W-:Y:S01]  /*6a10*/  FSEL R217, R217, -INF , P3 ;  /* 0xff800000d9d97808 */ /* 0x010fe20001800000 */
[----:B------:R-:W-:Y:S01]  /*6a20*/  FMUL.FTZ R153, R0, R109 ;  /* 0x0000006d00997220 */ /* 0x000fe20000410000 */
[----:B------:R-:W-:Y:S01]  /*6a30*/  ISETP.GT.AND P3, PT, R132, 0x18, PT ;  /* 0x000000188400780c */ /* 0x000fe20003f64270 */
[C---:B------:R-:W-:Y:S01]  /*6a40*/  FMUL.FTZ R15, R0.reuse, R139 ;  /* 0x0000008b000f7220 */ /* 0x040fe20000410000 */
[----:B------:R-:W-:Y:S01]  /*6a50*/  FMNMX.FTZ R152, R217, R152, !PT ;  /* 0x00000098d9987209 */ /* 0x000fe20007810000 */
[C---:B------:R-:W-:Y:S01]  /*6a60*/  FMUL.FTZ R139, R0.reuse, R151 ;  /* 0x00000097008b7220 */ /* 0x040fe20000410000 */
[C---:B------:R-:W-:Y:S01]  /*6a70*/  FMUL.FTZ R151, R0.reuse, R133 ;  /* 0x0000008500977220 */ /* 0x040fe20000410000 */
[----:B------:R-:W4:Y:S01]  /*6a80*/  MUFU.TANH R213, R213 ;  /* 0x000000d500d57308 */ /* 0x000f220000002400 */
[----:B--2---:R-:W-:Y:S01]  /*6a90*/  FSEL R219, R219, -INF , P4 ;  /* 0xff800000dbdb7808 */ /* 0x004fe20002000000 */
[----:B------:R-:W-:Y:S01]  /*6aa0*/  FMUL.FTZ R133, R0, R113 ;  /* 0x0000007100857220 */ /* 0x000fe20000410000 */
[----:B------:R-:W-:Y:S01]  /*6ab0*/  ISETP.GT.AND P4, PT, R132, 0x19, PT ;  /* 0x000000198400780c */ /* 0x000fe20003f84270 */
[C---:B------:R-:W-:Y:S01]  /*6ac0*/  FMUL.FTZ R112, R0.reuse, R112 ;  /* 0x0000007000707220 */ /* 0x040fe20000410000 */
[----:B------:R-:W-:Y:S01]  /*6ad0*/  FMNMX.FTZ R152, R219, R152, !PT ;  /* 0x00000098db987209 */ /* 0x000fe20007810000 */
[C---:B-1----:R-:W-:Y:S01]  /*6ae0*/  FMUL.FTZ R7, R0.reuse, R155 ;  /* 0x0000009b00077220 */ /* 0x042fe20000410000 */
[C---:B------:R-:W-:Y:S01]  /*6af0*/  FMUL.FTZ R121, R0.reuse, R123 ;  /* 0x0000007b00797220 */ /* 0x040fe20000410000 */
[----:B------:R-:W1:Y:S01]  /*6b00*/  MUFU.TANH R205, R205 ;  /* 0x000000cd00cd7308 */ /* 0x000e620000002400 */
[----:B---3--:R-:W-:Y:S01]  /*6b10*/  FSEL R221, R221, -INF , P3 ;  /* 0xff800000dddd7808 */ /* 0x008fe20001800000 */
[----:B------:R-:W-:Y:S01]  /*6b20*/  FMUL.FTZ R123, R0, R127 ;  /* 0x0000007f007b7220 */ /* 0x000fe20000410000 */
[----:B------:R-:W-:Y:S01]  /*6b30*/  ISETP.GT.AND P3, PT, R132, 0x20, PT ;  /* 0x000000208400780c */ /* 0x000fe20003f64270 */
[C---:B------:R-:W-:Y:S01]  /*6b40*/  FMUL.FTZ R127, R0.reuse, R135 ;  /* 0x00000087007f7220 */ /* 0x040fe20000410000 */
[----:B------:R-:W-:Y:S01]  /*6b50*/  FMNMX.FTZ R152, R221, R152, !PT ;  /* 0x00000098dd987209 */ /* 0x000fe20007810000 */
[C---:B------:R-:W-:Y:S01]  /*6b60*/  FMUL.FTZ R108, R0.reuse, R108 ;  /* 0x0000006c006c7220 */ /* 0x040fe20000410000 */
[C---:B------:R-:W-:Y:S01]  /*6b70*/  FMUL.FTZ R88, R0.reuse, R88 ;  /* 0x0000005800587220 */ /* 0x040fe20000410000 */
[----:B------:R-:W2:Y:S01]  /*6b80*/  MUFU.TANH R203, R203 ;  /* 0x000000cb00cb7308 */ /* 0x000ea20000002400 */
[----:B----4-:R-:W-:Y:S01]  /*6b90*/  FSEL R213, R213, -INF , P4 ;  /* 0xff800000d5d57808 */ /* 0x010fe20002000000 */
[----:B------:R-:W-:Y:S01]  /*6ba0*/  FMUL.FTZ R116, R0, R116 ;  /* 0x0000007400747220 */ /* 0x000fe20000410000 */
[----:B------:R-:W-:Y:S01]  /*6bb0*/  ISETP.GT.AND P4, PT, R132, 0x21, PT ;  /* 0x000000218400780c */ /* 0x000fe20003f84270 */
[C---:B------:R-:W-:Y:S01]  /*6bc0*/  FMUL.FTZ R89, R0.reuse, R89 ;  /* 0x0000005900597220 */ /* 0x040fe20000410000 */
[----:B------:R-:W-:Y:S01]  /*6bd0*/  FMNMX.FTZ R152, R213, R152, !PT ;  /* 0x00000098d5987209 */ /* 0x000fe20007810000 */
[----:B------:R-:W-:Y:S01]  /*6be0*/  UIADD3 UR6, UR10, 0x100, URZ ;  /* 0x000001000a067890 */ /* 0x000fe2000fffe03f */
[C---:B------:R-:W-:Y:S01]  /*6bf0*/  FMUL.FTZ R13, R0.reuse, R167 ;  /* 0x000000a7000d7220 */ /* 0x040fe20000410000 */
[----:B------:R-:W3:Y:S01]  /*6c00*/  MUFU.TANH R201, R201 ;  /* 0x000000c900c97308 */ /* 0x000ee20000002400 */
[----:B-1----:R-:W-:Y:S01]  /*6c10*/  FSEL R205, R205, -INF , P3 ;  /* 0xff800000cdcd7808 */ /* 0x002fe20001800000 */
[----:B------:R-:W-:Y:S01]  /*6c20*/  FMUL.FTZ R92, R0, R92 ;  /* 0x0000005c005c7220 */ /* 0x000fe20000410000 */
[----:B------:R-:W-:Y:S01]  /*6c30*/  ISETP.GT.AND P3, PT, R132, 0x28, PT ;  /* 0x000000288400780c */ /* 0x000fe20003f64270 */
[----:B------:R-:W-:Y:S01]  /*6c40*/  UMOV UR7, 0xc0000010 ;  /* 0xc000001000077882 */ /* 0x000fe20000000000 */
[----:B------:R-:W-:Y:S01]  /*6c50*/  FMNMX.FTZ R152, R205, R152, !PT ;  /* 0x00000098cd987209 */ /* 0x000fe20007810000 */
[C---:B------:R-:W-:Y:S01]  /*6c60*/  FMUL.FTZ R96, R0.reuse, R96 ;  /* 0x0000006000607220 */ /* 0x040fe20000410000 */
[C---:B------:R-:W-:Y:S01]  /*6c70*/  FMUL.FTZ R9, R0.reuse, R159 ;  /* 0x0000009f00097220 */ /* 0x040fe20000410000 */
[----:B------:R-:W1:Y:S01]  /*6c80*/  MUFU.TANH R199, R199 ;  /* 0x000000c700c77308 */ /* 0x000e620000002400 */
[----:B--2---:R-:W-:Y:S01]  /*6c90*/  FSEL R203, R203, -INF , P4 ;  /* 0xff800000cbcb7808 */ /* 0x004fe20002000000 */
[----:B------:R-:W-:Y:S01]  /*6ca0*/  FMUL.FTZ R100, R0, R100 ;  /* 0x0000006400647220 */ /* 0x000fe20000410000 */
[----:B------:R-:W-:Y:S01]  /*6cb0*/  ISETP.GT.AND P4, PT, R132, 0x29, PT ;  /* 0x000000298400780c */ /* 0x000fe20003f84270 */
[C---:B------:R-:W-:Y:S01]  /*6cc0*/  FMUL.FTZ R11, R0.reuse, R163 ;  /* 0x000000a3000b7220 */ /* 0x040fe20000410000 */
[----:B------:R-:W-:Y:S01]  /*6cd0*/  FMNMX.FTZ R152, R203, R152, !PT ;  /* 0x00000098cb987209 */ /* 0x000fe20007810000 */
[----:B------:R-:W-:Y:S01]  /*6ce0*/  FMUL.FTZ R101, R0, R101 ;  /* 0x0000006500657220 */ /* 0x000fe20000410000 */
[----:B------:R-:W-:Y:S01]  /*6cf0*/  ISETP.GT.AND P5, PT, R132, 0x89, PT ;  /* 0x000000898400780c */ /* 0x000fe20003fa4270 */
[----:B------:R-:W-:Y:S01]  /*6d00*/  MUFU.TANH R140, R140 ;  /* 0x0000008c008c7308 */ /* 0x000fe20000002400 */
[----:B---3--:R-:W-:Y:S01]  /*6d10*/  FSEL R201, R201, -INF , P3 ;  /* 0xff800000c9c97808 */ /* 0x008fe20001800000 */
[----:B0-----:R-:W-:Y:S01]  /*6d20*/  FMUL.FTZ R6, R0, R154 ;  /* 0x0000009a00067220 */ /* 0x001fe20000410000 */
[----:B------:R-:W-:Y:S01]  /*6d30*/  ISETP.GT.AND P3, PT, R132, 0x30, PT ;  /* 0x000000308400780c */ /* 0x000fe20003f64270 */
[C---:B------:R-:W-:Y:S01]  /*6d40*/  FMUL.FTZ R8, R0.reuse, R158 ;  /* 0x0000009e00087220 */ /* 0x040fe20000410000 */
[----:B------:R-:W-:Y:S01]  /*6d50*/  FMNMX.FTZ R152, R201, R152, !PT ;  /* 0x00000098c9987209 */ /* 0x000fe20007810000 */
[----:B------:R-:W-:Y:S01]  /*6d60*/  FMUL.FTZ R10, R0, R162 ;  /* 0x000000a2000a7220 */ /* 0x000fe20000410000 */
[----:B------:R-:W-:Y:S01]  /*6d70*/  ISETP.GT.AND P6, PT, R132, 0x99, PT ;  /* 0x000000998400780c */ /* 0x000fe20003fc4270 */
[----:B------:R-:W0:Y:S01]  /*6d80*/  MUFU.TANH R141, R141 ;  /* 0x0000008d008d7308 */ /* 0x000e220000002400 */
[----:B-1----:R-:W-:Y:S01]  /*6d90*/  FSEL R199, R199, -INF , P4 ;  /* 0xff800000c7c77808 */ /* 0x002fe20002000000 */
[----:B------:R-:W-:Y:S01]  /*6da0*/  FMUL.FTZ R12, R0, R166 ;  /* 0x000000a6000c7220 */ /* 0x000fe20000410000 */
[----:B------:R-:W-:Y:S01]  /*6db0*/  ISETP.GT.AND P4, PT, R132, 0x31, PT ;  /* 0x000000318400780c */ /* 0x000fe20003f84270 */
[C---:B------:R-:W-:Y:S01]  /*6dc0*/  FMUL.FTZ R110, R0.reuse, R110 ;  /* 0x0000006e006e7220 */ /* 0x040fe20000410000 */
[----:B------:R-:W-:Y:S01]  /*6dd0*/  FMNMX.FTZ R152, R199, R152, !PT ;  /* 0x00000098c7987209 */ /* 0x000fe20007810000 */
[C---:B------:R-:W-:Y:S01]  /*6de0*/  FMUL.FTZ R90, R0.reuse, R90 ;  /* 0x0000005a005a7220 */ /* 0x040fe20000410000 */
[C---:B------:R-:W-:Y:S01]  /*6df0*/  FMUL.FTZ R91, R0.reuse, R91 ;  /* 0x0000005b005b7220 */ /* 0x040fe20000410000 */
[----:B------:R-:W-:Y:S01]  /*6e00*/  MUFU.TANH R142, R142 ;  /* 0x0000008e008e7308 */ /* 0x000fe20000002400 */
[C---:B------:R-:W-:Y:S01]  /*6e10*/  FMUL.FTZ R94, R0.reuse, R94 ;  /* 0x0000005e005e7220 */ /* 0x040fe20000410000 */
[C---:B------:R-:W-:Y:S01]  /*6e20*/  FMUL.FTZ R95, R0.reuse, R95 ;  /* 0x0000005f005f7220 */ /* 0x040fe20000410000 */
[C---:B------:R-:W-:Y:S01]  /*6e30*/  FMUL.FTZ R98, R0.reuse, R98 ;  /* 0x0000006200627220 */ /* 0x040fe20000410000 */
[C---:B------:R-:W-:Y:S01]  /*6e40*/  FMUL.FTZ R99, R0.reuse, R99 ;  /* 0x0000006300637220 */ /* 0x040fe20000410000 */
[----:B------:R-:W-:Y:S01]  /*6e50*/  FMUL.FTZ R103, R0, R103 ;  /* 0x0000006700677220 */ /* 0x000fe20000410000 */
[----:B------:R-:W1:Y:S02]  /*6e60*/  S2R R196, SR_TID.X ;  /* 0x0000000000c47919 */ /* 0x000e640000002100 */
[----:B------:R-:W2:Y:S01]  /*6e70*/  MUFU.TANH R143, R143 ;  /* 0x0000008f008f7308 */ /* 0x000ea20000002400 */
[----:B0-----:R-:W-:-:S02]  /*6e80*/  FSEL R109, R141, -INF , P4 ;  /* 0xff8000008d6d7808 */ /* 0x001fc40002000000 */
[----:B------:R-:W-:-:S05]  /*6e90*/  ISETP.GT.AND P4, PT, R132, 0x39, PT ;  /* 0x000000398400780c */ /* 0x000fca0003f84270 */
[----:B------:R-:W-:Y:S08]  /*6ea0*/  MUFU.TANH R106, R105 ;  /* 0x00000069006a7308 */ /* 0x000ff00000002400 */
[----:B------:R-:W0:Y:S01]  /*6eb0*/  MUFU.TANH R144, R144 ;  /* 0x0000009000907308 */ /* 0x000e220000002400 */
[----:B--2---:R-:W-:Y:S02]  /*6ec0*/  FSEL R129, R143, -INF , P4 ;  /* 0xff8000008f817808 */ /* 0x004fe40002000000 */
[----:B------:R-:W-:-:S05]  /*6ed0*/  ISETP.GT.AND P4, PT, R132, 0x41, PT ;  /* 0x000000418400780c */ /* 0x000fca0003f84270 */
[----:B------:R2:W-:Y:S01]  /*6ee0*/  MUFU.TANH R105, R107 ;  /* 0x0000006b00697308 */ /* 0x0005e20000002400 */
[----:B-1----:R-:W-:-:S07]  /*6ef0*/  SHF.R.U32.HI R196, RZ, 0x7, R196 ;  /* 0x00000007ffc47819 */ /* 0x002fce00000116c4 */
[----:B------:R-:W1:Y:S01]  /*6f00*/  MUFU.TANH R145, R145 ;  /* 0x0000009100917308 */ /* 0x000e620000002400 */
[----:B--2---:R-:W-:Y:S02]  /*6f10*/  FSEL R107, R140, -INF , P3 ;  /* 0xff8000008c6b7808 */ /* 0x004fe40001800000 */
[----:B------:R-:W-:Y:S02]  /*6f20*/  ISETP.GT.AND P3, PT, R132, 0x38, PT ;  /* 0x000000388400780c */ /* 0x000fe40003f64270 */
[----:B------:R-:W-:Y:S02]  /*6f30*/  FMNMX.FTZ R152, R107, R152, !PT ;  /* 0x000000986b987209 */ /* 0x000fe40007810000 */
[----:B------:R-:W-:Y:S01]  /*6f40*/  FSEL R113, R142, -INF , P3 ;  /* 0xff8000008e717808 */ /* 0x000fe20001800000 */
[----:B------:R-:W-:Y:S01]  /*6f50*/  MUFU.TANH R146, R146 ;  /* 0x0000009200927308 */ /* 0x000fe20000002400 */
[----:B------:R-:W-:Y:S02]  /*6f60*/  FMNMX.FTZ R152, R109, R152, !PT ;  /* 0x000000986d987209 */ /* 0x000fe40007810000 */
[----:B------:R-:W-:-:S02]  /*6f70*/  ISETP.GT.AND P3, PT, R132, 0x40, PT ;  /* 0x000000408400780c */ /* 0x000fc40003f64270 */
[----:B------:R-:W-:Y:S02]  /*6f80*/  FMNMX.FTZ R152, R113, R152, !PT ;  /* 0x0000009871987209 */ /* 0x000fe40007810000 */
[----:B0-----:R-:W-:Y:S01]  /*6f90*/  FSEL R131, R144, -INF , P3 ;  /* 0xff80000090837808 */ /* 0x001fe20001800000 */
[----:B------:R-:W0:Y:S01]  /*6fa0*/  MUFU.TANH R147, R147 ;  /* 0x0000009300937308 */ /* 0x000e220000002400 */
[----:B------:R-:W-:Y:S02]  /*6fb0*/  FMNMX.FTZ R152, R129, R152, !PT ;  /* 0x0000009881987209 */ /* 0x000fe40007810000 */
[----:B------:R-:W-:Y:S02]  /*6fc0*/  ISETP.GT.AND P3, PT, R132, 0x48, PT ;  /* 0x000000488400780c */ /* 0x000fe40003f64270 */
[----:B------:R-:W-:-:S03]  /*6fd0*/  FMNMX.FTZ R152, R131, R152, !PT ;  /* 0x0000009883987209 */ /* 0x000fc60007810000 */
[----:B------:R-:W-:Y:S01]  /*6fe0*/  MUFU.TANH R148, R148 ;  /* 0x0000009400947308 */ /* 0x000fe20000002400 */
[----:B------:R-:W-:Y:S02]  /*6ff0*/  WARPGROUP.DEPBAR.LE gsb0, 0x0 ;  /* 0x00008000000079c5 */ /* 0x000fe40000010000 */
[----:B------:R-:W-:Y:S01]  /*7000*/  WARPGROUP.ARRIVE ;  /* 0x00000000000079c5 */ /* 0x000fe20000000000 */
[----:B------:R-:W2:Y:S04]  /*7010*/  SHFL.IDX PT, R185, R130, 0x1, 0x1c1f ;  /* 0x003c1f0082b97f89 */ /* 0x000ea800000e0000 */
[----:B------:R3:W-:Y:S01]  /*7020*/  MUFU.TANH R155, R112 ;  /* 0x00000070009b7308 */ /* 0x0007e20000002400 */
[----:B------:R-:W-:Y:S01]  /*7030*/  QGMMA.64x128x32.F32.E4M3.E4M3 R24, R180, gdesc[UR4], R24, gsb0 ;  /* 0x01e00004b4187df3 */ /* 0x000fe20008000818 */
[----:B------:R-:W-:Y:S01]  /*7040*/  UIADD3 UR6, UR10, 0x200, URZ ;  /* 0x000002000a067890 */ /* 0x000fe2000fffe03f */
[----:B------:R-:W-:-:S05]  /*7050*/  UMOV UR7, 0xc0000010 ;  /* 0xc000001000077882 */ /* 0x000fca0000000000 */
[----:B------:R-:W4:Y:S01]  /*7060*/  MUFU.TANH R149, R149 ;  /* 0x0000009500957308 */ /* 0x000f220000002400 */
[----:B---3--:R-:W-:Y:S01]  /*7070*/  FMUL.FTZ R112, R0, R117 ;  /* 0x0000007500707220 */ /* 0x008fe20000410000 */
[----:B-1----:R-:W-:Y:S02]  /*7080*/  FSEL R117, R145, -INF , P4 ;  /* 0xff80000091757808 */ /* 0x002fe40002000000 */
[C---:B------:R-:W-:Y:S02]  /*7090*/  ISETP.GT.AND P4, PT, R132.reuse, 0x49, PT ;  /* 0x000000498400780c */ /* 0x040fe40003f84270 */
[----:B------:R-:W-:Y:S02]  /*70a0*/  FMNMX.FTZ R152, R117, R152, !PT ;  /* 0x0000009875987209 */ /* 0x000fe40007810000 */
[----:B------:R-:W1:Y:S01]  /*70b0*/  MUFU.TANH R150, R150 ;  /* 0x0000009600967308 */ /* 0x000e620000002400 */
[----:B0-----:R-:W-:Y:S02]  /*70c0*/  FSEL R135, R147, -INF , P4 ;  /* 0xff80000093877808 */ /* 0x001fe40002000000 */
[----:B------:R-:W-:-:S02]  /*70d0*/  ISETP.GT.AND P4, PT, R132, 0x51, PT ;  /* 0x000000518400780c */ /* 0x000fc40003f84270 */
[----:B--2---:R-:W-:-:S03]  /*70e0*/  IADD3 R128, R185, -UR48, R128 ;  /* 0x80000030b9807c10 */ /* 0x004fc6000fffe080 */
[----:B------:R0:W-:Y:S01]  /*70f0*/  MUFU.TANH R140, R133 ;  /* 0x00000085008c7308 */ /* 0x0001e20000002400 */
[----:B----4-:R-:W-:Y:S02]  /*7100*/  FSEL R143, R149, -INF , P4 ;  /* 0xff800000958f7808 */ /* 0x010fe40002000000 */
[----:B------:R-:W-:-:S05]  /*7110*/  ISETP.GT.AND P4, PT, R132, 0x59, PT ;  /* 0x000000598400780c */ /* 0x000fca0003f84270 */
[----:B------:R-:W2:Y:S01]  /*7120*/  MUFU.TANH R151, R151 ;  /* 0x0000009700977308 */ /* 0x000ea20000002400 */
[----:B0-----:R-:W-:Y:S02]  /*7130*/  FSEL R133, R146, -INF , P3 ;  /* 0xff80000092857808 */ /* 0x001fe40001800000 */
[----:B------:R-:W-:Y:S02]  /*7140*/  ISETP.GT.AND P3, PT, R132, 0x50, PT ;  /* 0x000000508400780c */ /* 0x000fe40003f64270 */
[----:B------:R-:W-:Y:S02]  /*7150*/  FMNMX.FTZ R152, R133, R152, !PT ;  /* 0x0000009885987209 */ /* 0x000fe40007810000 */
[----:B------:R-:W-:Y:S01]  /*7160*/  FSEL R141, R148, -INF , P3 ;  /* 0xff800000948d7808 */ /* 0x000fe20001800000 */
[----:B------:R-:W0:Y:S01]  /*7170*/  MUFU.TANH R134, R134 ;  /* 0x0000008600867308 */ /* 0x000e220000002400 */
[----:B------:R-:W-:Y:S02]  /*7180*/  FMNMX.FTZ R152, R135, R152, !PT ;  /* 0x0000009887987209 */ /* 0x000fe40007810000 */
[----:B------:R-:W-:-:S02]  /*7190*/  ISETP.GT.AND P3, PT, R132, 0x58, PT ;  /* 0x000000588400780c */ /* 0x000fc40003f64270 */
[----:B------:R-:W-:Y:S02]  /*71a0*/  FMNMX.FTZ R152, R141, R152, !PT ;  /* 0x000000988d987209 */ /* 0x000fe40007810000 */
[----:B-1----:R-:W-:Y:S01]  /*71b0*/  FSEL R145, R150, -INF , P3 ;  /* 0xff80000096917808 */ /* 0x002fe20001800000 */
[----:B------:R-:W1:Y:S01]  /*71c0*/  MUFU.TANH R108, R108 ;  /* 0x0000006c006c7308 */ /* 0x000e620000002400 */
[----:B------:R-:W-:Y:S02]  /*71d0*/  FMNMX.FTZ R152, R143, R152, !PT ;  /* 0x000000988f987209 */ /* 0x000fe40007810000 */
[C---:B------:R-:W-:Y:S02]  /*71e0*/  ISETP.GT.AND P3, PT, R132.reuse, 0x60, PT ;  /* 0x000000608400780c */ /* 0x040fe40003f64270 */
[----:B--2---:R-:W-:Y:S02]  /*71f0*/  FSEL R147, R151, -INF , P4 ;  /* 0xff80000097937808 */ /* 0x004fe40002000000 */
[----:B------:R-:W-:Y:S01]  /*7200*/  FMNMX.FTZ R152, R145, R152, !PT ;  /* 0x0000009891987209 */ /* 0x000fe20007810000 */
[----:B------:R-:W2:Y:S01]  /*7210*/  MUFU.TANH R153, R153 ;  /* 0x0000009900997308 */ /* 0x000ea20000002400 */
[----:B------:R-:W-:-:S02]  /*7220*/  ISETP.GT.AND P4, PT, R132, 0x61, PT ;  /* 0x000000618400780c */ /* 0x000fc40003f84270 */
[----:B0-----:R-:W-:Y:S02]  /*7230*/  FSEL R149, R134, -INF , P3 ;  /* 0xff80000086957808 */ /* 0x001fe40001800000 */
[----:B------:R-:W-:Y:S02]  /*7240*/  FMNMX.FTZ R152, R147, R152, !PT ;  /* 0x0000009893987209 */ /* 0x000fe40007810000 */
[----:B------:R-:W-:Y:S01]  /*7250*/  ISETP.GT.AND P3, PT, R132, 0x68, PT ;  /* 0x000000688400780c */ /* 0x000fe20003f64270 */
[----:B------:R0:W-:Y:S01]  /*7260*/  MUFU.TANH R161, R88 ;  /* 0x0000005800a17308 */ /* 0x0001e20000002400 */
[----:B------:R-:W-:Y:S02]  /*7270*/  FMNMX.FTZ R152, R149, R152, !PT ;  /* 0x0000009895987209 */ /* 0x000fe40007810000 */
[----:B-1----:R-:W-:Y:S01]  /*7280*/  FSEL R151, R108, -INF , P3 ;  /* 0xff8000006c977808 */ /* 0x002fe20001800000 */
[----:B------:R-:W-:Y:S01]  /*7290*/  FMUL.FTZ R108, R0, R118 ;  /* 0x00000076006c7220 */ /* 0x000fe20000410000 */
[----:B------:R-:W-:-:S03]  /*72a0*/  ISETP.GT.AND P3, PT, R132, 0x70, PT ;  /* 0x000000708400780c */ /* 0x000fc60003f64270 */
[----:B------:R-:W1:Y:S01]  /*72b0*/  MUFU.TANH R116, R116 ;  /* 0x0000007400747308 */ /* 0x000e620000002400 */
[----:B0-----:R-:W-:Y:S01]  /*72c0*/  FMUL.FTZ R88, R0, R93 ;  /* 0x0000005d00587220 */ /* 0x001fe20000410000 */
[----:B------:R-:W-:Y:S01]  /*72d0*/  FSEL R93, R106, -INF , P4 ;  /* 0xff8000006a5d7808 */ /* 0x000fe20002000000 */
[----:B------:R-:W-:Y:S01]  /*72e0*/  FMUL.FTZ R106, R0, R115 ;  /* 0x00000073006a7220 */ /* 0x000fe20000410000 */
[----:B------:R-:W-:Y:S02]  /*72f0*/  ISETP.GT.AND P4, PT, R132, 0x69, PT ;  /* 0x000000698400780c */ /* 0x000fe40003f84270 */
[----:B------:R-:W-:Y:S02]  /*7300*/  FMNMX.FTZ R152, R93, R152, !PT ;  /* 0x000000985d987209 */ /* 0x000fe40007810000 */
[----:B------:R-:W0:Y:S01]  /*7310*/  MUFU.TANH R112, R112 ;  /* 0x0000007000707308 */ /* 0x000e220000002400 */
[----:B--2---:R-:W-:Y:S02]  /*7320*/  FSEL R153, R153, -INF , P4 ;  /* 0xff80000099997808 */ /* 0x004fe40002000000 */
[----:B------:R-:W-:-:S02]  /*7330*/  FMNMX.FTZ R152, R151, R152, !PT ;  /* 0x0000009897987209 */ /* 0x000fc40007810000 */
[C---:B------:R-:W-:Y:S02]  /*7340*/  ISETP.GT.AND P4, PT, R132.reuse, 0x71, PT ;  /* 0x000000718400780c */ /* 0x040fe40003f84270 */
[----:B------:R-:W-:Y:S01]  /*7350*/  FSEL R155, R155, -INF , P3 ;  /* 0xff8000009b9b7808 */ /* 0x000fe20001800000 */
[----:B------:R2:W-:Y:S01]  /*7360*/  MUFU.TANH R167, R88 ;  /* 0x0000005800a77308 */ /* 0x0005e20000002400 */
[----:B------:R-:W-:Y:S02]  /*7370*/  FMNMX.FTZ R152, R153, R152, !PT ;  /* 0x0000009899987209 */ /* 0x000fe40007810000 */
[----:B------:R-:W-:Y:S02]  /*7380*/  ISETP.GT.AND P3, PT, R132, 0x78, PT ;  /* 0x000000788400780c */ /* 0x000fe40003f64270 */
[----:B------:R-:W-:Y:S02]  /*7390*/  FMNMX.FTZ R152, R155, R152, !PT ;  /* 0x000000989b987209 */ /* 0x000fe40007810000 */
[----:B-1----:R-:W-:Y:S01]  /*73a0*/  FSEL R157, R116, -INF , P3 ;  /* 0xff800000749d7808 */ /* 0x002fe20001800000 */
[----:B------:R-:W1:Y:S01]  /*73b0*/  MUFU.TANH R89, R89 ;  /* 0x0000005900597308 */ /* 0x000e620000002400 */
[----:B--2---:R-:W-:Y:S01]  /*73c0*/  FMUL.FTZ R88, R0, R97 ;  /* 0x0000006100587220 */ /* 0x004fe20000410000 */
[----:B------:R-:W-:-:S02]  /*73d0*/  FSEL R97, R140, -INF , P4 ;  /* 0xff8000008c617808 */ /* 0x000fc40002000000 */
[C---:B------:R-:W-:Y:S02]  /*73e0*/  ISETP.GT.AND P4, PT, R132.reuse, 0x79, PT ;  /* 0x000000798400780c */ /* 0x040fe40003f84270 */
[----:B------:R-:W-:Y:S02]  /*73f0*/  FMNMX.FTZ R152, R97, R152, !PT ;  /* 0x0000009861987209 */ /* 0x000fe40007810000 */
[----:B------:R-:W2:Y:S01]  /*7400*/  MUFU.TANH R92, R92 ;  /* 0x0000005c005c7308 */ /* 0x000ea20000002400 */
[----:B------:R-:W-:Y:S02]  /*7410*/  ISETP.GT.AND P3, PT, R132, 0x80, PT ;  /* 0x000000808400780c */ /* 0x000fe40003f64270 */
[----:B0-----:R-:W-:Y:S02]  /*7420*/  FSEL R159, R112, -INF , P4 ;  /* 0xff800000709f7808 */ /* 0x001fe40002000000 */
[----:B------:R-:W-:Y:S02]  /*7430*/  FMNMX.FTZ R152, R157, R152, !PT ;  /* 0x000000989d987209 */ /* 0x000fe40007810000 */
[----:B------:R-:W-:Y:S01]  /*7440*/  ISETP.GT.AND P4, PT, R132, 0x81, PT ;  /* 0x000000818400780c */ /* 0x000fe20003f84270 */
[----:B------:R-:W0:Y:S01]  /*7450*/  MUFU.TANH R96, R96 ;  /* 0x0000006000607308 */ /* 0x000e220000002400 */
[----:B------:R-:W-:-:S02]  /*7460*/  FSEL R161, R161, -INF , P3 ;  /* 0xff800000a1a17808 */ /* 0x000fc40001800000 */
[----:B------:R-:W-:Y:S02]  /*7470*/  FMNMX.FTZ R152, R159, R152, !PT ;  /* 0x000000989f987209 */ /* 0x000fe40007810000 */
[----:B------:R-:W-:Y:S02]  /*7480*/  ISETP.GT.AND P3, PT, R132, 0x88, PT ;  /* 0x000000888400780c */ /* 0x000fe40003f64270 */
[----:B-1----:R-:W-:Y:S01]  /*7490*/  FSEL R163, R89, -INF , P4 ;  /* 0xff80000059a37808 */ /* 0x002fe20002000000 */
[----:B------:R-:W1:Y:S01]  /*74a0*/  MUFU.TANH R88, R88 ;  /* 0x0000005800587308 */ /* 0x000e620000002400 */
[----:B------:R-:W-:Y:S02]  /*74b0*/  FMNMX.FTZ R152, R161, R152, !PT ;  /* 0x00000098a1987209 */ /* 0x000fe40007810000 */
[----:B--2---:R-:W-:Y:S02]  /*74c0*/  FSEL R165, R92, -INF , P3 ;  /* 0xff8000005ca57808 */ /* 0x004fe40001800000 */
[----:B------:R-:W-:-:S02]  /*74d0*/  FMNMX.FTZ R152, R163, R152, !PT ;  /* 0x00000098a3987209 */ /* 0x000fc40007810000 */
[C---:B------:R-:W-:Y:S01]  /*74e0*/  ISETP.GT.AND P4, PT, R132.reuse, 0x90, PT ;  /* 0x000000908400780c */ /* 0x040fe20003f84270 */
[----:B------:R-:W2:Y:S01]  /*74f0*/  MUFU.TANH R100, R100 ;  /* 0x0000006400647308 */ /* 0x000ea20000002400 */
[----:B------:R-:W-:Y:S02]  /*7500*/  FSEL R167, R167, -INF , P5 ;  /* 0xff800000a7a77808 */ /* 0x000fe40002800000 */
[----:B------:R-:W-:Y:S02]  /*7510*/  FMNMX.FTZ R152, R165, R152, !PT ;  /* 0x00000098a5987209 */ /* 0x000fe40007810000 */
[----:B------:R-:W-:Y:S02]  /*7520*/  ISETP.GT.AND P3, PT, R132, 0x91, PT ;  /* 0x000000918400780c */ /* 0x000fe40003f64270 */
[----:B0-----:R-:W-:Y:S01]  /*7530*/  FSEL R195, R96, -INF , P4 ;  /* 0xff80000060c37808 */ /* 0x001fe20002000000 */
[----:B------:R2:W0:Y:S01]  /*7540*/  MUFU.TANH R89, R101 ;  /* 0x0000006500597308 */ /* 0x0004220000002400 */
[----:B------:R-:W-:Y:S01]  /*7550*/  FMNMX.FTZ R152, R167, R152, !PT ;  /* 0x00000098a7987209 */ /* 0x000fe20007810000 */
[----:B------:R-:W-:Y:S01]  /*7560*/  FMUL.FTZ R96, R0, R111 ;  /* 0x0000006f00607220 */ /* 0x000fe20000410000 */
[----:B------:R-:W-:-:S02]  /*7570*/  ISETP.GT.AND P5, PT, R132, 0x98, PT ;  /* 0x000000988400780c */ /* 0x000fc40003fa4270 */
[----:B-1----:R-:W-:Y:S02]  /*7580*/  FSEL R197, R88, -INF , P3 ;  /* 0xff80000058c57808 */ /* 0x002fe40001800000 */
[----:B------:R-:W-:Y:S01]  /*7590*/  FMNMX.FTZ R152, R195, R152, !PT ;  /* 0x00000098c3987209 */ /* 0x000fe20007810000 */
[----:B------:R-:W1:Y:S01]  /*75a0*/  LDC R88, c[0x0][0x988] ;  /* 0x00026200ff587b82 */ /* 0x000e620000000800 */
[----:B--2---:R-:W-:Y:S01]  /*75b0*/  FSEL R101, R100, -INF , P5 ;  /* 0xff80000064657808 */ /* 0x004fe20002800000 */
[----:B------:R-:W2:Y:S01]  /*75c0*/  MUFU.TANH R6, R6 ;  /* 0x0000000600067308 */ /* 0x000ea20000002400 */
[----:B------:R-:W-:Y:S01]  /*75d0*/  FMNMX.FTZ R152, R197, R152, !PT ;  /* 0x00000098c5987209 */ /* 0x000fe20007810000 */
[----:B------:R-:W-:Y:S02]  /*75e0*/  WARPGROUP.DEPBAR.LE gsb0, 0x0 ;  /* 0x00008000000079c5 */ /* 0x000fe40000010000 */
[----:B------:R-:W-:Y:S01]  /*75f0*/  ISETP.GT.AND P4, PT, R128, RZ, PT ;  /* 0x000000ff8000720c */ /* 0x000fe20003f84270 */
[----:B------:R-:W-:Y:S01]  /*7600*/  FMUL.FTZ R100, R0, R114 ;  /* 0x0000007200647220 */ /* 0x000fe20000410000 */
[----:B------:R-:W-:Y:S01]  /*7610*/  FMNMX.FTZ R152, R101, R152, !PT ;  /* 0x0000009865987209 */ /* 0x000fe20007810000 */
[----:B------:R-:W-:Y:S01]  /*7620*/  WARPGROUP.ARRIVE ;  /* 0x00000000000079c5 */ /* 0x000fe20000000000 */
[----:B0-----:R-:W-:Y:S01]  /*7630*/  FSEL R111, R89, -INF , P6 ;  /* 0xff800000596f7808 */ /* 0x001fe20003000000 */
[----:B------:R-:W0:Y:S01]  /*7640*/  MUFU.TANH R7, R7 ;  /* 0x0000000700077308 */ /* 0x000e220000002400 */
[----:B------:R-:W-:-:S02]  /*7650*/  ISETP.GT.AND P5, PT, R128, 0x1, PT ;  /* 0x000000018000780c */ /* 0x000fc40003fa4270 */
[----:B------:R-:W-:Y:S01]  /*7660*/  FMNMX.FTZ R152, R111, R152, !PT ;  /* 0x000000986f987209 */ /* 0x000fe20007810000 */
[----:B------:R-:W-:Y:S01]  /*7670*/  QGMMA.64x128x32.F32.E4M3.E4M3 R24, R176, gdesc[UR4], R24, gsb0 ;  /* 0x01e00004b0187df3 */ /* 0x000fe20008000818 */
[----:B------:R-:W-:Y:S01]  /*7680*/  UIADD3 UR6, UR10, 0x300, URZ ;  /* 0x000003000a067890 */ /* 0x000fe2000fffe03f */
[----:B------:R-:W-:Y:S02]  /*7690*/  UMOV UR7, 0xc0000010 ;  /* 0xc000001000077882 */ /* 0x000fe40000000000 */
[----:B------:R-:W3:Y:S01]  /*76a0*/  SHFL.BFLY PT, R89, R152, 0x2, 0x1f ;  /* 0x0c401f0098597f89 */ /* 0x000ee200000e0000 */
[----:B------:R-:W4:Y:S01]  /*76b0*/  MUFU.TANH R8, R8 ;  /* 0x0000000800087308 */ /* 0x000f220000002400 */
[----:B--2---:R-:W-:Y:S02]  /*76c0*/  FSEL R181, R6, -INF , P4 ;  /* 0xff80000006b57808 */ /* 0x004fe40002000000 */
[----:B------:R-:W-:Y:S02]  /*76d0*/  ISETP.GT.AND P4, PT, R128, 0x8, PT ;  /* 0x000000088000780c */ /* 0x000fe40003f84270 */
[----:B------:R-:W-:-:S03]  /*76e0*/  FMNMX.FTZ R6, R181, R4, !PT ;  /* 0x00000004b5067209 */ /* 0x000fc60007810000 */
[----:B------:R-:W2:Y:S01]  /*76f0*/  MUFU.TANH R9, R9 ;  /* 0x0000000900097308 */ /* 0x000ea20000002400 */
[----:B0-----:R-:W-:Y:S02]  /*7700*/  FSEL R7, R7, -INF , P5 ;  /* 0xff80000007077808 */ /* 0x001fe40002800000 */
[----:B------:R-:W-:Y:S02]  /*7710*/  ISETP.GT.AND P5, PT, R128, 0x9, PT ;  /* 0x000000098000780c */ /* 0x000fe40003fa4270 */
[----:B------:R-:W-:-:S03]  /*7720*/  FMNMX.FTZ R6, R7, R6, !PT ;  /* 0x0000000607067209 */ /* 0x000fc60007810000 */
[----:B------:R-:W-:Y:S01]  /*7730*/  MUFU.TANH R10, R10 ;  /* 0x0000000a000a7308 */ /* 0x000fe20000002400 */
[----:B----4-:R-:W-:Y:S02]  /*7740*/  FSEL R187, R8, -INF , P4 ;  /* 0xff80000008bb7808 */ /* 0x010fe40002000000 */
[----:B------:R-:W-:Y:S02]  /*7750*/  ISETP.GT.AND P4, PT, R128, 0x10, PT ;  /* 0x000000108000780c */ /* 0x000fe40003f84270 */
[----:B------:R-:W-:Y:S02]  /*7760*/  FMNMX.FTZ R8, R187, R6, !PT ;  /* 0x00000006bb087209 */ /* 0x000fe40007810000 */
[----:B---3--:R-:W-:Y:S01]  /*7770*/  FMNMX.FTZ R112, R152, R89, !PT ;  /* 0x0000005998707209 */ /* 0x008fe20007810000 */
[----:B------:R-:W0:Y:S01]  /*7780*/  MUFU.TANH R11, R11 ;  /* 0x0000000b000b7308 */ /* 0x000e220000002400 */
[----:B--2---:R-:W-:Y:S02]  /*7790*/  FSEL R9, R9, -INF , P5 ;  /* 0xff80000009097808 */ /* 0x004fe40002800000 */
[----:B------:R-:W-:Y:S01]  /*77a0*/  ISETP.GT.AND P5, PT, R128, 0x11, PT ;  /* 0x000000118000780c */ /* 0x000fe20003fa4270 */
[----:B------:R-:W2:Y:S01]  /*77b0*/  SHFL.BFLY PT, R89, R112, 0x1, 0x1f ;  /* 0x0c201f0070597f89 */ /* 0x000ea200000e0000 */
[----:B------:R-:W-:-:S03]  /*77c0*/  FMNMX.FTZ R8, R9, R8, !PT ;  /* 0x0000000809087209 */ /* 0x000fc60007810000 */
[----:B------:R-:W-:Y:S08]  /*77d0*/  MUFU.TANH R12, R12 ;  /* 0x0000000c000c7308 */ /* 0x000ff00000002400 */
[----:B------:R-:W3:Y:S01]  /*77e0*/  MUFU.TANH R13, R13 ;  /* 0x0000000d000d7308 */ /* 0x000ee20000002400 */
[----:B0-----:R-:W-:Y:S02]  /*77f0*/  FSEL R11, R11, -INF , P5 ;  /* 0xff8000000b0b7808 */ /* 0x001fe40002800000 */
[----:B------:R-:W-:-:S05]  /*7800*/  ISETP.GT.AND P5, PT, R128, 0x19, PT ;  /* 0x000000198000780c */ /* 0x000fca0003fa4270 */
[----:B------:R-:W0:Y:S01]  /*7810*/  MUFU.TANH R14, R14 ;  /* 0x0000000e000e7308 */ /* 0x000e220000002400 */
[----:B--2---:R-:W-:Y:S01]  /*7820*/  FMNMX.FTZ R89, R112, R89, !PT ;  /* 0x0000005970597209 */ /* 0x004fe20007810000 */
[----:B------:R-:W-:-:S03]  /*7830*/  FMUL.FTZ R112, R0, R102 ;  /* 0x0000006600707220 */ /* 0x000fc60000410000 */
[C---:B------:R-:W-:Y:S01]  /*7840*/  FSETP.NEU.FTZ.AND P3, PT, R89.reuse, -INF , PT ;  /* 0xff8000005900780b */ /* 0x040fe20003f7d000 */
[----:B-1----:R-:W-:-:S02]  /*7850*/  FFMA.FTZ R102, R89, R88, -8 ;  /* 0xc100000059667423 */ /* 0x002fc40000010058 */
[----:B------:R-:W1:Y:S01]  /*7860*/  MUFU.TANH R15, R15 ;  /* 0x0000000f000f7308 */ /* 0x000e620000002400 */
[----:B---3--:R-:W-:Y:S02]  /*7870*/  FSEL R13, R13, -INF , P5 ;  /* 0xff8000000d0d7808 */ /* 0x008fe40002800000 */
[----:B------:R-:W-:Y:S02]  /*7880*/  ISETP.GT.AND P5, PT, R128, 0x21, PT ;  /* 0x000000218000780c */ /* 0x000fe40003fa4270 */
[----:B------:R-:W-:-:S03]  /*7890*/  FSEL R102, R102, RZ, P3 ;  /* 0x000000ff66667208 */ /* 0x000fc60001800000 */
[----:B------:R-:W2:Y:S02]  /*78a0*/  MUFU.TANH R20, R20 ;  /* 0x0000001400147308 */ /* 0x000ea40000002400 */
[----:B------:R-:W-:-:S01]  /*78b0*/  FFMA.FTZ R132, R205, R88, -R102 ;  /* 0x00000058cd847223 */ /* 0x000fc20000010866 */
[----:B------:R-:W-:Y:S01]  /*78c0*/  FSEL R205, R10, -INF , P4 ;  /* 0xff8000000acd7808 */ /* 0x000fe20002000000 */
[----:B------:R-:W-:-:S01]  /*78d0*/  FFMA.FTZ R114, R207, R88, -R102 ;  /* 0x00000058cf727223 */ /* 0x000fc20000010866 */
[----:B------:R-:W-:Y:S01]  /*78e0*/  ISETP.GT.AND P4, PT, R128, 0x18, PT ;  /* 0x000000188000780c */ /* 0x000fe20003f84270 */
[----:B------:R-:W-:-:S01]  /*78f0*/  FFMA.FTZ R115, R209, R88, -R102 ;  /* 0x00000058d1737223 */ /* 0x000fc20000010866 */
[----:B------:R-:W-:Y:S01]  /*7900*/  FMNMX.FTZ R8, R205, R8, !PT ;  /* 0x00000008cd087209 */ /* 0x000fe20007810000 */
[----:B------:R-:W3:Y:S01]  /*7910*/  MUFU.TANH R21, R21 ;  /* 0x0000001500157308 */ /* 0x000ee20000002400 */
[----:B------:R-:W-:Y:S01]  /*7920*/  FSEL R207, R12, -INF , P4 ;  /* 0xff8000000ccf7808 */ /* 0x000fe20002000000 */
[--C-:B------:R-:W-:Y:S01]  /*7930*/  FFMA.FTZ R12, R201, R88, -R102.reuse ;  /* 0x00000058c90c7223 */ /* 0x100fe20000010866 */
[----:B------:R-:W-:Y:S01]  /*7940*/  FMNMX.FTZ R8, R11, R8, !PT ;  /* 0x000000080b087209 */ /* 0x000fe20007810000 */
[-CC-:B------:R-:W-:Y:S01]  /*7950*/  FFMA.FTZ R209, R199, R88.reuse, -R102.reuse ;  /* 0x00000058c7d17223 */ /* 0x180fe20000010866 */
[----:B------:R-:W-:Y:S01]  /*7960*/  ISETP.GT.AND P4, PT, R128, 0x20, PT ;  /* 0x000000208000780c */ /* 0x000fe20003f84270 */
[--C-:B------:R-:W-:Y:S01]  /*7970*/  FFMA.FTZ R116, R211, R88, -R102.reuse ;  /* 0x00000058d3747223 */ /* 0x100fe20000010866 */
[----:B------:R-:W-:Y:S01]  /*7980*/  FMNMX.FTZ R10, R207, R8, !PT ;  /* 0x00000008cf0a7209 */ /* 0x000fe20007810000 */
[----:B------:R-:W4:Y:S01]  /*7990*/  MUFU.TANH R136, R136 ;  /* 0x0000008800887308 */ /* 0x000f220000002400 */
[----:B0-----:R-:W-:Y:S01]  /*79a0*/  FSEL R201, R14, -INF , P4 ;  /* 0xff8000000ec97808 */ /* 0x001fe20002000000 */
[--C-:B------:R-:W-:Y:S01]  /*79b0*/  FFMA.FTZ R14, R107, R88, -R102.reuse ;  /* 0x000000586b0e7223 */ /* 0x100fe20000010866 */
[----:B------:R-:W-:Y:S01]  /*79c0*/  FMNMX.FTZ R10, R13, R10, !PT ;  /* 0x0000000a0d0a7209 */ /* 0x000fe20007810000 */
[-CC-:B------:R-:W-:Y:S01]  /*79d0*/  FFMA.FTZ R183, R213, R88.reuse, -R102.reuse ;  /* 0x00000058d5b77223 */ /* 0x180fe20000010866 */
[C---:B------:R-:W-:Y:S01]  /*79e0*/  ISETP.GT.AND P4, PT, R128.reuse, 0x28, PT ;  /* 0x000000288000780c */ /* 0x040fe20003f84270 */
[--C-:B------:R-:W-:Y:S01]  /*79f0*/  FFMA.FTZ R118, R217, R88, -R102.reuse ;  /* 0x00000058d9767223 */ /* 0x100fe20000010866 */
[----:B-1----:R-:W-:Y:S01]  /*7a00*/  FSEL R15, R15, -INF , P5 ;  /* 0xff8000000f0f7808 */ /* 0x002fe20002800000 */
[----:B------:R-:W0:Y:S01]  /*7a10*/  MUFU.TANH R137, R137 ;  /* 0x0000008900897308 */ /* 0x000e220000002400 */
[----:B------:R-:W-:Y:S01]  /*7a20*/  FMNMX.FTZ R10, R201, R10, !PT ;  /* 0x0000000ac90a7209 */ /* 0x000fe20007810000 */
[-CC-:B------:R-:W-:Y:S01]  /*7a30*/  FFMA.FTZ R185, R219, R88.reuse, -R102.reuse ;  /* 0x00000058dbb97223 */ /* 0x180fe20000010866 */
[----:B------:R-:W-:Y:S01]  /*7a40*/  ISETP.GT.AND P5, PT, R128, 0x29, PT ;  /* 0x000000298000780c */ /* 0x000fe20003fa4270 */
[-CC-:B------:R-:W-:Y:S01]  /*7a50*/  FFMA.FTZ R130, R221, R88.reuse, -R102.reuse ;  /* 0x00000058dd827223 */ /* 0x180fe20000010866 */
[----:B--2---:R-:W-:Y:S01]  /*7a60*/  FSEL R199, R20, -INF , P4 ;  /* 0xff80000014c77808 */ /* 0x004fe20002000000 */
[--C-:B------:R-:W-:Y:S01]  /*7a70*/  FFMA.FTZ R20, R113, R88, -R102.reuse ;  /* 0x0000005871147223 */ /* 0x100fe20000010866 */
[----:B------:R-:W-:Y:S01]  /*7a80*/  FMNMX.FTZ R10, R15, R10, !PT ;  /* 0x0000000a0f0a7209 */ /* 0x000fe20007810000 */
[----:B------:R-:W1:Y:S01]  /*7a90*/  MUFU.TANH R138, R138 ;  /* 0x0000008a008a7308 */ /* 0x000e620000002400 */
[C---:B------:R-:W-:Y:S01]  /*7aa0*/  ISETP.GT.AND P4, PT, R128.reuse, 0x30, PT ;  /* 0x000000308000780c */ /* 0x040fe20003f84270 */
[-CC-:B------:R-:W-:Y:S01]  /*7ab0*/  FFMA.FTZ R203, R203, R88.reuse, -R102.reuse ;  /* 0x00000058cbcb7223 */ /* 0x180fe20000010866 */
[----:B---3--:R-:W-:Y:S01]  /*7ac0*/  FSEL R21, R21, -INF , P5 ;  /* 0xff80000015157808 */ /* 0x008fe20002800000 */
[-CC-:B------:R-:W-:Y:S01]  /*7ad0*/  FFMA.FTZ R109, R109, R88.reuse, -R102.reuse ;  /* 0x000000586d6d7223 */ /* 0x180fe20000010866 */
[----:B------:R-:W-:Y:S01]  /*7ae0*/  ISETP.GT.AND P5, PT, R128, 0x31, PT ;  /* 0x000000318000780c */ /* 0x000fe20003fa4270 */
[-CC-:B------:R-:W-:Y:S01]  /*7af0*/  FFMA.FTZ R129, R129, R88.reuse, -R102.reuse ;  /* 0x0000005881817223 */ /* 0x180fe20000010866 */
[----:B----4-:R-:W-:Y:S01]  /*7b00*/  FSEL R107, R136, -INF , P4 ;  /* 0xff800000886b7808 */ /* 0x010fe20002000000 */
[----:B------:R-:W2:Y:S01]  /*7b10*/  MUFU.TANH R139, R139 ;  /* 0x0000008b008b7308 */ /* 0x000ea20000002400 */
[C---:B------:R-:W-:Y:S01]  /*7b20*/  ISETP.GT.AND P4, PT, R128.reuse, 0x38, PT ;  /* 0x000000388000780c */ /* 0x040fe20003f84270 */
[-CC-:B------:R-:W-:Y:S01]  /*7b30*/  FFMA.FTZ R117, R117, R88.reuse, -R102.reuse ;  /* 0x0000005875757223 */ /* 0x180fe20000010866 */
[----:B0-----:R-:W-:Y:S01]  /*7b40*/  FSEL R137, R137, -INF , P5 ;  /* 0xff80000089897808 */ /* 0x001fe20002800000 */
[-CC-:B------:R-:W-:Y:S01]  /*7b50*/  FFMA.FTZ R135, R135, R88.reuse, -R102.reuse ;  /* 0x0000005887877223 */ /* 0x180fe20000010866 */
[----:B------:R-:W-:Y:S01]  /*7b60*/  ISETP.GT.AND P5, PT, R128, 0x39, PT ;  /* 0x000000398000780c */ /* 0x000fe20003fa4270 */
[-CC-:B------:R-:W-:Y:S01]  /*7b70*/  FFMA.FTZ R143, R143, R88.reuse, -R102.reuse ;  /* 0x000000588f8f7223 */ /* 0x180fe20000010866 */
[----:B------:R-:W-:-:S01]  /*7b80*/  FFMA.FTZ R147, R147, R88, -R102 ;  /* 0x0000005893937223 */ /* 0x000fc20000010866 */
[----:B------:R0:W-:Y:S01]  /*7b90*/  MUFU.EX2 R8, R12 ;  /* 0x0000000c00087308 */ /* 0x0001e20000000800 */
[----:B-1----:R-:W-:Y:S01]  /*7ba0*/  FSEL R211, R138, -INF , P4 ;  /* 0xff8000008ad37808 */ /* 0x002fe20002000000 */
[-CC-:B------:R-:W-:Y:S01]  /*7bb0*/  FFMA.FTZ R93, R93, R88.reuse, -R102.reuse ;  /* 0x000000585d5d7223 */ /* 0x180fe20000010866 */
[----:B------:R-:W-:Y:S01]  /*7bc0*/  ISETP.GT.AND P4, PT, R128, 0x40, PT ;  /* 0x000000408000780c */ /* 0x000fe20003f84270 */
[-CC-:B------:R-:W-:Y:S01]  /*7bd0*/  FFMA.FTZ R97, R97, R88.reuse, -R102.reuse ;  /* 0x0000005861617223 */ /* 0x180fe20000010866 */
[----:B------:R-:W-:-:S01]  /*7be0*/  FFMA.FTZ R101, R101, R88, -R102 ;  /* 0x0000005865657223 */ /* 0x000fc20000010866 */
[----:B------:R-:W-:-:S02]  /*7bf0*/  FSEL R138, R89, RZ, P3 ;  /* 0x000000ff598a7208 */ /* 0x000fc40001800000 */
[----:B------:R-:W1:Y:S01]  /*7c00*/  MUFU.TANH R120, R120 ;  /* 0x0000007800787308 */ /* 0x000e620000002400 */
[----:B0-----:R-:W-:Y:S02]  /*7c10*/  FMNMX.FTZ R12, R199, R10, !PT ;  /* 0x0000000ac70c7209 */ /* 0x001fe40007810000 */
[----:B--2---:R-:W-:Y:S02]  /*7c20*/  FSEL R139, R139, -INF , P5 ;  /* 0xff8000008b8b7808 */ /* 0x004fe40002800000 */
[----:B------:R-:W-:Y:S02]  /*7c30*/  FMNMX.FTZ R12, R21, R12, !PT ;  /* 0x0000000c150c7209 */ /* 0x000fe40007810000 */
[----:B------:R-:W-:Y:S01]  /*7c40*/  ISETP.GT.AND P5, PT, R128, 0x41, PT ;  /* 0x000000418000780c */ /* 0x000fe20003fa4270 */
[----:B------:R-:W0:Y:S01]  /*7c50*/  MUFU.TANH R121, R121 ;  /* 0x0000007900797308 */ /* 0x000e220000002400 */
[----:B------:R-:W-:-:S04]  /*7c60*/  FMNMX.FTZ R12, R107, R12, !PT ;  /* 0x0000000c6b0c7209 */ /* 0x000fc80007810000 */
[----:B------:R-:W-:Y:S01]  /*7c70*/  FMNMX.FTZ R12, R137, R12, !PT ;  /* 0x0000000c890c7209 */ /* 0x000fe20007810000 */
[----:B------:R-:W-:Y:S02]  /*7c80*/  WARPGROUP.DEPBAR.LE gsb0, 0x0 ;  /* 0x00008000000079c5 */ /* 0x000fe40000010000 */
[----:B------:R-:W2:Y:S01]  /*7c90*/  MUFU.TANH R122, R122 ;  /* 0x0000007a007a7308 */ /* 0x000ea20000002400 */
[----:B-1----:R-:W-:Y:S01]  /*7ca0*/  FSEL R113, R120, -INF , P4 ;  /* 0xff80000078717808 */ /* 0x002fe20002000000 */
[----:B------:R-:W-:Y:S01]  /*7cb0*/  FFMA.FTZ R120, R131, R88, -R102 ;  /* 0x0000005883787223 */ /* 0x000fe20000010866 */
[----:B------:R-:W-:Y:S01]  /*7cc0*/  ISETP.GT.AND P4, PT, R128, 0x48, PT ;  /* 0x000000488000780c */ /* 0x000fe20003f84270 */
[----:B------:R-:W-:-:S04]  /*7cd0*/  WARPGROUP.ARRIVE ;  /* 0x00000000000079c5 */ /* 0x000fc80000000000 */
[----:B------:R-:W1:Y:S01]  /*7ce0*/  MUFU.TANH R123, R123 ;  /* 0x0000007b007b7308 */ /* 0x000e620000002400 */
[----:B0-----:R-:W-:Y:S01]  /*7cf0*/  FSEL R121, R121, -INF , P5 ;  /* 0xff80000079797808 */ /* 0x001fe20002800000 */
[----:B------:R-:W-:Y:S01]  /*7d00*/  QGMMA.64x128x32.F32.E4M3.E4M3 R24, R172, gdesc[UR4], R24, gsb0 ;  /* 0x01e00004ac187df3 */ /* 0x000fe20008000818 */
[----:B------:R-:W-:Y:S01]  /*7d10*/  ISETP.GT.AND P5, PT, R128, 0x49, PT ;  /* 0x000000498000780c */ /* 0x000fe20003fa4270 */
[----:B------:R-:W-:Y:S01]  /*7d20*/  UIADD3 UR6, UR10, 0x400, URZ ;  /* 0x000004000a067890 */ /* 0x000fe2000fffe03f */
[----:B------:R-:W-:-:S03]  /*7d30*/  UMOV UR7, 0xc0000010 ;  /* 0xc000001000077882 */ /* 0x000fc60000000000 */
[----:B------:R0:W-:Y:S01]  /*7d40*/  MUFU.EX2 R10, R14 ;  /* 0x0000000e000a7308 */ /* 0x0001e20000000800 */
[----:B--2---:R-:W-:Y:S01]  /*7d50*/  FSEL R213, R122, -INF , P4 ;  /* 0xff8000007ad57808 */ /* 0x004fe20002000000 */
[----:B------:R-:W-:Y:S01]  /*7d60*/  FFMA.FTZ R122, R133, R88, -R102 ;  /* 0x00000058857a7223 */ /* 0x000fe20000010866 */
[----:B------:R-:W-:-:S05]  /*7d70*/  ISETP.GT.AND P4, PT, R128, 0x50, PT ;  /* 0x000000508000780c */ /* 0x000fca0003f84270 */
[----:B------:R-:W2:Y:S01]  /*7d80*/  MUFU.TANH R124, R124 ;  /* 0x0000007c007c7308 */ /* 0x000ea20000002400 */
[----:B0-----:R-:W-:Y:S02]  /*7d90*/  FMNMX.FTZ R14, R211, R12, !PT ;  /* 0x0000000cd30e7209 */ /* 0x001fe40007810000 */
[----:B-1----:R-:W-:Y:S02]  /*7da0*/  FSEL R123, R123, -INF , P5 ;  /* 0xff8000007b7b7808 */ /* 0x002fe40002800000 */
[----:B------:R-:W-:Y:S02]  /*7db0*/  FMNMX.FTZ R14, R139, R14, !PT ;  /* 0x0000000e8b0e7209 */ /* 0x000fe40007810000 */
[----:B------:R-:W-:Y:S01]  /*7dc0*/  ISETP.GT.AND P5, PT, R128, 0x51, PT ;  /* 0x000000518000780c */ /* 0x000fe20003fa4270 */
[----:B------:R-:W0:Y:S01]  /*7dd0*/  MUFU.TANH R125, R125 ;  /* 0x0000007d007d7308 */ /* 0x000e220000002400 */
[----:B------:R-:W-:-:S04]  /*7de0*/  FMNMX.FTZ R14, R113, R14, !PT ;  /* 0x0000000e710e7209 */ /* 0x000fc80007810000 */
[----:B------:R-:W-:-:S03]  /*7df0*/  FMNMX.FTZ R14, R121, R14, !PT ;  /* 0x0000000e790e7209 */ /* 0x000fc60007810000 */
[----:B------:R-:W-:Y:S01]  /*7e00*/  MUFU.TANH R126, R126 ;  /* 0x0000007e007e7308 */ /* 0x000fe20000002400 */
[----:B--2---:R-:W-:Y:S02]  /*7e10*/  FSEL R131, R124, -INF , P4 ;  /* 0xff8000007c837808 */ /* 0x004fe40002000000 */
[----:B------:R-:W-:-:S05]  /*7e20*/  ISETP.GT.AND P4, PT, R128, 0x58, PT ;  /* 0x000000588000780c */ /* 0x000fca0003f84270 */
[----:B------:R-:W1:Y:S01]  /*7e30*/  MUFU.TANH R127, R127 ;  /* 0x0000007f007f7308 */ /* 0x000e620000002400 */
[----:B0-----:R-:W-:Y:S02]  /*7e40*/  FSEL R125, R125, -INF , P5 ;  /* 0xff8000007d7d7808 */ /* 0x001fe40002800000 */
[----:B------:R-:W-:-:S05]  /*7e50*/  ISETP.GT.AND P5, PT, R128, 0x59, PT ;  /* 0x000000598000780c */ /* 0x000fca0003fa4270 */
[----:B------:R0:W-:Y:S08]  /*7e60*/  MUFU.EX2 R12, R20 ;  /* 0x00000014000c7308 */ /* 0x0001f00000000800 */
[----:B------:R-:W2:Y:S01]  /*7e70*/  MUFU.TANH R104, R104 ;  /* 0x0000006800687308 */ /* 0x000ea20000002400 */
[----:B0-----:R-:W-:Y:S02]  /*7e80*/  FMNMX.FTZ R20, R213, R14, !PT ;  /* 0x0000000ed5147209 */ /* 0x001fe40007810000 */
[----:B-1----:R-:W-:-:S02]  /*7e90*/  FSEL R127, R127, -INF , P5 ;  /* 0xff8000007f7f7808 */ /* 0x002fc40002800000 */
[----:B------:R-:W-:Y:S02]  /*7ea0*/  FMNMX.FTZ R20, R123, R20, !PT ;  /* 0x000000147b147209 */ /* 0x000fe40007810000 */
[C---:B------:R-:W-:Y:S01]  /*7eb0*/  ISETP.GT.AND P5, PT, R128.reuse, 0x61, PT ;  /* 0x000000618000780c */ /* 0x040fe20003fa4270 */
[----:B------:R0:W1:Y:S01]  /*7ec0*/  MUFU.TANH R92, R110 ;  /* 0x0000006e005c7308 */ /* 0x0000620000002400 */
[----:B------:R-:W-:Y:S02]  /*7ed0*/  FMNMX.FTZ R20, R131, R20, !PT ;  /* 0x0000001483147209 */ /* 0x000fe40007810000 */
[----:B------:R-:W-:Y:S02]  /*7ee0*/  FSEL R105, R105, -INF , P5 ;  /* 0xff80000069697808 */ /* 0x000fe40002800000 */
[----:B------:R-:W-:Y:S02]  /*7ef0*/  FMNMX.FTZ R20, R125, R20, !PT ;  /* 0x000000147d147209 */ /* 0x000fe40007810000 */
[----:B------:R-:W-:Y:S01]  /*7f00*/  ISETP.GT.AND P5, PT, R128, 0x69, PT ;  /* 0x000000698000780c */ /* 0x000fe20003fa4270 */
[----:B------:R-:W3:Y:S01]  /*7f10*/  MUFU.TANH R96, R96 ;  /* 0x0000006000607308 */ /* 0x000ee20000002400 */
[----:B0-----:R-:W-:Y:S01]  /*7f20*/  FMUL.FTZ R110, R0, R119 ;  /* 0x00000077006e7220 */ /* 0x001fe20000410000 */
[----:B------:R-:W-:Y:S01]  /*7f30*/  FFMA.FTZ R119, R215, R88, -R102 ;  /* 0x00000058d7777223 */ /* 0x000fe20000010866 */
[----:B------:R-:W-:-:S02]  /*7f40*/  FSEL R215, R126, -INF , P4 ;  /* 0xff8000007ed77808 */ /* 0x000fc40002000000 */
[----:B------:R-:W-:-:S03]  /*7f50*/  ISETP.GT.AND P4, PT, R128, 0x60, PT ;  /* 0x000000608000780c */ /* 0x000fc60003f84270 */
[----:B------:R0:W-:Y:S01]  /*7f60*/  MUFU.EX2 R14, R120 ;  /* 0x00000078000e7308 */ /* 0x0001e20000000800 */
[----:B--2---:R-:W-:Y:S01]  /*7f70*/  FSEL R133, R104, -INF , P4 ;  /* 0xff80000068857808 */ /* 0x004fe20002000000 */
[----:B------:R-:W-:Y:S01]  /*7f80*/  FFMA.FTZ R104, R161, R88, -R102 ;  /* 0x00000058a1687223 */ /* 0x000fe20000010866 */
[----:B------:R-:W-:-:S04]  /*7f90*/  ISETP.GT.AND P4, PT, R128, 0x68, PT ;  /* 0x000000688000780c */ /* 0x000fc80003f84270 */
[----:B-1----:R-:W-:Y:S01]  /*7fa0*/  FSEL R217, R92, -INF , P4 ;  /* 0xff8000005cd97808 */ /* 0x002fe20002000000 */
[----:B------:R-:W1:Y:S01]  /*7fb0*/  MUFU.TANH R100, R100 ;  /* 0x0000006400647308 */ /* 0x000e620000002400 */
[----:B0-----:R-:W-:Y:S01]  /*7fc0*/  FMNMX.FTZ R120, R215, R20, !PT ;  /* 0x00000014d7787209 */ /* 0x001fe20007810000 */
[--C-:B------:R-:W-:Y:S01]  /*7fd0*/  FFMA.FTZ R92, R141, R88, -R102.reuse ;  /* 0x000000588d5c7223 */ /* 0x100fe20000010866 */
[----:B------:R-:W-:Y:S02]  /*7fe0*/  ISETP.GT.AND P4, PT, R128, 0x70, PT ;  /* 0x000000708000780c */ /* 0x000fe40003f84270 */
[----:B------:R-:W-:Y:S02]  /*7ff0*/  FMNMX.FTZ R120, R127, R120, !PT ;  /* 0x000000787f787209 */ /* 0x000fe40007810000 */
[----:B---3--:R-:W-:Y:S01]  /*8000*/  FSEL R219, R96, -INF , P5 ;  /* 0xff80000060db7808 */ /* 0x008fe20002800000 */
[----:B------:R-:W0:Y:S01]  /*8010*/  MUFU.TANH R106, R106 ;  /* 0x0000006a006a7308 */ /* 0x000e220000002400 */
[----:B------:R-:W-:Y:S01]  /*8020*/  FMNMX.FTZ R120, R133, R120, !PT ;  /* 0x0000007885787209 */ /* 0x000fe20007810000 */
[----:B------:R-:W-:Y:S01]  /*8030*/  FFMA.FTZ R96, R145, R88, -R102 ;  /* 0x0000005891607223 */ /* 0x000fe20000010866 */
[----:B------:R-:W-:-:S02]  /*8040*/  ISETP.GT.AND P5, PT, R128, 0x71, PT ;  /* 0x000000718000780c */ /* 0x000fc40003fa4270 */
[----:B------:R-:W-:-:S03]  /*8050*/  FMNMX.FTZ R120, R105, R120, !PT ;  /* 0x0000007869787209 */ /* 0x000fc60007810000 */
[----:B------:R-:W2:Y:S01]  /*8060*/  MUFU.TANH R108, R108 ;  /* 0x0000006c006c7308 */ /* 0x000ea20000002400 */
[----:B------:R-:W-:Y:S02]  /*8070*/  FMNMX.FTZ R120, R217, R120, !PT ;  /* 0x00000078d9787209 */ /* 0x000fe40007810000 */
[----:B-1----:R-:W-:Y:S01]  /*8080*/  FSEL R141, R100, -INF , P4 ;  /* 0xff800000648d7808 */ /* 0x002fe20002000000 */
[----:B------:R-:W-:-:S01]  /*8090*/  FFMA.FTZ R100, R157, R88, -R102 ;  /* 0x000000589d647223 */ /* 0x000fc20000010866 */
[----:B------:R-:W-:Y:S01]  /*80a0*/  FMNMX.FTZ R120, R219, R120, !PT ;  /* 0x00000078db787209 */ /* 0x000fe20007810000 */
[----:B------:R-:W-:-:S01]  /*80b0*/  FFMA.FTZ R157, R167, R88, -R102 ;  /* 0x00000058a79d7223 */ /* 0x000fc20000010866 */
[----:B------:R-:W-:Y:S01]  /*80c0*/  ISETP.GT.AND P4, PT, R128, 0x78, PT ;  /* 0x000000788000780c */ /* 0x000fe20003f84270 */
[----:B------:R-:W1:Y:S01]  /*80d0*/  MUFU.TANH R110, R110 ;  /* 0x0000006e006e7308 */ /* 0x000e620000002400 */
[----:B0-----:R-:W-:Y:S01]  /*80e0*/  FSEL R221, R106, -INF , P5 ;  /* 0xff8000006add7808 */ /* 0x001fe20002800000 */
[----:B------:R-:W-:Y:S01]  /*80f0*/  FFMA.FTZ R106, R165, R88, -R102 ;  /* 0x00000058a56a7223 */ /* 0x000fe20000010866 */
[----:B------:R-:W-:-:S02]  /*8100*/  FMNMX.FTZ R120, R141, R120, !PT ;  /* 0x000000788d787209 */ /* 0x000fc40007810000 */
[----:B------:R-:W-:Y:S02]  /*8110*/  ISETP.GT.AND P5, PT, R128, 0x79, PT ;  /* 0x000000798000780c */ /* 0x000fe40003fa4270 */
[----:B------:R-:W-:Y:S01]  /*8120*/  FMNMX.FTZ R120, R221, R120, !PT ;  /* 0x00000078dd787209 */ /* 0x000fe20007810000 */
[----:B------:R-:W0:Y:S01]  /*8130*/  MUFU.TANH R90, R90 ;  /* 0x0000005a005a7308 */ /* 0x000e220000002400 */
[----:B--2---:R-:W-:Y:S01]  /*8140*/  FSEL R223, R108, -INF , P4 ;  /* 0xff8000006cdf7808 */ /* 0x004fe20002000000 */
[----:B------:R-:W-:Y:S01]  /*8150*/  FFMA.FTZ R108, R195, R88, -R102 ;  /* 0x00000058c36c7223 */ /* 0x000fe20000010866 */
[----:B------:R-:W-:Y:S02]  /*8160*/  ISETP.GT.AND P4, PT, R128, 0x80, PT ;  /* 0x000000808000780c */ /* 0x000fe40003f84270 */
[----:B------:R-:W-:-:S03]  /*8170*/  FMNMX.FTZ R120, R223, R120, !PT ;  /* 0x00000078df787209 */ /* 0x000fc60007810000 */
[----:B------:R-:W2:Y:S01]  /*8180*/  MUFU.TANH R91, R91 ;  /* 0x0000005b005b7308 */ /* 0x000ea20000002400 */
[----:B-1----:R-:W-:Y:S02]  /*8190*/  FSEL R225, R110, -INF , P5 ;  /* 0xff8000006ee17808 */ /* 0x002fe40002800000 */
[----:B------:R-:W-:Y:S02]  /*81a0*/  ISETP.GT.AND P5, PT, R128, 0x81, PT ;  /* 0x000000818000780c */ /* 0x000fe40003fa4270 */
[----:B------:R-:W-:-:S03]  /*81b0*/  FMNMX.FTZ R120, R225, R120, !PT ;  /* 0x00000078e1787209 */ /* 0x000fc60007810000 */
[----:B------:R-:W1:Y:S01]  /*81c0*/  MUFU.TANH R94, R94 ;  /* 0x0000005e005e7308 */ /* 0x000e620000002400 */
[----:B0-----:R-:W-:Y:S02]  /*81d0*/  FSEL R145, R90, -INF , P4 ;  /* 0xff8000005a917808 */ /* 0x001fe40002000000 */
[----:B------:R-:W-:Y:S02]  /*81e0*/  ISETP.GT.AND P4, PT, R128, 0x88, PT ;  /* 0x000000888000780c */ /* 0x000fe40003f84270 */
[----:B------:R-:W-:-:S03]  /*81f0*/  FMNMX.FTZ R120, R145, R120, !PT ;  /* 0x0000007891787209 */ /* 0x000fc60007810000 */
[----:B------:R-:W0:Y:S01]  /*8200*/  MUFU.TANH R95, R95 ;  /* 0x0000005f005f7308 */ /* 0x000e220000002400 */
[----:B--2---:R-:W-:Y:S01]  /*8210*/  FSEL R227, R91, -INF , P5 ;  /* 0xff8000005be37808 */ /* 0x004fe20002800000 */
[----:B------:R-:W-:Y:S02]  /*8220*/  WARPGROUP.DEPBAR.LE gsb0, 0x0 ;  /* 0x00008000000079c5 */ /* 0x000fe40000010000 */
[----:B------:R-:W-:Y:S01]  /*8230*/  ISETP.GT.AND P5, PT, R128, 0x89, PT ;  /* 0x000000898000780c */ /* 0x000fe20003fa4270 */
[----:B------:R-:W-:Y:S01]  /*8240*/  WARPGROUP.ARRIVE ;  /* 0x00000000000079c5 */ /* 0x000fe20000000000 */
[----:B------:R-:W-:Y:S02]  /*8250*/  FMNMX.FTZ R120, R227, R120, !PT ;  /* 0x00000078e3787209 */ /* 0x000fe40007810000 */
[----:B------:R-:W2:Y:S01]  /*8260*/  MUFU.TANH R98, R98 ;  /* 0x0000006200627308 */ /* 0x000ea20000002400 */
[----:B-1----:R-:W-:Y:S01]  /*8270*/  FSEL R229, R94, -INF , P4 ;  /* 0xff8000005ee57808 */ /* 0x002fe20002000000 */
[----:B------:R-:W-:Y:S01]  /*8280*/  FFMA.FTZ R94, R149, R88, -R102 ;  /* 0x00000058955e7223 */ /* 0x000fe20000010866 */
[----:B------:R-:W-:Y:S01]  /*8290*/  ISETP.GT.AND P4, PT, R128, 0x90, PT ;  /* 0x000000908000780c */ /* 0x000fe20003f84270 */
[----:B------:R-:W-:Y:S01]  /*82a0*/  QGMMA.64x128x32.F32.E4M3.E4M3 R24, R168, gdesc[UR4], R24, gsb0 ;  /* 0x01e00004a8187df3 */ /* 0x000fe20008000818 */
[----:B------:R-:W-:-:S03]  /*82b0*/  FMNMX.FTZ R120, R229, R120, !PT ;  /* 0x00000078e5787209 */ /* 0x000fc60007810000 */
[----:B------:R-:W1:Y:S01]  /*82c0*/  MUFU.TANH R99, R99 ;  /* 0x0000006300637308 */ /* 0x000e620000002400 */
[----:B0-----:R-:W-:Y:S02]  /*82d0*/  FSEL R95, R95, -INF , P5 ;  /* 0xff8000005f5f7808 */ /* 0x001fe40002800000 */
[----:B------:R-:W-:Y:S02]  /*82e0*/  ISETP.GT.AND P5, PT, R128, 0x91, PT ;  /* 0x000000918000780c */ /* 0x000fe40003fa4270 */
[----:B------:R-:W-:-:S03]  /*82f0*/  FMNMX.FTZ R120, R95, R120, !PT ;  /* 0x000000785f787209 */ /* 0x000fc60007810000 */
[----:B------:R-:W0:Y:S01]  /*8300*/  MUFU.TANH R112, R112 ;  /* 0x0000007000707308 */ /* 0x000e220000002400 */
[----:B--2---:R-:W-:Y:S01]  /*8310*/  FSEL R149, R98, -INF , P4 ;  /* 0xff80000062957808 */ /* 0x004fe20002000000 */
[-CC-:B------:R-:W-:Y:S01]  /*8320*/  FFMA.FTZ R98, R155, R88.reuse, -R102.reuse ;  /* 0x000000589b627223 */ /* 0x180fe20000010866 */
[----:B------:R-:W-:Y:S01]  /*8330*/  ISETP.GT.AND P4, PT, R128, 0x98, PT ;  /* 0x000000988000780c */ /* 0x000fe20003f84270 */
[----:B------:R-:W-:Y:S01]  /*8340*/  FFMA.FTZ R155, R163, R88, -R102 ;  /* 0x00000058a39b7223 */ /* 0x000fe20000010866 */
[----:B------:R-:W-:-:S03]  /*8350*/  FMNMX.FTZ R120, R149, R120, !PT ;  /* 0x0000007895787209 */ /* 0x000fc60007810000 */
[----:B------:R-:W2:Y:S01]  /*8360*/  MUFU.TANH R103, R103 ;  /* 0x0000006700677308 */ /* 0x000ea20000002400 */
[----:B-1----:R-:W-:Y:S02]  /*8370*/  FSEL R99, R99, -INF , P5 ;  /* 0xff80000063637808 */ /* 0x002fe40002800000 */
[----:B------:R-:W-:Y:S02]  /*8380*/  ISETP.GT.AND P5, PT, R128, 0x99, PT ;  /* 0x000000998000780c */ /* 0x000fe40003fa4270 */
[----:B------:R-:W-:-:S03]  /*8390*/  FMNMX.FTZ R120, R99, R120, !PT ;  /* 0x0000007863787209 */ /* 0x000fc60007810000 */
[----:B------:R1:W-:Y:S01]  /*83a0*/  MUFU.EX2 R90, R96 ;  /* 0x00000060005a7308 */ /* 0x0003e20000000800 */
[----:B0-----:R-:W-:-:S04]  /*83b0*/  FSEL R231, R112, -INF , P4 ;  /* 0xff80000070e77808 */ /* 0x001fc80002000000 */
[----:B------:R-:W-:-:S03]  /*83c0*/  FMNMX.FTZ R120, R231, R120, !PT ;  /* 0x00000078e7787209 */ /* 0x000fc60007810000 */
[----:B------:R0:W-:Y:S01]  /*83d0*/  MUFU.EX2 R6, R132 ;  /* 0x0000008400067308 */ /* 0x0001e20000000800 */
[----:B--2---:R-:W-:Y:S01]  /*83e0*/  FSEL R103, R103, -INF , P5 ;  /* 0xff80000067677808 */ /* 0x004fe20002800000 */
[-CC-:B-1----:R-:W-:Y:S01]  /*83f0*/  FFMA.FTZ R96, R151, R88.reuse, -R102.reuse ;  /* 0x0000005897607223 */ /* 0x182fe20000010866 */
[----:B------:R-:W-:-:S01]  /*8400*/  FFMA.FTZ R151, R153, R88, -R102 ;  /* 0x0000005899977223 */ /* 0x000fc20000010866 */
[--C-:B------:R-:W-:Y:S01]  /*8410*/  FFMA.FTZ R153, R159, R88, -R102.reuse ;  /* 0x000000589f997223 */ /* 0x100fe20000010866 */
[----:B------:R-:W-:Y:S01]  /*8420*/  FMNMX.FTZ R120, R103, R120, !PT ;  /* 0x0000007867787209 */ /* 0x000fe20007810000 */
[----:B------:R-:W-:Y:S02]  /*8430*/  FFMA.FTZ R159, R197, R88, -R102 ;  /* 0x00000058c59f7223 */ /* 0x000fe40000010866 */
[----:B------:R-:W-:Y:S02]  /*8440*/  MUFU.EX2 R114, R114 ;  /* 0x0000007200727308 */ /* 0x000fe40000000800 */
[----:B------:R-:W1:Y:S06]  /*8450*/  SHFL.BFLY PT, R91, R120, 0x2, 0x1f ;  /* 0x0c401f00785b7f89 */ /* 0x000e6c00000e0000 */
[----:B------:R-:W-:Y:S08]  /*8460*/  MUFU.EX2 R115, R115 ;  /* 0x0000007300737308 */ /* 0x000ff00000000800 */
[----:B------:R-:W-:Y:S08]  /*8470*/  MUFU.EX2 R116, R116 ;  /* 0x0000007400747308 */ /* 0x000ff00000000800 */
[----:B------:R-:W-:Y:S01]  /*8480*/  MUFU.EX2 R119, R119 ;  /* 0x0000007700777308 */ /* 0x000fe20000000800 */
[----:B-1----:R-:W-:-:S05]  /*8490*/  FMNMX.FTZ R110, R120, R91, !PT ;  /* 0x0000005b786e7209 */ /* 0x002fca0007810000 */
[----:B------:R-:W1:Y:S02]  /*84a0*/  SHFL.BFLY PT, R91, R110, 0x1, 0x1f ;  /* 0x0c201f006e5b7f89 */ /* 0x000e6400000e0000 */
[----:B------:R2:W-:Y:S08]  /*84b0*/  MUFU.EX2 R20, R122 ;  /* 0x0000007a00147308 */ /* 0x0005f00000000800 */
[----:B------:R-:W-:Y:S08]  /*84c0*/  MUFU.EX2 R118, R118 ;  /* 0x0000007600767308 */ /* 0x000ff00000000800 */
[----:B------:R-:W-:Y:S01]  /*84d0*/  MUFU.EX2 R185, R185 ;  /* 0x000000b900b97308 */ /* 0x000fe20000000800 */
[----:B-1----:R-:W-:Y:S01]  /*84e0*/  FMNMX.FTZ R91, R110, R91, !PT ;  /* 0x0000005b6e5b7209 */ /* 0x002fe20007810000 */
[----:B------:R-:W-:-:S06]  /*84f0*/  FFMA.FTZ R110, R111, R88, -R102 ;  /* 0x000000586f6e7223 */ /* 0x000fcc0000010866 */
[----:B------:R-:W-:Y:S01]  /*8500*/  MUFU.EX2 R130, R130 ;  /* 0x0000008200827308 */ /* 0x000fe20000000800 */
[C---:B------:R-:W-:Y:S01]  /*8510*/  FSETP.NEU.FTZ.AND P4, PT, R91.reuse, -INF , PT ;  /* 0xff8000005b00780b */ /* 0x040fe20003f9d000 */
[----:B------:R-:W-:-:S05]  /*8520*/  FFMA.FTZ R112, R91, R88, -8 ;  /* 0xc10000005b707423 */ /* 0x000fca0000010058 */
[----:B------:R-:W-:Y:S01]  /*8530*/  FSEL R102, R112, RZ, P4 ;  /* 0x000000ff70667208 */ /* 0x000fe20002000000 */
[----:B------:R-:W-:Y:S04]  /*8540*/  MUFU.EX2 R183, R183 ;  /* 0x000000b700b77308 */ /* 0x000fe80000000800 */
[----:B0-----:R-:W-:-:S01]  /*8550*/  FFMA.FTZ R132, R137, R88, -R102 ;  /* 0x0000005889847223 */ /* 0x001fc20000010866 */
[----:B------:R-:W-:Y:S01]  /*8560*/  FSEL R137, R91, RZ, P4 ;  /* 0x000000ff5b897208 */ /* 0x000fe20002000000 */
[----:B------:R-:W-:-:S01]  /*8570*/  FFMA.FTZ R136, R121, R88, -R102 ;  /* 0x0000005879887223 */ /* 0x000fc20000010866 */
[----:B------:R-:W-:Y:S01]  /*8580*/  FADD.FTZ R121, -R138, R5 ;  /* 0x000000058a797221 */ /* 0x000fe20000010100 */
[----:B------:R-:W-:-:S01]  /*8590*/  FFMA.FTZ R111, R181, R88, -R102 ;  /* 0x00000058b56f7223 */ /* 0x000fc20000010866 */
[----:B------:R-:W-:Y:S01]  /*85a0*/  FFMA.FTZ R112, R7, R88, -R102 ;  /* 0x0000005807707223 */ /* 0x000fe20000010866 */
[----:B------:R-:W-:-:S01]  /*85b0*/  FADD.FTZ R137, -R137, R4 ;  /* 0x0000000489897221 */ /* 0x000fc20000010100 */
[-C--:B------:R-:W-:Y:S01]  /*85c0*/  FMUL.FTZ R121, R121, R88.reuse ;  /* 0x0000005879797220 */ /* 0x080fe20000410000 */
[----:B------:R-:W-:-:S01]  /*85d0*/  FFMA.FTZ R7, R187, R88, -R102 ;  /* 0x00000058bb077223 */ /* 0x000fc20000010866 */
[-CC-:B------:R-:W-:Y:S01]  /*85e0*/  FFMA.FTZ R120, R9, R88.reuse, -R102.reuse ;  /* 0x0000005809787223 */ /* 0x180fe20000010866 */
[-C--:B------:R-:W-:Y:S01]  /*85f0*/  FMUL.FTZ R4, R137, R88.reuse ;  /* 0x0000005889047220 */ /* 0x080fe20000410000 */
[----:B------:R-:W-:Y:S01]  /*8600*/  MUFU.EX2 R111, R111 ;  /* 0x0000006f006f7308 */ /* 0x000fe20000000800 */
[----:B------:R-:W-:-:S01]  /*8610*/  FFMA.FTZ R9, R205, R88, -R102 ;  /* 0x00000058cd097223 */ /* 0x000fc20000010866 */
[-CC-:B--2---:R-:W-:Y:S01]  /*8620*/  FFMA.FTZ R122, R11, R88.reuse, -R102.reuse ;  /* 0x000000580b7a7223 */ /* 0x184fe20000010866 */
        /* <DEDUP_REMOVED lines=19> */
[----:B------:R-:W-:Y:S01]  /*8760*/  FFMA.FTZ R99, R99, R88, -R102 ;  /* 0x0000005863637223 */ /* 0x000fe20000010866 */
[----:B------:R-:W-:-:S02]  /*8770*/  WARPGROUP.DEPBAR.LE gsb0, 0x0 ;  /* 0x00008000000079c5 */ /* 0x000fc40000010000 */
[----:B------:R-:W2:Y:S01]  /*8780*/  MUFU.EX2 R112, R112 ;  /* 0x0000007000707308 */ /* 0x000ea20000000800 */
[----:B0-----:R-:W-:-:S01]  /*8790*/  FFMA.FTZ R142, R121, R3, R114 ;  /* 0x00000003798e7223 */ /* 0x001fc20000010072 */
[----:B------:R-:W-:-:S03]  /*87a0*/  FFMA.FTZ R231, R231, R88, -R102 ;  /* 0x00000058e7e77223 */ /* 0x000fc60000010866 */
[----:B------:R-:W-:Y:S01]  /*87b0*/  FADD.FTZ R131, R115, R142 ;  /* 0x0000008e73837221 */ /* 0x000fe20000010000 */
[----:B------:R-:W-:-:S01]  /*87c0*/  FFMA.FTZ R142, R127, R88, -R102 ;  /* 0x000000587f8e7223 */ /* 0x000fc20000010866 */
[----:B------:R-:W-:Y:S01]  /*87d0*/  FFMA.FTZ R127, R133, R88, -R102 ;  /* 0x00000058857f7223 */ /* 0x000fe20000010866 */
[----:B------:R-:W0:Y:S01]  /*87e0*/  MUFU.EX2 R7, R7 ;  /* 0x0000000700077308 */ /* 0x000e220000000800 */
[----:B-1----:R-:W-:-:S01]  /*87f0*/  FFMA.FTZ R3, R4, R2, R111 ;  /* 0x0000000204037223 */ /* 0x002fc2000001006f */
[----:B------:R-:W-:-:S04]  /*8800*/  FADD.FTZ R144, R116, R131 ;  /* 0x0000008374907221 */ /* 0x000fc80000010000 */
[----:B------:R-:W-:Y:S02]  /*8810*/  FADD.FTZ R131, R119, R144 ;  /* 0x0000009077837221 */ /* 0x000fe40000010000 */
[----:B------:R-:W1:Y:S01]  /*8820*/  MUFU.EX2 R120, R120 ;  /* 0x0000007800787308 */ /* 0x000e620000000800 */
[----:B--2---:R-:W-:-:S01]  /*8830*/  FADD.FTZ R2, R112, R3 ;  /* 0x0000000370027221 */ /* 0x004fc20000010000 */
[----:B------:R-:W-:-:S04]  /*8840*/  FADD.FTZ R144, R118, R131 ;  /* 0x0000008376907221 */ /* 0x000fc80000010000 */
[----:B------:R-:W-:Y:S01]  /*8850*/  FADD.FTZ R131, R185, R144 ;  /* 0x00000090b9837221 */ /* 0x000fe20000010000 */
[----:B------:R-:W-:-:S01]  /*8860*/  FFMA.FTZ R144, R105, R88, -R102 ;  /* 0x0000005869907223 */ /* 0x000fc20000010866 */
[----:B------:R-:W2:Y:S01]  /*8870*/  MUFU.EX2 R9, R9 ;  /* 0x0000000900097308 */ /* 0x000ea20000000800 */
[----:B0-----:R-:W-:-:S01]  /*8880*/  FADD.FTZ R3, R7, R2 ;  /* 0x0000000207037221 */ /* 0x001fc20000010000 */
[----:B------:R-:W-:Y:S01]  /*8890*/  FADD.FTZ R146, R130, R131 ;  /* 0x0000008382927221 */ /* 0x000fe20000010000 */
[----:B------:R-:W-:-:S03]  /*88a0*/  FFMA.FTZ R105, R217, R88, -R102 ;  /* 0x00000058d9697223 */ /* 0x000fc60000010866 */
[----:B------:R-:W-:Y:S02]  /*88b0*/  FADD.FTZ R131, R183, R146 ;  /* 0x00000092b7837221 */ /* 0x000fe40000010000 */
[----:B------:R-:W0:Y:S01]  /*88c0*/  MUFU.EX2 R122, R122 ;  /* 0x0000007a007a7308 */ /* 0x000e220000000800 */
[----:B-1----:R-:W-:-:S01]  /*88d0*/  FADD.FTZ R2, R120, R3 ;  /* 0x0000000378027221 */ /* 0x002fc20000010000 */
[----:B------:R-:W-:-:S06]  /*88e0*/  FADD.FTZ R146, R6, R131 ;  /* 0x0000008306927221 */ /* 0x000fcc0000010000 */
        /* <DEDUP_REMOVED lines=12> */
[----:B------:R-:W-:-:S03]  /*89b0*/  FFMA.FTZ R146, R219, R88, -R102 ;  /* 0x00000058db927223 */ /* 0x000fc60000010866 */
[----:B------:R-:W-:Y:S01]  /*89c0*/  FADD.FTZ R148, R8, R131 ;  /* 0x0000008308947221 */ /* 0x000fe20000010000 */
[----:B------:R-:W-:-:S02]  /*89d0*/  FFMA.FTZ R131, R141, R88, -R102 ;  /* 0x000000588d837223 */ /* 0x000fc40000010866 */
        /* <DEDUP_REMOVED lines=28> */
[----:B-1----:R-:W-:-:S04]  /*8ba0*/  FADD.FTZ R137, R117, R150 ;  /* 0x0000009675897221 */ /* 0x002fc80000010000 */
[----:B------:R-:W-:Y:S01]  /*8bb0*/  FADD.FTZ R150, R20, R137 ;  /* 0x0000008914967221 */ /* 0x000fe20000010000 */
[----:B------:R-:W-:-:S02]  /*8bc0*/  FFMA.FTZ R137, R145, R88, -R102 ;  /* 0x0000005891897223 */ /* 0x000fc40000010866 */
        /* <DEDUP_REMOVED lines=14> */
[----:B------:R-:W-:-:S03]  /*8cb0*/  FFMA.FTZ R150, R227, R88, -R102 ;  /* 0x00000058e3967223 */ /* 0x000fc60000010866 */
        /* <DEDUP_REMOVED lines=32> */
[----:B------:R-:W-:-:S06]  /*8ec0*/  IADD3 R2, -R196, 0xb, RZ ;  /* 0x0000000bc4027810 */ /* 0x000fcc0007ffe1ff */
[----:B------:R-:W1:Y:S01]  /*8ed0*/  MUFU.EX2 R100, R100 ;  /* 0x0000006400647308 */ /* 0x000e620000000800 */
[----:B--2---:R-:W-:-:S07]  /*8ee0*/  FADD.FTZ R141, R97, R154 ;  /* 0x0000009a618d7221 */ /* 0x004fce0000010000 */
[----:B------:R-:W-:Y:S01]  /*8ef0*/  MUFU.EX2 R133, R133 ;  /* 0x0000008500857308 */ /* 0x000fe20000000800 */
[----:B0-----:R-:W-:-:S07]  /*8f00*/  FADD.FTZ R154, R148, R139 ;  /* 0x0000008b949a7221 */ /* 0x001fce0000010000 */
[----:B------:R-:W0:Y:S01]  /*8f10*/  MUFU.EX2 R153, R153 ;  /* 0x0000009900997308 */ /* 0x000e220000000800 */
[----:B-1----:R-:W-:-:S01]  /*8f20*/  FADD.FTZ R156, R100, R141 ;  /* 0x0000008d649c7221 */ /* 0x002fc20000010000 */
[----:B------:R-:W-:-:S05]  /*8f30*/  IMAD.U32 R141, RZ, RZ, UR53 ;  /* 0x00000035ff8d7e24 */ /* 0x000fca000f8e00ff */
[----:B------:R-:W-:Y:S01]  /*8f40*/  @!P1 LEA R141, R141, UR41, 0x3 ;  /* 0x000000298d8d9c11 */ /* 0x000fe2000f8e18ff */
[----:B------:R-:W-:Y:S01]  /*8f50*/  MUFU.EX2 R152, R152 ;  /* 0x0000009800987308 */ /* 0x000fe20000000800 */
[----:B------:R1:W-:Y:S07]  /*8f60*/  BAR.ARV R2, 0x100 ;  /* 0x000400020000751d */ /* 0x0003ee0000002000 */
[----:B------:R-:W2:Y:S01]  /*8f70*/  MUFU.EX2 R104, R104 ;  /* 0x0000006800687308 */ /* 0x000ea20000000800 */
[----:B0-----:R-:W-:-:S01]  /*8f80*/  FADD.FTZ R139, R153, R156 ;  /* 0x0000009c998b7221 */ /* 0x001fc20000010000 */
[----:B-1----:R-:W-:-:S05]  /*8f90*/  @!P1 VIADD R2, R141, 0x29840 ;  /* 0x000298408d029836 */ /* 0x002fca0000000000 */
[----:B------:R-:W-:Y:S01]  /*8fa0*/  @!P1 PRMT R2, RZ, 0x654, R2 ;  /* 0x00000654ff029816 */ /* 0x000fe20000000002 */
[----:B------:R-:W-:Y:S03]  /*8fb0*/  MUFU.EX2 R137, R137 ;  /* 0x0000008900897308 */ /* 0x000fe60000000800 */
[----:B------:R0:W-:Y:S05]  /*8fc0*/  @!P1 SYNCS.ARRIVE.TRANS64.RED.A1T0 RZ, [R2+URZ], RZ ;  /* 0x000000ff02ff99a7 */ /* 0x0001ea000810043f */
[----:B------:R-:W1:Y:S01]  /*8fd0*/  MUFU.EX2 R155, R155 ;  /* 0x0000009b009b7308 */ /* 0x000e620000000800 */
[----:B--2---:R-:W-:-:S07]  /*8fe0*/  FADD.FTZ R156, R104, R139 ;  /* 0x0000008b689c7221 */ /* 0x004fce0000010000 */
[----:B------:R-:W-:Y:S08]  /*8ff0*/  MUFU.EX2 R150, R150 ;  /* 0x0000009600967308 */ /* 0x000ff00000000800 */
[----:B------:R-:W2:Y:S01]  /*9000*/  MUFU.EX2 R106, R106 ;  /* 0x0000006a006a7308 */ /* 0x000ea20000000800 */
[----:B-1----:R-:W-:-:S07]  /*9010*/  FADD.FTZ R139, R155, R156 ;  /* 0x0000009c9b8b7221 */ /* 0x002fce0000010000 */
[----:B------:R-:W1:Y:S08]  /*9020*/  MUFU.EX2 R158, R229 ;  /* 0x000000e5009e7308 */ /* 0x000e700000000800 */
[----:B------:R3:W0:Y:S08]  /*9030*/  MUFU.EX2 R145, R3 ;  /* 0x0000000300917308 */ /* 0x0006300000000800 */
[----:B------:R-:W-:Y:S01]  /*9040*/  MUFU.EX2 R157, R157 ;  /* 0x0000009d009d7308 */ /* 0x000fe20000000800 */
[----:B---3--:R-:W-:-:S04]  /*9050*/  FADD.FTZ R3, R133, R154 ;  /* 0x0000009a85037221 */ /* 0x008fc80000010000 */
[----:B------:R-:W-:-:S03]  /*9060*/  FADD.FTZ R154, R152, R3 ;  /* 0x00000003989a7221 */ /* 0x000fc60000010000 */
[----:B------:R-:W-:Y:S01]  /*9070*/  MUFU.EX2 R108, R108 ;  /* 0x0000006c006c7308 */ /* 0x000fe20000000800 */
[----:B------:R-:W-:-:S01]  /*9080*/  FADD.FTZ R3, R137, R154 ;  /* 0x0000009a89037221 */ /* 0x000fc20000010000 */
[----:B--2---:R-:W-:-:S03]  /*9090*/  FADD.FTZ R154, R106, R139 ;  /* 0x0000008b6a9a7221 */ /* 0x004fc60000010000 */
[----:B------:R-:W-:-:S03]  /*90a0*/  FADD.FTZ R3, R150, R3 ;  /* 0x0000000396037221 */ /* 0x000fc60000010000 */
[----:B------:R-:W2:Y:S01]  /*90b0*/  MUFU.EX2 R95, R95 ;  /* 0x0000005f005f7308 */ /* 0x000ea20000000800 */
[----:B-1----:R-:W-:-:S04]  /*90c0*/  FADD.FTZ R3, R158, R3 ;  /* 0x000000039e037221 */ /* 0x002fc80000010000 */
[----:B0-----:R-:W-:-:S03]  /*90d0*/  FADD.FTZ R2, R145, R3 ;  /* 0x0000000391027221 */ /* 0x001fc60000010000 */
[----:B------:R-:W0:Y:S08]  /*90e0*/  MUFU.EX2 R159, R159 ;  /* 0x0000009f009f7308 */ /* 0x000e300000000800 */
[----:B------:R1:W3:Y:S01]  /*90f0*/  MUFU.EX2 R171, R99 ;  /* 0x0000006300ab7308 */ /* 0x0002e20000000800 */
[----:B--2---:R-:W-:-:S07]  /*9100*/  FADD.FTZ R2, R95, R2 ;  /* 0x000000025f027221 */ /* 0x004fce0000010000 */
[----:B------:R-:W2:Y:S01]  /*9110*/  MUFU.EX2 R101, R101 ;  /* 0x0000006500657308 */ /* 0x000ea20000000800 */
[----:B-1----:R-:W-:-:S04]  /*9120*/  FADD.FTZ R99, R157, R154 ;  /* 0x0000009a9d637221 */ /* 0x002fc80000010000 */
[----:B------:R-:W-:-:S03]  /*9130*/  FADD.FTZ R154, R108, R99 ;  /* 0x000000636c9a7221 */ /* 0x000fc60000010000 */
[----:B------:R-:W1:Y:S01]  /*9140*/  MUFU.EX2 R231, R231 ;  /* 0x000000e700e77308 */ /* 0x000e620000000800 */
[----:B0-----:R-:W-:-:S01]  /*9150*/  FADD.FTZ R154, R159, R154 ;  /* 0x0000009a9f9a7221 */ /* 0x001fc20000010000 */
[----:B---3--:R-:W-:-:S06]  /*9160*/  FADD.FTZ R2, R171, R2 ;  /* 0x00000002ab027221 */ /* 0x008fcc0000010000 */
        /* <DEDUP_REMOVED lines=8> */
.L_x_1966:
[----:B------:R-:W-:Y:S01]  /*91f0*/  UISETP.GT.AND UP1, UPT, UR52, UR49, UPT ;  /* 0x000000313400728c */ /* 0x000fe2000bf24270 */
[----:B------:R-:W-:Y:S01]  /*9200*/  F2FP.SATFINITE.E4M3.F32.PACK_AB_MERGE_C R7, R120, R7, RZ ;  /* 0x000000077807723e */ /* 0x000fe200048070ff */
[----:B------:R-:W-:Y:S01]  /*9210*/  ULEA UR6, UR54, UR41, 0x3 ;  /* 0x0000002936067291 */ /* 0x000fe2000f8e183f */
[----:B------:R-:W-:Y:S01]  /*9220*/  F2FP.SATFINITE.E4M3.F32.PACK_AB_MERGE_C R130, R183, R130, RZ ;  /* 0x00000082b782723e */ /* 0x000fe200048070ff */
[----:B------:R-:W-:Y:S01]  /*9230*/  UIADD3 UR52, UR52, -0x1, URZ ;  /* 0xffffffff34347890 */ /* 0x000fe2000fffe03f */
[----:B------:R-:W-:Y:S01]  /*9240*/  F2FP.SATFINITE.E4M3.F32.PACK_AB_MERGE_C R5, R138, R5, RZ ;  /* 0x000000058a05723e */ /* 0x000fe200048070ff */
[----:B------:R-:W-:Y:S01]  /*9250*/  UIADD3 UR6, UR6, 0x29860, URZ ;  /* 0x0002986006067890 */ /* 0x000fe2000fffe03f */
[----:B------:R-:W-:Y:S01]  /*9260*/  PLOP3.LUT P3, PT, PT, PT, UP1, 0x80, 0x0 ;  /* 0x000000000000781c */ /* 0x000fe20003f6f018 */
[----:B------:R-:W-:Y:S01]  /*9270*/  UMOV UR55, UR43 ;  /* 0x0000002b00377c82 */ /* 0x000fe20008000000 */
[----:B------:R-:W-:Y:S01]  /*9280*/  F2FP.SATFINITE.E4M3.F32.PACK_AB_MERGE_C R7, R112, R111, R7 ;  /* 0x0000006f7007723e */ /* 0x000fe20004807007 */
[----:B------:R-:W-:Y:S01]  /*9290*/  UPRMT UR6, UR39, 0x654, UR6 ;  /* 0x0000065427067896 */ /* 0x000fe20008000006 */
[----:B------:R-:W-:Y:S01]  /*92a0*/  F2FP.SATFINITE.E4M3.F32.PACK_AB_MERGE_C R116, R119, R116, RZ ;  /* 0x000000747774723e */ /* 0x000fe200048070ff */
[----:B------:R-:W-:Y:S01]  /*92b0*/  UMOV UR54, UR53 ;  /* 0x0000003500367c82 */ /* 0x000fe20008000000 */
[----:B------:R-:W-:Y:S01]  /*92c0*/  F2FP.SATFINITE.E4M3.F32.PACK_AB_MERGE_C R11, R124, R11, RZ ;  /* 0x0000000b7c0b723e */ /* 0x000fe200048070ff */
[----:B------:R-:W-:Y:S01]  /*92d0*/  FMUL.FTZ R26, R26, R4 ;  /* 0x000000041a1a7220 */ /* 0x000fe20000410000 */
[----:B------:R-:W-:Y:S01]  /*92e0*/  F2FP.SATFINITE.E4M3.F32.PACK_AB_MERGE_C R8, R209, R8, RZ ;  /* 0x00000008d108723e */ /* 0x000fe200048070ff */
[-C--:B------:R-:W-:Y:S01]  /*92f0*/  FMUL.FTZ R27, R27, R4.reuse ;  /* 0x000000041b1b7220 */ /* 0x080fe20000410000 */
        /* <DEDUP_REMOVED lines=96> */
[----:B------:R-:W-:-:S02]  /*9900*/  IMAD.MOV.U32 R4, RZ, RZ, R91 ;  /* 0x000000ffff047224 */ /* 0x000fc400078e005b */
[----:B------:R-:W-:Y:S02]  /*9910*/  IMAD.MOV.U32 R5, RZ, RZ, R89 ;  /* 0x000000ffff057224 */ /* 0x000fe400078e0059 */
[----:B------:R-:W-:Y:S01]  /*9920*/  IMAD.MOV.U32 R185, RZ, RZ, R7 ;  /* 0x000000ffffb97224 */ /* 0x000fe200078e0007 */
[----:B------:R-:W-:Y:S06]  /*9930*/  @P3 BRA `(.L_x_1967) ;  /* 0xffffffbc00843947 */ /* 0x000fec000383ffff */
[----:B------:R-:W-:-:S05]  /*9940*/  UMOV UR48, UR53 ;  /* 0x0000003500307c82 */ /* 0x000fca0008000000 */
.L_x_1957:
[----:B------:R-:W-:-:S13]  /*9950*/  ISETP.LE.AND P2, PT, RZ, UR52, PT ;  /* 0x00000034ff007c0c */ /* 0x000fda000bf43270 */
[----:B------:R-:W-:Y:S05]  /*9960*/  @!P2 BRA `(.L_x_1968) ;  /* 0x0000003400a4a947 */ /* 0x000fea0003800000 */
[----:B------:R-:W-:Y:S01]  /*9970*/  IMAD.MOV.U32 R5, RZ, RZ, R91 ;  /* 0x000000ffff057224 */ /* 0x000fe200078e005b */
[----:B------:R-:W-:Y:S01]  /*9980*/  UMOV UR49, UR43 ;  /* 0x0000002b00317c82 */ /* 0x000fe20008000000 */
[----:B------:R-:W-:Y:S01]  /*9990*/  IMAD.MOV.U32 R4, RZ, RZ, R89 ;  /* 0x000000ffff047224 */ /* 0x000fe200078e0059 */
[----:B------:R-:W-:-:S06]  /*99a0*/  UMOV UR47, UR48 ;  /* 0x00000030002f7c82 */ /* 0x000fcc0008000000 */
.L_x_1978:
        /* <DEDUP_REMOVED lines=9> */
.L_x_1970:
[----:B------:R-:W-:Y:S01]  /*9a40*/  ULEA UR6, UR48, UR41, 0x3 ;  /* 0x0000002930067291 */ /* 0x000fe2000f8e183f */
[----:B------:R-:W-:-:S05]  /*9a50*/  IMAD.U32 R6, RZ, RZ, UR43 ;  /* 0x0000002bff067e24 */ /* 0x000fca000f8e00ff */
[----:B------:R-:W-:-:S04]  /*9a60*/  SHF.L.U32 R6, R6, 0x1f, RZ ;  /* 0x0000001f06067819 */ /* 0x000fc800000006ff */
[----:B------:R0:W1:Y:S01]  /*9a70*/  SYNCS.PHASECHK.TRANS64.TRYWAIT P2, [UR6+0x29830], R6 ;  /* 0x02983006ff0075a7 */ /* 0x0000620008040146 */
[----:B------:R-:W-:Y:S05]  /*9a80*/  @!P0 BRA `(.L_x_1971) ;  /* 0x0000000000048947 */ /* 0x000fea0003800000 */
[----:B------:R-:W-:Y:S01]  /*9a90*/  BPT.TRAP 0x1 ;  /* 0x000000040000795c */ /* 0x000fe20000300000 */
.L_x_1971:
[----:B-1----:R-:W-:Y:S05]  /*9aa0*/  @P2 BRA `(.L_x_1969) ;  /* 0x0000000000082947 */ /* 0x002fea0003800000 */
[----:B------:R-:W1:Y:S02]  /*9ab0*/  SYNCS.PHASECHK.TRANS64.TRYWAIT P2, [UR6+0x29830], R6 ;  /* 0x02983006ff0075a7 */ /* 0x000e640008040146 */
[----:B-1----:R-:W-:Y:S05]  /*9ac0*/  @!P2 BRA `(.L_x_1972) ;  /* 0x000000a40030a947 */ /* 0x002fea0003800000 */
.L_x_1969:
[----:B-1----:R-:W1:Y:S01]  /*9ad0*/  S2R R7, SR_TID.X ;  /* 0x0000000000077919 */ /* 0x002e620000002100 */
[----:B------:R-:W-:Y:S01]  /*9ae0*/  UIMAD UR53, UR48, 0x780, UR46 ;  /* 0x00000780303578a4 */ /* 0x000fe2000f8e022e */
[----:B------:R-:W-:Y:S01]  /*9af0*/  UMOV UR27, 0x80000020 ;  /* 0x80000020001b7882 */ /* 0x000fe20000000000 */
[----:B------:R-:W-:Y:S02]  /*9b00*/  UMOV UR28, UR24 ;  /* 0x00000018001c7c82 */ /* 0x000fe40008000000 */
[----:B------:R-:W-:Y:S01]  /*9b10*/  UIADD3 UR30, UR53, 0x80, URZ ;  /* 0x00000080351e7890 */ /* 0x000fe2000fffe03f */
[----:B------:R-:W-:Y:S02]  /*9b20*/  UMOV UR29, UR25 ;  /* 0x00000019001d7c82 */ /* 0x000fe40008000000 */
[----:B------:R-:W-:Y:S01]  /*9b30*/  UMOV UR26, UR53 ;  /* 0x00000035001a7c82 */ /* 0x000fe20008000000 */
[----:B------:R-:W-:Y:S01]  /*9b40*/  UMOV UR31, 0x80000020 ;  /* 0x80000020001f7882 */ /* 0x000fe20000000000 */
[----:B------:R-:W-:Y:S01]  /*9b50*/  UIADD3 UR34, UR53, 0x100, URZ ;  /* 0x0000010035227890 */ /* 0x000fe2000fffe03f */
[----:B------:R-:W-:Y:S01]  /*9b60*/  UMOV UR32, UR24 ;  /* 0x0000001800207c82 */ /* 0x000fe20008000000 */
[----:B------:R-:W-:Y:S01]  /*9b70*/  UMOV UR33, UR25 ;  /* 0x0000001900217c82 */ /* 0x000fe20008000000 */
[----:B------:R-:W-:Y:S01]  /*9b80*/  UMOV UR35, 0x80000020 ;  /* 0x8000002000237882 */ /* 0x000fe20000000000 */
        /* <DEDUP_REMOVED lines=10> */
[----:B-1----:R-:W-:-:S05]  /*9c30*/  SHF.R.U32.HI R7, RZ, 0x7, R7 ;  /* 0x00000007ff077819 */ /* 0x002fca0000011607 */
        /* <DEDUP_REMOVED lines=165> */
.L_x_1974:
[----:B------:R-:W-:Y:S01]  /*a690*/  ULEA UR6, UR47, UR41, 0x3 ;  /* 0x000000292f067291 */ /* 0x000fe2000f8e183f */
[----:B------:R-:W-:-:S05]  /*a6a0*/  IMAD.U32 R6, RZ, RZ, UR49 ;  /* 0x00000031ff067e24 */ /* 0x000fca000f8e00ff */
[----:B------:R-:W-:-:S04]  /*a6b0*/  SHF.L.U32 R6, R6, 0x1f, RZ ;  /* 0x0000001f06067819 */ /* 0x000fc800000006ff */
[----:B------:R0:W1:Y:S01]  /*a6c0*/  SYNCS.PHASECHK.TRANS64.TRYWAIT P2, [UR6+0x29850], R6 ;  /* 0x02985006ff0075a7 */ /* 0x0000620008040146 */
[----:B------:R-:W-:Y:S05]  /*a6d0*/  @!P0 BRA `(.L_x_1975) ;  /* 0x0000000000048947 */ /* 0x000fea0003800000 */
[----:B------:R-:W-:Y:S01]  /*a6e0*/  BPT.TRAP 0x1 ;  /* 0x000000040000795c */ /* 0x000fe20000300000 */
.L_x_1975:
[----:B-1----:R-:W-:Y:S05]  /*a6f0*/  @P2 BRA `(.L_x_1973) ;  /* 0x0000000000082947 */ /* 0x002fea0003800000 */
[----:B------:R-:W1:Y:S02]  /*a700*/  SYNCS.PHASECHK.TRANS64.TRYWAIT P2, [UR6+0x29850], R6 ;  /* 0x02985006ff0075a7 */ /* 0x000e640008040146 */
[----:B-1----:R-:W-:Y:S05]  /*a710*/  @!P2 BRA `(.L_x_1976) ;  /* 0x000000980034a947 */ /* 0x002fea0003800000 */
.L_x_1973:
[----:B------:R-:W-:Y:S01]  /*a720*/  UIADD3 UR6, UR41, 0x400, URZ ;  /* 0x0000040029067890 */ /* 0x000fe2000fffe03f */
[----:B------:R-:W-:Y:S01]  /*a730*/  WARPGROUP.ARRIVE ;  /* 0x00000000000079c5 */ /* 0x000fe20000000000 */
[----:B------:R-:W-:Y:S01]  /*a740*/  UMOV UR7, 0xc0000010 ;  /* 0xc000001000077882 */ /* 0x000fe20000000000 */
[C---:B-1----:R-:W-:Y:S01]  /*a750*/  FMUL.FTZ R7, R0.reuse, R152 ;  /* 0x0000009800077220 */ /* 0x042fe20000410000 */
[----:B------:R-:W-:Y:S01]  /*a760*/  USHF.R.U32.HI UR6, URZ, 0x4, UR6 ;  /* 0x000000043f067899 */ /* 0x000fe20008011606 */
[C---:B0-----:R-:W-:Y:S01]  /*a770*/  FMUL.FTZ R6, R0.reuse, R154 ;  /* 0x0000009a00067220 */ /* 0x041fe20000410000 */
[C---:B------:R-:W-:Y:S01]  /*a780*/  FMUL.FTZ R9, R0.reuse, R153 ;  /* 0x0000009900097220 */ /* 0x040fe20000410000 */
        /* <DEDUP_REMOVED lines=26> */
[----:B------:R-:W-:Y:S01]  /*a930*/  FMUL.FTZ R137, R0, R137 ;  /* 0x0000008900897220 */ /* 0x000fe20000410000 */
        /* <DEDUP_REMOVED lines=78> */
[----:B------:R-:W-:Y:S01]  /*ae20*/  FMUL.FTZ R103, R0, R103 ;  /* 0x0000006700677220 */ /* 0x000fe20000410000 */
[----:B------:R-:W1:Y:S01]  /*ae30*/  S2R R196, SR_TID.X ;  /* 0x0000000000c47919 */ /* 0x000e620000002100 */
[----:B------:R-:W-:Y:S01]  /*ae40*/  IMAD.U32 R158, RZ, RZ, UR48 ;  /* 0x00000030ff9e7e24 */ /* 0x000fe2000f8e00ff */
        /* <DEDUP_REMOVED lines=152> */
[----:B--2---:R-:W-:-:S05]  /*b7d0*/  FMNMX.FTZ R90, R124, R89, !PT ;  /* 0x000000597c5a7209 */ /* 0x004fca0007810000 */
[----:B------:R-:W2:Y:S02]  /*b7e0*/  SHFL.BFLY PT, R89, R90, 0x2, 0x1f ;  /* 0x0c401f005a597f89 */ /* 0x000ea400000e0000 */
[----:B------:R-:W3:Y:S01]  /*b7f0*/  MUFU.TANH R103, R103 ;  /* 0x0000006700677308 */ /* 0x000ee20000002400 */
[----:B-1----:R-:W-:-:S04]  /*b800*/  FMNMX.FTZ R88, R99, R88, !PT ;  /* 0x0000005863587209 */ /* 0x002fc80007810000 */
[----:B0-----:R-:W-:-:S04]  /*b810*/  FMNMX.FTZ R88, R101, R88, !PT ;  /* 0x0000005865587209 */ /* 0x001fc80007810000 */
[----:B---3--:R-:W-:Y:S02]  /*b820*/  FMNMX.FTZ R92, R103, R88, !PT ;  /* 0x00000058675c7209 */ /* 0x008fe40007810000 */
[----:B------:R-:W0:Y:S03]  /*b830*/  LDC R88, c[0x0][0x988] ;  /* 0x00026200ff587b82 */ /* 0x000e260000000800 */
[----:B------:R-:W1:Y:S01]  /*b840*/  SHFL.BFLY PT, R91, R92, 0x2, 0x1f ;  /* 0x0c401f005c5b7f89 */ /* 0x000e6200000e0000 */
[----:B--2---:R-:W-:-:S05]  /*b850*/  FMNMX.FTZ R94, R90, R89, !PT ;  /* 0x000000595a5e7209 */ /* 0x004fca0007810000 */
[----:B------:R-:W2:Y:S01]  /*b860*/  SHFL.BFLY PT, R89, R94, 0x1, 0x1f ;  /* 0x0c201f005e597f89 */ /* 0x000ea200000e0000 */
[----:B-1----:R-:W-:-:S05]  /*b870*/  FMNMX.FTZ R96, R92, R91, !PT ;  /* 0x0000005b5c607209 */ /* 0x002fca0007810000 */
[----:B------:R-:W1:Y:S01]  /*b880*/  SHFL.BFLY PT, R91, R96, 0x1, 0x1f ;  /* 0x0c201f00605b7f89 */ /* 0x000e6200000e0000 */
[----:B--2---:R-:W-:-:S05]  /*b890*/  FMNMX.FTZ R89, R94, R89, !PT ;  /* 0x000000595e597209 */ /* 0x004fca0007810000 */
[C---:B0-----:R-:W-:Y:S01]  /*b8a0*/  FFMA.FTZ R126, R89.reuse, R88, -8 ;  /* 0xc1000000597e7423 */ /* 0x041fe20000010058 */
[----:B------:R-:W-:-:S03]  /*b8b0*/  FADD.FTZ R4, -R89, R4 ;  /* 0x0000000459047221 */ /* 0x000fc60000010100 */
[-CC-:B------:R-:W-:Y:S01]  /*b8c0*/  FFMA.FTZ R90, R9, R88.reuse, -R126.reuse ;  /* 0x00000058095a7223 */ /* 0x180fe2000001087e */
[----:B------:R-:W-:-:S01]  /*b8d0*/  FFMA.FTZ R9, R13, R88, -R126 ;  /* 0x000000580d097223 */ /* 0x000fc2000001087e */
[-CC-:B------:R-:W-:Y:S01]  /*b8e0*/  FFMA.FTZ R13, R155, R88.reuse, -R126.reuse ;  /* 0x000000589b0d7223 */ /* 0x180fe2000001087e */
[----:B------:R-:W-:-:S01]  /*b8f0*/  FFMA.FTZ R155, R112, R88, -R126 ;  /* 0x00000058709b7223 */ /* 0x000fc2000001087e */
[-CC-:B------:R-:W-:Y:S01]  /*b900*/  FFMA.FTZ R112, R114, R88.reuse, -R126.reuse ;  /* 0x0000005872707223 */ /* 0x180fe2000001087e */
[----:B------:R-:W-:-:S01]  /*b910*/  FFMA.FTZ R114, R118, R88, -R126 ;  /* 0x0000005876727223 */ /* 0x000fc2000001087e */
[-C--:B------:R-:W-:Y:S01]  /*b920*/  FMUL.FTZ R4, R4, R88.reuse ;  /* 0x0000005804047220 */ /* 0x080fe20000410000 */
[----:B------:R-:W-:-:S01]  /*b930*/  FFMA.FTZ R7, R7, R88, -R126 ;  /* 0x0000005807077223 */ /* 0x000fc2000001087e */
[----:B------:R-:W-:Y:S01]  /*b940*/  MUFU.EX2 R90, R90 ;  /* 0x0000005a005a7308 */ /* 0x000fe20000000800 */
[----:B------:R-:W-:-:S01]  /*b950*/  FFMA.FTZ R92, R15, R88, -R126 ;  /* 0x000000580f5c7223 */ /* 0x000fc2000001087e */
[-CC-:B------:R-:W-:Y:S01]  /*b960*/  FFMA.FTZ R15, R163, R88.reuse, -R126.reuse ;  /* 0x00000058a30f7223 */ /* 0x180fe2000001087e */
[----:B------:R-:W-:-:S01]  /*b970*/  FFMA.FTZ R163, R120, R88, -R126 ;  /* 0x0000005878a37223 */ /* 0x000fc2000001087e */
[-CC-:B------:R-:W-:Y:S01]  /*b980*/  FFMA.FTZ R94, R157, R88.reuse, -R126.reuse ;  /* 0x000000589d5e7223 */ /* 0x180fe2000001087e */
[----:B------:R-:W-:-:S01]  /*b990*/  FFMA.FTZ R157, R116, R88, -R126 ;  /* 0x00000058749d7223 */ /* 0x000fc2000001087e */
[----:B-1----:R-:W-:Y:S01]  /*b9a0*/  FMNMX.FTZ R91, R96, R91, !PT ;  /* 0x0000005b605b7209 */ /* 0x002fe20007810000 */
[----:B------:R-:W-:-:S01]  /*b9b0*/  FFMA.FTZ R116, R122, R88, -R126 ;  /* 0x000000587a747223 */ /* 0x000fc2000001087e */
[----:B------:R-:W-:Y:S01]  /*b9c0*/  MUFU.EX2 R4, R4 ;  /* 0x0000000400047308 */ /* 0x000fe20000000800 */
[----:B------:R-:W-:-:S01]  /*b9d0*/  FFMA.FTZ R96, R165, R88, -R126 ;  /* 0x00000058a5607223 */ /* 0x000fc2000001087e */
[----:B------:R-:W-:Y:S01]  /*b9e0*/  FFMA.FTZ R165, R124, R88, -R126 ;  /* 0x000000587ca57223 */ /* 0x000fe2000001087e */
[----:B------:R-:W-:-:S01]  /*b9f0*/  FADD.FTZ R5, -R91, R5 ;  /* 0x000000055b057221 */ /* 0x000fc20000010100 */
[-C--:B------:R-:W-:Y:S01]  /*ba00*/  FFMA.FTZ R118, R91, R88.reuse, -8 ;  /* 0xc10000005b767423 */ /* 0x080fe20000010058 */
[----:B------:R-:W-:-:S01]  /*ba10*/  FFMA.FTZ R98, R197, R88, -R126 ;  /* 0x00000058c5627223 */ /* 0x000fc2000001087e */
[-C--:B------:R-:W-:Y:S01]  /*ba20*/  FFMA.FTZ R137, R137, R88.reuse, -R126 ;  /* 0x0000005889897223 */ /* 0x080fe2000001087e */
[-C--:B------:R-:W-:Y:S01]  /*ba30*/  FMUL.FTZ R5, R5, R88.reuse ;  /* 0x0000005805057220 */ /* 0x080fe20000410000 */
        /* <DEDUP_REMOVED lines=23> */
[----:B------:R-:W-:-:S01]  /*bbb0*/  FADD.FTZ R152, R90, R3 ;  /* 0x000000035a987221 */ /* 0x000fc20000010000 */
        /* <DEDUP_REMOVED lines=14> */
[-C--:B------:R-:W-:Y:S01]  /*bca0*/  FFMA.FTZ R110, R110, R88.reuse, -R126 ;  /* 0x000000586e6e7223 */ /* 0x080fe2000001087e */
[----:B------:R-:W-:-:S01]  /*bcb0*/  FFMA.FTZ R126, R199, R88, -R118 ;  /* 0x00000058c77e7223 */ /* 0x000fc20000010876 */
[-CC-:B------:R-:W-:Y:S01]  /*bcc0*/  FFMA.FTZ R139, R139, R88.reuse, -R118.reuse ;  /* 0x000000588b8b7223 */ /* 0x180fe20000010876 */
[----:B------:R-:W-:-:S01]  /*bcd0*/  FFMA.FTZ R138, R203, R88, -R118 ;  /* 0x00000058cb8a7223 */ /* 0x000fc20000010876 */
[----:B------:R-:W1:Y:S01]  /*bce0*/  MUFU.EX2 R21, R21 ;  /* 0x0000001500157308 */ /* 0x000e620000000800 */
        /* <DEDUP_REMOVED lines=15> */
[----:B------:R-:W2:Y:S01]  /*bde0*/  MUFU.EX2 R120, R120 ;  /* 0x0000007800787308 */ /* 0x000ea20000000800 */
        /* <DEDUP_REMOVED lines=11> */
[----:B------:R-:W-:Y:S01]  /*bea0*/  FFMA.FTZ R93, R93, R88, -R118 ;  /* 0x000000585d5d7223 */ /* 0x000fe20000010876 */
[----:B------:R-:W-:-:S02]  /*beb0*/  WARPGROUP.DEPBAR.LE gsb0, 0x0 ;  /* 0x00008000000079c5 */ /* 0x000fc40000010000 */
[----:B------:R-:W-:Y:S01]  /*bec0*/  FFMA.FTZ R95, R95, R88, -R118 ;  /* 0x000000585f5f7223 */ /* 0x000fe20000010876 */
[----:B------:R-:W0:Y:S01]  /*bed0*/  MUFU.EX2 R122, R122 ;  /* 0x0000007a007a7308 */ /* 0x000e220000000800 */
[----:B--2---:R-:W-:-:S01]  /*bee0*/  FADD.FTZ R161, R120, R161 ;  /* 0x000000a178a17221 */ /* 0x004fc20000010000 */
[-CC-:B------:R-:W-:Y:S01]  /*bef0*/  FFMA.FTZ R99, R99, R88.reuse, -R118.reuse ;  /* 0x0000005863637223 */ /* 0x180fe20000010876 */
[----:B------:R-:W-:-:S01]  /*bf00*/  FFMA.FTZ R101, R101, R88, -R118 ;  /* 0x0000005865657223 */ /* 0x000fc20000010876 */
[----:B------:R-:W-:-:S04]  /*bf10*/  FFMA.FTZ R103, R103, R88, -R118 ;  /* 0x0000005867677223 */ /* 0x000fc80000010876 */
        /* <DEDUP_REMOVED lines=99> */
[----:B------:R-:W-:Y:S01]  /*c550*/  FFMA.FTZ R20, R97, R88, -R118 ;  /* 0x0000005861147223 */ /* 0x000fe20000010876 */
[----:B------:R-:W-:-:S05]  /*c560*/  IADD3 R97, -R196, 0xb, RZ ;  /* 0x0000000bc4617810 */ /* 0x000fca0007ffe1ff */
[----:B------:R-:W2:Y:S01]  /*c570*/  MUFU.EX2 R113, R113 ;  /* 0x0000007100717308 */ /* 0x000ea20000000800 */
[----:B-1----:R-:W-:-:S07]  /*c580*/  FADD.FTZ R2, R136, R3 ;  /* 0x0000000388027221 */ /* 0x002fce0000010000 */
[----:B------:R-:W-:Y:S01]  /*c590*/  MUFU.EX2 R115, R115 ;  /* 0x0000007300737308 */ /* 0x000fe20000000800 */
[----:B0-----:R-:W-:-:S07]  /*c5a0*/  FADD.FTZ R156, R8, R167 ;  /* 0x000000a7089c7221 */ /* 0x001fce0000010000 */
[----:B------:R-:W0:Y:S01]  /*c5b0*/  MUFU.EX2 R10, R10 ;  /* 0x0000000a000a7308 */ /* 0x000e220000000800 */
[----:B--2---:R-:W-:-:S07]  /*c5c0*/  FADD.FTZ R3, R113, R2 ;  /* 0x0000000271037221 */ /* 0x004fce0000010000 */
[----:B------:R-:W-:Y:S08]  /*c5d0*/  MUFU.EX2 R12, R12 ;  /* 0x0000000c000c7308 */ /* 0x000ff00000000800 */
[----:B------:R-:W1:Y:S01]  /*c5e0*/  MUFU.EX2 R117, R117 ;  /* 0x0000007500757308 */ /* 0x000e620000000800 */
[----:B0-----:R-:W-:-:S07]  /*c5f0*/  FADD.FTZ R2, R10, R3 ;  /* 0x000000030a027221 */ /* 0x001fce0000010000 */
[----:B------:R-:W0:Y:S08]  /*c600*/  MUFU.EX2 R161, R161 ;  /* 0x000000a100a17308 */ /* 0x000e300000000800 */
[----:B------:R-:W2:Y:S01]  /*c610*/  MUFU.EX2 R110, R110 ;  /* 0x0000006e006e7308 */ /* 0x000ea20000000800 */
[----:B-1----:R-:W-:-:S01]  /*c620*/  FADD.FTZ R3, R117, R2 ;  /* 0x0000000275037221 */ /* 0x002fc20000010000 */
[----:B------:R-:W-:-:S05]  /*c630*/  @!P1 LEA R2, R158, UR41, 0x3 ;  /* 0x000000299e029c11 */ /* 0x000fca000f8e18ff */
[----:B------:R-:W-:Y:S01]  /*c640*/  @!P1 VIADD R2, R2, 0x29840 ;  /* 0x0002984002029836 */ /* 0x000fe20000000000 */
[----:B------:R-:W1:Y:S04]  /*c650*/  MUFU.EX2 R14, R14 ;  /* 0x0000000e000e7308 */ /* 0x000e680000000800 */
[----:B------:R-:W-:Y:S01]  /*c660*/  @!P1 PRMT R2, RZ, 0x654, R2 ;  /* 0x00000654ff029816 */ /* 0x000fe20000000002 */
[----:B------:R3:W-:Y:S06]  /*c670*/  BAR.ARV R97, 0x100 ;  /* 0x000400610000751d */ /* 0x0007ec0000002000 */
[----:B------:R-:W4:Y:S01]  /*c680*/  MUFU.EX2 R155, R155 ;  /* 0x0000009b009b7308 */ /* 0x000f220000000800 */
[----:B------:R5:W-:Y:S07]  /*c690*/  @!P1 SYNCS.ARRIVE.TRANS64.RED.A1T0 RZ, [R2+URZ], RZ ;  /* 0x000000ff02ff99a7 */ /* 0x000bee000810043f */
[----:B------:R-:W3:Y:S08]  /*c6a0*/  MUFU.EX2 R119, R119 ;  /* 0x0000007700777308 */ /* 0x000ef00000000800 */
[----:B------:R0:W-:Y:S08]  /*c6b0*/  MUFU.EX2 R169, R93 ;  /* 0x0000005d00a97308 */ /* 0x0001f00000000800 */
[----:B------:R-:W5:Y:S01]  /*c6c0*/  MUFU.EX2 R112, R112 ;  /* 0x0000007000707308 */ /* 0x000f620000000800 */
[----:B0-----:R-:W-:-:S04]  /*c6d0*/  FADD.FTZ R93, R115, R156 ;  /* 0x0000009c735d7221 */ /* 0x001fc80000010000 */
[----:B------:R-:W-:-:S03]  /*c6e0*/  FADD.FTZ R156, R12, R93 ;  /* 0x0000005d0c9c7221 */ /* 0x000fc60000010000 */
[----:B------:R-:W0:Y:S01]  /*c6f0*/  MUFU.EX2 R157, R157 ;  /* 0x0000009d009d7308 */ /* 0x000e220000000800 */
[----:B------:R-:W-:-:S01]  /*c700*/  FADD.FTZ R93, R161, R156 ;  /* 0x0000009ca15d7221 */ /* 0x000fc20000010000 */
[----:B--2---:R-:W-:-:S03]  /*c710*/  FADD.FTZ R156, R110, R3 ;  /* 0x000000036e9c7221 */ /* 0x004fc60000010000 */
[----:B-1----:R-:W-:Y:S01]  /*c720*/  FADD.FTZ R158, R14, R93 ;  /* 0x0000005d0e9e7221 */ /* 0x002fe20000010000 */
[----:B----4-:R-:W-:-:S02]  /*c730*/  FADD.FTZ R3, R155, R156 ;  /* 0x0000009c9b037221 */ /* 0x010fc40000010000 */
[----:B------:R-:W1:Y:S01]  /*c740*/  MUFU.EX2 R95, R95 ;  /* 0x0000005f005f7308 */ /* 0x000e620000000800 */
[----:B---3--:R-:W-:-:S01]  /*c750*/  FADD.FTZ R158, R119, R158 ;  /* 0x0000009e779e7221 */ /* 0x008fc20000010000 */
[----:B-----5:R-:W-:-:S03]  /*c760*/  FADD.FTZ R118, R112, R3 ;  /* 0x0000000370767221 */ /* 0x020fc60000010000 */
        /* <DEDUP_REMOVED lines=21> */
.L_x_1977:
        /* <DEDUP_REMOVED lines=114> */
[----:B------:R-:W-:Y:S01]  /*cfe0*/  F2FP.SATFINITE.E4M3.F32.PACK_AB_MERGE_C R171, R160, R20, R93 ;  /* 0x00000014a0ab723e */ /* 0x000fe2000480705d */
[----:B------:R-:W-:Y:S06]  /*cff0*/  @P2 BRA `(.L_x_1978) ;  /* 0xffffffc8006c2947 */ /* 0x000fec000383ffff */
.L_x_1968:
[----:B------:R-:W-:Y:S06]  /*d000*/  BAR.ARV 0x8, 0x180 ;  /* 0x0206000000007b1d */ /* 0x000fec0000002000 */
[----:B------:R-:W-:Y:S05]  /*d010*/  @!P0 BRA `(.L_x_1979) ;  /* 0x0000000000048947 */ /* 0x000fea0003800000 */
[----:B------:R-:W-:Y:S01]  /*d020*/  BPT.TRAP 0x1 ;  /* 0x000000040000795c */ /* 0x000fe20000300000 */
.L_x_1979:
[----:B------:R-:W-:Y:S01]  /*d030*/  ULEA UR9, UR48, UR41, 0x3 ;  /* 0x0000002930097291 */ /* 0x000fe2000f8e183f */
[----:B------:R-:W-:-:S05]  /*d040*/  IMAD.U32 R0, RZ, RZ, UR43 ;  /* 0x0000002bff007e24 */ /* 0x000fca000f8e00ff */
[----:B------:R-:W-:-:S04]  /*d050*/  SHF.L.U32 R0, R0, 0x1f, RZ ;  /* 0x0000001f00007819 */ /* 0x000fc800000006ff */
[----:B------:R0:W1:Y:S01]  /*d060*/  SYNCS.PHASECHK.TRANS64.TRYWAIT P1, [UR9+0x29850], R0 ;  /* 0x02985000ff0075a7 */ /* 0x0000620008020149 */
[----:B------:R-:W-:Y:S05]  /*d070*/  @!P0 BRA `(.L_x_1980) ;  /* 0x0000000000048947 */ /* 0x000fea0003800000 */
[----:B------:R-:W-:Y:S01]  /*d080*/  BPT.TRAP 0x1 ;  /* 0x000000040000795c */ /* 0x000fe20000300000 */
.L_x_1980:
[----:B-1----:R-:W-:Y:S05]  /*d090*/  @P1 BRA `(.L_x_1981) ;  /* 0x0000000000081947 */ /* 0x002fea0003800000 */
[----:B------:R-:W1:Y:S02]  /*d0a0*/  SYNCS.PHASECHK.TRANS64.TRYWAIT P1, [UR9+0x29850], R0 ;  /* 0x02985000ff0075a7 */ /* 0x000e640008020149 */
[----:B-1----:R-:W-:Y:S05]  /*d0b0*/  @!P1 BRA `(.L_x_1982) ;  /* 0x0000006c00e49947 */ /* 0x002fea0003800000 */
.L_x_1981:
[----:B------:R-:W-:Y:S01]  /*d0c0*/  UIADD3 UR41, UR41, 0x400, URZ ;  /* 0x0000040029297890 */ /* 0x000fe2000fffe03f */
[----:B------:R-:W-:Y:S01]  /*d0d0*/  WARPGROUP.ARRIVE ;  /* 0x00000000000079c5 */ /* 0x000fe20000000000 */
[----:B------:R-:W-:Y:S01]  /*d0e0*/  UMOV UR7, 0xc0000010 ;  /* 0xc000001000077882 */ /* 0x000fe20000000000 */
[----:B------:R-:W-:Y:S01]  /*d0f0*/  ULDC.64 UR10, c[0x0][0x9a0] ;  /* 0x00026800000a7ab9 */ /* 0x000fe20000000a00 */
[----:B------:R-:W-:Y:S01]  /*d100*/  USHF.R.U32.HI UR41, URZ, 0x4, UR41 ;  /* 0x000000043f297899 */ /* 0x000fe20008011629 */
[----:B------:R-:W-:Y:S01]  /*d110*/  IMAD.MOV.U32 R6, RZ, RZ, 0x3f800000 ;  /* 0x3f800000ff067424 */ /* 0x000fe200078e00ff */
[----:B------:R-:W-:Y:S02]  /*d120*/  UISETP.NE.U32.AND UP0, UPT, UR10, URZ, UPT ;  /* 0x0000003f0a00728c */ /* 0x000fe4000bf05070 */
[----:B------:R-:W-:Y:S02]  /*d130*/  ULOP3.LUT UR41, UR41, 0x3fff, URZ, 0xc0, !UPT ;  /* 0x00003fff29297892 */ /* 0x000fe4000f8ec03f */
[----:B------:R-:W-:-:S02]  /*d140*/  UISETP.NE.AND.EX UP0, UPT, UR11, URZ, UPT, UP0 ;  /* 0x0000003f0b00728c */ /* 0x000fc4000bf05300 */
[----:B------:R-:W-:-:S04]  /*d150*/  ULOP3.LUT UR8, UR41, 0x10000, URZ, 0xfc, !UPT ;  /* 0x0001000029087892 */ /* 0x000fc8000f8efc3f */
[----:B------:R-:W-:Y:S01]  /*d160*/  UIMAD UR8, UR48, 0x500, UR8 ;  /* 0x00000500300878a4 */ /* 0x000fe2000f8e0208 */
[----:B------:R-:W-:-:S03]  /*d170*/  PLOP3.LUT P1, PT, PT, PT, UP0, 0x80, 0x0 ;  /* 0x000000000000781c */ /* 0x000fc60003f2f008 */
[----:B------:R-:W-:Y:S01]  /*d180*/  UIADD3 UR4, UR8, 0x100, URZ ;  /* 0x0000010008047890 */ /* 0x000fe2000fffe03f */
[----:B------:R-:W-:Y:S02]  /*d190*/  @UP0 ULDC.64 UR12, c[0x0][0x9c8] ;  /* 0x00027200000c0ab9 */ /* 0x000fe40000000a00 */
[----:B------:R-:W-:-:S06]  /*d1a0*/  UMOV UR6, UR8 ;  /* 0x0000000800067c82 */ /* 0x000fcc0008000000 */
[----:B------:R-:W-:Y:S01]  /*d1b0*/  QGMMA.64x128x32.F32.E4M3.E4M3 R24, R184, gdesc[UR4], R24, gsb0 ;  /* 0x01e00004b8187df3 */ /* 0x000fe20008000818 */
[----:B------:R-:W-:Y:S01]  /*d1c0*/  UMOV UR7, 0xc0000010 ;  /* 0xc000001000077882 */ /* 0x000fe20000000000 */
[----:B------:R-:W-:Y:S01]  /*d1d0*/  UMOV UR6, UR4 ;  /* 0x0000000400067c82 */ /* 0x000fe20008000000 */
[----:B------:R-:W-:Y:S01]  /*d1e0*/  @UP0 UIMAD.WIDE.U32 UR4, UR42, UR12, URZ ;  /* 0x0000000c2a0402a5 */ /* 0x000fe2000f8e003f */
[----:B------:R-:W-:Y:S02]  /*d1f0*/  WARPGROUP.DEPBAR.LE gsb0, 0x0 ;  /* 0x00008000000079c5 */ /* 0x000fe40000010000 */
[----:B------:R-:W-:-:S06]  /*d200*/  WARPGROUP.ARRIVE ;  /* 0x00000000000079c5 */ /* 0x000fcc0000000000 */
[----:B------:R-:W-:Y:S01]  /*d210*/  QGMMA.64x128x32.F32.E4M3.E4M3 R24, R180, gdesc[UR4], R24, gsb0 ;  /* 0x01e00004b4187df3 */ /* 0x000fe20008000818 */
[----:B------:R-:W-:Y:S02]  /*d220*/  @UP0 USHF.R.S32.HI UR6, URZ, 0x1f, UR42 ;  /* 0x0000001f3f060899 */ /* 0x000fe4000801142a */
[----:B------:R-:W-:Y:S02]  /*d230*/  @UP0 USHF.R.S32.HI UR7, URZ, 0x1f, UR37 ;  /* 0x0000001f3f070899 */ /* 0x000fe40008011425 */
[----:B------:R-:W-:-:S04]  /*d240*/  @UP0 UIMAD UR6, UR6, UR12, URZ ;  /* 0x0000000c060602a4 */ /* 0x000fc8000f8e023f */
[----:B------:R-:W-:-:S03]  /*d250*/  @UP0 UIMAD UR6, UR42, UR13, UR6 ;  /* 0x0000000d2a0602a4 */ /* 0x000fc6000f8e0206 */
[----:B------:R-:W-:Y:S01]  /*d260*/  @UP0 ULDC.64 UR12, c[0x0][0x9d0] ;  /* 0x00027400000c0ab9 */ /* 0x000fe20000000a00 */
[----:B------:R-:W-:Y:S02]  /*d270*/  @UP0 UIADD3 UR5, UR5, UR6, URZ ;  /* 0x0000000605050290 */ /* 0x000fe4000fffe03f */
[----:B------:R-:W-:Y:S02]  /*d280*/  @UP0 UIMAD UR6, UR7, UR12, URZ ;  /* 0x0000000c070602a4 */ /* 0x000fe4000f8e023f */
[----:B------:R-:W-:Y:S02]  /*d290*/  @UP0 UIMAD.WIDE.U32 UR4, UR37, UR12, UR4 ;  /* 0x0000000c250402a5 */ /* 0x000fe4000f8e0004 */
[----:B------:R-:W-:-:S04]  /*d2a0*/  @UP0 UIMAD UR6, UR37, UR13, UR6 ;  /* 0x0000000d250602a4 */ /* 0x000fc8000f8e0206 */
[----:B------:R-:W-:Y:S02]  /*d2b0*/  @UP0 UIADD3 UR5, UR5, UR6, URZ ;  /* 0x0000000605050290 */ /* 0x000fe4000fffe03f */
[----:B------:R-:W-:-:S04]  /*d2c0*/  @UP0 ULEA UR6, UP1, UR4, UR10, 0x2 ;  /* 0x0000000a04060291 */ /* 0x000fc8000f82103f */
[----:B------:R-:W-:Y:S02]  /*d2d0*/  @UP0 ULEA.HI.X UR7, UR4, UR11, UR5, 0x2, UP1 ;  /* 0x0000000b04070291 */ /* 0x000fe400088f1405 */
[----:B------:R-:W-:Y:S01]  /*d2e0*/  UIADD3 UR4, UR8, 0x200, URZ ;  /* 0x0000020008047890 */ /* 0x000fe2000fffe03f */
[----:B------:R-:W-:-:S03]  /*d2f0*/  IMAD.U32 R4, RZ, RZ, UR6 ;  /* 0x00000006ff047e24 */ /* 0x000fc6000f8e00ff */
[----:B-1----:R-:W-:Y:S01]  /*d300*/  IMAD.U32 R5, RZ, RZ, UR7 ;  /* 0x00000007ff057e24 */ /* 0x002fe2000f8e00ff */
[----:B------:R-:W-:Y:S02]  /*d310*/  UMOV UR7, 0xc0000010 ;  /* 0xc000001000077882 */ /* 0x000fe40000000000 */
[----:B------:R-:W-:Y:S02]  /*d320*/  UMOV UR6, UR4 ;  /* 0x0000000400067c82 */ /* 0x000fe40008000000 */
[----:B------:R1:W2:Y:S01]  /*d330*/  @P1 LDG.E R6, desc[UR50][R4.64] ;  /* 0x0000003204061981 */ /* 0x0002a2000c1e1900 */
[----:B------:R-:W-:Y:S02]  /*d340*/  WARPGROUP.DEPBAR.LE gsb0, 0x0 ;  /* 0x00008000000079c5 */ /* 0x000fe40000010000 */
[----:B------:R-:W-:-:S06]  /*d350*/  WARPGROUP.ARRIVE ;  /* 0x00000000000079c5 */ /* 0x000fcc0000000000 */
[----:B------:R-:W-:Y:S01]  /*d360*/  QGMMA.64x128x32.F32.E4M3.E4M3 R24, R176, gdesc[UR4], R24, gsb0 ;  /* 0x01e00004b0187df3 */ /* 0x000fe20008000818 */
[----:B------:R-:W-:Y:S01]  /*d370*/  UIADD3 UR4, UR8, 0x300, URZ ;  /* 0x0000030008047890 */ /* 0x000fe2000fffe03f */
[----:B------:R-:W-:-:S06]  /*d380*/  UMOV UR7, 0xc0000010 ;  /* 0xc000001000077882 */ /* 0x000fcc0000000000 */
[----:B------:R-:W-:Y:S01]  /*d390*/  UMOV UR6, UR4 ;  /* 0x0000000400067c82 */ /* 0x000fe20008000000 */
[----:B------:R-:W-:Y:S01]  /*d3a0*/  UIADD3 UR8, UR8, 0x400, URZ ;  /* 0x0000040008087890 */ /* 0x000fe2000fffe03f */
[----:B0-----:R-:W0:Y:S04]  /*d3b0*/  SHFL.BFLY PT, R0, R3, 0x2, 0x1f ;  /* 0x0c401f0003007f89 */ /* 0x001e2800000e0000 */
[----:B------:R-:W3:Y:S01]  /*d3c0*/  SHFL.BFLY PT, R7, R2, 0x2, 0x1f ;  /* 0x0c401f0002077f89 */ /* 0x000ee200000e0000 */
[----:B------:R-:W-:Y:S02]  /*d3d0*/  WARPGROUP.DEPBAR.LE gsb0, 0x0 ;  /* 0x00008000000079c5 */ /* 0x000fe40000010000 */
[----:B------:R-:W-:-:S06]  /*d3e0*/  WARPGROUP.ARRIVE ;  /* 0x00000000000079c5 */ /* 0x000fcc0000000000 */
[----:B------:R-:W-:Y:S01]  /*d3f0*/  QGMMA.64x128x32.F32.E4M3.E4M3 R24, R172, gdesc[UR4], R24, gsb0 ;  /* 0x01e00004ac187df3 */ /* 0x000fe20008000818 */
[----:B------:R-:W-:Y:S01]  /*d400*/  UMOV UR6, UR8 ;  /* 0x0000000800067c82 */ /* 0x000fe20008000000 */
[----:B------:R-:W-:Y:S01]  /*d410*/  UMOV UR7, 0xc0000010 ;  /* 0xc000001000077882 */ /* 0x000fe20000000000 */
[----:B0-----:R-:W-:-:S01]  /*d420*/  FADD.FTZ R0, R0, R3 ;  /* 0x0000000300007221 */ /* 0x001fc20000010000 */
[----:B---3--:R-:W-:-:S04]  /*d430*/  FADD.FTZ R7, R7, R2 ;  /* 0x0000000207077221 */ /* 0x008fc80000010000 */
[----:B-1----:R-:W0:Y:S04]  /*d440*/  SHFL.BFLY PT, R5, R0, 0x1, 0x1f ;  /* 0x0c201f0000057f89 */ /* 0x002e2800000e0000 */
[----:B------:R-:W1:Y:S01]  /*d450*/  SHFL.BFLY PT, R4, R7, 0x1, 0x1f ;  /* 0x0c201f0007047f89 */ /* 0x000e6200000e0000 */
        /* <DEDUP_REMOVED lines=17> */
[C---:B------:R-:W-:Y:S01]  /*d570*/  @P2 FMUL.FTZ R4, R88.reuse, 0.69314718246459960938 ;  /* 0x3f31721858042820 */ /* 0x040fe20000410000 */
[----:B------:R-:W-:Y:S01]  /*d580*/  @P3 FMUL.FTZ R13, R88, 0.69314718246459960938 ;  /* 0x3f317218580d3820 */ /* 0x000fe20000410000 */
[----:B0-----:R-:W-:Y:S01]  /*d590*/  @P2 FMUL.FTZ R5, R5, 0.69314718246459960938 ;  /* 0x3f31721805052820 */ /* 0x001fe20000410000 */
        /* <DEDUP_REMOVED lines=10> */
.L_x_1983:
        /* <DEDUP_REMOVED lines=73> */
[----:B------:R-:W-:-:S12]  /*dad0*/  ULOP3.LUT UR43, UR43, UR4, URZ, 0x3c, !UPT ;  /* 0x000000042b2b7292 */ /* 0x000fd8000f8e3c3f */
.L_x_1950:
        /* <DEDUP_REMOVED lines=26> */
[----:B------:R-:W-:Y:S01]  /*dc80*/  F2FP.BF16.F32.PACK_AB R27, R54, R27 ;  /* 0x0000001b361b723e */ /* 0x000fe200000010ff */
[----:B0-----:R-:W-:Y:S01]  /*dc90*/  IMAD.SHL.U32 R24, R35, 0x4, RZ ;  /* 0x0000000423187824 */ /* 0x001fe200078e00ff */
        /* <DEDUP_REMOVED lines=15> */
[----:B------:R-:W-:Y:S01]  /*dd90*/  F2FP.BF16.F32.PACK_AB R89, R88, R89 ;  /* 0x000000595859723e */ /* 0x000fe200000010ff */
[----:B------:R-:W-:Y:S01]  /*dda0*/  USHF.R.S32.HI UR12, URZ, 0x1f, UR37 ;  /* 0x0000001f3f0c7899 */ /* 0x000fe20008011425 */
[----:B------:R-:W-:Y:S01]  /*ddb0*/  LOP3.LUT R24, R24, 0xc, RZ, 0xc0, !PT ;  /* 0x0000000c18187812 */ /* 0x000fe200078ec0ff */
[----:B------:R-:W-:Y:S01]  /*ddc0*/  ULDC.64 UR8, c[0x0][0xb90] ;  /* 0x0002e40000087ab9 */ /* 0x000fe20000000a00 */
[----:B------:R-:W-:Y:S01]  /*ddd0*/  USHF.R.S32.HI UR13, URZ, 0x1f, UR42 ;  /* 0x0000001f3f0d7899 */ /* 0x000fe2000801142a */
[----:B------:R-:W-:Y:S01]  /*dde0*/  BAR.SYNC.DEFER_BLOCKING 0x1, 0x100 ;  /* 0x0044000000007b1d */ /* 0x000fe20000010000 */
[----:B------:R-:W-:-:S05]  /*ddf0*/  IADD3 R24, P0, R24, UR6, RZ ;  /* 0x0000000618187c10 */ /* 0x000fca000ff1e0ff */
[----:B------:R-:W-:Y:S01]  /*de00*/  IMAD.X R25, RZ, RZ, UR7, P0 ;  /* 0x00000007ff197e24 */ /* 0x000fe200080e06ff */
[----:B------:R-:W-:-:S04]  /*de10*/  ULDC.64 UR10, c[0x0][0xb98] ;  /* 0x0002e600000a7ab9 */ /* 0x000fc80000000a00 */
[----:B------:R0:W2:Y:S01]  /*de20*/  LDG.E.CONSTANT R24, desc[UR50][R24.64] ;  /* 0x0000003218187981 */ /* 0x0000a2000c1e9900 */
[----:B------:R-:W-:Y:S02]  /*de30*/  UIMAD UR5, UR12, UR8, URZ ;  /* 0x000000080c0572a4 */ /* 0x000fe4000f8e023f */
[----:B------:R-:W-:Y:S01]  /*de40*/  UIMAD.WIDE.U32 UR6, UR37, UR8, URZ ;  /* 0x00000008250672a5 */ /* 0x000fe2000f8e003f */
[----:B------:R-:W1:Y:S01]  /*de50*/  S2R R34, SR_SWINHI ;  /* 0x0000000000227919 */ /* 0x000e620000002f00 */
[----:B------:R-:W-:Y:S02]  /*de60*/  UIMAD UR5, UR37, UR9, UR5 ;  /* 0x00000009250572a4 */ /* 0x000fe4000f8e0205 */
[----:B------:R-:W-:Y:S02]  /*de70*/  UIMAD UR8, UR13, UR10, URZ ;  /* 0x0000000a0d0872a4 */ /* 0x000fe4000f8e023f */
[----:B------:R-:W-:Y:S01]  /*de80*/  UIADD3 UR7, UR7, UR5, URZ ;  /* 0x0000000507077290 */ /* 0x000fe2000fffe03f */
[----:B0-----:R-:W-:Y:S01]  /*de90*/  LOP3.LUT P0, R25, R35, 0x3, RZ, 0xc0, !PT ;  /* 0x0000000323197812 */ /* 0x001fe2000780c0ff */
[----:B------:R-:W-:-:S02]  /*dea0*/  UIMAD UR8, UR42, UR11, UR8 ;  /* 0x0000000b2a0872a4 */ /* 0x000fc4000f8e0208 */
[----:B------:R-:W-:Y:S01]  /*deb0*/  UIMAD.WIDE.U32 UR6, UR42, UR10, UR6 ;  /* 0x0000000a2a0672a5 */ /* 0x000fe2000f8e0006 */
[----:B------:R-:W-:Y:S01]  /*dec0*/  ISETP.EQ.OR P0, PT, R25, 0x3, !P0 ;  /* 0x000000031900780c */ /* 0x000fe20004702670 */
[----:B------:R-:W-:Y:S01]  /*ded0*/  ULDC UR5, c[0x0][0xa88] ;  /* 0x0002a20000057ab9 */ /* 0x000fe20000000800 */
[----:B------:R-:W-:Y:S02]  /*dee0*/  ULDC.64 UR10, c[0x0][0xaf0] ;  /* 0x0002bc00000a7ab9 */ /* 0x000fe40000000a00 */
[----:B------:R-:W-:Y:S02]  /*def0*/  SEL R61, R7, R6, P0 ;  /* 0x00000006073d7207 */ /* 0x000fe40000000000 */
[----:B------:R-:W-:Y:S02]  /*df00*/  SEL R58, R6, R7, P0 ;  /* 0x00000007063a7207 */ /* 0x000fe40000000000 */
[----:B------:R-:W-:Y:S02]  /*df10*/  SEL R53, R33, R32, P0 ;  /* 0x0000002021357207 */ /* 0x000fe40000000000 */
[----:B------:R-:W-:-:S02]  /*df20*/  SEL R50, R32, R33, P0 ;  /* 0x0000002120327207 */ /* 0x000fc40000000000 */
[----:B------:R-:W-:Y:S02]  /*df30*/  SEL R55, R29, R28, P0 ;  /* 0x0000001c1d377207 */ /* 0x000fe40000000000 */
[----:B------:R-:W-:Y:S01]  /*df40*/  SEL R52, R28, R29, P0 ;  /* 0x0000001d1c347207 */ /* 0x000fe20000000000 */
[----:B------:R-:W-:Y:S01]  /*df50*/  IMAD R29, R23, 0x40, R16 ;  /* 0x00000040171d7824 */ /* 0x000fe200078e0210 */
[----:B------:R-:W-:Y:S02]  /*df60*/  SEL R65, R31, R30, P0 ;  /* 0x0000001e1f417207 */ /* 0x000fe40000000000 */
[----:B------:R-:W-:Y:S02]  /*df70*/  SEL R62, R30, R31, P0 ;  /* 0x0000001f1e3e7207 */ /* 0x000fe40000000000 */
[----:B------:R-:W0:Y:S01]  /*df80*/  LDC R30, c[0x0][0xbe8] ;  /* 0x0002fa00ff1e7b82 */ /* 0x000e220000000800 */
[----:B------:R-:W-:Y:S02]  /*df90*/  SEL R73, R9, R8, P0 ;  /* 0x0000000809497207 */ /* 0x000fe40000000000 */
[----:B------:R-:W-:-:S02]  /*dfa0*/  MOV R4, R3 ;  /* 0x0000000300047202 */ /* 0x000fc40000000f00 */
[----:B-1----:R-:W-:Y:S02]  /*dfb0*/  MOV R5, R34 ;  /* 0x0000002200057202 */ /* 0x002fe40000000f00 */
[----:B------:R-:W-:Y:S02]  /*dfc0*/  SEL R72, R8, R9, P0 ;  /* 0x0000000908487207 */ /* 0x000fe40000000000 */
[----:B------:R-:W-:Y:S01]  /*dfd0*/  SEL R67, R27, R26, P0 ;  /* 0x0000001a1b437207 */ /* 0x000fe20000000000 */
[--C-:B------:R-:W-:Y:S01]  /*dfe0*/  IMAD.WIDE R6, R191, 0x2, R4.reuse ;  /* 0x00000002bf067825 */ /* 0x100fe200078e0204 */
[----:B------:R-:W-:Y:S02]  /*dff0*/  SEL R64, R26, R27, P0 ;  /* 0x0000001b1a407207 */ /* 0x000fe40000000000 */
[----:B------:R-:W-:Y:S01]  /*e000*/  SEL R57, R15, R14, P0 ;  /* 0x0000000e0f397207 */ /* 0x000fe20000000000 */
[----:B------:R-:W-:Y:S01]  /*e010*/  IMAD.WIDE R28, R29, 0x2, R4 ;  /* 0x000000021d1c7825 */ /* 0x000fe200078e0204 */
[----:B------:R-:W-:-:S02]  /*e020*/  IADD3 R33, P6, R6, 0x4060, RZ ;  /* 0x0000406006217810 */ /* 0x000fc40007fde0ff */
[----:B------:R-:W-:Y:S02]  /*e030*/  IADD3 R5, P2, R6, 0x20, RZ ;  /* 0x0000002006057810 */ /* 0x000fe40007f5e0ff */
[----:B------:R-:W-:Y:S02]  /*e040*/  LOP3.LUT R32, R33, 0x380, RZ, 0xc0, !PT ;  /* 0x0000038021207812 */ /* 0x000fe400078ec0ff */
[----:B------:R-:W-:Y:S01]  /*e050*/  SEL R54, R14, R15, P0 ;  /* 0x0000000f0e367207 */ /* 0x000fe20000000000 */
[--C-:B------:R-:W-:Y:S01]  /*e060*/  IMAD.X R43, RZ, RZ, R7.reuse, P2 ;  /* 0x000000ffff2b7224 */ /* 0x100fe200010e0607 */
[----:B------:R-:W-:Y:S02]  /*e070*/  SHF.R.U64 R32, R32, 0x3, RZ ;  /* 0x0000000320207819 */ /* 0x000fe400000012ff */
[----:B------:R-:W-:Y:S02]  /*e080*/  SEL R69, R21, R20, P0 ;  /* 0x0000001415457207 */ /* 0x000fe40000000000 */
[----:B------:R-:W-:Y:S01]  /*e090*/  LOP3.LUT R32, R32, R33, RZ, 0x3c, !PT ;  /* 0x0000002120207212 */ /* 0x000fe200078e3cff */
[----:B------:R-:W-:Y:S01]  /*e0a0*/  IMAD.X R33, RZ, RZ, R7, P6 ;  /* 0x000000ffff217224 */ /* 0x000fe200030e0607 */
[----:B------:R-:W-:-:S02]  /*e0b0*/  IADD3 R9, P6, R6, 0x40, RZ ;  /* 0x0000004006097810 */ /* 0x000fc40007fde0ff */
[----:B------:R-:W-:Y:S02]  /*e0c0*/  SEL R66, R20, R21, P0 ;  /* 0x0000001514427207 */ /* 0x000fe40000000000 */
[----:B------:R-:W-:Y:S01]  /*e0d0*/  LOP3.LUT R4, R5, 0x380, RZ, 0xc0, !PT ;  /* 0x0000038005047812 */ /* 0x000fe200078ec0ff */
[----:B------:R-:W-:Y:S01]  /*e0e0*/  IMAD.X R27, RZ, RZ, R7, P6 ;  /* 0x000000ffff1b7224 */ /* 0x000fe200030e0607 */
[C---:B------:R-:W-:Y:S02]  /*e0f0*/  IADD3 R21, P6, R28.reuse, 0x1000, RZ ;  /* 0x000010001c157810 */ /* 0x040fe40007fde0ff */
[----:B------:R-:W-:Y:S02]  /*e100*/  IADD3 R15, P2, R28, 0x2000, RZ ;  /* 0x000020001c0f7810 */ /* 0x000fe40007f5e0ff */
[----:B------:R-:W-:Y:S02]  /*e110*/  SHF.R.U64 R4, R4, 0x3, RZ ;  /* 0x0000000304047819 */ /* 0x000fe400000012ff */
[----:B------:R-:W-:-:S02]  /*e120*/  LOP3.LUT R20, R21, 0x380, RZ, 0xc0, !PT ;  /* 0x0000038015147812 */ /* 0x000fc400078ec0ff */
[----:B------:R-:W-:Y:S02]  /*e130*/  LOP3.LUT R14, R15, 0x380, RZ, 0xc0, !PT ;  /* 0x000003800f0e7812 */ /* 0x000fe400078ec0ff */
[----:B------:R-:W-:Y:S02]  /*e140*/  LOP3.LUT R42, R4, R5, RZ, 0x3c, !PT ;  /* 0x00000005042a7212 */ /* 0x000fe400078e3cff */
[----:B------:R-:W-:Y:S02]  /*e150*/  SHF.R.U64 R20, R20, 0x3, RZ ;  /* 0x0000000314147819 */ /* 0x000fe400000012ff */
[----:B------:R-:W-:Y:S02]  /*e160*/  SHF.R.U64 R14, R14, 0x3, RZ ;  /* 0x000000030e0e7819 */ /* 0x000fe400000012ff */
[----:B------:R-:W-:Y:S02]  /*e170*/  LOP3.LUT R4, R9, 0x380, RZ, 0xc0, !PT ;  /* 0x0000038009047812 */ /* 0x000fe400078ec0ff */
[----:B------:R-:W-:Y:S01]  /*e180*/  LOP3.LUT R20, R20, R21, RZ, 0x3c, !PT ;  /* 0x0000001514147212 */ /* 0x000fe200078e3cff */
[--C-:B------:R-:W-:Y:S01]  /*e190*/  IMAD.X R21, RZ, RZ, R29.reuse, P6 ;  /* 0x000000ffff157224 */ /* 0x100fe200030e061d */
[----:B------:R-:W-:Y:S01]  /*e1a0*/  LOP3.LUT R14, R14, R15, RZ, 0x3c, !PT ;  /* 0x0000000f0e0e7212 */ /* 0x000fe200078e3cff */
[----:B------:R-:W-:Y:S01]  /*e1b0*/  IMAD.X R15, RZ, RZ, R29, P2 ;  /* 0x000000ffff0f7224 */ /* 0x000fe200010e061d */
[----:B------:R-:W-:-:S02]  /*e1c0*/  SHF.R.U64 R4, R4, 0x3, RZ ;  /* 0x0000000304047819 */ /* 0x000fc400000012ff */
[----:B------:R-:W-:Y:S02]  /*e1d0*/  IADD3 R31, P6, R28, 0x7000, RZ ;  /* 0x000070001c1f7810 */ /* 0x000fe40007fde0ff */
[----:B0-----:R-:W-:Y:S02]  /*e1e0*/  ISETP.NE.AND P2, PT, R30, 0x1, PT ;  /* 0x000000011e00780c */ /* 0x001fe40003f45270 */
[----:B------:R-:W-:Y:S02]  /*e1f0*/  LOP3.LUT R26, R4, R9, RZ, 0x3c, !PT ;  /* 0x00000009041a7212 */ /* 0x000fe400078e3cff */
[----:B------:R-:W-:Y:S02]  /*e200*/  LOP3.LUT R4, R31, 0x380, RZ, 0xc0, !PT ;  /* 0x000003801f047812 */ /* 0x000fe400078ec0ff */
[----:B------:R-:W-:Y:S02]  /*e210*/  SEL R71, R13, R12, P0 ;  /* 0x0000000c0d477207 */ /* 0x000fe40000000000 */
[----:B------:R-:W-:-:S02]  /*e220*/  SHF.R.U64 R4, R4, 0x3, RZ ;  /* 0x0000000304047819 */ /* 0x000fc400000012ff */
[----:B------:R-:W-:Y:S02]  /*e230*/  SEL R70, R12, R13, P0 ;  /* 0x0000000d0c467207 */ /* 0x000fe40000000000 */
[----:B------:R-:W-:Y:S02]  /*e240*/  LOP3.LUT R4, R4, R31, RZ, 0x3c, !PT ;  /* 0x0000001f04047212 */ /* 0x000fe400078e3cff */
[----:B------:R-:W0:Y:S01]  /*e250*/  @P2 LDC R31, c[0x0][0xbec] ;  /* 0x0002fb00ff1f2b82 */ /* 0x000e220000000800 */
[C---:B------:R-:W-:Y:S02]  /*e260*/  IADD3 R13, P5, R6.reuse, 0x4040, RZ ;  /* 0x00004040060d7810 */ /* 0x040fe40007fbe0ff */
[----:B------:R-:W-:Y:S02]  /*e270*/  MOV R74, R32 ;  /* 0x00000020004a7202 */ /* 0x000fe40000000f00 */
[----:B------:R-:W-:Y:S01]  /*e280*/  LOP3.LUT R12, R13, 0x380, RZ, 0xc0, !PT ;  /* 0x000003800d0c7812 */ /* 0x000fe200078ec0ff */
[----:B------:R-:W-:Y:S01]  /*e290*/  IMAD.X R35, RZ, RZ, R7, P5 ;  /* 0x000000ffff237224 */ /* 0x000fe200028e0607 */
[----:B------:R-:W-:Y:S01]  /*e2a0*/  LOP3.LUT R45, R6, 0x380, RZ, 0xc0, !PT ;  /* 0x00000380062d7812 */ /* 0x000fe200078ec0ff */
[----:B------:R-:W1:Y:S01]  /*e2b0*/  @P2 LDC R32, c[0x0][0xbf0] ;  /* 0x0002fc00ff202b82 */ /* 0x000e620000000800 */
[----:B------:R-:W-:-:S02]  /*e2c0*/  SHF.R.U64 R12, R12, 0x3, RZ ;  /* 0x000000030c0c7819 */ /* 0x000fc400000012ff */
[----:B------:R-:W-:Y:S02]  /*e2d0*/  SHF.R.U64 R45, R45, 0x3, RZ ;  /* 0x000000032d2d7819 */ /* 0x000fe400000012ff */
[----:B------:R-:W-:Y:S02]  /*e2e0*/  LOP3.LUT R34, R12, R13, RZ, 0x3c, !PT ;  /* 0x0000000d0c227212 */ /* 0x000fe400078e3cff */
[----:B------:R-:W-:Y:S01]  /*e2f0*/  LOP3.LUT R44, R45, R6, RZ, 0x3c, !PT ;  /* 0x000000062d2c7212 */ /* 0x000fe200078e3cff */
[----:B------:R-:W-:Y:S01]  /*e300*/  IMAD.MOV.U32 R45, RZ, RZ, R7 ;  /* 0x000000ffff2d7224 */ /* 0x000fe200078e0007 */
[----:B------:R-:W-:Y:S02]  /*e310*/  SEL R59, R11, R10, P0 ;  /* 0x0000000a0b3b7207 */ /* 0x000fe40000000000 */
[----:B------:R-:W-:Y:S02]  /*e320*/  SEL R56, R10, R11, P0 ;  /* 0x0000000b0a387207 */ /* 0x000fe40000000000 */
[----:B------:R-:W-:-:S02]  /*e330*/  IADD3 R10, P4, R6, 0x4020, RZ ;  /* 0x00004020060a7810 */ /* 0x000fc40007f9e0ff */
[C---:B------:R-:W-:Y:S02]  /*e340*/  IADD3 R11, P3, R6.reuse, 0x4000, RZ ;  /* 0x00004000060b7810 */ /* 0x040fe40007f7e0ff */
[----:B------:R-:W-:Y:S02]  /*e350*/  IADD3 R8, P1, R6, 0x60, RZ ;  /* 0x0000006006087810 */ /* 0x000fe40007f3e0ff */
[----:B------:R-:W-:Y:S01]  /*e360*/  MOV R76, R34 ;  /* 0x00000022004c7202 */ /* 0x000fe20000000f00 */
[----:B------:R-:W-:Y:S01]  /*e370*/  VIADD R34, R18, UR36 ;  /* 0x0000002412227c36 */ /* 0x000fe20008000000 */
[----:B------:R-:W-:Y:S01]  /*e380*/  SEL R63, R48, R49, P0 ;  /* 0x00000031303f7207 */ /* 0x000fe20000000000 */
[----:B------:R-:W-:Y:S01]  /*e390*/  IMAD.X R41, RZ, RZ, R7, P1 ;  /* 0x000000ffff297224 */ /* 0x000fe200008e0607 */
[----:B------:R-:W-:Y:S02]  /*e3a0*/  SEL R48, R49, R48, P0 ;  /* 0x0000003031307207 */ /* 0x000fe40000000000 */
[----:B------:R-:W-:-:S02]  /*e3b0*/  SEL R51, R37, R36, P0 ;  /* 0x0000002425337207 */ /* 0x000fc40000000000 */
[----:B------:R-:W-:Y:S01]  /*e3c0*/  SEL R46, R36, R37, P0 ;  /* 0x00000025242e7207 */ /* 0x000fe20000000000 */
[--C-:B------:R-:W-:Y:S01]  /*e3d0*/  IMAD.X R37, RZ, RZ, R7.reuse, P4 ;  /* 0x000000ffff257224 */ /* 0x100fe200020e0607 */
[----:B------:R-:W-:Y:S02]  /*e3e0*/  SEL R49, R38, R39, P0 ;  /* 0x0000002726317207 */ /* 0x000fe40000000000 */
[----:B------:R-:W-:Y:S01]  /*e3f0*/  SEL R60, R39, R38, P0 ;  /* 0x00000026273c7207 */ /* 0x000fe20000000000 */
[----:B------:R-:W-:Y:S01]  /*e400*/  IMAD.X R39, RZ, RZ, R7, P3 ;  /* 0x000000ffff277224 */ /* 0x000fe200018e0607 */
[----:B------:R-:W-:Y:S02]  /*e410*/  LOP3.LUT R6, R11, 0x380, RZ, 0xc0, !PT ;  /* 0x000003800b067812 */ /* 0x000fe400078ec0ff */
[----:B------:R-:W-:Y:S02]  /*e420*/  MOV R81, R44 ;  /* 0x0000002c00517202 */ /* 0x000fe40000000f00 */
[----:B------:R-:W-:-:S02]  /*e430*/  SEL R25, R94, R93, P0 ;  /* 0x0000005d5e197207 */ /* 0x000fc40000000000 */
[----:B------:R-:W-:Y:S02]  /*e440*/  SEL R47, R90, R89, P0 ;  /* 0x000000595a2f7207 */ /* 0x000fe40000000000 */
[----:B------:R-:W-:Y:S01]  /*e450*/  MOV R45, R26 ;  /* 0x0000001a002d7202 */ /* 0x000fe20000000f00 */
[----:B0-----:R-:W-:Y:S01]  /*e460*/  @P2 IMAD.HI.U32 R27, R34, R31, RZ ;  /* 0x0000001f221b2227 */ /* 0x001fe200078e00ff */
[----:B------:R-:W-:Y:S02]  /*e470*/  SEL R94, R93, R94, P0 ;  /* 0x0000005e5d5e7207 */ /* 0x000fe40000000000 */
[----:B------:R-:W-:Y:S01]  /*e480*/  SEL R90, R89, R90, P0 ;  /* 0x0000005a595a7207 */ /* 0x000fe20000000000 */
[----:B------:R-:W-:Y:S01]  /*e490*/  IMAD.MOV.U32 R26, RZ, RZ, R34 ;  /* 0x000000ffff1a7224 */ /* 0x000fe200078e0022 */
[----:B------:R-:W-:Y:S02]  /*e4a0*/  LOP3.LUT R7, R10, 0x380, RZ, 0xc0, !PT ;  /* 0x000003800a077812 */ /* 0x000fe400078ec0ff */
[----:B------:R-:W-:-:S02]  /*e4b0*/  SHF.R.U64 R6, R6, 0x3, RZ ;  /* 0x0000000306067819 */ /* 0x000fc400000012ff */
[----:B------:R-:W-:Y:S02]  /*e4c0*/  SHF.R.U64 R7, R7, 0x3, RZ ;  /* 0x0000000307077819 */ /* 0x000fe400000012ff */
[----:B------:R-:W-:Y:S02]  /*e4d0*/  LOP3.LUT R38, R6, R11, RZ, 0x3c, !PT ;  /* 0x0000000b06267212 */ /* 0x000fe400078e3cff */
[----:B------:R-:W-:Y:S02]  /*e4e0*/  IADD3 R13, P1, R28, 0x3000, RZ ;  /* 0x000030001c0d7810 */ /* 0x000fe40007f3e0ff */
[----:B------:R-:W-:Y:S02]  /*e4f0*/  LOP3.LUT R6, R8, 0x380, RZ, 0xc0, !PT ;  /* 0x0000038008067812 */ /* 0x000fe400078ec0ff */
[----:B------:R-:W-:Y:S02]  /*e500*/  LOP3.LUT R36, R7, R10, RZ, 0x3c, !PT ;  /* 0x0000000a07247212 */ /* 0x000fe400078e3cff */
[----:B-1----:R-:W-:Y:S01]  /*e510*/  @P2 SHF.R.U32.HI R26, RZ, R32, R27 ;  /* 0x00000020ff1a2219 */ /* 0x002fe2000001161b */
[----:B------:R-:W-:Y:S01]  /*e520*/  IMAD.U32 R27, RZ, RZ, UR8 ;  /* 0x00000008ff1b7e24 */ /* 0x000fe2000f8e00ff */
[----:B------:R-:W-:Y:S01]  /*e530*/  LOP3.LUT R12, R13, 0x380, RZ, 0xc0, !PT ;  /* 0x000003800d0c7812 */ /* 0x000fe200078ec0ff */
[----:B------:R-:W-:Y:S01]  /*e540*/  ULDC.64 UR8, c[0x0][0xae8] ;  /* 0x0002ba0000087ab9 */ /* 0x000fe20000000a00 */
[----:B------:R-:W-:-:S02]  /*e550*/  SHF.R.U64 R5, R6, 0x3, RZ ;  /* 0x0000000306057819 */ /* 0x000fc400000012ff */
[----:B------:R-:W-:Y:S01]  /*e560*/  MOV R77, R36 ;  /* 0x00000024004d7202 */ /* 0x000fe20000000f00 */
[----:B------:R-:W-:Y:S01]  /*e570*/  IMAD.MOV R37, RZ, RZ, -R26 ;  /* 0x000000ffff257224 */ /* 0x000fe200078e0a1a */
[----:B------:R-:W-:Y:S02]  /*e580*/  SEL R75, R86, R87, P0 ;  /* 0x00000057564b7207 */ /* 0x000fe40000000000 */
[----:B------:R-:W-:Y:S01]  /*e590*/  SHF.R.U64 R12, R12, 0x3, RZ ;  /* 0x000000030c0c7819 */ /* 0x000fe200000012ff */
[----:B------:R-:W-:Y:S01]  /*e5a0*/  IMAD R37, R30, R37, R34 ;  /* 0x000000251e257224 */ /* 0x000fe200078e0222 */
[----:B------:R-:W-:Y:S02]  /*e5b0*/  LOP3.LUT R40, R5, R8, RZ, 0x3c, !PT ;  /* 0x0000000805287212 */ /* 0x000fe400078e3cff */
[----:B------:R-:W-:Y:S02]  /*e5c0*/  SEL R86, R87, R86, P0 ;  /* 0x0000005657567207 */ /* 0x000fe40000000000 */
[----:B------:R-:W-:Y:S01]  /*e5d0*/  LOP3.LUT R12, R12, R13, RZ, 0x3c, !PT ;  /* 0x0000000d0c0c7212 */ /* 0x000fe200078e3cff */
[----:B------:R-:W-:Y:S01]  /*e5e0*/  IMAD.X R13, RZ, RZ, R29, P1 ;  /* 0x000000ffff0d7224 */ /* 0x000fe200008e061d */
[----:B------:R-:W-:-:S02]  /*e5f0*/  MOV R80, R42 ;  /* 0x0000002a00507202 */ /* 0x000fc40000000f00 */
[----:B------:R-:W-:Y:S02]  /*e600*/  MOV R79, R40 ;  /* 0x00000028004f7202 */ /* 0x000fe40000000f00 */
[----:B------:R-:W-:Y:S02]  /*e610*/  IADD3 R40, P1, R26, UR6, RZ ;  /* 0x000000061a287c10 */ /* 0x000fe4000ff3e0ff */
[----:B------:R-:W-:Y:S02]  /*e620*/  SHF.R.S32.HI R36, RZ, 0x1f, R37 ;  /* 0x0000001fff247819 */ /* 0x000fe40000011425 */
[C---:B------:R-:W-:Y:S02]  /*e630*/  IADD3 R9, P4, R28.reuse, 0x5000, RZ ;  /* 0x000050001c097810 */ /* 0x040fe40007f9e0ff */
[----:B------:R-:W-:Y:S02]  /*e640*/  IADD3 R11, P3, R28, 0x4000, RZ ;  /* 0x000040001c0b7810 */ /* 0x000fe40007f7e0ff */
[----:B------:R-:W-:-:S02]  /*e650*/  LOP3.LUT R8, R9, 0x380, RZ, 0xc0, !PT ;  /* 0x0000038009087812 */ /* 0x000fc400078ec0ff */
[----:B------:R-:W-:Y:S02]  /*e660*/  LOP3.LUT R10, R11, 0x380, RZ, 0xc0, !PT ;  /* 0x000003800b0a7812 */ /* 0x000fe400078ec0ff */
[----:B------:R-:W-:Y:S02]  /*e670*/  MOV R78, R38 ;  /* 0x00000026004e7202 */ /* 0x000fe40000000f00 */
[----:B------:R-:W-:Y:S02]  /*e680*/  SHF.R.U64 R8, R8, 0x3, RZ ;  /* 0x0000000308087819 */ /* 0x000fe400000012ff */
[----:B------:R-:W-:Y:S02]  /*e690*/  SHF.R.U64 R10, R10, 0x3, RZ ;  /* 0x000000030a0a7819 */ /* 0x000fe400000012ff */
[----:B------:R-:W-:Y:S01]  /*e6a0*/  LOP3.LUT R8, R8, R9, RZ, 0x3c, !PT ;  /* 0x0000000908087212 */ /* 0x000fe200078e3cff */
[--C-:B------:R-:W-:Y:S01]  /*e6b0*/  IMAD.X R9, RZ, RZ, R29.reuse, P4 ;  /* 0x000000ffff097224 */ /* 0x100fe200020e061d */
[----:B------:R-:W-:Y:S01]  /*e6c0*/  LOP3.LUT R10, R10, R11, RZ, 0x3c, !PT ;  /* 0x0000000b0a0a7212 */ /* 0x000fe200078e3cff */
[----:B------:R-:W-:Y:S01]  /*e6d0*/  IMAD.X R11, RZ, RZ, R29, P3 ;  /* 0x000000ffff0b7224 */ /* 0x000fe200018e061d */
[----:B------:R-:W-:-:S02]  /*e6e0*/  IADD3 R7, P5, R28, 0x6000, RZ ;  /* 0x000060001c077810 */ /* 0x000fc40007fbe0ff */
        /* <DEDUP_REMOVED lines=17> */
[----:B------:R-:W-:Y:S04]  /*e800*/  SHFL.IDX PT, R49, R49, R24, 0x1c1f ;  /* 0x001c1f1831317589 */ /* 0x000fe800000e0000 */
[----:B------:R-:W2:Y:S01]  /*e810*/  SHFL.IDX PT, R60, R60, R31, 0x1c1f ;  /* 0x001c1f1f3c3c7589 */ /* 0x000ea200000e0000 */
[----:B0-----:R-:W-:-:S02]  /*e820*/  SEL R32, R47, R90, P0 ;  /* 0x0000005a2f207207 */ /* 0x001fc40000000000 */
[----:B------:R-:W-:Y:S01]  /*e830*/  SEL R34, R90, R47, P0 ;  /* 0x0000002f5a227207 */ /* 0x000fe20000000000 */
[----:B------:R-:W-:Y:S04]  /*e840*/  SHFL.IDX PT, R65, R65, R24, 0x1c1f ;  /* 0x001c1f1841417589 */ /* 0x000fe800000e0000 */
[----:B------:R-:W0:Y:S04]  /*e850*/  SHFL.IDX PT, R62, R62, R31, 0x1c1f ;  /* 0x001c1f1f3e3e7589 */ /* 0x000e2800000e0000 */
[----:B------:R-:W-:Y:S04]  /*e860*/  SHFL.IDX PT, R53, R53, R24, 0x1c1f ;  /* 0x001c1f1835357589 */ /* 0x000fe800000e0000 */
[----:B------:R-:W-:Y:S01]  /*e870*/  SHFL.IDX PT, R55, R55, R24, 0x1c1f ;  /* 0x001c1f1837377589 */ /* 0x000fe200000e0000 */
[----:B-1----:R-:W-:-:S03]  /*e880*/  SEL R38, R46, R51, P0 ;  /* 0x000000332e267207 */ /* 0x002fc60000000000 */
[----:B------:R-:W-:Y:S04]  /*e890*/  SHFL.IDX PT, R57, R57, R24, 0x1c1f ;  /* 0x001c1f1839397589 */ /* 0x000fe800000e0000 */
[----:B------:R-:W-:Y:S01]  /*e8a0*/  SHFL.IDX PT, R59, R59, R24, 0x1c1f ;  /* 0x001c1f183b3b7589 */ /* 0x000fe200000e0000 */
[----:B--2---:R-:W-:Y:S02]  /*e8b0*/  SEL R33, R49, R60, P0 ;  /* 0x0000003c31217207 */ /* 0x004fe40000000000 */
[----:B------:R-:W-:Y:S01]  /*e8c0*/  SEL R35, R60, R49, P0 ;  /* 0x000000313c237207 */ /* 0x000fe20000000000 */
[----:B------:R-:W-:Y:S04]  /*e8d0*/  SHFL.IDX PT, R42, R61, R24, 0x1c1f ;  /* 0x001c1f183d2a7589 */ /* 0x000fe800000e0000 */
[----:B------:R-:W-:Y:S01]  /*e8e0*/  SHFL.IDX PT, R67, R67, R24, 0x1c1f ;  /* 0x001c1f1843437589 */ /* 0x000fe200000e0000 */
[----:B0-----:R-:W-:-:S03]  /*e8f0*/  SEL R39, R62, R65, P0 ;  /* 0x000000413e277207 */ /* 0x001fc60000000000 */
[----:B------:R-:W-:Y:S04]  /*e900*/  SHFL.IDX PT, R69, R69, R24, 0x1c1f ;  /* 0x001c1f1845457589 */ /* 0x000fe800000e0000 */
[----:B------:R-:W-:Y:S04]  /*e910*/  SHFL.IDX PT, R71, R71, R24, 0x1c1f ;  /* 0x001c1f1847477589 */ /* 0x000fe800000e0000 */
[----:B------:R-:W-:Y:S04]  /*e920*/  SHFL.IDX PT, R73, R73, R24, 0x1c1f ;  /* 0x001c1f1849497589 */ /* 0x000fe800000e0000 */
[----:B------:R0:W-:Y:S04]  /*e930*/  SHFL.IDX PT, R75, R75, R24, 0x1c1f ;  /* 0x001c1f184b4b7589 */ /* 0x0001e800000e0000 */
[----:B------:R-:W-:Y:S04]  /*e940*/  SHFL.IDX PT, R50, R50, R31, 0x1c1f ;  /* 0x001c1f1f32327589 */ /* 0x000fe800000e0000 */
[----:B------:R-:W-:Y:S01]  /*e950*/  SHFL.IDX PT, R52, R52, R31, 0x1c1f ;  /* 0x001c1f1f34347589 */ /* 0x000fe200000e0000 */
[----:B0-----:R-:W-:-:S03]  /*e960*/  SHF.R.S32.HI R24, RZ, 0x1f, R26 ;  /* 0x0000001fff187819 */ /* 0x001fc6000001141a */
[----:B------:R-:W-:Y:S01]  /*e970*/  SHFL.IDX PT, R44, R64, R31, 0x1c1f ;  /* 0x001c1f1f402c7589 */ /* 0x000fe200000e0000 */
[----:B------:R-:W-:Y:S02]  /*e980*/  SEL R26, R94, R25, P0 ;  /* 0x000000195e1a7207 */ /* 0x000fe40000000000 */
[----:B------:R-:W-:Y:S01]  /*e990*/  IADD3.X R41, R24, UR7, R27, P1, !PT ;  /* 0x0000000718297c10 */ /* 0x000fe20008ffe41b */
[----:B------:R-:W-:Y:S01]  /*e9a0*/  SHFL.IDX PT, R54, R54, R31, 0x1c1f ;  /* 0x001c1f1f36367589 */ /* 0x000fe200000e0000 */
[----:B------:R-:W-:Y:S01]  /*e9b0*/  ULDC.64 UR6, c[0x0][0xb88] ;  /* 0x0002e20000067ab9 */ /* 0x000fe20000000a00 */
[----:B------:R-:W-:Y:S01]  /*e9c0*/  SEL R24, R25, R94, P0 ;  /* 0x0000005e19187207 */ /* 0x000fe20000000000 */
[----:B------:R-:W-:Y:S01]  /*e9d0*/  IMAD R36, R36, UR6, RZ ;  /* 0x0000000624247c24 */ /* 0x000fe2000f8e02ff */
[----:B------:R-:W-:Y:S01]  /*e9e0*/  SHFL.IDX PT, R68, R66, R31, 0x1c1f ;  /* 0x001c1f1f42447589 */ /* 0x000fe200000e0000 */
[----:B------:R-:W-:Y:S01]  /*e9f0*/  SEL R25, R63, R48, P0 ;  /* 0x000000303f197207 */ /* 0x000fe20000000000 */
[C---:B------:R-:W-:Y:S01]  /*ea00*/  IMAD.WIDE.U32 R40, R37.reuse, UR6, R40 ;  /* 0x0000000625287c25 */ /* 0x040fe2000f8e0028 */
[----:B------:R-:W-:Y:S01]  /*ea10*/  SEL R27, R48, R63, P0 ;  /* 0x0000003f301b7207 */ /* 0x000fe20000000000 */
[----:B------:R-:W-:Y:S01]  /*ea20*/  SHFL.IDX PT, R70, R70, R31, 0x1c1f ;  /* 0x001c1f1f46467589 */ /* 0x000fe200000e0000 */
[----:B------:R-:W-:Y:S01]  /*ea30*/  LOP3.LUT P1, RZ, R188, 0x3, RZ, 0xc0, !PT ;  /* 0x00000003bcff7812 */ /* 0x000fe2000782c0ff */
[----:B------:R-:W-:Y:S01]  /*ea40*/  IMAD R47, R37, UR7, R36 ;  /* 0x00000007252f7c24 */ /* 0x000fe2000f8e0224 */
[----:B------:R-:W-:Y:S01]  /*ea50*/  SEL R36, R51, R46, P0 ;  /* 0x0000002e33247207 */ /* 0x000fe20000000000 */
[----:B------:R-:W0:Y:S01]  /*ea60*/  SHFL.IDX PT, R56, R56, R31, 0x1c1f ;  /* 0x001c1f1f38387589 */ /* 0x000e2200000e0000 */
[----:B------:R-:W-:Y:S01]  /*ea70*/  VIADD R46, R190, UR36 ;  /* 0x00000024be2e7c36 */ /* 0x000fe20008000000 */
[----:B------:R-:W-:Y:S01]  /*ea80*/  ULDC.64 UR6, c[0x0][0xb50] ;  /* 0x0002d40000067ab9 */ /* 0x000fe20000000a00 */
[----:B------:R-:W-:Y:S01]  /*ea90*/  SEL R37, R65, R62, P0 ;  /* 0x0000003e41257207 */ /* 0x000fe20000000000 */
[----:B------:R-:W1:Y:S04]  /*eaa0*/  SHFL.IDX PT, R72, R72, R31, 0x1c1f ;  /* 0x001c1f1f48487589 */ /* 0x000e6800000e0000 */
[----:B------:R-:W2:Y:S04]  /*eab0*/  SHFL.IDX PT, R43, R58, R31, 0x1c1f ;  /* 0x001c1f1f3a2b7589 */ /* 0x000ea800000e0000 */
[----:B------:R3:W4:Y:S04]  /*eac0*/  SHFL.IDX PT, R86, R86, R31, 0x1c1f ;  /* 0x001c1f1f56567589 */ /* 0x00072800000e0000 */
[----:B------:R2:W-:Y:S04]  /*ead0*/  STSM.16.M88.4 [R81], R24 ;  /* 0x0000001851007844 */ /* 0x0005e80000000200 */
[----:B------:R4:W-:Y:S01]  /*eae0*/  STSM.16.M88.4 [R80], R32 ;  /* 0x0000002050007844 */ /* 0x0009e20000000200 */
[----:B---3--:R-:W-:Y:S01]  /*eaf0*/  IMAD R31, R30, UR5, RZ ;  /* 0x000000051e1f7c24 */ /* 0x008fe2000f8e02ff */
[----:B0-----:R-:W-:-:S02]  /*eb00*/  SEL R48, R59, R56, P0 ;  /* 0x000000383b307207 */ /* 0x001fc40000000000 */
[----:B------:R-:W-:Y:S02]  /*eb10*/  STSM.16.M88.4 [R45], R36 ;  /* 0x000000242d007844 */ /* 0x000fe40000000200 */
[----:B------:R-:W-:Y:S02]  /*eb20*/  ISETP.GE.OR P3, PT, R46, R31, P1 ;  /* 0x0000001f2e00720c */ /* 0x000fe40000f66670 */
[----:B-1----:R-:W-:Y:S02]  /*eb30*/  SEL R49, R73, R72, P0 ;  /* 0x0000004849317207 */ /* 0x002fe40000000000 */
[----:B------:R-:W-:Y:S01]  /*eb40*/  SEL R51, R72, R73, P0 ;  /* 0x0000004948337207 */ /* 0x000fe20000000000 */
[----:B--2---:R-:W-:Y:S01]  /*eb50*/  VIADD R24, R46, 0x8 ;  /* 0x000000082e187836 */ /* 0x004fe20000000000 */
[----:B------:R-:W-:Y:S01]  /*eb60*/  SEL R26, R50, R53, P0 ;  /* 0x00000035321a7207 */ /* 0x000fe20000000000 */
[----:B------:R-:W-:Y:S01]  /*eb70*/  IMAD.IADD R25, R41, 0x1, R47 ;  /* 0x0000000129197824 */ /* 0x000fe200078e022f */
[----:B------:R-:W-:-:S02]  /*eb80*/  LEA R41, P4, R40, UR6, 0x2 ;  /* 0x0000000628297c11 */ /* 0x000fc4000f8810ff */
[----:B------:R-:W-:Y:S02]  /*eb90*/  ISETP.GE.OR P1, PT, R24, R31, P1 ;  /* 0x0000001f1800720c */ /* 0x000fe40000f26670 */
[----:B------:R-:W-:Y:S01]  /*eba0*/  LEA.HI.X R40, R40, UR7, R25, 0x2, P4 ;  /* 0x0000000728287c11 */ /* 0x000fe2000a0f1419 */
[----:B------:R-:W-:Y:S01]  /*ebb0*/  SHFL.IDX PT, R60, R41, RZ, 0x1c1f ;  /* 0x001c1fff293c7589 */ /* 0x000fe200000e0000 */
[----:B------:R-:W-:Y:S02]  /*ebc0*/  SEL R24, R53, R50, P0 ;  /* 0x0000003235187207 */ /* 0x000fe40000000000 */
[----:B----4-:R-:W-:Y:S01]  /*ebd0*/  SEL R32, R55, R52, P0 ;  /* 0x0000003437207207 */ /* 0x010fe20000000000 */
[----:B------:R-:W0:Y:S01]  /*ebe0*/  SHFL.IDX PT, R61, R40, RZ, 0x1c1f ;  /* 0x001c1fff283d7589 */ /* 0x000e2200000e0000 */
[----:B------:R-:W-:Y:S02]  /*ebf0*/  SEL R34, R52, R55, P0 ;  /* 0x0000003734227207 */ /* 0x000fe40000000000 */
[----:B------:R-:W-:Y:S01]  /*ec00*/  SEL R25, R67, R44, P0 ;  /* 0x0000002c43197207 */ /* 0x000fe20000000000 */
[----:B------:R-:W-:Y:S01]  /*ec10*/  SHFL.IDX PT, R62, R41, 0x1, 0x1c1f ;  /* 0x003c1f00293e7f89 */ /* 0x000fe200000e0000 */
[----:B------:R-:W-:-:S02]  /*ec20*/  SEL R27, R44, R67, P0 ;  /* 0x000000432c1b7207 */ /* 0x000fc40000000000 */
[----:B------:R-:W-:Y:S01]  /*ec30*/  SEL R52, R57, R54, P0 ;  /* 0x0000003639347207 */ /* 0x000fe20000000000 */
[----:B------:R-:W1:Y:S01]  /*ec40*/  SHFL.IDX PT, R63, R40, 0x1, 0x1c1f ;  /* 0x003c1f00283f7f89 */ /* 0x000e6200000e0000 */
[----:B------:R-:W-:Y:S02]  /*ec50*/  SEL R33, R69, R68, P0 ;  /* 0x0000004445217207 */ /* 0x000fe40000000000 */
[----:B------:R-:W-:Y:S01]  /*ec60*/  SEL R35, R68, R69, P0 ;  /* 0x0000004544237207 */ /* 0x000fe20000000000 */
[----:B------:R-:W-:Y:S01]  /*ec70*/  STSM.16.M88.4 [R79], R24 ;  /* 0x000000184f007844 */ /* 0x000fe20000000200 */
[----:B------:R-:W-:Y:S02]  /*ec80*/  SEL R54, R54, R57, P0 ;  /* 0x0000003936367207 */ /* 0x000fe40000000000 */
[----:B------:R-:W-:Y:S01]  /*ec90*/  SEL R53, R71, R70, P0 ;  /* 0x0000004647357207 */ /* 0x000fe20000000000 */
[----:B------:R-:W-:Y:S01]  /*eca0*/  STSM.16.M88.4 [R78], R32 ;  /* 0x000000204e007844 */ /* 0x000fe20000000200 */
[----:B------:R-:W-:-:S02]  /*ecb0*/  SEL R55, R70, R71, P0 ;  /* 0x0000004746377207 */ /* 0x000fc40000000000 */
[----:B------:R-:W-:Y:S02]  /*ecc0*/  SEL R50, R56, R59, P0 ;  /* 0x0000003b38327207 */ /* 0x000fe40000000000 */
[----:B------:R-:W-:Y:S01]  /*ecd0*/  SEL R64, R42, R43, P0 ;  /* 0x0000002b2a407207 */ /* 0x000fe20000000000 */
[----:B------:R-:W-:Y:S01]  /*ece0*/  STSM.16.M88.4 [R77], R52 ;  /* 0x000000344d007844 */ /* 0x000fe20000000200 */
[----:B------:R-:W-:Y:S02]  /*ecf0*/  SEL R66, R43, R42, P0 ;  /* 0x0000002a2b427207 */ /* 0x000fe40000000000 */
[----:B------:R-:W-:Y:S01]  /*ed00*/  SEL R65, R75, R86, P0 ;  /* 0x000000564b417207 */ /* 0x000fe20000000000 */
[----:B------:R-:W-:Y:S01]  /*ed10*/  STSM.16.M88.4 [R76], R48 ;  /* 0x000000304c007844 */ /* 0x000fe20000000200 */
[----:B------:R-:W-:-:S05]  /*ed20*/  SEL R67, R86, R75, P0 ;  /* 0x0000004b56437207 */ /* 0x000fca0000000000 */
[----:B------:R2:W-:Y:S01]  /*ed30*/  STSM.16.M88.4 [R74], R64 ;  /* 0x000000404a007844 */ /* 0x0005e20000000200 */
[----:B------:R-:W-:Y:S08]  /*ed40*/  BAR.SYNC.DEFER_BLOCKING 0x1, 0x100 ;  /* 0x0044000000007b1d */ /* 0x000ff00000010000 */
[----:B--2---:R-:W2:Y:S01]  /*ed50*/  @P2 LDC R65, c[0x0][0xbec] ;  /* 0x0002fb00ff412b82 */ /* 0x004ea20000000800 */
[----:B0-----:R0:W-:Y:S01]  /*ed60*/  @!P3 ST.E desc[UR50][R60.64], R2 ;  /* 0x000000023c00b985 */ /* 0x0011e2000c101932 */
[----:B------:R-:W-:-:S03]  /*ed70*/  UIMAD UR5, UR12, UR8, URZ ;  /* 0x000000080c0572a4 */ /* 0x000fc6000f8e023f */
[----:B-1----:R1:W-:Y:S03]  /*ed80*/  @!P1 ST.E desc[UR50][R62.64], R0 ;  /* 0x000000003e009985 */ /* 0x0023e6000c101932 */
[----:B0-----:R-:W0:Y:S01]  /*ed90*/  @P2 LDC R61, c[0x0][0xbf0] ;  /* 0x0002fc00ff3d2b82 */ /* 0x001e220000000800 */
[----:B------:R-:W-:Y:S01]  /*eda0*/  UIMAD.WIDE.U32 UR6, UR37, UR8, URZ ;  /* 0x00000008250672a5 */ /* 0x000fe2000f8e003f */
[----:B------:R3:W5:Y:S01]  /*edb0*/  LD.E.128 R48, desc[UR50][R6.64] ;  /* 0x0000003206307980 */ /* 0x000762000c101d00 */
[----:B-1----:R-:W-:Y:S01]  /*edc0*/  IMAD R0, R22, 0x20, R23 ;  /* 0x0000002016007824 */ /* 0x002fe200078e0217 */
[----:B------:R-:W-:Y:S02]  /*edd0*/  UIMAD UR5, UR37, UR9, UR5 ;  /* 0x00000009250572a4 */ /* 0x000fe4000f8e0205 */
[----:B------:R1:W5:Y:S01]  /*ede0*/  LD.E.128 R52, desc[UR50][R8.64] ;  /* 0x0000003208347980 */ /* 0x000362000c101d00 */
[----:B------:R-:W-:Y:S01]  /*edf0*/  VIADD R2, R0, UR36 ;  /* 0x0000002400027c36 */ /* 0x000fe20008000000 */
[----:B------:R-:W-:-:S02]  /*ee00*/  UIMAD UR8, UR13, UR10, URZ ;  /* 0x0000000a0d0872a4 */ /* 0x000fc4000f8e023f */
[----:B------:R4:W5:Y:S01]  /*ee10*/  LD.E.128 R32, desc[UR50][R4.64] ;  /* 0x0000003204207980 */ /* 0x000962000c101d00 */
[----:B--2---:R-:W-:Y:S01]  /*ee20*/  @P2 IMAD.HI.U32 R0, R2, R65, RZ ;  /* 0x0000004102002227 */ /* 0x004fe200078e00ff */
[----:B------:R-:W-:Y:S02]  /*ee30*/  UIADD3 UR7, UR7, UR5, URZ ;  /* 0x0000000507077290 */ /* 0x000fe4000fffe03f */
[----:B------:R-:W5:Y:S01]  /*ee40*/  LD.E.128 R44, desc[UR50][R28.64] ;  /* 0x000000321c2c7980 */ /* 0x000f62000c101d00 */
[----:B---3--:R-:W-:Y:S01]  /*ee50*/  IMAD.MOV.U32 R7, RZ, RZ, R2 ;  /* 0x000000ffff077224 */ /* 0x008fe200078e0002 */
[----:B------:R-:W-:Y:S02]  /*ee60*/  UIMAD UR5, UR42, UR11, UR8 ;  /* 0x0000000b2a0572a4 */ /* 0x000fe4000f8e0208 */
[----:B------:R-:W5:Y:S01]  /*ee70*/  LD.E.128 R40, desc[UR50][R20.64] ;  /* 0x0000003214287980 */ /* 0x000f62000c101d00 */
[----:B------:R-:W-:Y:S01]  /*ee80*/  UIMAD.WIDE.U32 UR6, UR42, UR10, UR6 ;  /* 0x0000000a2a0672a5 */ /* 0x000fe2000f8e0006 */
[----:B------:R-:W-:-:S02]  /*ee90*/  ULDC.64 UR8, c[0x0][0xae0] ;  /* 0x0002b80000087ab9 */ /* 0x000fc40000000a00 */
[----:B------:R-:W5:Y:S01]  /*eea0*/  LD.E.128 R36, desc[UR50][R14.64] ;  /* 0x000000320e247980 */ /* 0x000f62000c101d00 */
[----:B0-----:R-:W-:Y:S01]  /*eeb0*/  @P2 SHF.R.U32.HI R7, RZ, R61, R0 ;  /* 0x0000003dff072219 */ /* 0x001fe20000011600 */
[----:B------:R-:W-:Y:S02]  /*eec0*/  UIADD3 UR5, UR7, UR5, URZ ;  /* 0x0000000507057290 */ /* 0x000fe4000fffe03f */
[----:B------:R-:W5:Y:S01]  /*eed0*/  LD.E.128 R24, desc[UR50][R12.64] ;  /* 0x000000320c187980 */ /* 0x000f62000c101d00 */
[--C-:B------:R-:W-:Y:S01]  /*eee0*/  SHF.R.S32.HI R0, RZ, 0x1f, R7.reuse ;  /* 0x0000001fff007819 */ /* 0x100fe20000011407 */
[----:B-1----:R-:W-:Y:S02]  /*eef0*/  IMAD.MOV R9, RZ, RZ, -R7 ;  /* 0x000000ffff097224 */ /* 0x002fe400078e0a07 */
[----:B------:R0:W5:Y:S01]  /*ef00*/  LD.E.128 R56, desc[UR50][R10.64] ;  /* 0x000000320a387980 */ /* 0x000162000c101d00 */
[----:B----4-:R-:W-:Y:S02]  /*ef10*/  IMAD.U32 R5, RZ, RZ, UR7 ;  /* 0x00000007ff057e24 */ /* 0x010fe4000f8e00ff */
[----:B------:R-:W-:Y:S01]  /*ef20*/  IMAD R0, R0, UR8, RZ ;  /* 0x0000000800007c24 */ /* 0x000fe2000f8e02ff */
[----:B------:R-:W-:Y:S01]  /*ef30*/  @!PT LDS RZ, [RZ] ;  /* 0x00000000fffff984 */ /* 0x000fe20000000800 */
[----:B------:R-:W-:Y:S01]  /*ef40*/  @!PT LDS RZ, [RZ] ;  /* 0x00000000fffff984 */ /* 0x000fe20000000800 */
[----:B------:R-:W-:Y:S01]  /*ef50*/  @!PT LDS RZ, [RZ] ;  /* 0x00000000fffff984 */ /* 0x000fe20000000800 */
[----:B------:R-:W-:Y:S01]  /*ef60*/  @!PT LDS RZ, [RZ] ;  /* 0x00000000fffff984 */ /* 0x000fe20000000800 */
[----:B------:R1:W-:Y:S06]  /*ef70*/  MEMBAR.ALL.CTA ;  /* 0x0000000000007992 */ /* 0x0003ec0000008000 */
[----:B-1----:R-:W1:Y:S01]  /*ef80*/  FENCE.VIEW.ASYNC.S ;  /* 0x00000000000073c6 */ /* 0x002e620000000000 */
[----:B------:R-:W-:-:S02]  /*ef90*/  IMAD R9, R30, R9, R2 ;  /* 0x000000091e097224 */ /* 0x000fc400078e0202 */
[----:B------:R-:W-:Y:S01]  /*efa0*/  IMAD.U32 R4, RZ, RZ, UR6 ;  /* 0x00000006ff047e24 */ /* 0x000fe2000f8e00ff */
[----:B------:R-:W-:Y:S01]  /*efb0*/  ULDC.64 UR6, c[0x0][0xad8] ;  /* 0x0002b60000067ab9 */ /* 0x000fe20000000a00 */
[----:B------:R-:W-:Y:S02]  /*efc0*/  IMAD.U32 R5, RZ, RZ, UR5 ;  /* 0x00000005ff057e24 */ /* 0x000fe4000f8e00ff */
[C---:B0-----:R-:W-:Y:S01]  /*efd0*/  IMAD R11, R7.reuse, UR9, R0 ;  /* 0x00000009070b7c24 */ /* 0x041fe2000f8e0200 */
[----:B------:R-:W-:Y:S01]  /*efe0*/  SHF.R.S32.HI R0, RZ, 0x1f, R9 ;  /* 0x0000001fff007819 */ /* 0x000fe20000011409 */
[----:B------:R-:W-:-:S04]  /*eff0*/  IMAD.WIDE.U32 R4, R7, UR8, R4 ;  /* 0x0000000807047c25 */ /* 0x000fc8000f8e0004 */
        /* <DEDUP_REMOVED lines=11> */
[-C--:B------:R-:W-:Y:S01]  /*f0b0*/  ISETP.GE.AND P0, PT, R0, R31.reuse, PT ;  /* 0x0000001f0000720c */ /* 0x080fe20003f06270 */
[----:B------:R-:W-:Y:S01]  /*f0c0*/  VIADD R0, R8, 0x40 ;  /* 0x0000004008007836 */ /* 0x000fe20000000000 */
[----:B------:R-:W-:Y:S02]  /*f0d0*/  LEA.HI.X R7, R4, UR7, R5, 0x1, P3 ;  /* 0x0000000704077c11 */ /* 0x000fe400098f0c05 */
[----:B------:R-:W-:Y:S01]  /*f0e0*/  PRMT R3, RZ, 0x654, R3 ;  /* 0x00000654ff037816 */ /* 0x000fe20000000003 */
[----:B-1----:R0:W1:Y:S01]  /*f0f0*/  SHFL.IDX PT, R4, R6, RZ, 0x181f ;  /* 0x00181fff06047589 */ /* 0x00206200000e0000 */
        /* <DEDUP_REMOVED lines=8> */
[CC--:B-1----:R-:W-:Y:S02]  /*f180*/  @!P2 LEA R2, P4, R16.reuse, R4.reuse, 0x1 ;  /* 0x000000041002a211 */ /* 0x0c2fe400078808ff */
[C---:B------:R-:W-:Y:S02]  /*f190*/  @!P3 LEA R4, P5, R19.reuse, R4, 0x1 ;  /* 0x000000041304b211 */ /* 0x040fe400078a08ff */
[-C--:B0-2---:R-:W-:Y:S02]  /*f1a0*/  @!P2 LEA.HI.X R3, R16, R0.reuse, R193, 0x1, P4 ;  /* 0x000000001003a211 */ /* 0x085fe400020f0cc1 */
[----:B------:R-:W-:-:S03]  /*f1b0*/  @!P3 LEA.HI.X R5, R19, R0, R192, 0x1, P5 ;  /* 0x000000001305b211 */ /* 0x000fc600028f0cc0 */
[----:B-----5:R3:W-:Y:S04]  /*f1c0*/  @!P2 ST.E.128 desc[UR50][R2.64], R44 ;  /* 0x0000002c0200a985 */ /* 0x0207e8000c101d32 */
[----:B------:R3:W-:Y:S02]  /*f1d0*/  @!P3 ST.E.128 desc[UR50][R4.64], R56 ;  /* 0x000000380400b985 */ /* 0x0007e4000c101d32 */
.L_x_1987:
[----:B------:R-:W-:Y:S05]  /*f1e0*/  BSYNC B1 ;  /* 0x0000000000017941 */ /* 0x000fea0003800000 */
.L_x_1986:
[----:B--2---:R2:W4:Y:S01]  /*f1f0*/  SHFL.IDX PT, R0, R7, 0x1, 0x181f ;  /* 0x00381f0007007f89 */ /* 0x00452200000e0000 */
[----:B------:R-:W-:Y:S03]  /*f200*/  BSSY B1, `(.L_x_1988) ;  /* 0x000000c000017945 */ /* 0x000fe60003800000 */
[----:B-1-3--:R2:W1:Y:S01]  /*f210*/  SHFL.IDX PT, R4, R6, 0x1, 0x181f ;  /* 0x00381f0006047f89 */ /* 0x00a46200000e0000 */
[----:B------:R-:W-:Y:S05]  /*f220*/  @P0 BRA `(.L_x_1989) ;  /* 0x0000000000240947 */ /* 0x000fea0003800000 */
[----:B------:R-:W-:Y:S02]  /*f230*/  ULDC UR5, c[0x0][0xac8] ;  /* 0x0002b20000057ab9 */ /* 0x000fe40000000800 */
[----:B------:R-:W-:Y:S02]  /*f240*/  ISETP.GE.AND P3, PT, R16, UR5, PT ;  /* 0x0000000510007c0c */ /* 0x000fe4000bf66270 */
[----:B------:R-:W-:-:S11]  /*f250*/  ISETP.GE.AND P4, PT, R19, UR5, PT ;  /* 0x0000000513007c0c */ /* 0x000fd6000bf86270 */
[CC--:B-1----:R-:W-:Y:S02]  /*f260*/  @!P3 LEA R2, P0, R16.reuse, R4.reuse, 0x1 ;  /* 0x000000041002b211 */ /* 0x0c2fe400078008ff */
[C---:B------:R-:W-:Y:S02]  /*f270*/  @!P4 LEA R4, P2, R19.reuse, R4, 0x1 ;  /* 0x000000041304c211 */ /* 0x040fe400078408ff */
[-C--:B0---4-:R-:W-:Y:S02]  /*f280*/  @!P3 LEA.HI.X R3, R16, R0.reuse, R193, 0x1, P0 ;  /* 0x000000001003b211 */ /* 0x091fe400000f0cc1 */
[----:B------:R-:W-:-:S03]  /*f290*/  @!P4 LEA.HI.X R5, R19, R0, R192, 0x1, P2 ;  /* 0x000000001305c211 */ /* 0x000fc600010f0cc0 */
[----:B-----5:R3:W-:Y:S04]  /*f2a0*/  @!P3 ST.E.128 desc[UR50][R2.64], R40 ;  /* 0x000000280200b985 */ /* 0x0207e8000c101d32 */
[----:B------:R3:W-:Y:S02]  /*f2b0*/  @!P4 ST.E.128 desc[UR50][R4.64], R52 ;  /* 0x000000340400c985 */ /* 0x0007e4000c101d32 */
.L_x_1989:
[----:B------:R-:W-:Y:S05]  /*f2c0*/  BSYNC B1 ;  /* 0x0000000000017941 */ /* 0x000fea0003800000 */
.L_x_1988:
[----:B----4-:R4:W0:Y:S01]  /*f2d0*/  SHFL.IDX PT, R0, R7, 0x2, 0x181f ;  /* 0x00581f0007007f89 */ /* 0x01082200000e0000 */
        /* <DEDUP_REMOVED lines=8> */
[-C--:B0-----:R-:W-:Y:S02]  /*f360*/  @!P2 LEA.HI.X R3, R16, R0.reuse, R193, 0x1, P0 ;  /* 0x000000001003a211 */ /* 0x081fe400000f0cc1 */
[----:B------:R-:W-:-:S03]  /*f370*/  @!P3 LEA.HI.X R5, R19, R0, R192, 0x1, P1 ;  /* 0x000000001305b211 */ /* 0x000fc600008f0cc0 */
[----:B-----5:R3:W-:Y:S04]  /*f380*/  @!P2 ST.E.128 desc[UR50][R2.64], R36 ;  /* 0x000000240200a985 */ /* 0x0207e8000c101d32 */
[----:B------:R3:W-:Y:S02]  /*f390*/  @!P3 ST.E.128 desc[UR50][R4.64], R48 ;  /* 0x000000300400b985 */ /* 0x0007e4000c101d32 */
.L_x_1991:
[----:B------:R-:W-:Y:S05]  /*f3a0*/  BSYNC B1 ;  /* 0x0000000000017941 */ /* 0x000fea0003800000 */
.L_x_1990:
[----:B0-----:R-:W-:Y:S01]  /*f3b0*/  VIADD R0, R8, 0x60 ;  /* 0x0000006008007836 */ /* 0x001fe20000000000 */
[----:B--2-4-:R-:W0:Y:S04]  /*f3c0*/  SHFL.IDX PT, R7, R7, 0x3, 0x181f ;  /* 0x00781f0007077f89 */ /* 0x014e2800000e0000 */
[----:B------:R-:W-:Y:S01]  /*f3d0*/  ISETP.GE.AND P0, PT, R0, R31, PT ;  /* 0x0000001f0000720c */ /* 0x000fe20003f06270 */
[----:B------:R-:W2:-:S12]  /*f3e0*/  SHFL.IDX PT, R6, R6, 0x3, 0x181f ;  /* 0x00781f0006067f89 */ /* 0x000e9800000e0000 */
[----:B------:R-:W-:Y:S05]  /*f3f0*/  @P0 BRA `(.L_x_1992) ;  /* 0x0000000800800947 */ /* 0x000fea0003800000 */
[----:B------:R-:W-:Y:S02]  /*f400*/  ULDC UR5, c[0x0][0xac8] ;  /* 0x0002b20000057ab9 */ /* 0x000fe40000000800 */
[----:B------:R-:W-:-:S13]  /*f410*/  ISETP.GE.AND P1, PT, R16, UR5, PT ;  /* 0x0000000510007c0c */ /* 0x000fda000bf26270 */
[----:B--23--:R-:W-:-:S04]  /*f420*/  @!P1 LEA R2, P0, R16, R6, 0x1 ;  /* 0x0000000610029211 */ /* 0x00cfc800078008ff */
[----:B0-----:R-:W-:Y:S02]  /*f430*/  @!P1 LEA.HI.X R3, R16, R7, R193, 0x1, P0 ;  /* 0x0000000710039211 */ /* 0x001fe400000f0cc1 */
[----:B------:R-:W-:-:S03]  /*f440*/  ISETP.GE.AND P0, PT, R19, UR5, PT ;  /* 0x0000000513007c0c */ /* 0x000fc6000bf06270 */
[----:B-----5:R4:W-:Y:S10]  /*f450*/  @!P1 ST.E.128 desc[UR50][R2.64], R24 ;  /* 0x0000001802009985 */ /* 0x0209f4000c101d32 */
[----:B------:R-:W-:Y:S05]  /*f460*/  @P0 BRA `(.L_x_1992) ;  /* 0x0000000800640947 */ /* 0x000fea0003800000 */
[----:B----4-:R-:W-:-:S04]  /*f470*/  LEA R2, P0, R19, R6, 0x1 ;  /* 0x0000000613027211 */ /* 0x010fc800078008ff */
[----:B------:R-:W-:-:S05]  /*f480*/  LEA.HI.X R3, R19, R7, R192, 0x1, P0 ;  /* 0x0000000713037211 */ /* 0x000fca00000f0cc0 */
[----:B------:R0:W-:Y:S01]  /*f490*/  ST.E.128 desc[UR50][R2.64], R32 ;  /* 0x0000002002007985 */ /* 0x0001e2000c101d32 */
[----:B------:R-:W-:Y:S05]  /*f4a0*/  BRA `(.L_x_1992) ;  /* 0x0000000800547947 */ /* 0x000fea0003800000 */
.L_x_1985:
[----:B------:R-:W0:Y:S01]  /*f4b0*/  LDC R8, c[0x0][0xbe8] ;  /* 0x0002fa00ff087b82 */ /* 0x000e220000000800 */
[----:B------:R-:W-:Y:S01]  /*f4c0*/  ISETP.GE.AND P0, PT, R194, 0x80, PT ;  /* 0x00000080c200780c */ /* 0x000fe20003f06270 */
[----:B------:R-:W-:Y:S01]  /*f4d0*/  USHF.R.S32.HI UR8, URZ, 0x1f, UR37 ;  /* 0x0000001f3f087899 */ /* 0x000fe20008011425 */
[----:B------:R-:W-:Y:S01]  /*f4e0*/  BSSY B1, `(.L_x_1993) ;  /* 0x000002f000017945 */ /* 0x000fe20003800000 */
[----:B------:R-:W-:Y:S01]  /*f4f0*/  USHF.R.S32.HI UR9, URZ, 0x1f, UR42 ;  /* 0x0000001f3f097899 */ /* 0x000fe2000801142a */
[----:B------:R-:W-:Y:S01]  /*f500*/  IMAD R6, R22, 0x20, R23 ;  /* 0x0000002016067824 */ /* 0x000fe200078e0217 */
        /* <DEDUP_REMOVED lines=14> */
[----:B------:R-:W-:Y:S01]  /*f5f0*/  IMAD.MOV.U32 R2, RZ, RZ, R4 ;  /* 0x000000ffff027224 */ /* 0x000fe200078e0004 */
[----:B------:R-:W-:Y:S02]  /*f600*/  UIMAD UR5, UR8, UR10, URZ ;  /* 0x0000000a080572a4 */ /* 0x000fe4000f8e023f */
[----:B------:R-:W-:Y:S02]  /*f610*/  UIMAD.WIDE.U32 UR6, UR37, UR10, URZ ;  /* 0x0000000a250672a5 */ /* 0x000fe4000f8e003f */
[----:B------:R-:W-:-:S03]  /*f620*/  UIMAD UR5, UR37, UR11, UR5 ;  /* 0x0000000b250572a4 */ /* 0x000fc6000f8e0205 */
[----:B------:R-:W-:Y:S01]  /*f630*/  ULDC.64 UR10, c[0x0][0xb98] ;  /* 0x0002e600000a7ab9 */ /* 0x000fe20000000a00 */
[----:B------:R-:W-:Y:S02]  /*f640*/  UIADD3 UR7, UR7, UR5, URZ ;  /* 0x0000000507077290 */ /* 0x000fe4000fffe03f */
[----:B------:R-:W2:Y:S01]  /*f650*/  @P0 LDC R5, c[0x0][0xbec] ;  /* 0x0002fb00ff050b82 */ /* 0x000ea20000000800 */
[----:B------:R-:W-:Y:S02]  /*f660*/  UIMAD UR5, UR9, UR10, URZ ;  /* 0x0000000a090572a4 */ /* 0x000fe4000f8e023f */
[----:B------:R-:W-:Y:S02]  /*f670*/  UIMAD.WIDE.U32 UR6, UR42, UR10, UR6 ;  /* 0x0000000a2a0672a5 */ /* 0x000fe4000f8e0006 */
[----:B------:R-:W-:-:S03]  /*f680*/  UIMAD UR5, UR42, UR11, UR5 ;  /* 0x0000000b2a0572a4 */ /* 0x000fc6000f8e0205 */
[----:B------:R-:W3:Y:S01]  /*f690*/  @P0 LDC R7, c[0x0][0xbf0] ;  /* 0x0002fc00ff070b82 */ /* 0x000ee20000000800 */
[----:B------:R-:W-:Y:S01]  /*f6a0*/  ULDC.64 UR10, c[0x0][0xb88] ;  /* 0x0002e200000a7ab9 */ /* 0x000fe20000000a00 */
[----:B--2---:R-:W-:-:S05]  /*f6b0*/  @P0 IMAD.HI.U32 R0, R4, R5, RZ ;  /* 0x0000000504000227 */ /* 0x004fca00078e00ff */
[----:B---3--:R-:W-:-:S05]  /*f6c0*/  @P0 SHF.R.U32.HI R2, RZ, R7, R0 ;  /* 0x00000007ff020219 */ /* 0x008fca0000011600 */
[----:B------:R-:W-:-:S04]  /*f6d0*/  IMAD.MOV R5, RZ, RZ, -R2 ;  /* 0x000000ffff057224 */ /* 0x000fc800078e0a02 */
[----:B------:R-:W-:Y:S01]  /*f6e0*/  IMAD R5, R3, R5, R4 ;  /* 0x0000000503057224 */ /* 0x000fe200078e0204 */
[----:B------:R-:W-:Y:S01]  /*f6f0*/  SHF.R.S32.HI R3, RZ, 0x1f, R2 ;  /* 0x0000001fff037819 */ /* 0x000fe20000011402 */
[----:B------:R-:W-:Y:S01]  /*f700*/  IMAD.U32 R4, RZ, RZ, UR5 ;  /* 0x00000005ff047e24 */ /* 0x000fe2000f8e00ff */
        /* <DEDUP_REMOVED lines=12> */
.L_x_1994:
[----:B------:R-:W-:Y:S05]  /*f7d0*/  BSYNC B1 ;  /* 0x0000000000017941 */ /* 0x000fea0003800000 */
.L_x_1993:
[----:B------:R-:W-:Y:S01]  /*f7e0*/  ULDC.64 UR10, c[0x0][0xae8] ;  /* 0x0002ba00000a7ab9 */ /* 0x000fe20000000a00 */
[----:B------:R-:W-:Y:S01]  /*f7f0*/  VIADD R6, R6, UR36 ;  /* 0x0000002406067c36 */ /* 0x000fe20008000000 */
[----:B------:R-:W-:Y:S01]  /*f800*/  UIMAD UR5, UR8, UR10, URZ ;  /* 0x0000000a080572a4 */ /* 0x000fe2000f8e023f */
[----:B------:R-:W-:Y:S01]  /*f810*/  BSSY B1, `(.L_x_1995) ;  /* 0x0000034000017945 */ /* 0x000fe20003800000 */
[----:B------:R-:W-:Y:S01]  /*f820*/  UIMAD.WIDE.U32 UR6, UR37, UR10, URZ ;  /* 0x0000000a250672a5 */ /* 0x000fe2000f8e003f */
[----:B0-----:R-:W-:Y:S01]  /*f830*/  @P1 IMAD.HI.U32 R0, R6, R9, RZ ;  /* 0x0000000906001227 */ /* 0x001fe200078e00ff */
[----:B------:R-:W-:-:S03]  /*f840*/  UIMAD UR5, UR37, UR11, UR5 ;  /* 0x0000000b250572a4 */ /* 0x000fc6000f8e0205 */
[----:B------:R-:W-:Y:S01]  /*f850*/  ULDC.64 UR10, c[0x0][0xaf0] ;  /* 0x0002bc00000a7ab9 */ /* 0x000fe20000000a00 */
[----:B------:R-:W-:Y:S01]  /*f860*/  UIADD3 UR7, UR7, UR5, URZ ;  /* 0x0000000507077290 */ /* 0x000fe2000fffe03f */
[----:B--2---:R-:W-:Y:S01]  /*f870*/  IMAD.MOV.U32 R5, RZ, RZ, R6 ;  /* 0x000000ffff057224 */ /* 0x004fe200078e0006 */
        /* <DEDUP_REMOVED lines=10> */
[----:B------:R-:W-:Y:S02]  /*f920*/  IMAD R7, R8, R7, R6 ;  /* 0x0000000708077224 */ /* 0x000fe400078e0206 */
[----:B------:R-:W-:Y:S01]  /*f930*/  IMAD.U32 R2, RZ, RZ, UR6 ;  /* 0x00000006ff027e24 */ /* 0x000fe2000f8e00ff */
[----:B------:R-:W-:Y:S01]  /*f940*/  ULDC.64 UR6, c[0x0][0xad8] ;  /* 0x0002b60000067ab9 */ /* 0x000fe20000000a00 */
[----:B------:R-:W-:Y:S01]  /*f950*/  IMAD.U32 R3, RZ, RZ, UR5 ;  /* 0x00000005ff037e24 */ /* 0x000fe2000f8e00ff */
[----:B------:R-:W-:Y:S01]  /*f960*/  ULDC UR5, c[0x0][0xa88] ;  /* 0x0002a20000057ab9 */ /* 0x000fe20000000800 */
[C---:B------:R-:W-:Y:S01]  /*f970*/  IMAD R9, R5.reuse, UR9, R0 ;  /* 0x0000000905097c24 */ /* 0x040fe2000f8e0200 */
[----:B------:R-:W-:Y:S01]  /*f980*/  SHF.R.S32.HI R0, RZ, 0x1f, R7 ;  /* 0x0000001fff007819 */ /* 0x000fe20000011407 */
[----:B------:R-:W-:-:S04]  /*f990*/  IMAD.WIDE.U32 R2, R5, UR8, R2 ;  /* 0x0000000805027c25 */ /* 0x000fc8000f8e0002 */
        /* <DEDUP_REMOVED lines=14> */
[----:B------:R0:W1:Y:S02]  /*fa80*/  SHFL.IDX PT, R2, R4, RZ, 0x181f ;  /* 0x00181fff04027589 */ /* 0x00006400000e0000 */
[----:B------:R-:W-:Y:S02]  /*fa90*/  ISETP.GE.AND P0, PT, R0, R9, PT ;  /* 0x000000090000720c */ /* 0x000fe40003f06270 */
[----:B------:R0:W2:Y:S01]  /*faa0*/  SHFL.IDX PT, R0, R5, RZ, 0x181f ;  /* 0x00181fff05007589 */ /* 0x0000a200000e0000 */
[----:B------:R-:W-:Y:S10]  /*fab0*/  @P2 BRA `(.L_x_1996) ;  /* 0x0000000000242947 */ /* 0x000ff40003800000 */
[----:B------:R-:W-:Y:S02]  /*fac0*/  ULDC UR5, c[0x0][0xac8] ;  /* 0x0002b20000057ab9 */ /* 0x000fe40000000800 */
[----:B------:R-:W-:Y:S02]  /*fad0*/  ISETP.GE.AND P4, PT, R16, UR5, PT ;  /* 0x0000000510007c0c */ /* 0x000fe4000bf86270 */
[----:B------:R-:W-:-:S11]  /*fae0*/  ISETP.GE.AND P5, PT, R19, UR5, PT ;  /* 0x0000000513007c0c */ /* 0x000fd6000bfa6270 */
[CC--:B-1----:R-:W-:Y:S02]  /*faf0*/  @!P4 LEA R10, P2, R16.reuse, R2.reuse, 0x1 ;  /* 0x00000002100ac211 */ /* 0x0c2fe400078408ff */
[C---:B------:R-:W-:Y:S02]  /*fb00*/  @!P5 LEA R2, P3, R19.reuse, R2, 0x1 ;  /* 0x000000021302d211 */ /* 0x040fe400078608ff */
[-C--:B--2---:R-:W-:Y:S02]  /*fb10*/  @!P4 LEA.HI.X R11, R16, R0.reuse, R193, 0x1, P2 ;  /* 0x00000000100bc211 */ /* 0x084fe400010f0cc1 */
[----:B------:R-:W-:-:S03]  /*fb20*/  @!P5 LEA.HI.X R3, R19, R0, R192, 0x1, P3 ;  /* 0x000000001303d211 */ /* 0x000fc600018f0cc0 */
[----:B------:R3:W-:Y:S04]  /*fb30*/  @!P4 ST.E.128 desc[UR50][R10.64], RZ ;  /* 0x000000ff0a00c985 */ /* 0x0007e8000c101d32 */
[----:B------:R3:W-:Y:S02]  /*fb40*/  @!P5 ST.E.128 desc[UR50][R2.64], RZ ;  /* 0x000000ff0200d985 */ /* 0x0007e4000c101d32 */
.L_x_1996:
[----:B------:R-:W-:Y:S05]  /*fb50*/  BSYNC B1 ;  /* 0x0000000000017941 */ /* 0x000fea0003800000 */
.L_x_1995:
        /* <DEDUP_REMOVED lines=9> */
[-C--:B----4-:R-:W-:Y:S02]  /*fbf0*/  @!P3 LEA.HI.X R11, R16, R0.reuse, R193, 0x1, P1 ;  /* 0x00000000100bb211 */ /* 0x090fe400008f0cc1 */
[----:B------:R-:W-:-:S03]  /*fc00*/  @!P4 LEA.HI.X R3, R19, R0, R192, 0x1, P2 ;  /* 0x000000001303c211 */ /* 0x000fc600010f0cc0 */
[----:B------:R3:W-:Y:S04]  /*fc10*/  @!P3 ST.E.128 desc[UR50][R10.64], RZ ;  /* 0x000000ff0a00b985 */ /* 0x0007e8000c101d32 */
[----:B------:R3:W-:Y:S02]  /*fc20*/  @!P4 ST.E.128 desc[UR50][R2.64], RZ ;  /* 0x000000ff0200c985 */ /* 0x0007e4000c101d32 */
.L_x_1998:
[----:B------:R-:W-:Y:S05]  /*fc30*/  BSYNC B1 ;  /* 0x0000000000017941 */ /* 0x000fea0003800000 */
.L_x_1997:
        /* <DEDUP_REMOVED lines=11> */
[----:B------:R3:W-:Y:S04]  /*fcf0*/  @!P2 ST.E.128 desc[UR50][R10.64], RZ ;  /* 0x000000ff0a00a985 */ /* 0x0007e8000c101d32 */
[----:B------:R3:W-:Y:S02]  /*fd00*/  @!P3 ST.E.128 desc[UR50][R2.64], RZ ;  /* 0x000000ff0200b985 */ /* 0x0007e4000c101d32 */
.L_x_2000:
[----:B------:R-:W-:Y:S05]  /*fd10*/  BSYNC B1 ;  /* 0x0000000000017941 */ /* 0x000fea0003800000 */
.L_x_1999:
[----:B---3--:R-:W-:Y:S01]  /*fd20*/  VIADD R3, R6, 0x60 ;  /* 0x0000006006037836 */ /* 0x008fe20000000000 */
[----:B0-----:R0:W3:Y:S04]  /*fd30*/  SHFL.IDX PT, R0, R5, 0x3, 0x181f ;  /* 0x00781f0005007f89 */ /* 0x0010e800000e0000 */
[----:B------:R-:W-:Y:S01]  /*fd40*/  ISETP.GE.AND P0, PT, R3, R9, PT ;  /* 0x000000090300720c */ /* 0x000fe20003f06270 */
[----:B-1----:R0:W1:-:S12]  /*fd50*/  SHFL.IDX PT, R2, R4, 0x3, 0x181f ;  /* 0x00781f0004027f89 */ /* 0x00205800000e0000 */
[----:B0-----:R-:W-:Y:S05]  /*fd60*/  @P0 BRA `(.L_x_1992) ;  /* 0x0000000000240947 */ /* 0x001fea0003800000 */
[----:B------:R-:W-:Y:S02]  /*fd70*/  ULDC UR5, c[0x0][0xac8] ;  /* 0x0002b20000057ab9 */ /* 0x000fe40000000800 */
[----:B------:R-:W-:Y:S02]  /*fd80*/  ISETP.GE.AND P2, PT, R16, UR5, PT ;  /* 0x0000000510007c0c */ /* 0x000fe4000bf46270 */
[----:B------:R-:W-:-:S11]  /*fd90*/  ISETP.GE.AND P3, PT, R19, UR5, PT ;  /* 0x0000000513007c0c */ /* 0x000fd6000bf66270 */
[CC--:B-12-4-:R-:W-:Y:S02]  /*fda0*/  @!P2 LEA R4, P0, R16.reuse, R2.reuse, 0x1 ;  /* 0x000000021004a211 */ /* 0x0d6fe400078008ff */
[C---:B------:R-:W-:Y:S02]  /*fdb0*/  @!P3 LEA R2, P1, R19.reuse, R2, 0x1 ;  /* 0x000000021302b211 */ /* 0x040fe400078208ff */
[-C--:B---3--:R-:W-:Y:S02]  /*fdc0*/  @!P2 LEA.HI.X R5, R16, R0.reuse, R193, 0x1, P0 ;  /* 0x000000001005a211 */ /* 0x088fe400000f0cc1 */
[----:B------:R-:W-:-:S03]  /*fdd0*/  @!P3 LEA.HI.X R3, R19, R0, R192, 0x1, P1 ;  /* 0x000000001303b211 */ /* 0x000fc600008f0cc0 */
[----:B------:R0:W-:Y:S04]  /*fde0*/  @!P2 ST.E.128 desc[UR50][R4.64], RZ ;  /* 0x000000ff0400a985 */ /* 0x0001e8000c101d32 */
[----:B------:R0:W-:Y:S02]  /*fdf0*/  @!P3 ST.E.128 desc[UR50][R2.64], RZ ;  /* 0x000000ff0200b985 */ /* 0x0001e4000c101d32 */
.L_x_1992:
[----:B------:R-:W-:Y:S05]  /*fe00*/  BSYNC B0 ;  /* 0x0000000000007941 */ /* 0x000fea0003800000 */
.L_x_1984:
[----:B------:R-:W-:Y:S02]  /*fe10*/  ULDC UR5, c[0x0][0xc38] ;  /* 0x00030e0000057ab9 */ /* 0x000fe40000000800 */
[----:B------:R-:W-:-:S06]  /*fe20*/  UISETP.GE.AND UP0, UPT, UR4, UR5, UPT ;  /* 0x000000050400728c */ /* 0x000fcc000bf06270 */
[----:B------:R-:W-:-:S13]  /*fe30*/  PLOP3.LUT P0, PT, PT, PT, UP0, 0x80, 0x0 ;  /* 0x000000000000781c */ /* 0x000fda0003f0f008 */
[----:B------:R-:W-:Y:S05]  /*fe40*/  @!P0 BRA `(.L_x_2001) ;  /* 0xffffff0c00d48947 */ /* 0x000fea000383ffff */
[----:B------:R-:W-:Y:S05]  /*fe50*/  EXIT ;  /* 0x000000000000794d */ /* 0x000fea0003800000 */
.L_x_1946:
        /* <DEDUP_REMOVED lines=29> */
[C---:B------:R-:W-:Y:S01]  /*10030*/  IMAD.SHL.U32 R4, R11.reuse, 0x80, RZ ;  /* 0x000000800b047824 */ /* 0x040fe200078e00ff */
[C---:B------:R-:W-:Y:S01]  /*10040*/  LOP3.LUT P0, RZ, R11.reuse, 0x4, RZ, 0xc0, !PT ;  /* 0x000000040bff7812 */ /* 0x040fe2000780c0ff */
[C---:B------:R-:W-:Y:S01]  /*10050*/  IMAD.SHL.U32 R3, R11.reuse, 0x10, RZ ;  /* 0x000000100b037824 */ /* 0x040fe200078e00ff */
[----:B------:R-:W-:Y:S01]  /*10060*/  SHF.R.U32.HI R5, RZ, 0x5, R10 ;  /* 0x00000005ff057819 */ /* 0x000fe2000001160a */
[C---:B0-----:R-:W-:Y:S01]  /*10070*/  IMAD.SHL.U32 R2, R11.reuse, 0x20, RZ ;  /* 0x000000200b027824 */ /* 0x041fe200078e00ff */
[----:B------:R-:W-:Y:S01]  /*10080*/  LOP3.LUT R0, R4, 0x380, RZ, 0xc0, !PT ;  /* 0x0000038004007812 */ /* 0x000fe200078ec0ff */
[----:B------:R-:W-:Y:S02]  /*10090*/  IMAD.SHL.U32 R8, R11, 0x4, RZ ;  /* 0x000000040b087824 */ /* 0x000fe400078e00ff */
[----:B------:R-:W-:-:S02]  /*100a0*/  IMAD.SHL.U32 R7, R5, 0x200, RZ ;  /* 0x0000020005077824 */ /* 0x000fc400078e00ff */
[----:B------:R-:W-:Y:S01]  /*100b0*/  IMAD R6, R5, 0x10, R0 ;  /* 0x0000001005067824 */ /* 0x000fe200078e0200 */
[----:B------:R-:W-:Y:S01]  /*100c0*/  LOP3.LUT R0, R3, 0x1b0, RZ, 0xc0, !PT ;  /* 0x000001b003007812 */ /* 0x000fe200078ec0ff */
[----:B------:R-:W-:Y:S01]  /*100d0*/  IMAD.SHL.U32 R5, R11, 0x2, RZ ;  /* 0x000000020b057824 */ /* 0x000fe200078e00ff */
[----:B------:R-:W-:-:S04]  /*100e0*/  LOP3.LUT R9, R7, 0x60, R2, 0xf8, !PT ;  /* 0x0000006007097812 */ /* 0x000fc800078ef802 */
[----:B------:R-:W-:Y:S02]  /*100f0*/  LOP3.LUT R0, R0, 0x30, R5, 0x78, !PT ;  /* 0x0000003000007812 */ /* 0x000fe400078e7805 */
[----:B------:R-:W-:-:S04]  /*10100*/  LOP3.LUT R5, R7, 0x40, R3, 0xf8, !PT ;  /* 0x0000004007057812 */ /* 0x000fc800078ef803 */
[----:B------:R-:W-:Y:S02]  /*10110*/  LOP3.LUT R0, R5, R0, RZ, 0xfc, !PT ;  /* 0x0000000005007212 */ /* 0x000fe400078efcff */
[----:B------:R-:W-:-:S03]  /*10120*/  LOP3.LUT R5, R2, 0x80, RZ, 0xc0, !PT ;  /* 0x0000008002057812 */ /* 0x000fc600078ec0ff */
[----:B------:R-:W-:Y:S01]  /*10130*/  IMAD.IADD R0, R17, 0x1, R0 ;  /* 0x0000000111007824 */ /* 0x000fe200078e0200 */
[----:B------:R-:W-:-:S04]  /*10140*/  LOP3.LUT R5, R5, 0x10, R11, 0xf8, !PT ;  /* 0x0000001005057812 */ /* 0x000fc800078ef80b */
[----:B------:R-:W-:Y:S02]  /*10150*/  LOP3.LUT R7, R5, 0x10, R8, 0x78, !PT ;  /* 0x0000001005077812 */ /* 0x000fe400078e7808 */
[----:B------:R-:W-:Y:S02]  /*10160*/  LOP3.LUT R5, R6, 0x70, R3, 0x78, !PT ;  /* 0x0000007006057812 */ /* 0x000fe400078e7803 */
[----:B------:R-:W-:Y:S02]  /*10170*/  LOP3.LUT R6, R9, 0x100, R2, 0xf8, !PT ;  /* 0x0000010009067812 */ /* 0x000fe400078ef802 */
[----:B------:R-:W-:Y:S02]  /*10180*/  LOP3.LUT R5, R5, 0xc00, R4, 0xf8, !PT ;  /* 0x00000c0005057812 */ /* 0x000fe400078ef804 */
[----:B------:R-:W-:-:S03]  /*10190*/  LOP3.LUT R4, R6, R7, RZ, 0xfc, !PT ;  /* 0x0000000706047212 */ /* 0x000fc600078efcff */
[----:B------:R0:W-:Y:S04]  /*101a0*/  STL [R1+0x14], R5 ;  /* 0x0000140501007387 */ /* 0x0001e80000100800 */
[----:B------:R1:W-:Y:S04]  /*101b0*/  STL [R1+0x10], R4 ;  /* 0x0000100401007387 */ /* 0x0003e80000100800 */
[----:B------:R2:W-:Y:S01]  /*101c0*/  STL [R1+0x18], R0 ;  /* 0x0000180001007387 */ /* 0x0005e20000100800 */
[----:B0-----:R-:W-:Y:S02]  /*101d0*/  SHF.R.U32.HI R5, RZ, 0x2, R10 ;  /* 0x00000002ff057819 */ /* 0x001fe4000001160a */
[----:B-1----:R-:W-:Y:S01]  /*101e0*/  LOP3.LUT R4, R3, 0x30, RZ, 0xc0, !PT ;  /* 0x0000003003047812 */ /* 0x002fe200078ec0ff */
[----:B------:R-:W-:-:S02]  /*101f0*/  IMAD.MOV.U32 R3, RZ, RZ, 0x40 ;  /* 0x00000040ff037424 */ /* 0x000fc400078e00ff */
[----:B--2---:R-:W-:-:S03]  /*10200*/  IMAD.MOV.U32 R0, RZ, RZ, 0x1 ;  /* 0x00000001ff007424 */ /* 0x004fc600078e00ff */
[----:B------:R-:W-:Y:S02]  /*10210*/  SEL R6, R3, 0xffffffc0, !P0 ;  /* 0xffffffc003067807 */ /* 0x000fe40004000000 */
[----:B------:R-:W-:Y:S01]  /*10220*/  LOP3.LUT R3, R5, 0x60, R2, 0xf8, !PT ;  /* 0x0000006005037812 */ /* 0x000fe200078ef802 */
[----:B------:R-:W-:-:S05]  /*10230*/  IMAD.U32 R2, RZ, RZ, UR6 ;  /* 0x00000006ff027e24 */ /* 0x000fca000f8e00ff */
[----:B------:R0:W-:Y:S04]  /*10240*/  STL [R1+0x1c], R2 ;  /* 0x00001c0201007387 */ /* 0x0001e80000100800 */
[----:B------:R-:W-:Y:S04]  /*10250*/  STL [R1+0x20], RZ ;  /* 0x000020ff01007387 */ /* 0x000fe80000100800 */
[----:B------:R1:W-:Y:S01]  /*10260*/  STL [R1], R0 ;  /* 0x0000000001007387 */ /* 0x0003e20000100800 */
[C---:B0-----:R-:W-:Y:S02]  /*10270*/  LOP3.LUT R2, R4.reuse, 0x40, RZ, 0xfc, !PT ;  /* 0x0000004004027812 */ /* 0x041fe400078efcff */
[----:B-1----:R-:W-:-:S07]  /*10280*/  LOP3.LUT R0, R4, 0x80, RZ, 0xfc, !PT ;  /* 0x0000008004007812 */ /* 0x002fce00078efcff */
.L_x_2065:
        /* <DEDUP_REMOVED lines=23> */
.L_x_2003:
[----:B------:R-:W-:Y:S01]  /*10400*/  ULDC UR9, c[0x0][0xc54] ;  /* 0x0003150000097ab9 */ /* 0x000fe20000000800 */
[----:B------:R-:W-:Y:S01]  /*10410*/  UMOV UR5, UR8 ;  /* 0x0000000800057c82 */ /* 0x000fe20008000000 */
[----:B------:R-:W-:-:S11]  /*10420*/  UISETP.NE.AND UP0, UPT, UR9, 0x1, UPT ;  /* 0x000000010900788c */ /* 0x000fd6000bf05270 */
[----:B------:R-:W-:Y:S02]  /*10430*/  @UP0 ULDC.64 UR10, c[0x0][0xc58] ;  /* 0x00031600000a0ab9 */ /* 0x000fe40000000a00 */
[----:B------:R-:W-:-:S04]  /*10440*/  UIMAD.WIDE.U32 UR6, UR8, UR10, URZ ;  /* 0x0000000a080672a5 */ /* 0x000fc8000f8e003f */
[----:B------:R-:W-:-:S04]  /*10450*/  @UP0 USHF.R.U32.HI UR5, URZ, UR11, UR7 ;  /* 0x0000000b3f050299 */ /* 0x000fc80008011607 */
[----:B------:R-:W-:-:S12]  /*10460*/  UIMAD UR6, UR5, UR9, URZ ;  /* 0x00000009050672a4 */ /* 0x000fd8000f8e023f */
.L_x_2004:
[----:B------:R-:W-:Y:S01]  /*10470*/  ULOP3.LUT UR41, URZ, UR5, URZ, 0x33, !UPT ;  /* 0x000000053f297292 */ /* 0x000fe2000f8e333f */
[----:B------:R-:W-:Y:S01]  /*10480*/  BSSY B7, `(.L_x_2005) ;  /* 0x000033e000077945 */ /* 0x000fe20003800000 */
[----:B------:R-:W-:Y:S01]  /*10490*/  ULDC UR7, c[0x0][0x448] ;  /* 0x0001120000077ab9 */ /* 0x000fe20000000800 */
[----:B------:R-:W-:Y:S01]  /*104a0*/  ULDC UR5, c[0x0][0xc3c] ;  /* 0x00030f0000057ab9 */ /* 0x000fe20000000800 */
[----:B------:R-:W-:Y:S02]  /*104b0*/  UISETP.NE.AND UP1, UPT, UR7, 0x1, UPT ;  /* 0x000000010700788c */ /* 0x000fe4000bf25270 */
[----:B------:R-:W-:Y:S01]  /*104c0*/  UIADD3 UR41, UR41, UR5, URZ ;  /* 0x0000000529297290 */ /* 0x000fe2000fffe03f */
[----:B------:R-:W-:Y:S01]  /*104d0*/  ULDC.64 UR10, c[0x0][0x418] ;  /* 0x00010600000a7ab9 */ /* 0x000fe20000000a00 */
[----:B------:R-:W-:Y:S02]  /*104e0*/  UIADD3 UR5, UR8, -UR6, URZ ;  /* 0x8000000608057290 */ /* 0x000fe4000fffe03f */
[----:B------:R-:W-:-:S02]  /*104f0*/  UISETP.NE.U32.AND UP0, UPT, UR10, URZ, UPT ;  /* 0x0000003f0a00728c */ /* 0x000fc4000bf05070 */
[----:B------:R-:W-:Y:S02]  /*10500*/  USHF.L.U32 UR8, UR41, 0x7, URZ ;  /* 0x0000000729087899 */ /* 0x000fe4000800063f */
[----:B------:R-:W-:Y:S01]  /*10510*/  UISETP.NE.AND.EX UP0, UPT, UR11, URZ, UPT, UP0 ;  /* 0x0000003f0b00728c */ /* 0x000fe2000bf05300 */
[----:B------:R-:W-:Y:S01]  /*10520*/  ULDC UR7, c[0x0][0x288] ;  /* 0x0000a20000077ab9 */ /* 0x000fe20000000800 */
[----:B------:R-:W-:Y:S01]  /*10530*/  UIADD3 UR8, UR8, 0x7f, URZ ;  /* 0x0000007f08087890 */ /* 0x000fe2000fffe03f */
[----:B------:R-:W-:Y:S01]  /*10540*/  ULDC UR6, c[0x0][0x424] ;  /* 0x0001090000067ab9 */ /* 0x000fe20000000800 */
[----:B------:R-:W-:Y:S02]  /*10550*/  UIADD3 UR13, -UR7, 0xa0, URZ ;  /* 0x000000a0070d7890 */ /* 0x000fe4000fffe13f */
[----:B------:R-:W-:Y:S01]  /*10560*/  USEL UR9, UR6, 0x1, UP0 ;  /* 0x0000000106097887 */ /* 0x000fe20008000000 */
[----:B------:R-:W-:Y:S01]  /*10570*/  @UP1 ULDC UR7, c[0x0][0x44c] ;  /* 0x0001130000071ab9 */ /* 0x000fe20000000800 */
[----:B------:R-:W-:Y:S01]  /*10580*/  ULDC UR12, c[0x0][0x2f0] ;  /* 0x0000bc00000c7ab9 */ /* 0x000fe20000000800 */
[----:B------:R-:W-:Y:S01]  /*10590*/  UIMAD.WIDE.U32 UR6, UR8, UR7, URZ ;  /* 0x00000007080672a5 */ /* 0x000fe2000f8e003f */
[----:B------:R-:W-:Y:S01]  /*105a0*/  @UP1 ULDC UR14, c[0x0][0x450] ;  /* 0x00011400000e1ab9 */ /* 0x000fe20000000800 */
[----:B------:R-:W-:-:S02]  /*105b0*/  UIMAD UR13, UR9, UR12, UR13 ;  /* 0x0000000c090d72a4 */ /* 0x000fc4000f8e020d */
[----:B------:R-:W-:Y:S02]  /*105c0*/  @UP1 USHF.R.U32.HI UR8, URZ, UR14, UR7 ;  /* 0x0000000e3f081299 */ /* 0x000fe40008011607 */
[----:B------:R-:W-:Y:S02]  /*105d0*/  UIMAD UR6, UR9, UR12, 0x9f ;  /* 0x0000009f090674a4 */ /* 0x000fe4000f8e020c */
[----:B------:R-:W-:Y:S02]  /*105e0*/  UIADD3 UR8, UR13, UR8, URZ ;  /* 0x000000080d087290 */ /* 0x000fe4000fffe03f */
[----:B------:R-:W-:Y:S02]  /*105f0*/  UIMAD.WIDE UR6, UR6, 0x66666667, URZ ;  /* 0x66666667060678a5 */ /* 0x000fe4000f8e023f */
[----:B------:R-:W-:Y:S02]  /*10600*/  UIMAD.WIDE UR8, UR8, 0x66666667, URZ ;  /* 0x66666667080878a5 */ /* 0x000fe4000f8e023f */
[----:B------:R-:W-:-:S02]  /*10610*/  USHF.R.U32.HI UR12, URZ, 0x1f, UR7 ;  /* 0x0000001f3f0c7899 */ /* 0x000fc40008011607 */
[----:B------:R-:W-:Y:S01]  /*10620*/  USHF.R.U32.HI UR6, URZ, 0x1f, UR9 ;  /* 0x0000001f3f067899 */ /* 0x000fe20008011609 */
[----:B------:R-:W-:Y:S01]  /*10630*/  ULDC UR11, c[0x0][0xc48] ;  /* 0x00031200000b7ab9 */ /* 0x000fe20000000800 */
[----:B------:R-:W-:Y:S02]  /*10640*/  ULEA.HI.SX32 UR12, UR7, UR12, 0x1a ;  /* 0x0000000c070c7291 */ /* 0x000fe4000f8fd23f */
[----:B------:R-:W-:Y:S02]  /*10650*/  ULEA.HI.SX32 UR6, UR9, UR6, 0x1a ;  /* 0x0000000609067291 */ /* 0x000fe4000f8fd23f */
[----:B------:R-:W-:Y:S02]  /*10660*/  UISETP.NE.AND UP0, UPT, UR11, 0x1, UPT ;  /* 0x000000010b00788c */ /* 0x000fe4000bf05270 */
[----:B------:R-:W-:Y:S01]  /*10670*/  UISETP.LT.AND UP1, UPT, UR12, UR6, UPT ;  /* 0x000000060c00728c */ /* 0x000fe2000bf21270 */
[----:B------:R-:W-:-:S03]  /*10680*/  ULDC UR10, c[0x0][0xc54] ;  /* 0x00031500000a7ab9 */ /* 0x000fc60000000800 */
[----:B------:R-:W-:Y:S02]  /*10690*/  USEL UR40, UR12, UR6, UP1 ;  /* 0x000000060c287287 */ /* 0x000fe40008800000 */
[----:B------:R-:W-:-:S03]  /*106a0*/  UIMAD UR10, UR4, UR10, UR5 ;  /* 0x0000000a040a72a4 */ /* 0x000fc6000f8e0205 */
[----:B------:R-:W-:Y:S01]  /*106b0*/  @UP0 ULDC UR4, c[0x0][0xc4c] ;  /* 0x0003130000040ab9 */ /* 0x000fe20000000800 */
[----:B------:R-:W-:Y:S01]  /*106c0*/  ISETP.LT.AND P0, PT, RZ, UR40, PT ;  /* 0x00000028ff007c0c */ /* 0x000fe2000bf01270 */
[----:B------:R-:W-:Y:S01]  /*106d0*/  UIMAD.WIDE.U32 UR4, UR10, UR4, URZ ;  /* 0x000000040a0472a5 */ /* 0x000fe2000f8e003f */
[----:B------:R-:W-:Y:S01]  /*106e0*/  @UP0 ULDC UR7, c[0x0][0xc50] ;  /* 0x0003140000070ab9 */ /* 0x000fe20000000800 */
[----:B------:R-:W-:Y:S02]  /*106f0*/  UMOV UR43, UR10 ;  /* 0x0000000a002b7c82 */ /* 0x000fe40008000000 */
[----:B------:R-:W-:-:S04]  /*10700*/  @UP0 USHF.R.U32.HI UR43, URZ, UR7, UR5 ;  /* 0x000000073f2b0299 */ /* 0x000fc80008011605 */
[----:B------:R-:W-:-:S04]  /*10710*/  UIADD3 UR36, -UR43, URZ, URZ ;  /* 0x0000003f2b247290 */ /* 0x000fc8000fffe13f */
[----:B------:R-:W-:Y:S01]  /*10720*/  UIMAD UR36, UR11, UR36, UR10 ;  /* 0x000000240b2472a4 */ /* 0x000fe2000f8e020a */
[----:B------:R-:W-:Y:S11]  /*10730*/  @P0 BRA `(.L_x_2006) ;  /* 0x0000000000480947 */ /* 0x000ff60003800000 */
        /* <DEDUP_REMOVED lines=10> */
[----:B-1----:R-:W2:Y:S01]  /*107e0*/  @P1 ATOMG.E.ADD.STRONG.GPU PT, R3, desc[UR50][R2.64], R5 ;  /* 0x00000005020319a8 */ /* 0x002ea200081ee1f2 */
[----:B------:R-:W0:Y:S02]  /*107f0*/  S2R R4, SR_LTMASK ;  /* 0x0000000000047919 */ /* 0x000e240000003900 */
[----:B0-----:R-:W-:-:S04]  /*10800*/  LOP3.LUT R4, R4, UR4, RZ, 0xc0, !PT ;  /* 0x0000000404047c12 */ /* 0x001fc8000f8ec0ff */
[----:B------:R-:W0:Y:S01]  /*10810*/  POPC R7, R4 ;  /* 0x0000000400077309 */ /* 0x000e220000000000 */
[----:B--2---:R-:W0:Y:S02]  /*10820*/  SHFL.IDX PT, R0, R3, R0, 0x1f ;  /* 0x00001f0003007589 */ /* 0x004e2400000e0000 */
[----:B0-----:R-:W-:-:S05]  /*10830*/  IADD3 R0, R0, UR42, R7 ;  /* 0x0000002a00007c10 */ /* 0x001fca000fffe007 */
[----:B------:R1:W-:Y:S01]  /*10840*/  STL [R1+0x1c], R0 ;  /* 0x00001c0001007387 */ /* 0x0003e20000100800 */
[----:B------:R-:W-:Y:S05]  /*10850*/  BRA `(.L_x_2007) ;  /* 0x0000003000007947 */ /* 0x000fea0003800000 */
.L_x_2006:
        /* <DEDUP_REMOVED lines=20> */
.L_x_2009:
[----:B------:R-:W-:Y:S05]  /*109a0*/  BSYNC B6 ;  /* 0x0000000000067941 */ /* 0x000fea0003800000 */
.L_x_2008:
        /* <DEDUP_REMOVED lines=24> */
.L_x_2011:
[----:B------:R-:W-:Y:S05]  /*10b30*/  BSYNC B6 ;  /* 0x0000000000067941 */ /* 0x000fea0003800000 */
.L_x_2010:
        /* <DEDUP_REMOVED lines=20> */
.L_x_2013:
[----:B------:R-:W-:Y:S05]  /*10c80*/  BSYNC B6 ;  /* 0x0000000000067941 */ /* 0x000fea0003800000 */
.L_x_2012:
        /* <DEDUP_REMOVED lines=20> */
.L_x_2015:
[----:B------:R-:W-:Y:S05]  /*10dd0*/  BSYNC B6 ;  /* 0x0000000000067941 */ /* 0x000fea0003800000 */
.L_x_2014:
        /* <DEDUP_REMOVED lines=26> */
.L_x_2084:
        /* <DEDUP_REMOVED lines=12> */
.L_x_2087:
        /* <DEDUP_REMOVED lines=20> */
.L_x_2019:
        /* <DEDUP_REMOVED lines=8> */
.L_x_2088:
        /* <DEDUP_REMOVED lines=8> */
.L_x_2021:
[----:B------:R-:W-:Y:S01]  /*11280*/  IMAD R4, R18, 0x5000, R17 ;  /* 0x0000500012047824 */ /* 0x000fe200078e0211 */
[----:B------:R-:W-:Y:S01]  /*11290*/  R2UR UR33, R2 ;  /* 0x00000000022172ca */ /* 0x000fe200000e0000 */
[----:B------:R-:W-:Y:S01]  /*112a0*/  IMAD R0, R0, 0xa0, RZ ;  /* 0x000000a000007824 */ /* 0x000fe200078e02ff */
        /* <DEDUP_REMOVED lines=13> */
.L_x_2089:
        /* <DEDUP_REMOVED lines=8> */
.L_x_2023:
        /* <DEDUP_REMOVED lines=34> */
.L_x_2017:
        /* <DEDUP_REMOVED lines=22> */
.L_x_2025:
[----:B---3--:R-:W-:Y:S05]  /*11780*/  BSYNC B6 ;  /* 0x0000000000067941 */ /* 0x008fea0003800000 */
.L_x_2024:
[----:B------:R-:W0:Y:S01]  /*11790*/  LDC R7, c[0x0][0x448] ;  /* 0x00011200ff077b82 */ /* 0x000e220000000800 */
[----:B------:R-:W2:Y:S01]  /*117a0*/  S2R R2, SR_TID.X ;  /* 0x0000000000027919 */ /* 0x000ea20000002100 */
[----:B------:R-:W-:Y:S01]  /*117b0*/  USHF.R.S32.HI UR4, URZ, 0x1f, UR36 ;  /* 0x0000001f3f047899 */ /* 0x000fe20008011424 */
[----:B------:R-:W-:Y:S01]  /*117c0*/  ULDC.64 UR8, c[0x0][0x2d8] ;  /* 0x0000b60000087ab9 */ /* 0x000fe20000000a00 */
[----:B-1----:R-:W1:Y:S02]  /*117d0*/  S2R R19, SR_TID.X ;  /* 0x0000000000137919 */ /* 0x002e640000002100 */
[----:B------:R-:W-:Y:S02]  /*117e0*/  UIMAD UR6, UR4, UR8, URZ ;  /* 0x00000008040672a4 */ /* 0x000fe4000f8e023f */
[----:B------:R-:W-:Y:S01]  /*117f0*/  UIMAD.WIDE.U32 UR4, UR36, UR8, URZ ;  /* 0x00000008240472a5 */ /* 0x000fe2000f8e003f */
[----:B------:R-:W3:Y:S01]  /*11800*/  S2R R8, SR_TID.X ;  /* 0x0000000000087919 */ /* 0x000ee20000002100 */
[----:B------:R-:W-:-:S02]  /*11810*/  UIMAD UR6, UR36, UR9, UR6 ;  /* 0x00000009240672a4 */ /* 0x000fc4000f8e0206 */
[----:B------:R-:W-:Y:S02]  /*11820*/  USHF.R.S32.HI UR7, URZ, 0x1f, UR43 ;  /* 0x0000001f3f077899 */ /* 0x000fe4000801142b */
[----:B------:R-:W-:Y:S01]  /*11830*/  UIADD3 UR5, UR5, UR6, URZ ;  /* 0x0000000605057290 */ /* 0x000fe2000fffe03f */
[----:B------:R-:W-:-:S03]  /*11840*/  ULDC.64 UR8, c[0x0][0x2e0] ;  /* 0x0000b80000087ab9 */ /* 0x000fc60000000a00 */
[----:B------:R-:W-:Y:S02]  /*11850*/  UIMAD.WIDE.U32 UR4, UR43, UR8, UR4 ;  /* 0x000000082b0472a5 */ /* 0x000fe4000f8e0004 */
[----:B------:R-:W-:Y:S01]  /*11860*/  UIMAD UR6, UR7, UR8, URZ ;  /* 0x00000008070672a4 */ /* 0x000fe2000f8e023f */
[----:B0-----:R-:W-:-:S03]  /*11870*/  ISETP.NE.AND P0, PT, R7, 0x1, PT ;  /* 0x000000010700780c */ /* 0x001fc60003f05270 */
[----:B------:R-:W-:Y:S01]  /*11880*/  UIMAD UR6, UR43, UR9, UR6 ;  /* 0x000000092b0672a4 */ /* 0x000fe2000f8e0206 */
[----:B------:R-:W-:Y:S02]  /*11890*/  IMAD.U32 R4, RZ, RZ, UR4 ;  /* 0x00000004ff047e24 */ /* 0x000fe4000f8e00ff */
[----:B------:R-:W-:Y:S01]  /*118a0*/  IMAD.U32 R5, RZ, RZ, UR5 ;  /* 0x00000005ff057e24 */ /* 0x000fe2000f8e00ff */
[----:B------:R-:W-:-:S03]  /*118b0*/  UIADD3 UR6, UR5, UR6, URZ ;  /* 0x0000000605067290 */ /* 0x000fc6000fffe03f */
[----:B------:R-:W-:Y:S01]  /*118c0*/  ULDC.64 UR4, c[0x0][0x2d0] ;  /* 0x0000b40000047ab9 */ /* 0x000fe20000000a00 */
[----:B--2---:R-:W-:Y:S02]  /*118d0*/  LOP3.LUT R2, R2, 0x7f, RZ, 0xc0, !PT ;  /* 0x0000007f02027812 */ /* 0x004fe400078ec0ff */
[----:B------:R-:W0:Y:S01]  /*118e0*/  @P0 LDC R3, c[0x0][0x44c] ;  /* 0x00011300ff030b82 */ /* 0x000e220000000800 */
[----:B-1----:R-:W-:Y:S01]  /*118f0*/  IMAD.SHL.U32 R19, R19, 0x20, RZ ;  /* 0x0000002013137824 */ /* 0x002fe200078e00ff */
[----:B------:R-:W-:Y:S01]  /*11900*/  SHF.R.U32.HI R2, RZ, 0x2, R2 ;  /* 0x00000002ff027819 */ /* 0x000fe20000011602 */
[----:B---3--:R-:W-:-:S03]  /*11910*/  IMAD.SHL.U32 R10, R8, 0x10, RZ ;  /* 0x00000010080a7824 */ /* 0x008fc600078e00ff */
[----:B------:R-:W-:Y:S01]  /*11920*/  LOP3.LUT R19, R2, 0x60, R19, 0xf8, !PT ;  /* 0x0000006002137812 */ /* 0x000fe200078ef813 */
[----:B------:R-:W-:Y:S01]  /*11930*/  IMAD.U32 R2, RZ, RZ, UR41 ;  /* 0x00000029ff027e24 */ /* 0x000fe2000f8e00ff */
[----:B------:R-:W1:Y:S01]  /*11940*/  @P0 LDC R0, c[0x0][0x450] ;  /* 0x00011400ff000b82 */ /* 0x000e620000000800 */
[----:B------:R-:W-:Y:S02]  /*11950*/  LOP3.LUT R10, R10, 0x30, RZ, 0xc0, !PT ;  /* 0x000000300a0a7812 */ /* 0x000fe400078ec0ff */
[----:B------:R-:W-:Y:S02]  /*11960*/  IMAD R2, R2, 0x80, R19 ;  /* 0x0000008002027824 */ /* 0x000fe400078e0213 */
[C---:B------:R-:W-:Y:S01]  /*11970*/  LOP3.LUT R8, R10.reuse, 0x40, RZ, 0xfc, !PT ;  /* 0x000000400a087812 */ /* 0x040fe200078efcff */
[----:B------:R-:W2:Y:S01]  /*11980*/  S2R R19, SR_TID.X ;  /* 0x0000000000137919 */ /* 0x000ea20000002100 */
[----:B------:R-:W-:Y:S01]  /*11990*/  IMAD.MOV.U32 R6, RZ, RZ, R2 ;  /* 0x000000ffff067224 */ /* 0x000fe200078e0002 */
[----:B------:R-:W-:Y:S01]  /*119a0*/  LOP3.LUT R10, R10, 0x80, RZ, 0xfc, !PT ;  /* 0x000000800a0a7812 */ /* 0x000fe200078efcff */
[----:B0-----:R-:W-:-:S05]  /*119b0*/  @P0 IMAD.HI.U32 R3, R2, R3, RZ ;  /* 0x0000000302030227 */ /* 0x001fca00078e00ff */
[----:B-1----:R-:W-:Y:S01]  /*119c0*/  @P0 SHF.R.U32.HI R6, RZ, R0, R3 ;  /* 0x00000000ff060219 */ /* 0x002fe20000011603 */
[----:B------:R-:W-:Y:S01]  /*119d0*/  IMAD.U32 R3, RZ, RZ, UR6 ;  /* 0x00000006ff037e24 */ /* 0x000fe2000f8e00ff */
[----:B------:R-:W-:-:S03]  /*119e0*/  ULDC.64 UR6, c[0x0][0x280] ;  /* 0x0000a00000067ab9 */ /* 0x000fc60000000a00 */
[----:B------:R-:W-:-:S04]  /*119f0*/  IMAD.MOV R0, RZ, RZ, -R6 ;  /* 0x000000ffff007224 */ /* 0x000fc800078e0a06 */
[----:B------:R-:W-:Y:S02]  /*11a00*/  IMAD R0, R7, R0, R2 ;  /* 0x0000000007007224 */ /* 0x000fe400078e0202 */
[----:B------:R-:W-:Y:S01]  /*11a10*/  IMAD.MOV.U32 R2, RZ, RZ, R4 ;  /* 0x000000ffff027224 */ /* 0x000fe200078e0004 */
[----:B------:R-:W-:Y:S01]  /*11a20*/  SHF.R.S32.HI R4, RZ, 0x1f, R6 ;  /* 0x0000001fff047819 */ /* 0x000fe20000011406 */
[----:B--2---:R-:W-:Y:S02]  /*11a30*/  IMAD.SHL.U32 R9, R19, 0x10, RZ ;  /* 0x0000001013097824 */ /* 0x004fe400078e00ff */
[----:B------:R-:W-:-:S03]  /*11a40*/  IMAD.WIDE.U32 R2, R6, UR4, R2 ;  /* 0x0000000406027c25 */ /* 0x000fc6000f8e0002 */
[----:B------:R-:W-:Y:S01]  /*11a50*/  LOP3.LUT R9, R9, 0x30, RZ, 0xc0, !PT ;  /* 0x0000003009097812 */ /* 0x000fe200078ec0ff */
[----:B------:R-:W-:-:S04]  /*11a60*/  IMAD R4, R4, UR4, RZ ;  /* 0x0000000404047c24 */ /* 0x000fc8000f8e02ff */
[----:B------:R-:W-:Y:S01]  /*11a70*/  IMAD R4, R6, UR5, R4 ;  /* 0x0000000506047c24 */ /* 0x000fe2000f8e0204 */
[----:B------:R-:W-:-:S03]  /*11a80*/  ULDC.64 UR4, c[0x0][0x2c8] ;  /* 0x0000b20000047ab9 */ /* 0x000fc60000000a00 */
[----:B------:R-:W-:Y:S01]  /*11a90*/  IMAD.IADD R3, R3, 0x1, R4 ;  /* 0x0000000103037824 */ /* 0x000fe200078e0204 */
[----:B------:R-:W-:Y:S01]  /*11aa0*/  SHF.R.S32.HI R4, RZ, 0x1f, R0 ;  /* 0x0000001fff047819 */ /* 0x000fe20000011400 */
[----:B------:R-:W-:-:S04]  /*11ab0*/  IMAD.WIDE.U32 R2, R0, UR4, R2 ;  /* 0x0000000400027c25 */ /* 0x000fc8000f8e0002 */
[----:B------:R-:W-:Y:S01]  /*11ac0*/  IMAD R4, R4, UR4, RZ ;  /* 0x0000000404047c24 */ /* 0x000fe2000f8e02ff */
[----:B------:R-:W-:Y:S02]  /*11ad0*/  ULDC UR4, c[0x0][0x2b8] ;  /* 0x0000ae0000047ab9 */ /* 0x000fe40000000800 */
[----:B------:R-:W-:Y:S01]  /*11ae0*/  ISETP.GE.AND P1, PT, R8, UR4, PT ;  /* 0x0000000408007c0c */ /* 0x000fe2000bf26270 */
[----:B------:R-:W-:Y:S01]  /*11af0*/  IMAD R0, R0, UR5, R4 ;  /* 0x0000000500007c24 */ /* 0x000fe2000f8e0204 */
[----:B------:R0:W5:Y:S01]  /*11b00*/  LDL R8, [R1+0x18] ;  /* 0x0000180001087983 */ /* 0x0001620000100800 */
[----:B------:R-:W-:Y:S02]  /*11b10*/  IADD3 R4, P3, R2, UR6, RZ ;  /* 0x0000000602047c10 */ /* 0x000fe4000ff7e0ff */
[----:B------:R-:W-:Y:S02]  /*11b20*/  ISETP.GE.AND P0, PT, R9, UR4, PT ;  /* 0x0000000409007c0c */ /* 0x000fe4000bf06270 */
[----:B------:R-:W-:Y:S01]  /*11b30*/  ISETP.GE.AND P2, PT, R10, UR4, PT ;  /* 0x000000040a007c0c */ /* 0x000fe2000bf46270 */
[----:B------:R-:W-:Y:S01]  /*11b40*/  UMOV UR4, 0xffffffff ;  /* 0xffffffff00047882 */ /* 0x000fe20000000000 */
[----:B------:R-:W-:-:S02]  /*11b50*/  LOP3.LUT R19, R19, 0x7f, RZ, 0xc0, !PT ;  /* 0x0000007f13137812 */ /* 0x000fc400078ec0ff */
[----:B------:R-:W-:Y:S02]  /*11b60*/  IADD3.X R3, R3, UR7, R0, P3, !PT ;  /* 0x0000000703037c10 */ /* 0x000fe40009ffe400 */
[----:B------:R-:W-:Y:S01]  /*11b70*/  SHF.R.U32.HI R10, RZ, 0x2, R19 ;  /* 0x00000002ff0a7819 */ /* 0x000fe20000011613 */
[----:B0-----:R-:W-:Y:S06]  /*11b80*/  BRA.DIV UR4, `(.L_x_2026) ;  /* 0x0000002604b07947 */ /* 0x001fec000b800000 */
[----:B------:R-:W0:Y:S01]  /*11b90*/  SHFL.IDX PT, R6, R4, RZ, 0x1c1f ;  /* 0x001c1fff04067589 */ /* 0x000e2200000e0000 */
[----:B------:R-:W-:Y:S01]  /*11ba0*/  IMAD.U32 R0, RZ, RZ, UR41 ;  /* 0x00000029ff007e24 */ /* 0x000fe2000f8e00ff */
[----:B------:R-:W-:Y:S02]  /*11bb0*/  ULDC UR4, c[0x0][0x288] ;  /* 0x0000a20000047ab9 */ /* 0x000fe40000000800 */
[----:B------:R-:W1:Y:S01]  /*11bc0*/  SHFL.IDX PT, R5, R3, RZ, 0x1c1f ;  /* 0x001c1fff03057589 */ /* 0x000e6200000e0000 */
[----:B------:R-:W-:Y:S02]  /*11bd0*/  IMAD R2, R7, UR4, RZ ;  /* 0x0000000407027c24 */ /* 0x000fe4000f8e02ff */
[----:B------:R-:W-:-:S05]  /*11be0*/  IMAD R0, R0, 0x80, R10 ;  /* 0x0000008000007824 */ /* 0x000fca00078e020a */
        /* <DEDUP_REMOVED lines=30> */
.L_x_2098:
        /* <DEDUP_REMOVED lines=12> */
.L_x_2028:
[----:B------:R-:W-:Y:S05]  /*11e90*/  BSYNC B0 ;  /* 0x0000000000007941 */ /* 0x000fea0003800000 */
.L_x_2027:
[----:B------:R-:W-:Y:S01]  /*11ea0*/  NOP ;  /* 0x0000000000007918 */ /* 0x000fe20000000000 */
[----:B------:R-:W-:-:S13]  /*11eb0*/  PLOP3.LUT P0, PT, PT, PT, PT, 0x80, 0x0 ;  /* 0x000000000000781c */ /* 0x000fda0003f0f070 */
.L_x_2029:
        /* <DEDUP_REMOVED lines=18> */
.L_x_2099:
[----:B------:R-:W-:Y:S05]  /*11fe0*/  BSYNC B0 ;  /* 0x0000000000007941 */ /* 0x000fea0003800000 */
.L_x_2030:
[----:B------:R-:W-:-:S06]  /*11ff0*/  UISETP.GE.AND UP0, UPT, UR40, 0x2, UPT ;  /* 0x000000022800788c */ /* 0x000fcc000bf06270 */
[----:B------:R-:W-:-:S13]  /*12000*/  PLOP3.LUT P0, PT, PT, PT, UP0, 0x80, 0x0 ;  /* 0x000000000000781c */ /* 0x000fda0003f0f008 */
[----:B------:R-:W-:Y:S05]  /*12010*/  @!P0 BRA `(.L_x_2032) ;  /* 0x0000001000008947 */ /* 0x000fea0003800000 */
[----:B-1----:R1:W5:Y:S01]  /*12020*/  LDL.LU R0, [R1] ;  /* 0x0000000001007983 */ /* 0x0023620000300800 */
[----:B------:R-:W-:Y:S01]  /*12030*/  UIADD3 UR4, UR40, -0x2, URZ ;  /* 0xfffffffe28047890 */ /* 0x000fe2000fffe03f */
[----:B------:R-:W-:-:S05]  /*12040*/  IMAD.MOV.U32 R3, RZ, RZ, R18 ;  /* 0x000000ffff037224 */ /* 0x000fca00078e0012 */
[----:B------:R-:W-:-:S07]  /*12050*/  IMAD.U32 R2, RZ, RZ, UR4 ;  /* 0x00000004ff027e24 */ /* 0x000fce000f8e00ff */
.L_x_2054:
[----:B0-----:R-:W2:Y:S01]  /*12060*/  LDL R5, [R1+0x4] ;  /* 0x0000040001057983 */ /* 0x001ea20000100800 */
        /* <DEDUP_REMOVED lines=9> */
[----:B---3--:R-:W-:Y:S05]  /*12100*/  @!P1 BRA `(.L_x_2034) ;  /* 0x0000000800009947 */ /* 0x008fea0003800000 */
[----:B------:R-:W-:Y:S01]  /*12110*/  LOP3.LUT P1, RZ, R5, 0x1, RZ, 0xc0, !PT ;  /* 0x0000000105ff7812 */ /* 0x000fe2000782c0ff */
[----:B0-----:R-:W-:-:S12]  /*12120*/  IMAD.MOV.U32 R8, RZ, RZ, R2 ;  /* 0x000000ffff087224 */ /* 0x001fd800078e0002 */
[----:B------:R-:W-:Y:S05]  /*12130*/  @!P1 BRA `(.L_x_2035) ;  /* 0x0000000000509947 */ /* 0x000fea0003800000 */
[----:B------:R-:W2:Y:S01]  /*12140*/  LDL R10, [R1+0xc] ;  /* 0x00000c00010a7983 */ /* 0x000ea20000100800 */
[----:B------:R-:W0:Y:S01]  /*12150*/  LDC R8, c[0x0][0x43c] ;  /* 0x00010f00ff087b82 */ /* 0x000e220000000800 */
[----:B------:R-:W-:Y:S02]  /*12160*/  ULDC.64 UR4, c[0x0][0x428] ;  /* 0x00010a0000047ab9 */ /* 0x000fe40000000a00 */
[----:B------:R-:W3:Y:S01]  /*12170*/  LDL R7, [R1+0x8] ;  /* 0x0000080001077983 */ /* 0x000ee20000100800 */
[----:B0-----:R-:W-:-:S13]  /*12180*/  ISETP.NE.AND P0, PT, R8, 0x1, PT ;  /* 0x000000010800780c */ /* 0x001fda0003f05270 */
[----:B------:R-:W0:Y:S02]  /*12190*/  @P0 LDC.64 R4, c[0x0][0x440] ;  /* 0x00011000ff040b82 */ /* 0x000e240000000a00 */
[----:B0-----:R-:W-:-:S04]  /*121a0*/  @P0 IMAD.HI.U32 R6, R2, R4, RZ ;  /* 0x0000000402060227 */ /* 0x001fc800078e00ff */
        /* <DEDUP_REMOVED lines=13> */
.L_x_2035:
[----:B------:R-:W0:Y:S01]  /*12280*/  S2R R4, SR_TID.X ;  /* 0x0000000000047919 */ /* 0x000e220000002100 */
[----:B------:R-:W-:Y:S01]  /*12290*/  SHF.L.U32 R5, R9, 0x1f, RZ ;  /* 0x0000001f09057819 */ /* 0x000fe200000006ff */
[----:B------:R-:W-:Y:S01]  /*122a0*/  BSSY B1, `(.L_x_2036) ;  /* 0x0000006000017945 */ /* 0x000fe20003800000 */
[----:B0-----:R-:W-:Y:S01]  /*122b0*/  LOP3.LUT R6, R4, 0x7f, RZ, 0xc0, !PT ;  /* 0x0000007f04067812 */ /* 0x001fe200078ec0ff */
[----:B------:R-:W-:-:S03]  /*122c0*/  IMAD R4, R18, 0x8, R17 ;  /* 0x0000000812047824 */ /* 0x000fc600078e0211 */
[----:B------:R-:W-:Y:S01]  /*122d0*/  ISETP.NE.AND P1, PT, R6, RZ, PT ;  /* 0x000000ff0600720c */ /* 0x000fe20003f25270 */
[----:B------:R-:W0:Y:S02]  /*122e0*/  SYNCS.PHASECHK.TRANS64.TRYWAIT P0, [R4+URZ+0x29880], R5 ;  /* 0x02988005040075a7 */ /* 0x000e24000800017f */
[----:B0-----:R-:W-:Y:S10]  /*122f0*/  @!P0 BRA `(.L_x_2037) ;  /* 0x0000002400348947 */ /* 0x001ff40003800000 */
.L_x_2100:
[----:B------:R-:W-:Y:S05]  /*12300*/  BSYNC B1 ;  /* 0x0000000000017941 */ /* 0x000fea0003800000 */
.L_x_2036:
        /* <DEDUP_REMOVED lines=9> */
.L_x_2039:
[----:B------:R-:W-:Y:S05]  /*123a0*/  BSYNC B1 ;  /* 0x0000000000017941 */ /* 0x000fea0003800000 */
.L_x_2038:
[----:B------:R-:W-:Y:S01]  /*123b0*/  IMAD.MOV.U32 R10, RZ, RZ, RZ ;  /* 0x000000ffff0a7224 */ /* 0x000fe200078e00ff */
[----:B------:R-:W-:Y:S01]  /*123c0*/  UIADD3 UR4, UP0, UR46, 0x470, URZ ;  /* 0x000004702e047890 */ /* 0x000fe2000ff1e03f */
[----:B------:R-:W-:Y:S01]  /*123d0*/  IMAD R7, R18, 0x5000, R17 ;  /* 0x0000500012077824 */ /* 0x000fe200078e0211 */
[----:B------:R-:W-:Y:S01]  /*123e0*/  PLOP3.LUT P0, PT, PT, PT, PT, 0x80, 0x0 ;  /* 0x000000000000781c */ /* 0x000fe20003f0f070 */
[----:B------:R-:W-:Y:S01]  /*123f0*/  IMAD R6, R8, 0xa0, RZ ;  /* 0x000000a008067824 */ /* 0x000fe200078e02ff */
[----:B------:R-:W-:Y:S01]  /*12400*/  R2UR UR10, R10 ;  /* 0x000000000a0a72ca */ /* 0x000fe200000e0000 */
[----:B------:R-:W-:Y:S01]  /*12410*/  VIADD R7, R7, 0xa400 ;  /* 0x0000a40007077836 */ /* 0x000fe20000000000 */
[----:B------:R-:W-:Y:S01]  /*12420*/  UIADD3.X UR5, URZ, UR47, URZ, UP0, !UPT ;  /* 0x0000002f3f057290 */ /* 0x000fe200087fe43f */
[----:B------:R-:W-:Y:S01]  /*12430*/  VIADD R8, R4, 0x29870 ;  /* 0x0002987004087836 */ /* 0x000fe20000000000 */
[----:B------:R-:W-:Y:S01]  /*12440*/  UMOV UR6, 0x0 ;  /* 0x0000000000067882 */ /* 0x000fe20000000000 */
[----:B------:R-:W-:-:S10]  /*12450*/  UMOV UR7, 0x14f00000 ;  /* 0x14f0000000077882 */ /* 0x000fd40000000000 */
.L_x_2040:
        /* <DEDUP_REMOVED lines=13> */
.L_x_2101:
[----:B------:R-:W-:Y:S05]  /*12530*/  BSYNC B1 ;  /* 0x0000000000017941 */ /* 0x000fea0003800000 */
.L_x_2041:
[----:B------:R-:W-:Y:S01]  /*12540*/  BSSY B1, `(.L_x_2043) ;  /* 0x000000b000017945 */ /* 0x000fe20003800000 */
[----:B------:R-:W-:Y:S02]  /*12550*/  IMAD.MOV.U32 R8, RZ, RZ, 0x0 ;  /* 0x00000000ff087424 */ /* 0x000fe400078e00ff */
[----:B------:R-:W-:Y:S01]  /*12560*/  IMAD.MOV.U32 R9, RZ, RZ, 0x14f00000 ;  /* 0x14f00000ff097424 */ /* 0x000fe200078e00ff */
[----:B------:R-:W-:Y:S06]  /*12570*/  @P1 BRA `(.L_x_2044) ;  /* 0x00000000001c1947 */ /* 0x000fec0003800000 */
[----:B------:R-:W3:Y:S01]  /*12580*/  S2R R7, SR_TID.X ;  /* 0x0000000000077919 */ /* 0x000ee20000002100 */
[----:B0-2---:R-:W-:-:S04]  /*12590*/  IMAD.MOV.U32 R5, RZ, RZ, 0x7800 ;  /* 0x00007800ff057424 */ /* 0x005fc800078e00ff */
[----:B------:R4:W-:Y:S01]  /*125a0*/  SYNCS.ARRIVE.TRANS64 RZ, [R4+URZ+0x29830], R5 ;  /* 0x0298300504ff79a7 */ /* 0x0009e2000800003f */
[----:B---3--:R-:W-:-:S04]  /*125b0*/  LOP3.LUT R7, R7, 0x1f, RZ, 0xc0, !PT ;  /* 0x0000001f07077812 */ /* 0x008fc800078ec0ff */
[----:B------:R-:W-:-:S13]  /*125c0*/  ISETP.NE.AND P0, PT, R7, RZ, PT ;  /* 0x000000ff0700720c */ /* 0x000fda0003f05270 */
[----:B----4-:R-:W-:Y:S05]  /*125d0*/  @!P0 BRA `(.L_x_2044) ;  /* 0x0000000000048947 */ /* 0x010fea0003800000 */
[----:B------:R-:W-:Y:S01]  /*125e0*/  BPT.TRAP 0x1 ;  /* 0x000000040000795c */ /* 0x000fe20000300000 */
.L_x_2044:
[----:B------:R-:W-:Y:S05]  /*125f0*/  BSYNC B1 ;  /* 0x0000000000017941 */ /* 0x000fea0003800000 */
.L_x_2043:
[----:B------:R-:W-:Y:S01]  /*12600*/  R2UR UR10, R10 ;  /* 0x000000000a0a72ca */ /* 0x000fe200000e0000 */
[----:B0-2---:R-:W-:Y:S01]  /*12610*/  IMAD R5, R18, 0x7800, R17 ;  /* 0x0000780012057824 */ /* 0x005fe200078e0211 */
[----:B------:R-:W-:Y:S01]  /*12620*/  R2UR UR6, R8 ;  /* 0x00000000080672ca */ /* 0x000fe200000e0000 */
[----:B------:R-:W-:Y:S01]  /*12630*/  UIADD3 UR4, UP0, UR46, 0x370, URZ ;  /* 0x000003702e047890 */ /* 0x000fe2000ff1e03f */
[----:B------:R-:W-:Y:S01]  /*12640*/  R2UR UR7, R9 ;  /* 0x00000000090772ca */ /* 0x000fe200000e0000 */
[----:B------:R-:W-:Y:S01]  /*12650*/  VIADD R4, R4, 0x29830 ;  /* 0x0002983004047836 */ /* 0x000fe20000000000 */
[----:B------:R-:W-:Y:S01]  /*12660*/  PLOP3.LUT P0, PT, PT, PT, PT, 0x80, 0x0 ;  /* 0x000000000000781c */ /* 0x000fe20003f0f070 */
[----:B------:R-:W-:Y:S01]  /*12670*/  VIADD R7, R5, 0x1a400 ;  /* 0x0001a40005077836 */ /* 0x000fe20000000000 */
[----:B------:R-:W-:-:S12]  /*12680*/  UIADD3.X UR5, URZ, UR47, URZ, UP0, !UPT ;  /* 0x0000002f3f057290 */ /* 0x000fd800087fe43f */
.L_x_2045:
        /* <DEDUP_REMOVED lines=15> */
.L_x_2046:
        /* <DEDUP_REMOVED lines=15> */
.L_x_2047:
        /* <DEDUP_REMOVED lines=10> */
.L_x_2034:
[----:B------:R-:W-:Y:S05]  /*12910*/  BSYNC B0 ;  /* 0x0000000000007941 */ /* 0x000fea0003800000 */
.L_x_2033:
[----:B------:R-:W-:-:S06]  /*12920*/  UISETP.NE.AND UP0, UPT, UR39, 0x3, UPT ;  /* 0x000000032700788c */ /* 0x000fcc000bf05270 */
[----:B------:R-:W-:-:S13]  /*12930*/  PLOP3.LUT P0, PT, PT, PT, UP0, 0x80, 0x0 ;  /* 0x000000000000781c */ /* 0x000fda0003f0f008 */
[----:B------:R-:W-:Y:S05]  /*12940*/  @!P0 BRA `(.L_x_2048) ;  /* 0x0000000000048947 */ /* 0x000fea0003800000 */
[----:B------:R-:W-:Y:S01]  /*12950*/  BPT.TRAP 0x1 ;  /* 0x000000040000795c */ /* 0x000fe20000300000 */
.L_x_2048:
        /* <DEDUP_REMOVED lines=8> */
.L_x_2102:
[----:B------:R-:W-:Y:S05]  /*129e0*/  BSYNC B0 ;  /* 0x0000000000007941 */ /* 0x000fea0003800000 */
.L_x_2049:
[----:B------:R-:W-:Y:S05]  /*129f0*/  @!P0 BRA `(.L_x_2051) ;  /* 0x0000000000048947 */ /* 0x000fea0003800000 */
[----:B------:R-:W-:Y:S01]  /*12a00*/  BPT.TRAP 0x1 ;  /* 0x000000040000795c */ /* 0x000fe20000300000 */
.L_x_2051:
[----:B------:R-:W-:Y:S01]  /*12a10*/  SHF.L.U32 R0, R0, 0x1f, RZ ;  /* 0x0000001f00007819 */ /* 0x000fe200000006ff */
[----:B------:R-:W-:-:S03]  /*12a20*/  IMAD R12, R3, 0x5000, RZ ;  /* 0x00005000030c7824 */ /* 0x000fc600078e02ff */
[----:B------:R-:W3:Y:S02]  /*12a30*/  SYNCS.PHASECHK.TRANS64.TRYWAIT P1, [R19+URZ+0x29860], R0 ;  /* 0x02986000130075a7 */ /* 0x000ee4000802017f */
[----:B---3--:R-:W-:Y:S05]  /*12a40*/  @!P1 BRA `(.L_x_2052) ;  /* 0x0000001c009c9947 */ /* 0x008fea0003800000 */
.L_x_2103:
[----:B------:R-:W3:Y:S04]  /*12a50*/  LDL R3, [R1+0x14] ;  /* 0x0000140001037983 */ /* 0x000ee80000100800 */
[----:B------:R-:W4:Y:S01]  /*12a60*/  LDL R13, [R1+0x10] ;  /* 0x00001000010d7983 */ /* 0x000f220000100800 */
[----:B------:R-:W-:Y:S05]  /*12a70*/  WARPSYNC.ALL ;  /* 0x0000000000007948 */ /* 0x000fea0003800000 */
[----:B---3--:R-:W-:-:S02]  /*12a80*/  LOP3.LUT R0, R12, R3, RZ, 0xfc, !PT ;  /* 0x000000030c007212 */ /* 0x008fc400078efcff */
[----:B------:R-:W3:Y:S01]  /*12a90*/  S2R R3, SR_TID.X ;  /* 0x0000000000037919 */ /* 0x000ee20000002100 */
[----:B----4-:R-:W-:Y:S02]  /*12aa0*/  LOP3.LUT R20, R12, R13, RZ, 0xfc, !PT ;  /* 0x0000000d0c147212 */ /* 0x010fe400078efcff */
[----:B------:R-:W-:-:S03]  /*12ab0*/  IMAD.IADD R0, R17, 0x1, R0 ;  /* 0x0000000111007824 */ /* 0x000fc600078e0200 */
[----:B------:R-:W-:Y:S02]  /*12ac0*/  IMAD.IADD R20, R17, 0x1, R20 ;  /* 0x0000000111147824 */ /* 0x000fe400078e0214 */
[----:B0-----:R-:W2:Y:S01]  /*12ad0*/  LDSM.16.MT88.4 R8, [R0+0xa400] ;  /* 0x00a400000008783b */ /* 0x001ea20000004200 */
[----:B---3--:R-:W-:Y:S01]  /*12ae0*/  LOP3.LUT P1, RZ, R3, 0x4, RZ, 0xc0, !PT ;  /* 0x0000000403ff7812 */ /* 0x008fe2000782c0ff */
[----:B------:R-:W-:-:S05]  /*12af0*/  IMAD.MOV.U32 R3, RZ, RZ, 0x40 ;  /* 0x00000040ff037424 */ /* 0x000fca00078e00ff */
[----:B------:R-:W-:-:S05]  /*12b00*/  SEL R3, R3, 0xffffffc0, !P1 ;  /* 0xffffffc003037807 */ /* 0x000fca0004800000 */
[----:B------:R-:W-:Y:S01]  /*12b10*/  IMAD.IADD R3, R3, 0x1, R0 ;  /* 0x0000000103037824 */ /* 0x000fe200078e0200 */
[C-C-:B--2---:R-:W-:Y:S02]  /*12b20*/  PRMT R4, R8.reuse, 0x6420, R9.reuse ;  /* 0x0000642008047816 */ /* 0x144fe40000000009 */
[----:B------:R-:W-:Y:S02]  /*12b30*/  PRMT R5, R8, 0x7531, R9 ;  /* 0x0000753108057816 */ /* 0x000fe40000000009 */
[C-C-:B------:R-:W-:Y:S02]  /*12b40*/  PRMT R6, R10.reuse, 0x6420, R11.reuse ;  /* 0x000064200a067816 */ /* 0x140fe4000000000b */
[----:B------:R-:W-:Y:S02]  /*12b50*/  PRMT R7, R10, 0x7531, R11 ;  /* 0x000075310a077816 */ /* 0x000fe4000000000b */
[----:B------:R-:W0:Y:S04]  /*12b60*/  LDSM.16.MT88.4 R8, [R3+0xa400] ;  /* 0x00a400000308783b */ /* 0x000e280000004200 */
[----:B------:R-:W-:Y:S01]  /*12b70*/  STSM.16.M88.4 [R20+0x400], R4 ;  /* 0x0004000414007844 */ /* 0x000fe20000000200 */
        /* <DEDUP_REMOVED lines=61> */
.L_x_2053:
        /* <DEDUP_REMOVED lines=12> */
[----:B---3--:R-:W-:Y:S05]  /*13010*/  @P0 BRA `(.L_x_2054) ;  /* 0xfffffff000100947 */ /* 0x008fea000383ffff */
.L_x_2032:
[----:B0-----:R-:W0:Y:S01]  /*13020*/  S2R R4, SR_TID.X ;  /* 0x0000000000047919 */ /* 0x001e220000002100 */
[----:B------:R-:W-:Y:S01]  /*13030*/  BSSY B0, `(.L_x_2055) ;  /* 0x0000011000007945 */ /* 0x000fe20003800000 */
[----:B0-----:R-:W-:-:S04]  /*13040*/  LOP3.LUT R4, R4, 0x7f, RZ, 0xc0, !PT ;  /* 0x0000007f04047812 */ /* 0x001fc800078ec0ff */
[----:B------:R-:W-:-:S13]  /*13050*/  ISETP.NE.AND P0, PT, R4, RZ, PT ;  /* 0x000000ff0400720c */ /* 0x000fda0003f05270 */
[----:B------:R-:W-:Y:S05]  /*13060*/  @P0 BRA `(.L_x_2056) ;  /* 0x0000000000340947 */ /* 0x000fea0003800000 */
[----:B------:R-:W0:Y:S01]  /*13070*/  S2R R3, SR_LANEID ;  /* 0x0000000000037919 */ /* 0x000e220000000000 */
[----:B------:R-:W-:Y:S02]  /*13080*/  VOTEU.ANY UR4, UPT, PT ;  /* 0x0000000000047886 */ /* 0x000fe400038e0100 */
[----:B-1---5:R-:W0:Y:S08]  /*13090*/  FLO.U32 R0, UR4 ;  /* 0x0000000400007d00 */ /* 0x022e3000080e0000 */
        /* <DEDUP_REMOVED lines=9> */
[----:B------:R0:W-:Y:S02]  /*13130*/  STL [R1+0x1c], R0 ;  /* 0x00001c0001007387 */ /* 0x0001e40000100800 */
.L_x_2056:
[----:B------:R-:W-:Y:S05]  /*13140*/  BSYNC B0 ;  /* 0x0000000000007941 */ /* 0x000fea0003800000 */
.L_x_2055:
[----:B------:R-:W-:-:S06]  /*13150*/  UISETP.NE.AND UP0, UPT, UR39, 0x3, UPT ;  /* 0x000000032700788c */ /* 0x000fcc000bf05270 */
[----:B------:R-:W-:-:S13]  /*13160*/  PLOP3.LUT P1, PT, PT, PT, UP0, 0x80, 0x0 ;  /* 0x000000000000781c */ /* 0x000fda0003f2f008 */
[----:B------:R-:W-:Y:S05]  /*13170*/  @!P1 BRA `(.L_x_2057) ;  /* 0x0000000000049947 */ /* 0x000fea0003800000 */
[----:B------:R-:W-:Y:S01]  /*13180*/  BPT.TRAP 0x1 ;  /* 0x000000040000795c */ /* 0x000fe20000300000 */
.L_x_2057:
[----:B------:R-:W2:Y:S01]  /*13190*/  LDL R2, [R1] ;  /* 0x0000000001027983 */ /* 0x000ea20000100800 */
[----:B------:R-:W-:Y:S01]  /*131a0*/  IMAD R16, R18, 0x8, R17 ;  /* 0x0000000812107824 */ /* 0x000fe200078e0211 */
[----:B------:R-:W-:Y:S01]  /*131b0*/  BSSY B0, `(.L_x_2058) ;  /* 0x0000007000007945 */ /* 0x000fe20003800000 */
[----:B01---5:R-:W-:-:S05]  /*131c0*/  IMAD.U32 R0, RZ, RZ, UR44 ;  /* 0x0000002cff007e24 */ /* 0x023fca000f8e00ff */
[----:B------:R-:W-:Y:S02]  /*131d0*/  ISETP.NE.AND P2, PT, R0, 0x3, PT ;  /* 0x000000030000780c */ /* 0x000fe40003f45270 */
[----:B--2---:R-:W-:-:S04]  /*131e0*/  LOP3.LUT R3, R2, 0x1, RZ, 0x3c, !PT ;  /* 0x0000000102037812 */ /* 0x004fc800078e3cff */
[----:B------:R-:W-:-:S04]  /*131f0*/  SHF.L.U32 R3, R3, 0x1f, RZ ;  /* 0x0000001f03037819 */ /* 0x000fc800000006ff */
[----:B------:R-:W0:Y:S02]  /*13200*/  SYNCS.PHASECHK.TRANS64.TRYWAIT P1, [R16+URZ+0x29870], R3 ;  /* 0x02987003100075a7 */ /* 0x000e24000802017f */
[----:B0-----:R-:W-:Y:S05]  /*13210*/  @!P1 BRA `(.L_x_2059) ;  /* 0x0000001400bc9947 */ /* 0x001fea0003800000 */
.L_x_2104:
[----:B------:R-:W-:Y:S05]  /*13220*/  BSYNC B0 ;  /* 0x0000000000007941 */ /* 0x000fea0003800000 */
.L_x_2058:
[----:B------:R-:W-:Y:S05]  /*13230*/  @!P2 BRA `(.L_x_2060) ;  /* 0x000000000004a947 */ /* 0x000fea0003800000 */
[----:B------:R-:W-:Y:S01]  /*13240*/  BPT.TRAP 0x1 ;  /* 0x000000040000795c */ /* 0x000fe20000300000 */
.L_x_2060:
[----:B------:R-:W0:Y:S02]  /*13250*/  LDL R0, [R1] ;  /* 0x0000000001007983 */ /* 0x000e240000100800 */
[----:B0-----:R-:W-:-:S04]  /*13260*/  SHF.L.U32 R3, R0, 0x1f, RZ ;  /* 0x0000001f00037819 */ /* 0x001fc800000006ff */
[----:B------:R-:W0:Y:S02]  /*13270*/  SYNCS.PHASECHK.TRANS64.TRYWAIT P1, [R16+URZ+0x29860], R3 ;  /* 0x02986003100075a7 */ /* 0x000e24000802017f */
[----:B0-----:R-:W-:Y:S05]  /*13280*/  @!P1 BRA `(.L_x_2061) ;  /* 0x0000001400b49947 */ /* 0x001fea0003800000 */
.L_x_2105:
[----:B------:R-:W2:Y:S04]  /*13290*/  LDL R2, [R1+0x14] ;  /* 0x0000140001027983 */ /* 0x000ea80000100800 */
[----:B------:R-:W3:Y:S01]  /*132a0*/  LDL R12, [R1+0x10] ;  /* 0x00001000010c7983 */ /* 0x000ee20000100800 */
[----:B------:R-:W-:Y:S01]  /*132b0*/  IMAD R0, R18, 0x5000, RZ ;  /* 0x0000500012007824 */ /* 0x000fe200078e02ff */
[----:B------:R-:W-:Y:S05]  /*132c0*/  WARPSYNC.ALL ;  /* 0x0000000000007948 */ /* 0x000fea0003800000 */
[----:B------:R-:W1:Y:S01]  /*132d0*/  S2R R9, SR_TID.X ;  /* 0x0000000000097919 */ /* 0x000e620000002100 */
[----:B------:R-:W-:Y:S01]  /*132e0*/  IMAD.MOV.U32 R13, RZ, RZ, 0x40 ;  /* 0x00000040ff0d7424 */ /* 0x000fe200078e00ff */
[----:B-1----:R-:W-:-:S04]  /*132f0*/  LOP3.LUT P1, RZ, R9, 0x4, RZ, 0xc0, !PT ;  /* 0x0000000409ff7812 */ /* 0x002fc8000782c0ff */
[----:B------:R-:W-:Y:S02]  /*13300*/  SEL R13, R13, 0xffffffc0, !P1 ;  /* 0xffffffc00d0d7807 */ /* 0x000fe40004800000 */
[C---:B--2---:R-:W-:Y:S02]  /*13310*/  LOP3.LUT R2, R0.reuse, R2, RZ, 0xfc, !PT ;  /* 0x0000000200027212 */ /* 0x044fe400078efcff */
[----:B---3--:R-:W-:-:S03]  /*13320*/  LOP3.LUT R0, R0, R12, RZ, 0xfc, !PT ;  /* 0x0000000c00007212 */ /* 0x008fc600078efcff */
[----:B------:R-:W-:-:S04]  /*13330*/  IMAD.IADD R2, R17, 0x1, R2 ;  /* 0x0000000111027824 */ /* 0x000fc800078e0202 */
[----:B0-----:R-:W-:Y:S01]  /*13340*/  IMAD.IADD R3, R13, 0x1, R2 ;  /* 0x000000010d037824 */ /* 0x001fe200078e0202 */
[----:B------:R-:W0:Y:S01]  /*13350*/  LDSM.16.MT88.4 R4, [R2+0xa400] ;  /* 0x00a400000204783b */ /* 0x000e220000004200 */
        /* <DEDUP_REMOVED lines=68> */
.L_x_2062:
[----:B------:R-:W2:Y:S01]  /*137a0*/  LDL.LU R2, [R1] ;  /* 0x0000000001027983 */ /* 0x000ea20000300800 */
[----:B0-----:R0:W-:Y:S01]  /*137b0*/  SYNCS.ARRIVE.TRANS64.A1T0 RZ, [R16+URZ+0x29850], RZ ;  /* 0x029850ff10ff79a7 */ /* 0x0011e2000810003f */
[----:B------:R-:W-:Y:S01]  /*137c0*/  VIADD R18, R18, 0x1 ;  /* 0x0000000112127836 */ /* 0x000fe20000000000 */
[----:B------:R-:W-:Y:S04]  /*137d0*/  BAR.SYNC.DEFER_BLOCKING 0x2, 0x80 ;  /* 0x0082000000007b1d */ /* 0x000fe80000010000 */
[----:B------:R-:W-:Y:S01]  /*137e0*/  ISETP.NE.AND P1, PT, R18, 0x2, PT ;  /* 0x000000021200780c */ /* 0x000fe20003f25270 */
[----:B0-----:R-:W-:-:S03]  /*137f0*/  @!P0 VIADD R16, R16, 0x29880 ;  /* 0x0002988010108836 */ /* 0x001fc60000000000 */
[----:B-1----:R-:W-:Y:S02]  /*13800*/  SEL R0, RZ, 0x1, P1 ;  /* 0x00000001ff007807 */ /* 0x002fe40000800000 */
[----:B------:R-:W-:Y:S02]  /*13810*/  SEL R18, R18, RZ, P1 ;  /* 0x000000ff12127207 */ /* 0x000fe40000800000 */
[----:B------:R-:W-:-:S04]  /*13820*/  @!P0 PRMT R16, RZ, 0x654, R16 ;  /* 0x00000654ff108816 */ /* 0x000fc80000000010 */
[----:B------:R0:W-:Y:S01]  /*13830*/  @!P0 SYNCS.ARRIVE.TRANS64.RED.A1T0 RZ, [R16+URZ], RZ ;  /* 0x000000ff10ff89a7 */ /* 0x0001e2000810043f */
[----:B--2---:R-:W-:-:S05]  /*13840*/  LOP3.LUT R2, R2, R0, RZ, 0x3c, !PT ;  /* 0x0000000002027212 */ /* 0x004fca00078e3cff */
[----:B------:R0:W-:Y:S02]  /*13850*/  STL [R1], R2 ;  /* 0x0000000201007387 */ /* 0x0001e40000100800 */
.L_x_2007:
[----:B------:R-:W-:Y:S05]  /*13860*/  BSYNC B7 ;  /* 0x0000000000077941 */ /* 0x000fea0003800000 */
.L_x_2005:
[----:B-1----:R-:W2:Y:S04]  /*13870*/  LDL R0, [R1+0x4] ;  /* 0x0000040001007983 */ /* 0x002ea80000100800 */
[----:B0-----:R0:W5:Y:S01]  /*13880*/  LDL R2, [R1+0x1c] ;  /* 0x00001c0001027983 */ /* 0x0011620000100800 */
        /* <DEDUP_REMOVED lines=11> */
.L_x_2063:
        /* <DEDUP_REMOVED lines=8> */
.L_x_2064:
[----:B-1----:R-:W2:Y:S01]  /*139c0*/  LDL R0, [R1+0x1c] ;  /* 0x00001c0001007983 */ /* 0x002ea20000100800 */
[----:B------:R-:W-:Y:S02]  /*139d0*/  ULDC UR4, c[0x0][0xc38] ;  /* 0x00030e0000047ab9 */ /* 0x000fe40000000800 */
[----:B--2---:R-:W-:-:S13]  /*139e0*/  ISETP.GE.AND P0, PT, R0, UR4, PT ;  /* 0x0000000400007c0c */ /* 0x004fda000bf06270 */
[----:B------:R-:W-:Y:S05]  /*139f0*/  @!P0 BRA `(.L_x_2065) ;  /* 0xffffffc800248947 */ /* 0x000fea000383ffff */
.L_x_2002:
        /* <DEDUP_REMOVED lines=12> */
.L_x_2106:
[----:B------:R-:W-:Y:S05]  /*13ac0*/  BSYNC B0 ;  /* 0x0000000000007941 */ /* 0x000fea0003800000 */
.L_x_2066:
[----:B------:R-:W-:-:S03]  /*13ad0*/  UMOV UR4, 0xffffffff ;  /* 0xffffffff00047882 */ /* 0x000fc60000000000 */
[----:B------:R-:W-:Y:S05]  /*13ae0*/  BRA.DIV UR4, `(.L_x_2068) ;  /* 0x0000000e04c47947 */ /* 0x000fea000b800000 */
[----:B0-----:R-:W0:Y:S02]  /*13af0*/  S2R R0, SR_TID.X ;  /* 0x0000000000007919 */ /* 0x001e240000002100 */
[----:B0-----:R-:W-:-:S04]  /*13b00*/  SHF.R.U32.HI R0, RZ, 0x5, R0 ;  /* 0x00000005ff007819 */ /* 0x001fc80000011600 */
[----:B------:R-:W-:-:S05]  /*13b10*/  LOP3.LUT R0, R0, 0x3, RZ, 0xc0, !PT ;  /* 0x0000000300007812 */ /* 0x000fca00078ec0ff */
[----:B------:R0:W1:Y:S02]  /*13b20*/  SHFL.IDX PT, R14, R0, RZ, 0x1f ;  /* 0x00001fff000e7589 */ /* 0x00006400000e0000 */
.L_x_2109:
[----:B-1----:R-:W-:Y:S01]  /*13b30*/  ISETP.NE.AND P0, PT, R14, RZ, PT ;  /* 0x000000ff0e00720c */ /* 0x002fe20003f05270 */
[----:B------:R-:W-:-:S12]  /*13b40*/  BSSY B0, `(.L_x_2069) ;  /* 0x000002c000007945 */ /* 0x000fd80003800000 */
[----:B------:R-:W-:Y:S05]  /*13b50*/  @P0 BRA `(.L_x_2070) ;  /* 0x0000000000a80947 */ /* 0x000fea0003800000 */
[----:B------:R-:W-:-:S03]  /*13b60*/  UMOV UR4, 0xffffffff ;  /* 0xffffffff00047882 */ /* 0x000fc60000000000 */
[----:B------:R-:W-:Y:S05]  /*13b70*/  BRA.DIV UR4, `(.L_x_2071) ;  /* 0x0000000e04d47947 */ /* 0x000fea000b800000 */
[----:B------:R-:W-:-:S13]  /*13b80*/  ELECT P6, URZ, PT ;  /* 0x00000000003f782f */ /* 0x000fda00038c0000 */
.L_x_2112:
[----:B------:R-:W-:Y:S05]  /*13b90*/  @!P6 BRA `(.L_x_2070) ;  /* 0x000000000098e947 */ /* 0x000fea0003800000 */
[----:B------:R-:W-:-:S06]  /*13ba0*/  ULOP3.LUT UR4, UR38, 0x2, URZ, 0xfc, !UPT ;  /* 0x0000000226047892 */ /* 0x000fcc000f8efc3f */
[----:B0-----:R-:W-:-:S05]  /*13bb0*/  IMAD.U32 R0, RZ, RZ, UR4 ;  /* 0x00000004ff007e24 */ /* 0x001fca000f8e00ff */
[----:B------:R-:W-:-:S13]  /*13bc0*/  ISETP.NE.AND P0, PT, R0, 0x3, PT ;  /* 0x000000030000780c */ /* 0x000fda0003f05270 */
[----:B------:R-:W-:Y:S05]  /*13bd0*/  @!P0 BRA `(.L_x_2072) ;  /* 0x0000000000048947 */ /* 0x000fea0003800000 */
[----:B------:R-:W-:Y:S01]  /*13be0*/  BPT.TRAP 0x1 ;  /* 0x000000040000795c */ /* 0x000fe20000300000 */
.L_x_2072:
        /* <DEDUP_REMOVED lines=9> */
[----:B------:R-:W-:Y:S02]  /*13c80*/  SEL R2, R0, RZ, P2 ;  /* 0x000000ff00027207 */ /* 0x000fe40001000000 */
[----:B------:R-:W-:-:S03]  /*13c90*/  SHF.L.U32 R0, R6, 0x1f, RZ ;  /* 0x0000001f06007819 */ /* 0x000fc600000006ff */
[----:B------:R-:W-:Y:S01]  /*13ca0*/  IMAD R5, R2, 0x8, R5 ;  /* 0x0000000802057824 */ /* 0x000fe200078e0205 */
[----:B0-----:R-:W-:Y:S06]  /*13cb0*/  @!P1 BRA `(.L_x_2073) ;  /* 0x0000000c00a49947 */ /* 0x001fec0003800000 */
.L_x_2113:
[----:B------:R-:W1:Y:S02]  /*13cc0*/  SYNCS.PHASECHK.TRANS64.TRYWAIT P1, [R5+URZ], R0 ;  /* 0x00000000050075a7 */ /* 0x000e64000802017f */
[----:B-1----:R-:W-:Y:S05]  /*13cd0*/  @!P1 BRA `(.L_x_2074) ;  /* 0x0000000c00b09947 */ /* 0x002fea0003800000 */
.L_x_2114:
[----:B------:R-:W-:Y:S05]  /*13ce0*/  @!P0 BRA `(.L_x_2075) ;  /* 0x0000000000048947 */ /* 0x000fea0003800000 */
[----:B------:R-:W-:Y:S01]  /*13cf0*/  BPT.TRAP 0x1 ;  /* 0x000000040000795c */ /* 0x000fe20000300000 */
.L_x_2075:
[----:B-1----:R-:W-:-:S04]  /*13d00*/  IMAD R5, R18, 0x8, R3 ;  /* 0x0000000812057824 */ /* 0x002fc800078e0203 */
[----:B------:R-:W1:Y:S02]  /*13d10*/  SYNCS.PHASECHK.TRANS64.TRYWAIT P1, [R5+URZ+0x29860], R4 ;  /* 0x02986004050075a7 */ /* 0x000e64000802017f */
[----:B-1----:R-:W-:Y:S05]  /*13d20*/  @!P1 BRA `(.L_x_2076) ;  /* 0x0000000c00b09947 */ /* 0x002fea0003800000 */
.L_x_2115:
[----:B------:R-:W-:Y:S05]  /*13d30*/  @!P0 BRA `(.L_x_2077) ;  /* 0x0000000000048947 */ /* 0x000fea0003800000 */
[----:B------:R-:W-:Y:S01]  /*13d40*/  BPT.TRAP 0x1 ;  /* 0x000000040000795c */ /* 0x000fe20000300000 */
.L_x_2077:
[----:B------:R-:W-:-:S04]  /*13d50*/  IMAD R3, R2, 0x8, R3 ;  /* 0x0000000802037824 */ /* 0x000fc800078e0203 */
[----:B------:R-:W2:Y:S02]  /*13d60*/  SYNCS.PHASECHK.TRANS64.TRYWAIT P1, [R3+URZ+0x29860], R0 ;  /* 0x02986000030075a7 */ /* 0x000ea4000802017f */
[----:B--2---:R-:W-:Y:S05]  /*13d70*/  @!P1 BRA `(.L_x_2078) ;  /* 0x0000000c00b09947 */ /* 0x004fea0003800000 */
.L_x_2116:
[----:B------:R-:W-:Y:S05]  /*13d80*/  @!P0 BRA `(.L_x_2079) ;  /* 0x0000000000048947 */ /* 0x000fea0003800000 */
[----:B------:R-:W-:Y:S01]  /*13d90*/  BPT.TRAP 0x1 ;  /* 0x000000040000795c */ /* 0x000fe20000300000 */
.L_x_2079:
[----:B------:R-:W3:Y:S02]  /*13da0*/  SYNCS.PHASECHK.TRANS64.TRYWAIT P0, [R5+URZ+0x29880], R4 ;  /* 0x02988004050075a7 */ /* 0x000ee4000800017f */
[----:B---3--:R-:W-:Y:S05]  /*13db0*/  @!P0 BRA `(.L_x_2080) ;  /* 0x0000000c00b48947 */ /* 0x008fea0003800000 */
.L_x_2081:
[----:B----4-:R4:W0:Y:S02]  /*13dc0*/  SYNCS.PHASECHK.TRANS64.TRYWAIT P0, [R3+URZ+0x29880], R0 ;  /* 0x02988000030075a7 */ /* 0x010824000800017f */
[----:B0-----:R-:W-:Y:S05]  /*13dd0*/  @!P0 NANOSLEEP.SYNCS 0x989680 ;  /* 0x009896800000895d */ /* 0x001fea0003900000 */
[----:B------:R-:W0:Y:S02]  /*13de0*/  @!P0 SYNCS.PHASECHK.TRANS64 P0, [R3+URZ+0x29880], R0 ;  /* 0x02988000030085a7 */ /* 0x000e24000800007f */
[----:B0-----:R-:W-:Y:S05]  /*13df0*/  @!P0 BRA `(.L_x_2081) ;  /* 0xfffffffc00f08947 */ /* 0x001fea000383ffff */
.L_x_2070:
[----:B------:R-:W-:Y:S05]  /*13e00*/  BSYNC B0 ;  /* 0x0000000000007941 */ /* 0x000fea0003800000 */
.L_x_2069:
[----:B------:R-:W-:Y:S05]  /*13e10*/  EXIT ;  /* 0x000000000000794d */ /* 0x000fea0003800000 */
.L_x_1952:
[----:B0-----:R-:W-:-:S04]  /*13e20*/  IMAD.U32 R3, RZ, RZ, UR41 ;  /* 0x00000029ff037e24 */ /* 0x001fc8000f8e00ff */
[----:B------:R0:W1:Y:S03]  /*13e30*/  SYNCS.PHASECHK.TRANS64.TRYWAIT P1, [R3+URZ+0x29800], R6 ;  /* 0x02980006030075a7 */ /* 0x000066000802017f */
[----:B-1----:R-:W-:Y:S05]  /*13e40*/  @!P1 NANOSLEEP.SYNCS 0x989680 ;  /* 0x009896800000995d */ /* 0x002fea0003900000 */
[----:B------:R-:W1:Y:S02]  /*13e50*/  @!P1 SYNCS.PHASECHK.TRANS64 P1, [R3+URZ+0x29800], R6 ;  /* 0x02980006030095a7 */ /* 0x000e64000802007f */
[----:B-1----:R-:W-:Y:S05]  /*13e60*/  @!P1 BRA `(.L_x_1952) ;  /* 0xfffffffc00ec9947 */ /* 0x002fea000383ffff */
[----:B------:R-:W-:Y:S05]  /*13e70*/  BRA `(.L_x_2082) ;  /* 0xfffffed800d87947 */ /* 0x000fea000383ffff */
.L_x_1956:
[----:B-1----:R1:W2:Y:S02]  /*13e80*/  SYNCS.PHASECHK.TRANS64.TRYWAIT P2, [R2+URZ+0x29830], R3 ;  /* 0x02983003020075a7 */ /* 0x0022a4000804017f */
[----:B--2---:R-:W-:Y:S05]  /*13e90*/  @!P2 NANOSLEEP.SYNCS 0x989680 ;  /* 0x009896800000a95d */ /* 0x004fea0003900000 */
[----:B------:R-:W2:Y:S02]  /*13ea0*/  @!P2 SYNCS.PHASECHK.TRANS64 P2, [R2+URZ+0x29830], R3 ;  /* 0x029830030200a5a7 */ /* 0x000ea4000804007f */
[----:B--2---:R-:W-:Y:S05]  /*13eb0*/  @!P2 BRA `(.L_x_1956) ;  /* 0xfffffffc00f0a947 */ /* 0x004fea000383ffff */
[----:B------:R-:W-:Y:S05]  /*13ec0*/  BRA `(.L_x_1955) ;  /* 0xfffffed800fc7947 */ /* 0x000fea000383ffff */
.L_x_1961:
[----:B-1----:R-:W-:-:S04]  /*13ed0*/  IMAD.U32 R7, RZ, RZ, UR6 ;  /* 0x00000006ff077e24 */ /* 0x002fc8000f8e00ff */
[----:B------:R1:W2:Y:S03]  /*13ee0*/  SYNCS.PHASECHK.TRANS64.TRYWAIT P3, [R7+URZ+0x29830], R6 ;  /* 0x02983006070075a7 */ /* 0x0002a6000806017f */
[----:B--2---:R-:W-:Y:S05]  /*13ef0*/  @!P3 NANOSLEEP.SYNCS 0x989680 ;  /* 0x009896800000b95d */ /* 0x004fea0003900000 */
[----:B------:R-:W2:Y:S02]  /*13f00*/  @!P3 SYNCS.PHASECHK.TRANS64 P3, [R7+URZ+0x29830], R6 ;  /* 0x029830060700b5a7 */ /* 0x000ea4000806007f */
[----:B--2---:R-:W-:Y:S05]  /*13f10*/  @!P3 BRA `(.L_x_1961) ;  /* 0xfffffffc00ecb947 */ /* 0x004fea000383ffff */
[----:B------:R-:W-:Y:S05]  /*13f20*/  BRA `(.L_x_1958) ;  /* 0xffffff1800547947 */ /* 0x000fea000383ffff */
.L_x_1965:
[----:B-1----:R-:W-:-:S04]  /*13f30*/  IMAD.U32 R7, RZ, RZ, UR6 ;  /* 0x00000006ff077e24 */ /* 0x002fc8000f8e00ff */
[----:B------:R1:W2:Y:S03]  /*13f40*/  SYNCS.PHASECHK.TRANS64.TRYWAIT P3, [R7+URZ+0x29850], R6 ;  /* 0x02985006070075a7 */ /* 0x0002a6000806017f */
[----:B--2---:R-:W-:Y:S05]  /*13f50*/  @!P3 NANOSLEEP.SYNCS 0x989680 ;  /* 0x009896800000b95d */ /* 0x004fea0003900000 */
[----:B------:R-:W2:Y:S02]  /*13f60*/  @!P3 SYNCS.PHASECHK.TRANS64 P3, [R7+URZ+0x29850], R6 ;  /* 0x029850060700b5a7 */ /* 0x000ea4000806007f */
[----:B--2---:R-:W-:Y:S05]  /*13f70*/  @!P3 BRA `(.L_x_1965) ;  /* 0xfffffffc00ecb947 */ /* 0x004fea000383ffff */
[----:B------:R-:W-:Y:S05]  /*13f80*/  BRA `(.L_x_1962) ;  /* 0xffffff24005c7947 */ /* 0x000fea000383ffff */
.L_x_1972:
[----:B-1----:R-:W-:-:S04]  /*13f90*/  IMAD.U32 R7, RZ, RZ, UR6 ;  /* 0x00000006ff077e24 */ /* 0x002fc8000f8e00ff */
[----:B------:R1:W2:Y:S03]  /*13fa0*/  SYNCS.PHASECHK.TRANS64.TRYWAIT P2, [R7+URZ+0x29830], R6 ;  /* 0x02983006070075a7 */ /* 0x0002a6000804017f */
[----:B--2---:R-:W-:Y:S05]  /*13fb0*/  @!P2 NANOSLEEP.SYNCS 0x989680 ;  /* 0x009896800000a95d */ /* 0x004fea0003900000 */
[----:B------:R-:W2:Y:S02]  /*13fc0*/  @!P2 SYNCS.PHASECHK.TRANS64 P2, [R7+URZ+0x29830], R6 ;  /* 0x029830060700a5a7 */ /* 0x000ea4000804007f */
[----:B--2---:R-:W-:Y:S05]  /*13fd0*/  @!P2 BRA `(.L_x_1972) ;  /* 0xfffffffc00eca947 */ /* 0x004fea000383ffff */
[----:B------:R-:W-:Y:S05]  /*13fe0*/  BRA `(.L_x_1969) ;  /* 0xffffff5800b87947 */ /* 0x000fea000383ffff */
.L_x_1976:
[----:B-1----:R-:W-:-:S04]  /*13ff0*/  IMAD.U32 R7, RZ, RZ, UR6 ;  /* 0x00000006ff077e24 */ /* 0x002fc8000f8e00ff */
[----:B------:R1:W2:Y:S03]  /*14000*/  SYNCS.PHASECHK.TRANS64.TRYWAIT P2, [R7+URZ+0x29850], R6 ;  /* 0x02985006070075a7 */ /* 0x0002a6000804017f */
[----:B--2---:R-:W-:Y:S05]  /*14010*/  @!P2 NANOSLEEP.SYNCS 0x989680 ;  /* 0x009896800000a95d */ /* 0x004fea0003900000 */
[----:B------:R-:W2:Y:S02]  /*14020*/  @!P2 SYNCS.PHASECHK.TRANS64 P2, [R7+URZ+0x29850], R6 ;  /* 0x029850060700a5a7 */ /* 0x000ea4000804007f */
[----:B--2---:R-:W-:Y:S05]  /*14030*/  @!P2 BRA `(.L_x_1976) ;  /* 0xfffffffc00eca947 */ /* 0x004fea000383ffff */
[----:B------:R-:W-:Y:S05]  /*14040*/  BRA `(.L_x_1973) ;  /* 0xffffff6400b47947 */ /* 0x000fea000383ffff */
.L_x_1982:
[----:B-1----:R-:W-:-:S04]  /*14050*/  IMAD.U32 R5, RZ, RZ, UR9 ;  /* 0x00000009ff057e24 */ /* 0x002fc8000f8e00ff */
[----:B------:R1:W2:Y:S03]  /*14060*/  SYNCS.PHASECHK.TRANS64.TRYWAIT P1, [R5+URZ+0x29850], R0 ;  /* 0x02985000050075a7 */ /* 0x0002a6000802017f */
[----:B--2---:R-:W-:Y:S05]  /*14070*/  @!P1 NANOSLEEP.SYNCS 0x989680 ;  /* 0x009896800000995d */ /* 0x004fea0003900000 */
[----:B------:R-:W2:Y:S02]  /*14080*/  @!P1 SYNCS.PHASECHK.TRANS64 P1, [R5+URZ+0x29850], R0 ;  /* 0x02985000050095a7 */ /* 0x000ea4000802007f */
[----:B--2---:R-:W-:Y:S05]  /*14090*/  @!P1 BRA `(.L_x_1982) ;  /* 0xfffffffc00ec9947 */ /* 0x004fea000383ffff */
[----:B------:R-:W-:Y:S05]  /*140a0*/  BRA `(.L_x_1981) ;  /* 0xffffff9000047947 */ /* 0x000fea000383ffff */
.L_x_2016:
[----:B------:R-:W-:Y:S02]  /*140b0*/  IMAD.MOV.U32 R13, RZ, RZ, R0 ;  /* 0x000000ffff0d7224 */ /* 0x000fe400078e0000 */
[----:B------:R-:W-:Y:S02]  /*140c0*/  IMAD.MOV.U32 R12, RZ, RZ, RZ ;  /* 0x000000ffff0c7224 */ /* 0x000fe400078e00ff */
[----:B------:R-:W-:Y:S02]  /*140d0*/  IMAD.MOV.U32 R11, RZ, RZ, 0x1f ;  /* 0x0000001fff0b7424 */ /* 0x000fe400078e00ff */
[----:B------:R-:W-:-:S07]  /*140e0*/  IMAD.MOV.U32 R15, RZ, RZ, -0x1 ;  /* 0xffffffffff0f7424 */ /* 0x000fce00078e00ff */
[----:B-1----:R-:W-:Y:S05]  /*140f0*/  WARPSYNC.COLLECTIVE R15, `(.L_x_2083) ;  /* 0x000000000f087348 */ /* 0x002fea0003c00000 */
[----:B------:R0:W2:Y:S02]  /*14100*/  SHFL.IDX P6, R14, R13, R12, R11 ;  /* 0x0000000c0d0e7389 */ /* 0x0000a400000c000b */
[----:B012---:R-:W-:Y:S01]  /*14110*/  ENDCOLLECTIVE ;  /* 0x000000000000791b */ /* 0x007fe20003800000 */
.L_x_2083:
[----:B------:R-:W-:Y:S05]  /*14120*/  BRA `(.L_x_2084) ;  /* 0xffffffcc00947947 */ /* 0x000fea000383ffff */
.L_x_2018:
[----:B------:R-:W-:Y:S01]  /*14130*/  BSSY B0, `(.L_x_2085) ;  /* 0x0000006000007945 */ /* 0x000fe20003800000 */
[----:B------:R-:W-:-:S07]  /*14140*/  IMAD.MOV.U32 R15, RZ, RZ, -0x1 ;  /* 0xffffffffff0f7424 */ /* 0x000fce00078e00ff */
[----:B-1----:R-:W-:Y:S05]  /*14150*/  WARPSYNC.COLLECTIVE R15, `(.L_x_2086) ;  /* 0x000000000f0c7348 */ /* 0x002fea0003c00000 */
[----:B------:R-:W-:Y:S02]  /*14160*/  ELECT P6, UR62, PT ;  /* 0x00000000003e782f */ /* 0x000fe400038c0000 */
[----:B------:R-:W-:Y:S01]  /*14170*/  MOV R14, UR62 ;  /* 0x0000003e000e7c02 */ /* 0x000fe20008000f00 */
[----:B-1----:R-:W-:Y:S10]  /*14180*/  ENDCOLLECTIVE ;  /* 0x000000000000791b */ /* 0x002ff40003800000 */
.L_x_2086:
[----:B------:R-:W-:Y:S05]  /*14190*/  BSYNC B0 ;  /* 0x0000000000007941 */ /* 0x000fea0003800000 */
.L_x_2085:
[----:B------:R-:W-:Y:S05]  /*141a0*/  BRA `(.L_x_2087) ;  /* 0xffffffcc00a47947 */ /* 0x000fea000383ffff */
.L_x_2020:
[----:B0-----:R0:W2:Y:S02]  /*141b0*/  SYNCS.PHASECHK.TRANS64.TRYWAIT P1, [R2+URZ+0x29880], R3 ;  /* 0x02988003020075a7 */ /* 0x0010a4000802017f */
[----:B--2---:R-:W-:Y:S05]  /*141c0*/  @!P1 NANOSLEEP.SYNCS 0x989680 ;  /* 0x009896800000995d */ /* 0x004fea0003900000 */
[----:B------:R-:W2:Y:S02]  /*141d0*/  @!P1 SYNCS.PHASECHK.TRANS64 P1, [R2+URZ+0x29880], R3 ;  /* 0x02988003020095a7 */ /* 0x000ea4000802007f */
[----:B--2---:R-:W-:Y:S05]  /*141e0*/  @!P1 BRA `(.L_x_2020) ;  /* 0xfffffffc00f09947 */ /* 0x004fea000383ffff */
[----:B------:R-:W-:Y:S05]  /*141f0*/  BRA `(.L_x_2088) ;  /* 0xffffffd000007947 */ /* 0x000fea000383ffff */
.L_x_2022:
[----:B--2---:R2:W3:Y:S02]  /*14200*/  SYNCS.PHASECHK.TRANS64.TRYWAIT P1, [R2+URZ+0x29840], R3 ;  /* 0x02984003020075a7 */ /* 0x0044e4000802017f */
[----:B---3--:R-:W-:Y:S05]  /*14210*/  @!P1 NANOSLEEP.SYNCS 0x989680 ;  /* 0x009896800000995d */ /* 0x008fea0003900000 */
[----:B------:R-:W3:Y:S02]  /*14220*/  @!P1 SYNCS.PHASECHK.TRANS64 P1, [R2+URZ+0x29840], R3 ;  /* 0x02984003020095a7 */ /* 0x000ee4000802007f */
[----:B---3--:R-:W-:Y:S05]  /*14230*/  @!P1 BRA `(.L_x_2022) ;  /* 0xfffffffc00f09947 */ /* 0x008fea000383ffff */
[----:B------:R-:W-:Y:S05]  /*14240*/  BRA `(.L_x_2089) ;  /* 0xffffffd0004c7947 */ /* 0x000fea000383ffff */
.L_x_2026:
[----:B------:R-:W-:Y:S02]  /*14250*/  IMAD.MOV.U32 R13, RZ, RZ, R3 ;  /* 0x000000ffff0d7224 */ /* 0x000fe400078e0003 */
[----:B------:R-:W-:Y:S02]  /*14260*/  IMAD.MOV.U32 R12, RZ, RZ, RZ ;  /* 0x000000ffff0c7224 */ /* 0x000fe400078e00ff */
[----:B------:R-:W-:Y:S02]  /*14270*/  IMAD.MOV.U32 R11, RZ, RZ, 0x1c1f ;  /* 0x00001c1fff0b7424 */ /* 0x000fe400078e00ff */
[----:B------:R-:W-:Y:S02]  /*14280*/  IMAD.MOV.U32 R15, RZ, RZ, -0x1 ;  /* 0xffffffffff0f7424 */ /* 0x000fe400078e00ff */
[----:B------:R-:W-:-:S07]  /*14290*/  IMAD.U32 R0, RZ, RZ, UR41 ;  /* 0x00000029ff007e24 */ /* 0x000fce000f8e00ff */
[----:B-----5:R-:W-:Y:S05]  /*142a0*/  WARPSYNC.COLLECTIVE R15, `(.L_x_2090) ;  /* 0x000000000f087348 */ /* 0x020fea0003c00000 */
[----:B------:R0:W1:Y:S02]  /*142b0*/  SHFL.IDX P6, R14, R13, R12, R11 ;  /* 0x0000000c0d0e7389 */ /* 0x00006400000c000b */
[----:B01---5:R-:W-:Y:S01]  /*142c0*/  ENDCOLLECTIVE ;  /* 0x000000000000791b */ /* 0x023fe20003800000 */
.L_x_2090:
[----:B------:R-:W-:Y:S02]  /*142d0*/  IMAD R0, R0, 0x80, R10 ;  /* 0x0000008000007824 */ /* 0x000fe400078e020a */
[----:B------:R-:W-:Y:S02]  /*142e0*/  IMAD.MOV.U32 R13, RZ, RZ, R4 ;  /* 0x000000ffff0d7224 */ /* 0x000fe400078e0004 */
[----:B------:R-:W-:-:S07]  /*142f0*/  IMAD.MOV.U32 R5, RZ, RZ, R14 ;  /* 0x000000ffff057224 */ /* 0x000fce00078e000e */
[----:B------:R-:W-:Y:S05]  /*14300*/  WARPSYNC.COLLECTIVE R15, `(.L_x_2091) ;  /* 0x000000000f087348 */ /* 0x000fea0003c00000 */
[----:B------:R0:W1:Y:S02]  /*14310*/  SHFL.IDX P6, R14, R13, R12, R11 ;  /* 0x0000000c0d0e7389 */ /* 0x00006400000c000b */
[----:B01----:R-:W-:Y:S01]  /*14320*/  ENDCOLLECTIVE ;  /* 0x000000000000791b */ /* 0x003fe20003800000 */
.L_x_2091:
        /* <DEDUP_REMOVED lines=9> */
.L_x_2092:
        /* <DEDUP_REMOVED lines=16> */
.L_x_2093:
[----:B------:R-:W-:Y:S02]  /*144c0*/  IMAD.MOV.U32 R13, RZ, RZ, R3 ;  /* 0x000000ffff0d7224 */ /* 0x000fe400078e0003 */
[----:B------:R-:W-:Y:S02]  /*144d0*/  IMAD.MOV.U32 R12, RZ, RZ, 0x2 ;  /* 0x00000002ff0c7424 */ /* 0x000fe400078e00ff */
[----:B------:R-:W-:-:S07]  /*144e0*/  IMAD.MOV.U32 R6, RZ, RZ, R14 ;  /* 0x000000ffff067224 */ /* 0x000fce00078e000e */
[----:B------:R-:W-:Y:S05]  /*144f0*/  WARPSYNC.COLLECTIVE R15, `(.L_x_2094) ;  /* 0x000000000f087348 */ /* 0x000fea0003c00000 */
[----:B------:R0:W1:Y:S02]  /*14500*/  SHFL.IDX P6, R14, R13, R12, R11 ;  /* 0x0000000c0d0e7389 */ /* 0x00006400000c000b */
[----:B01----:R-:W-:Y:S01]  /*14510*/  ENDCOLLECTIVE ;  /* 0x000000000000791b */ /* 0x003fe20003800000 */
.L_x_2094:
        /* <DEDUP_REMOVED lines=16> */
.L_x_2095:
[----:B------:R-:W-:Y:S02]  /*14620*/  IMAD.MOV.U32 R13, RZ, RZ, R3 ;  /* 0x000000ffff0d7224 */ /* 0x000fe400078e0003 */
[----:B------:R-:W-:Y:S02]  /*14630*/  IMAD.MOV.U32 R12, RZ, RZ, 0x3 ;  /* 0x00000003ff0c7424 */ /* 0x000fe400078e00ff */
[----:B------:R-:W-:-:S07]  /*14640*/  IMAD.MOV.U32 R6, RZ, RZ, R14 ;  /* 0x000000ffff067224 */ /* 0x000fce00078e000e */
[----:B------:R-:W-:Y:S05]  /*14650*/  WARPSYNC.COLLECTIVE R15, `(.L_x_2096) ;  /* 0x000000000f087348 */ /* 0x000fea0003c00000 */
[----:B------:R0:W1:Y:S02]  /*14660*/  SHFL.IDX P6, R14, R13, R12, R11 ;  /* 0x0000000c0d0e7389 */ /* 0x00006400000c000b */
[----:B01----:R-:W-:Y:S01]  /*14670*/  ENDCOLLECTIVE ;  /* 0x000000000000791b */ /* 0x003fe20003800000 */
.L_x_2096:
        /* <DEDUP_REMOVED lines=14> */
.L_x_2097:
[----:B------:R-:W-:Y:S01]  /*14760*/  IMAD.MOV.U32 R4, RZ, RZ, R14 ;  /* 0x000000ffff047224 */ /* 0x000fe200078e000e */
[----:B------:R-:W-:Y:S06]  /*14770*/  BRA `(.L_x_2098) ;  /* 0xffffffd400947947 */ /* 0x000fec000383ffff */
.L_x_2031:
[----:B-1----:R1:W2:Y:S02]  /*14780*/  SYNCS.PHASECHK.TRANS64.TRYWAIT P0, [R17+URZ+0x29820], R0 ;  /* 0x02982000110075a7 */ /* 0x0022a4000800017f */
[----:B--2---:R-:W-:Y:S05]  /*14790*/  @!P0 NANOSLEEP.SYNCS 0x989680 ;  /* 0x009896800000895d */ /* 0x004fea0003900000 */
[----:B------:R-:W2:Y:S02]  /*147a0*/  @!P0 SYNCS.PHASECHK.TRANS64 P0, [R17+URZ+0x29820], R0 ;  /* 0x02982000110085a7 */ /* 0x000ea4000800007f */
[----:B--2---:R-:W-:Y:S05]  /*147b0*/  @!P0 BRA `(.L_x_2031) ;  /* 0xfffffffc00f08947 */ /* 0x004fea000383ffff */
[----:B------:R-:W-:Y:S05]  /*147c0*/  BRA `(.L_x_2099) ;  /* 0xffffffd800047947 */ /* 0x000fea000383ffff */
.L_x_2037:
[----:B0-----:R0:W2:Y:S02]  /*147d0*/  SYNCS.PHASECHK.TRANS64.TRYWAIT P0, [R4+URZ+0x29880], R5 ;  /* 0x02988005040075a7 */ /* 0x0010a4000800017f */
[----:B--2---:R-:W-:Y:S05]  /*147e0*/  @!P0 NANOSLEEP.SYNCS 0x989680 ;  /* 0x009896800000895d */ /* 0x004fea0003900000 */
[----:B------:R-:W2:Y:S02]  /*147f0*/  @!P0 SYNCS.PHASECHK.TRANS64 P0, [R4+URZ+0x29880], R5 ;  /* 0x02988005040085a7 */ /* 0x000ea4000800007f */
[----:B--2---:R-:W-:Y:S05]  /*14800*/  @!P0 BRA `(.L_x_2037) ;  /* 0xfffffffc00f08947 */ /* 0x004fea000383ffff */
[----:B------:R-:W-:Y:S05]  /*14810*/  BRA `(.L_x_2100) ;  /* 0xffffffd800b87947 */ /* 0x000fea000383ffff */
.L_x_2042:
[----:B--2---:R2:W3:Y:S02]  /*14820*/  SYNCS.PHASECHK.TRANS64.TRYWAIT P0, [R4+URZ+0x29840], R5 ;  /* 0x02984005040075a7 */ /* 0x0044e4000800017f */
[----:B---3--:R-:W-:Y:S05]  /*14830*/  @!P0 NANOSLEEP.SYNCS 0x989680 ;  /* 0x009896800000895d */ /* 0x008fea0003900000 */
[----:B------:R-:W3:Y:S02]  /*14840*/  @!P0 SYNCS.PHASECHK.TRANS64 P0, [R4+URZ+0x29840], R5 ;  /* 0x02984005040085a7 */ /* 0x000ee4000800007f */
[----:B---3--:R-:W-:Y:S05]  /*14850*/  @!P0 BRA `(.L_x_2042) ;  /* 0xfffffffc00f08947 */ /* 0x008fea000383ffff */
[----:B------:R-:W-:Y:S05]  /*14860*/  BRA `(.L_x_2101) ;  /* 0xffffffdc00307947 */ /* 0x000fea000383ffff */
.L_x_2050:
[----:B--2---:R2:W3:Y:S02]  /*14870*/  SYNCS.PHASECHK.TRANS64.TRYWAIT P1, [R19+URZ+0x29870], R4 ;  /* 0x02987004130075a7 */ /* 0x0044e4000802017f */
[----:B---3--:R-:W-:Y:S05]  /*14880*/  @!P1 NANOSLEEP.SYNCS 0x989680 ;  /* 0x009896800000995d */ /* 0x008fea0003900000 */
[----:B------:R-:W3:Y:S02]  /*14890*/  @!P1 SYNCS.PHASECHK.TRANS64 P1, [R19+URZ+0x29870], R4 ;  /* 0x02987004130095a7 */ /* 0x000ee4000802007f */
[----:B---3--:R-:W-:Y:S05]  /*148a0*/  @!P1 BRA `(.L_x_2050) ;  /* 0xfffffffc00f09947 */ /* 0x008fea000383ffff */
[----:B------:R-:W-:Y:S05]  /*148b0*/  BRA `(.L_x_2102) ;  /* 0xffffffe000487947 */ /* 0x000fea000383ffff */
.L_x_2052:
[----:B---3--:R3:W4:Y:S02]  /*148c0*/  SYNCS.PHASECHK.TRANS64.TRYWAIT P1, [R19+URZ+0x29860], R0 ;  /* 0x02986000130075a7 */ /* 0x008724000802017f */
[----:B----4-:R-:W-:Y:S05]  /*148d0*/  @!P1 NANOSLEEP.SYNCS 0x989680 ;  /* 0x009896800000995d */ /* 0x010fea0003900000 */
[----:B------:R-:W4:Y:S02]  /*148e0*/  @!P1 SYNCS.PHASECHK.TRANS64 P1, [R19+URZ+0x29860], R0 ;  /* 0x02986000130095a7 */ /* 0x000f24000802007f */
[----:B----4-:R-:W-:Y:S05]  /*148f0*/  @!P1 BRA `(.L_x_2052) ;  /* 0xfffffffc00f09947 */ /* 0x010fea000383ffff */
[----:B------:R-:W-:Y:S05]  /*14900*/  BRA `(.L_x_2103) ;  /* 0xffffffe000507947 */ /* 0x000fea000383ffff */
.L_x_2059:
[----:B0-----:R0:W1:Y:S02]  /*14910*/  SYNCS.PHASECHK.TRANS64.TRYWAIT P1, [R16+URZ+0x29870], R3 ;  /* 0x02987003100075a7 */ /* 0x001064000802017f */
[----:B-1----:R-:W-:Y:S05]  /*14920*/  @!P1 NANOSLEEP.SYNCS 0x989680 ;  /* 0x009896800000995d */ /* 0x002fea0003900000 */
[----:B------:R-:W1:Y:S02]  /*14930*/  @!P1 SYNCS.PHASECHK.TRANS64 P1, [R16+URZ+0x29870], R3 ;  /* 0x02987003100095a7 */ /* 0x000e64000802007f */
[----:B-1----:R-:W-:Y:S05]  /*14940*/  @!P1 BRA `(.L_x_2059) ;  /* 0xfffffffc00f09947 */ /* 0x002fea000383ffff */
[----:B------:R-:W-:Y:S05]  /*14950*/  BRA `(.L_x_2104) ;  /* 0xffffffe800307947 */ /* 0x000fea000383ffff */
.L_x_2061:
[----:B0-----:R0:W1:Y:S02]  /*14960*/  SYNCS.PHASECHK.TRANS64.TRYWAIT P1, [R16+URZ+0x29860], R3 ;  /* 0x02986003100075a7 */ /* 0x001064000802017f */
[----:B-1----:R-:W-:Y:S05]  /*14970*/  @!P1 NANOSLEEP.SYNCS 0x989680 ;  /* 0x009896800000995d */ /* 0x002fea0003900000 */
[----:B------:R-:W1:Y:S02]  /*14980*/  @!P1 SYNCS.PHASECHK.TRANS64 P1, [R16+URZ+0x29860], R3 ;  /* 0x02986003100095a7 */ /* 0x000e64000802007f */
[----:B-1----:R-:W-:Y:S05]  /*14990*/  @!P1 BRA `(.L_x_2061) ;  /* 0xfffffffc00f09947 */ /* 0x002fea000383ffff */
[----:B------:R-:W-:Y:S05]  /*149a0*/  BRA `(.L_x_2105) ;  /* 0xffffffe800387947 */ /* 0x000fea000383ffff */
.L_x_2067:
[----:B0-----:R0:W1:Y:S02]  /*149b0*/  SYNCS.PHASECHK.TRANS64.TRYWAIT P0, [R3+URZ+0x29820], R0 ;  /* 0x02982000030075a7 */ /* 0x001064000800017f */
[----:B-1----:R-:W-:Y:S05]  /*149c0*/  @!P0 NANOSLEEP.SYNCS 0x989680 ;  /* 0x009896800000895d */ /* 0x002fea0003900000 */
[----:B------:R-:W1:Y:S02]  /*149d0*/  @!P0 SYNCS.PHASECHK.TRANS64 P0, [R3+URZ+0x29820], R0 ;  /* 0x02982000030085a7 */ /* 0x000e64000800007f */
[----:B-1----:R-:W-:Y:S05]  /*149e0*/  @!P0 BRA `(.L_x_2067) ;  /* 0xfffffffc00f08947 */ /* 0x002fea000383ffff */
[----:B------:R-:W-:Y:S05]  /*149f0*/  BRA `(.L_x_2106) ;  /* 0xfffffff000307947 */ /* 0x000fea000383ffff */
.L_x_2068:
        /* <DEDUP_REMOVED lines=11> */
.L_x_2108:
[----:B------:R-:W-:Y:S05]  /*14ab0*/  BSYNC B0 ;  /* 0x0000000000007941 */ /* 0x000fea0003800000 */
.L_x_2107:
[----:B------:R-:W-:Y:S05]  /*14ac0*/  BRA `(.L_x_2109) ;  /* 0xfffffff000187947 */ /* 0x000fea000383ffff */
.L_x_2071:
[----:B------:R-:W-:Y:S01]  /*14ad0*/  BSSY B1, `(.L_x_2110) ;  /* 0x0000006000017945 */ /* 0x000fe20003800000 */
[----:B------:R-:W-:-:S07]  /*14ae0*/  IMAD.MOV.U32 R15, RZ, RZ, -0x1 ;  /* 0xffffffffff0f7424 */ /* 0x000fce00078e00ff */
[----:B0-----:R-:W-:Y:S05]  /*14af0*/  WARPSYNC.COLLECTIVE R15, `(.L_x_2111) ;  /* 0x000000000f0c7348 */ /* 0x001fea0003c00000 */
[----:B------:R-:W-:Y:S02]  /*14b00*/  ELECT P6, UR62, PT ;  /* 0x00000000003e782f */ /* 0x000fe400038c0000 */
[----:B------:R-:W-:Y:S01]  /*14b10*/  MOV R14, UR62 ;  /* 0x0000003e000e7c02 */ /* 0x000fe20008000f00 */
[----:B0-----:R-:W-:Y:S10]  /*14b20*/  ENDCOLLECTIVE ;  /* 0x000000000000791b */ /* 0x001ff40003800000 */
.L_x_2111:
[----:B------:R-:W-:Y:S05]  /*14b30*/  BSYNC B1 ;  /* 0x0000000000017941 */ /* 0x000fea0003800000 */
.L_x_2110:
[----:B------:R-:W-:Y:S05]  /*14b40*/  BRA `(.L_x_2112) ;  /* 0xfffffff000107947 */ /* 0x000fea000383ffff */
.L_x_2073:
[----:B0-----:R0:W1:Y:S02]  /*14b50*/  SYNCS.PHASECHK.TRANS64.TRYWAIT P1, [R7+URZ], R4 ;  /* 0x00000004070075a7 */ /* 0x001064000802017f */
[----:B-1----:R-:W-:Y:S05]  /*14b60*/  @!P1 NANOSLEEP.SYNCS 0x989680 ;  /* 0x009896800000995d */ /* 0x002fea0003900000 */
[----:B------:R-:W1:Y:S02]  /*14b70*/  @!P1 SYNCS.PHASECHK.TRANS64 P1, [R7+URZ], R4 ;  /* 0x00000004070095a7 */ /* 0x000e64000802007f */
[----:B-1----:R-:W-:Y:S05]  /*14b80*/  @!P1 BRA `(.L_x_2073) ;  /* 0xfffffffc00f09947 */ /* 0x002fea000383ffff */
[----:B------:R-:W-:Y:S05]  /*14b90*/  BRA `(.L_x_2113) ;  /* 0xfffffff000487947 */ /* 0x000fea000383ffff */
.L_x_2074:
[----:B-1----:R1:W2:Y:S02]  /*14ba0*/  SYNCS.PHASECHK.TRANS64.TRYWAIT P1, [R5+URZ], R0 ;  /* 0x00000000050075a7 */ /* 0x0022a4000802017f */
[----:B--2---:R-:W-:Y:S05]  /*14bb0*/  @!P1 NANOSLEEP.SYNCS 0x989680 ;  /* 0x009896800000995d */ /* 0x004fea0003900000 */
[----:B------:R-:W2:Y:S02]  /*14bc0*/  @!P1 SYNCS.PHASECHK.TRANS64 P1, [R5+URZ], R0 ;  /* 0x00000000050095a7 */ /* 0x000ea4000802007f */
[----:B--2---:R-:W-:Y:S05]  /*14bd0*/  @!P1 BRA `(.L_x_2074) ;  /* 0xfffffffc00f09947 */ /* 0x004fea000383ffff */
[----:B------:R-:W-:Y:S05]  /*14be0*/  BRA `(.L_x_2114) ;  /* 0xfffffff0003c7947 */ /* 0x000fea000383ffff */
.L_x_2076:
[----:B-1----:R1:W2:Y:S02]  /*14bf0*/  SYNCS.PHASECHK.TRANS64.TRYWAIT P1, [R5+URZ+0x29860], R4 ;  /* 0x02986004050075a7 */ /* 0x0022a4000802017f */
[----:B--2---:R-:W-:Y:S05]  /*14c00*/  @!P1 NANOSLEEP.SYNCS 0x989680 ;  /* 0x009896800000995d */ /* 0x004fea0003900000 */
[----:B------:R-:W2:Y:S02]  /*14c10*/  @!P1 SYNCS.PHASECHK.TRANS64 P1, [R5+URZ+0x29860], R4 ;  /* 0x02986004050095a7 */ /* 0x000ea4000802007f */
[----:B--2---:R-:W-:Y:S05]  /*14c20*/  @!P1 BRA `(.L_x_2076) ;  /* 0xfffffffc00f09947 */ /* 0x004fea000383ffff */
[----:B------:R-:W-:Y:S05]  /*14c30*/  BRA `(.L_x_2115) ;  /* 0xfffffff0003c7947 */ /* 0x000fea000383ffff */
.L_x_2078:
[----:B--2---:R2:W3:Y:S02]  /*14c40*/  SYNCS.PHASECHK.TRANS64.TRYWAIT P1, [R3+URZ+0x29860], R0 ;  /* 0x02986000030075a7 */ /* 0x0044e4000802017f */
[----:B---3--:R-:W-:Y:S05]  /*14c50*/  @!P1 NANOSLEEP.SYNCS 0x989680 ;  /* 0x009896800000995d */ /* 0x008fea0003900000 */
[----:B------:R-:W3:Y:S02]  /*14c60*/  @!P1 SYNCS.PHASECHK.TRANS64 P1, [R3+URZ+0x29860], R0 ;  /* 0x02986000030095a7 */ /* 0x000ee4000802007f */
[----:B---3--:R-:W-:Y:S05]  /*14c70*/  @!P1 BRA `(.L_x_2078) ;  /* 0xfffffffc00f09947 */ /* 0x008fea000383ffff */
[----:B------:R-:W-:Y:S05]  /*14c80*/  BRA `(.L_x_2116) ;  /* 0xfffffff0003c7947 */ /* 0x000fea000383ffff */
.L_x_2080:
[----:B---3--:R3:W4:Y:S02]  /*14c90*/  SYNCS.PHASECHK.TRANS64.TRYWAIT P0, [R5+URZ+0x29880], R4 ;  /* 0x02988004050075a7 */ /* 0x008724000800017f */
[----:B----4-:R-:W-:Y:S05]  /*14ca0*/  @!P0 NANOSLEEP.SYNCS 0x989680 ;  /* 0x009896800000895d */ /* 0x010fea0003900000 */
[----:B------:R-:W4:Y:S02]  /*14cb0*/  @!P0 SYNCS.PHASECHK.TRANS64 P0, [R5+URZ+0x29880], R4 ;  /* 0x02988004050085a7 */ /* 0x000f24000800007f */
[----:B----4-:R-:W-:Y:S05]  /*14cc0*/  @!P0 BRA `(.L_x_2080) ;  /* 0xfffffffc00f08947 */ /* 0x010fea000383ffff */
[----:B------:R-:W-:Y:S05]  /*14cd0*/  BRA `(.L_x_2081) ;  /* 0xfffffff000387947 */ /* 0x000fea000383ffff */
.L_x_2117:
        /* <DEDUP_REMOVED lines=10> */
.L_x_2812:


//--------------------- .text._ZN7cutlass13device_kernelIN5flash11enable_sm90INS1_16FlashAttnFwdSm90INS1_25CollectiveMainloopFwdSm90ILi2EN4cute5tupleIJNS5_1CILi1EEES8_S8_EEENS6_IJNS7_ILi128EEENS7_ILi160EEENS7_ILi192EEEEEELi128ENS_12float_e4m3_tEfNS_4arch4Sm90ELb1ELb0ELb1ELb1ELb0ELb0ELb0ELb1ELb1ELb1ELb0ELb0EEENS1_21CollectiveEpilogueFwdINS6_IJSA_SA_SB_EEES9_NS_10bfloat16_tESG_Li256ELb1ELb1ELb0ELb1EEENS1_36VarlenDynamicPersistentTileSchedulerILi128ELi160ELi256ELi128ELb0ELb1ELb1ELb1ELb1ELb1EEEEEEEEEvNT_6ParamsE --------------------------
	.section	.text._ZN7cutlass13device_kernelIN5flash11enable_sm90INS1_16FlashAttnFwdSm90INS1_25CollectiveMainloopFwdSm90ILi2EN4cute5tupleIJNS5_1CILi1EEES8_S8_EEENS6_IJNS7_ILi128EEENS7_ILi160EEENS7_ILi192EEEEEELi128ENS_12float_e4m3_tEfNS_4arch4Sm90ELb1ELb0ELb1ELb1ELb0ELb0ELb0ELb1ELb1ELb1ELb0ELb0EEENS1_21CollectiveEpilogueFwdINS6_IJSA_SA_SB_EEES9_NS_10bfloat16_tESG_Li256ELb1ELb1ELb0ELb1EEENS1_36VarlenDynamicPersistentTileSchedulerILi128ELi160ELi256ELi128ELb0ELb1ELb1ELb1ELb1ELb1EEEEEEEEEvNT_6ParamsE,"ax",@progbits
	.align	128
.text._ZN7cutlass13device_kernelIN5flash11enable_sm90INS1_16FlashAttnFwdSm90INS1_25CollectiveMainloopFwdSm90ILi2EN4cute5tupleIJNS5_1CILi1EEES8_S8_EEENS6_IJNS7_ILi128EEENS7_ILi160EEENS7_ILi192EEEEEELi128ENS_12float_e4m3_tEfNS_4arch4Sm90ELb1ELb0ELb1ELb1ELb0ELb0ELb0ELb1ELb1ELb1ELb0ELb0EEENS1_21CollectiveEpilogueFwdINS6_IJSA_SA_SB_EEES9_NS_10bfloat16_tESG_Li256ELb1ELb1ELb0ELb1EEENS1_36VarlenDynamicPersistentTileSchedulerILi128ELi160ELi256ELi128ELb0ELb1ELb1ELb1ELb1ELb1EEEEEEEEEvNT_6ParamsE:
        .type           _ZN7cutlass13device_kernelIN5flash11enable_sm90INS1_16FlashAttnFwdSm90INS1_25CollectiveMainloopFwdSm90ILi2EN4cute5tupleIJNS5_1CILi1EEES8_S8_EEENS6_IJNS7_ILi128EEENS7_ILi160EEENS7_ILi192EEEEEELi128ENS_12float_e4m3_tEfNS_4arch4Sm90ELb1ELb0ELb1ELb1ELb0ELb0ELb0ELb1ELb1ELb1ELb0ELb0EEENS1_21CollectiveEpilogueFwdINS6_IJSA_SA_SB_EEES9_NS_10bfloat16_tESG_Li256ELb1ELb1ELb0ELb1EEENS1_36VarlenDynamicPersistentTileSchedulerILi128ELi160ELi256ELi128ELb0ELb1ELb1ELb1ELb1ELb1EEEEEEEEEvNT_6ParamsE,@function
        .size           _ZN7cutlass13device_kernelIN5flash11enable_sm90INS1_16FlashAttnFwdSm90INS1_25CollectiveMainloopFwdSm90ILi2EN4cute5tupleIJNS5_1CILi1EEES8_S8_EEENS6_IJNS7_ILi128EEENS7_ILi160EEENS7_ILi192EEEEEELi128ENS_12float_e4m3_tEfNS_4arch4Sm90ELb1ELb0ELb1ELb1ELb0ELb0ELb0ELb1ELb1ELb1ELb0ELb0EEENS1_21CollectiveEpilogueFwdINS6_IJSA_SA_SB_EEES9_NS_10bfloat16_tESG_Li256ELb1ELb1ELb0ELb1EEENS1_36VarlenDynamicPersistentTileSchedulerILi128ELi160ELi256ELi128ELb0ELb1ELb1ELb1ELb1ELb1EEEEEEEEEvNT_6ParamsE,(.L_x_2813 - _ZN7cutlass13device_kernelIN5flash11enable_sm90INS1_16FlashAttnFwdSm90INS1_25CollectiveMainloopFwdSm90ILi2EN4cute5tupleIJNS5_1CILi1EEES8_S8_EEENS6_IJNS7_ILi128EEENS7_ILi160EEENS7_ILi192EEEEEELi128ENS_12float_e4m3_tEfNS_4arch4Sm90ELb1ELb0ELb1ELb1ELb0ELb0ELb0ELb1ELb1ELb1ELb0ELb0EEENS1_21CollectiveEpilogueFwdINS6_IJSA_SA_SB_EEES9_NS_10bfloat16_tESG_Li256ELb1ELb1ELb0ELb1EEENS1_36VarlenDynamicPersistentTileSchedulerILi128ELi160ELi256ELi128ELb0ELb1ELb1ELb1ELb1ELb1EEEEEEEEEvNT_6ParamsE)
        .other          _ZN7cutlass13device_kernelIN5flash11enable_sm90INS1_16FlashAttnFwdSm90INS1_25CollectiveMainloopFwdSm90ILi2EN4cute5tupleIJNS5_1CILi1EEES8_S8_EEENS6_IJNS7_ILi128EEENS7_ILi160EEENS7_ILi192EEEEEELi128ENS_12float_e4m3_tEfNS_4arch4Sm90ELb1ELb0ELb1ELb1ELb0ELb0ELb0ELb1ELb1ELb1ELb0ELb0EEENS1_21CollectiveEpilogueFwdINS6_IJSA_SA_SB_EEES9_NS_10bfloat16_tESG_Li256ELb1ELb1ELb0ELb1EEENS1_36VarlenDynamicPersistentTileSchedulerILi128ELi160ELi256ELi128ELb0ELb1ELb1ELb1ELb1ELb1EEEEEEEEEvNT_6ParamsE,@"STO_CUDA_ENTRY STV_DEFAULT"
_ZN7cutlass13device_kernelIN5flash11enable_sm90INS1_16FlashAttnFwdSm90INS1_25CollectiveMainloopFwdSm90ILi2EN4cute5tupleIJNS5_1CILi1EEES8_S8_EEENS6_IJNS7_ILi128EEENS7_ILi160EEENS7_ILi192EEEEEELi128ENS_12float_e4m3_tEfNS_4arch4Sm90ELb1ELb0ELb1ELb1ELb0ELb0ELb0ELb1ELb1ELb1ELb0ELb0EEENS1_21CollectiveEpilogueFwdINS6_IJSA_SA_SB_EEES9_NS_10bfloat16_tESG_Li256ELb1ELb1ELb0ELb1EEENS1_36VarlenDynamicPersistentTileSchedulerILi128ELi160ELi256ELi128ELb0ELb1ELb1ELb1ELb1ELb1EEEEEEEEEvNT_6ParamsE:
        /* <DEDUP_REMOVED lines=18> */
.L_x_2119:
[----:B------:R-:W-:Y:S05]  /*0120*/  BSYNC B0 ;  /* 0x0000000000007941 */ /* 0x000fea0003800000 */
.L_x_2118:
        /* <DEDUP_REMOVED lines=41> */
.L_x_2120:
        /* <DEDUP_REMOVED lines=22> */
.L_x_2121:
        /* <DEDUP_REMOVED lines=18> */
.L_x_2122:
        /* <DEDUP_REMOVED lines=22> */
.L_x_2123:
        /* <DEDUP_REMOVED lines=22> */
.L_x_2124:
[----:B------:R-:W-:Y:S01]  /*0900*/  PLOP3.LUT P0, PT, PT, PT, UP0, 0x80, 0x0 ;  /* 0x000000000000781c */ /* 0x000fe20003f0f008 */
[----:B------:R-:W-:Y:S01]  /*0910*/  UMOV UR38, 0x1 ;  /* 0x0000000100267882 */ /* 0x000fe20000000000 */
[----:B------:R-:W-:Y:S01]  /*0920*/  NOP ;  /* 0x0000000000007918 */ /* 0x000fe20000000000 */
[----:B------:R-:W-:Y:S01]  /*0930*/  USEL UR38, UR38, 0x2, !UP0 ;  /* 0x0000000226267887 */ /* 0x000fe2000c000000 */
[----:B------:R-:W-:Y:S01]  /*0940*/  ULDC.64 UR52, c[0x0][0x208] ;  /* 0x0000820000347ab9 */ /* 0x000fe20000000a00 */
[----:B012-4-:R-:W-:Y:S08]  /*0950*/  BAR.SYNC.DEFER_BLOCKING 0x0 ;  /* 0x0000000000007b1d */ /* 0x017ff00000010000 */
[----:B------:R-:W-:Y:S05]  /*0960*/  @!P0 BRA `(.L_x_2125) ;  /* 0x000000f800988947 */ /* 0x000fea0003800000 */
.L_x_2126:
        /* <DEDUP_REMOVED lines=20> */
[----:B------:R-:W-:Y:S01]  /*0ab0*/  ULOP3.LUT UR46, UR38, 0x1, URZ, 0xfc, !UPT ;  /* 0x00000001262e7892 */ /* 0x000fe2000f8efc3f */
[----:B------:R-:W-:Y:S01]  /*0ac0*/  R2UR UR47, R46 ;  /* 0x000000002e2f72ca */ /* 0x000fe200000e0000 */
[----:B------:R-:W-:Y:S01]  /*0ad0*/  UMOV UR45, URZ ;  /* 0x0000003f002d7c82 */ /* 0x000fe20008000000 */
[----:B------:R-:W-:Y:S01]  /*0ae0*/  SHF.R.S32.HI R3, RZ, 0x1f, R194 ;  /* 0x0000001fff037819 */ /* 0x000fe200000114c2 */
[----:B------:R-:W-:Y:S01]  /*0af0*/  UMOV UR44, URZ ;  /* 0x0000003f002c7c82 */ /* 0x000fe20008000000 */
[----:B------:R-:W-:Y:S02]  /*0b00*/  UMOV UR51, URZ ;  /* 0x0000003f00337c82 */ /* 0x000fe40008000000 */
[CC--:B------:R-:W-:Y:S02]  /*0b10*/  LEA.HI R0, R3.reuse, R194.reuse, RZ, 0x7 ;  /* 0x000000c203007211 */ /* 0x0c0fe400078f38ff */
[----:B------:R-:W-:-:S02]  /*0b20*/  LEA.HI R4, R3, R194, RZ, 0x5 ;  /* 0x000000c203047211 */ /* 0x000fc400078f28ff */
[----:B------:R-:W-:Y:S02]  /*0b30*/  LOP3.LUT R5, R0, 0xffffff80, RZ, 0xc0, !PT ;  /* 0xffffff8000057812 */ /* 0x000fe400078ec0ff */
[CC--:B------:R-:W-:Y:S01]  /*0b40*/  LEA.HI R2, R3.reuse, R194.reuse, RZ, 0x4 ;  /* 0x000000c203027211 */ /* 0x0c0fe200078f20ff */
[----:B------:R-:W-:Y:S01]  /*0b50*/  IMAD.SHL.U32 R4, R4, 0x20, RZ ;  /* 0x0000002004047824 */ /* 0x000fe200078e00ff */
[----:B------:R-:W-:Y:S01]  /*0b60*/  LEA.HI R10, R3, R194, RZ, 0x2 ;  /* 0x000000c2030a7211 */ /* 0x000fe200078f10ff */
[----:B------:R-:W-:Y:S01]  /*0b70*/  IMAD.IADD R188, R194, 0x1, -R5 ;  /* 0x00000001c2bc7824 */ /* 0x000fe200078e0a05 */
[----:B------:R-:W-:Y:S02]  /*0b80*/  LOP3.LUT R5, R2, 0x3fffff0, RZ, 0xc0, !PT ;  /* 0x03fffff002057812 */ /* 0x000fe400078ec0ff */
[----:B------:R-:W-:Y:S02]  /*0b90*/  LOP3.LUT R4, R4, 0xfffffc00, RZ, 0xc0, !PT ;  /* 0xfffffc0004047812 */ /* 0x000fe400078ec0ff */
[----:B------:R-:W-:Y:S01]  /*0ba0*/  SHF.R.S32.HI R9, RZ, 0x1f, R188 ;  /* 0x0000001fff097819 */ /* 0x000fe200000114bc */
[----:B------:R-:W-:Y:S01]  /*0bb0*/  IMAD.IADD R5, R194, 0x1, -R5 ;  /* 0x00000001c2057824 */ /* 0x000fe200078e0a05 */
[----:B------:R-:W-:-:S02]  /*0bc0*/  SHF.R.S32.HI R7, RZ, 0x4, R2 ;  /* 0x00000004ff077819 */ /* 0x000fc40000011402 */
[----:B------:R-:W-:Y:S01]  /*0bd0*/  LEA.HI R6, R9, R188, RZ, 0x2 ;  /* 0x000000bc09067211 */ /* 0x000fe200078f10ff */
[----:B------:R-:W-:Y:S01]  /*0be0*/  IMAD R191, R5, 0x40, R4 ;  /* 0x0000004005bf7824 */ /* 0x000fe200078e0204 */
[----:B------:R-:W-:Y:S02]  /*0bf0*/  LOP3.LUT R5, R10, 0xfffffffc, RZ, 0xc0, !PT ;  /* 0xfffffffc0a057812 */ /* 0x000fe400078ec0ff */
[--C-:B------:R-:W-:Y:S02]  /*0c00*/  SHF.R.S32.HI R8, RZ, 0x2, R6.reuse ;  /* 0x00000002ff087819 */ /* 0x100fe40000011406 */
[----:B------:R-:W-:Y:S01]  /*0c10*/  SHF.R.S32.HI R11, RZ, 0x1f, R6 ;  /* 0x0000001fff0b7819 */ /* 0x000fe20000011406 */
[----:B------:R-:W-:Y:S01]  /*0c20*/  IMAD.IADD R4, R194, 0x1, -R5 ;  /* 0x00000001c2047824 */ /* 0x000fe200078e0a05 */
[----:B------:R-:W-:Y:S02]  /*0c30*/  LEA.HI R2, R2, R7, RZ, 0x1 ;  /* 0x0000000702027211 */ /* 0x000fe400078f08ff */
[----:B------:R-:W-:-:S02]  /*0c40*/  LEA.HI R3, R3, R194, RZ, 0x3 ;  /* 0x000000c203037211 */ /* 0x000fc400078f18ff */
[----:B------:R-:W-:Y:S02]  /*0c50*/  LEA.HI R11, R11, R8, RZ, 0x3 ;  /* 0x000000080b0b7211 */ /* 0x000fe400078f18ff */
[----:B------:R-:W-:Y:S02]  /*0c60*/  SHF.R.S32.HI R189, RZ, 0x7, R0 ;  /* 0x00000007ffbd7819 */ /* 0x000fe40000011400 */
[----:B------:R-:W-:Y:S02]  /*0c70*/  LOP3.LUT R2, R2, 0x1ffffffe, RZ, 0xc0, !PT ;  /* 0x1ffffffe02027812 */ /* 0x000fe400078ec0ff */
[----:B------:R-:W-:Y:S02]  /*0c80*/  LOP3.LUT R5, R3, 0xfffffff8, RZ, 0xc0, !PT ;  /* 0xfffffff803057812 */ /* 0x000fe400078ec0ff */
[----:B------:R-:W-:Y:S01]  /*0c90*/  LOP3.LUT R11, R11, 0xfffffff8, RZ, 0xc0, !PT ;  /* 0xfffffff80b0b7812 */ /* 0x000fe200078ec0ff */
[----:B------:R-:W-:Y:S01]  /*0ca0*/  IMAD.IADD R2, R7, 0x1, -R2 ;  /* 0x0000000107027824 */ /* 0x000fe200078e0a02 */
[----:B------:R-:W-:Y:S01]  /*0cb0*/  LEA.HI R9, R9, R188, RZ, 0x5 ;  /* 0x000000bc09097211 */ /* 0x000fe200078f28ff */
[----:B------:R-:W-:Y:S01]  /*0cc0*/  IMAD.IADD R22, R194, 0x1, -R5 ;  /* 0x00000001c2167824 */ /* 0x000fe200078e0a05 */
[----:B------:R-:W-:Y:S01]  /*0cd0*/  LEA.HI R0, R0, R189, RZ, 0x1 ;  /* 0x000000bd00007211 */ /* 0x000fe200078f08ff */
[----:B------:R-:W-:Y:S01]  /*0ce0*/  IMAD.IADD R8, R8, 0x1, -R11 ;  /* 0x0000000108087824 */ /* 0x000fe200078e0a0b */
[----:B------:R-:W-:Y:S01]  /*0cf0*/  SHF.R.S32.HI R9, RZ, 0x5, R9 ;  /* 0x00000005ff097819 */ /* 0x000fe20000011409 */
[----:B------:R-:W-:Y:S01]  /*0d00*/  IMAD.SHL.U32 R16, R22, 0x8, RZ ;  /* 0x0000000816107824 */ /* 0x000fe200078e00ff */
[----:B------:R-:W-:Y:S01]  /*0d10*/  LEA.HI R7, R4, R4, RZ, 0x1 ;  /* 0x0000000404077211 */ /* 0x000fe200078f08ff */
[----:B------:R-:W-:Y:S01]  /*0d20*/  IMAD R191, R2, 0x8, R191 ;  /* 0x0000000802bf7824 */ /* 0x000fe200078e02bf */
        /* <DEDUP_REMOVED lines=13> */
.L_x_2183:
[----:B012---:R-:W0:Y:S01]  /*0e00*/  LDC.64 R2, c[0x0][0xc88] ;  /* 0x00032200ff027b82 */ /* 0x007e220000000a00 */
        /* <DEDUP_REMOVED lines=13> */
[----:B------:R-:W-:-:S04]  /*0ee0*/  @UP0 ULEA UR6, UP2, UR36, UR6, 0x2 ;  /* 0x0000000624060291 */ /* 0x000fc8000f84103f */
[----:B------:R-:W-:Y:S02]  /*0ef0*/  @UP0 ULEA.HI.X UR7, UR36, UR7, UR37, 0x2, UP2 ;  /* 0x0000000724070291 */ /* 0x000fe400090f1425 */
[----:B------:R-:W-:Y:S01]  /*0f00*/  @UP1 ULEA UR8, UP0, UR36, UR8, 0x2 ;  /* 0x0000000824081291 */ /* 0x000fe2000f80103f */
[----:B------:R-:W-:-:S03]  /*0f10*/  IMAD.U32 R2, RZ, RZ, UR6 ;  /* 0x00000006ff027e24 */ /* 0x000fc6000f8e00ff */
[----:B------:R-:W-:Y:S01]  /*0f20*/  @UP1 ULEA.HI.X UR9, UR36, UR9, UR37, 0x2, UP0 ;  /* 0x0000000924091291 */ /* 0x000fe200080f1425 */
[----:B------:R-:W-:Y:S01]  /*0f30*/  IMAD.U32 R3, RZ, RZ, UR7 ;  /* 0x00000007ff037e24 */ /* 0x000fe2000f8e00ff */
[----:B------:R-:W-:Y:S01]  /*0f40*/  ULDC.64 UR6, c[0x0][0x418] ;  /* 0x0001060000067ab9 */ /* 0x000fe20000000a00 */
[----:B------:R-:W-:-:S03]  /*0f50*/  IMAD.U32 R4, RZ, RZ, UR8 ;  /* 0x00000008ff047e24 */ /* 0x000fc6000f8e00ff */
[----:B------:R-:W-:Y:S01]  /*0f60*/  IMAD.U32 R5, RZ, RZ, UR9 ;  /* 0x00000009ff057e24 */ /* 0x000fe2000f8e00ff */
[----:B------:R-:W2:Y:S01]  /*0f70*/  @P0 LDG.E R2, desc[UR52][R2.64] ;  /* 0x0000003402020981 */ /* 0x000ea2000c1e1900 */
[----:B------:R-:W-:Y:S01]  /*0f80*/  UISETP.NE.U32.AND UP0, UPT, UR6, URZ, UPT ;  /* 0x0000003f0600728c */ /* 0x000fe2000bf05070 */
[----:B------:R-:W-:Y:S02]  /*0f90*/  ULDC.64 UR8, c[0x0][0xa20] ;  /* 0x0002880000087ab9 */ /* 0x000fe40000000a00 */
[----:B---3--:R-:W3:Y:S01]  /*0fa0*/  @P2 LDG.E R4, desc[UR52][R4.64] ;  /* 0x0000003404042981 */ /* 0x008ee2000c1e1900 */
[----:B------:R-:W-:Y:S01]  /*0fb0*/  UISETP.NE.AND.EX UP0, UPT, UR7, URZ, UPT, UP0 ;  /* 0x0000003f0700728c */ /* 0x000fe2000bf05300 */
[----:B------:R-:W-:Y:S01]  /*0fc0*/  ISETP.NE.U32.AND P1, PT, RZ, UR8, PT ;  /* 0x00000008ff007c0c */ /* 0x000fe2000bf25070 */
[----:B------:R-:W-:Y:S01]  /*0fd0*/  ULDC UR6, c[0x0][0x2f0] ;  /* 0x0000bc0000067ab9 */ /* 0x000fe20000000800 */
[----:B------:R-:W-:Y:S01]  /*0fe0*/  UMOV UR49, URZ ;  /* 0x0000003f00317c82 */ /* 0x000fe20008000000 */
[----:B------:R-:W-:Y:S01]  /*0ff0*/  USEL UR4, UR4, 0x1, UP0 ;  /* 0x0000000104047887 */ /* 0x000fe20008000000 */
[----:B------:R-:W-:Y:S01]  /*1000*/  ISETP.NE.AND.EX P1, PT, RZ, UR9, PT, P1 ;  /* 0x00000009ff007c0c */ /* 0x000fe2000bf25310 */
[----:B------:R-:W-:-:S02]  /*1010*/  ULDC UR50, c[0x0][0x288] ;  /* 0x0000a20000327ab9 */ /* 0x000fc40000000800 */
[----:B------:R-:W-:Y:S01]  /*1020*/  UIMAD UR4, UR4, UR6, URZ ;  /* 0x00000006040472a4 */ /* 0x000fe2000f8e023f */
[----:B--2---:R-:W-:Y:S02]  /*1030*/  @P0 R2UR UR49, R2 ;  /* 0x00000000023102ca */ /* 0x004fe400000e0000 */
[----:B---3--:R-:W-:Y:S01]  /*1040*/  @P2 R2UR UR50, R4 ;  /* 0x00000000043222ca */ /* 0x008fe200000e0000 */
[----:B----4-:R-:W-:-:S14]  /*1050*/  @P2 BRA `(.L_x_2127) ;  /* 0x0000000000342947 */ /* 0x010fdc0003800000 */
        /* <DEDUP_REMOVED lines=13> */
.L_x_2127:
[----:B------:R-:W-:Y:S01]  /*1130*/  UMOV UR42, UR47 ;  /* 0x0000002f002a7c82 */ /* 0x000fe20008000000 */
[----:B------:R-:W-:Y:S05]  /*1140*/  @!P1 BRA `(.L_x_2128) ;  /* 0x00000000001c9947 */ /* 0x000fea0003800000 */
[----:B------:R-:W-:-:S04]  /*1150*/  ULEA UR4, UP0, UR36, UR8, 0x2 ;  /* 0x0000000824047291 */ /* 0x000fc8000f80103f */
[----:B------:R-:W-:Y:S02]  /*1160*/  ULEA.HI.X UR6, UR36, UR9, UR37, 0x2, UP0 ;  /* 0x0000000924067291 */ /* 0x000fe400080f1425 */
[----:B------:R-:W-:-:S04]  /*1170*/  IMAD.U32 R2, RZ, RZ, UR4 ;  /* 0x00000004ff027e24 */ /* 0x000fc8000f8e00ff */
[----:B------:R-:W-:-:S05]  /*1180*/  IMAD.U32 R3, RZ, RZ, UR6 ;  /* 0x00000006ff037e24 */ /* 0x000fca000f8e00ff */
[----:B------:R-:W2:Y:S02]  /*1190*/  LDG.E R2, desc[UR52][R2.64] ;  /* 0x0000003402027981 */ /* 0x000ea4000c1e1900 */
[----:B--2---:R-:W-:Y:S01]  /*11a0*/  R2UR UR4, R2 ;  /* 0x00000000020472ca */ /* 0x004fe200000e0000 */
[----:B------:R-:W-:-:S14]  /*11b0*/  BRA `(.L_x_2129) ;  /* 0x0000000000347947 */ /* 0x000fdc0003800000 */
.L_x_2128:
        /* <DEDUP_REMOVED lines=13> */
.L_x_2129:
[----:B------:R-:W-:Y:S01]  /*1290*/  UIADD3 UR49, -UR49, UR4, URZ ;  /* 0x0000000431317290 */ /* 0x000fe2000fffe13f */
[----:B------:R-:W-:Y:S01]  /*12a0*/  PLOP3.LUT P0, PT, PT, PT, PT, 0x80, 0x0 ;  /* 0x000000000000781c */ /* 0x000fe20003f0f070 */
[----:B------:R-:W-:Y:S01]  /*12b0*/  USHF.L.U32 UR39, UR5, 0x7, URZ ;  /* 0x0000000705277899 */ /* 0x000fe2000800063f */
[----:B------:R-:W-:Y:S01]  /*12c0*/  IMAD.MOV.U32 R0, RZ, RZ, RZ ;  /* 0x000000ffff007224 */ /* 0x000fe200078e00ff */
[----:B------:R-:W-:Y:S01]  /*12d0*/  ULDC UR4, c[0x0][0x448] ;  /* 0x0001120000047ab9 */ /* 0x000fe20000000800 */
[----:B------:R-:W-:Y:S01]  /*12e0*/  UIADD3 UR7, UR49, 0xa0, -UR50 ;  /* 0x000000a031077890 */ /* 0x000fe2000fffe832 */
[----:B------:R-:W-:Y:S01]  /*12f0*/  IMAD.MOV.U32 R2, RZ, RZ, RZ ;  /* 0x000000ffff027224 */ /* 0x000fe200078e00ff */
[----:B------:R-:W-:Y:S01]  /*1300*/  UISETP.NE.AND UP0, UPT, UR4, 0x1, UPT ;  /* 0x000000010400788c */ /* 0x000fe2000bf05270 */
[----:B------:R-:W-:Y:S01]  /*1310*/  CS2R R86, SRZ ;  /* 0x0000000000567805 */ /* 0x000fe2000001ff00 */
[----:B------:R-:W-:Y:S01]  /*1320*/  UIADD3 UR6, UR39, 0x7f, URZ ;  /* 0x0000007f27067890 */ /* 0x000fe2000fffe03f */
        /* <DEDUP_REMOVED lines=8> */
[----:B------:R-:W-:Y:S01]  /*13b0*/  @UP0 ULDC UR4, c[0x0][0x44c] ;  /* 0x0001130000040ab9 */ /* 0x000fe20000000800 */
[----:B------:R-:W-:Y:S01]  /*13c0*/  @UP0 ULDC UR8, c[0x0][0x450] ;  /* 0x0001140000080ab9 */ /* 0x000fe20000000800 */
[----:B------:R-:W-:Y:S01]  /*13d0*/  UIMAD.WIDE.U32 UR4, UR6, UR4, URZ ;  /* 0x00000004060472a5 */ /* 0x000fe2000f8e003f */
[----:B------:R-:W-:Y:S01]  /*13e0*/  CS2R R14, SRZ ;  /* 0x00000000000e7805 */ /* 0x000fe2000001ff00 */
[----:B------:R-:W-:Y:S01]  /*13f0*/  UIADD3 UR4, UR49, 0x9f, URZ ;  /* 0x0000009f31047890 */ /* 0x000fe2000fffe03f */
[----:B------:R-:W-:Y:S01]  /*1400*/  CS2R R68, SRZ ;  /* 0x0000000000447805 */ /* 0x000fe2000001ff00 */
[----:B------:R-:W-:Y:S01]  /*1410*/  @UP0 USHF.R.U32.HI UR6, URZ, UR8, UR5 ;  /* 0x000000083f060299 */ /* 0x000fe20008011605 */
[----:B------:R-:W-:Y:S01]  /*1420*/  CS2R R20, SRZ ;  /* 0x0000000000147805 */ /* 0x000fe2000001ff00 */
[----:B------:R-:W-:Y:S01]  /*1430*/  UIMAD.WIDE UR4, UR4, 0x66666667, URZ ;  /* 0x66666667040478a5 */ /* 0x000fe2000f8e023f */
[----:B------:R-:W-:Y:S01]  /*1440*/  CS2R R62, SRZ ;  /* 0x00000000003e7805 */ /* 0x000fe2000001ff00 */
[----:B------:R-:W-:Y:S01]  /*1450*/  UIADD3 UR6, UR7, UR6, URZ ;  /* 0x0000000607067290 */ /* 0x000fe2000fffe03f */
[----:B------:R-:W-:Y:S01]  /*1460*/  CS2R R24, SRZ ;  /* 0x0000000000187805 */ /* 0x000fe2000001ff00 */
[----:B------:R-:W-:Y:S01]  /*1470*/  USHF.R.U32.HI UR4, URZ, 0x1f, UR5 ;  /* 0x0000001f3f047899 */ /* 0x000fe20008011605 */
[----:B------:R-:W-:Y:S01]  /*1480*/  CS2R R60, SRZ ;  /* 0x00000000003c7805 */ /* 0x000fe2000001ff00 */
[----:B------:R-:W-:Y:S01]  /*1490*/  UIMAD.WIDE UR6, UR6, 0x66666667, URZ ;  /* 0x66666667060678a5 */ /* 0x000fe2000f8e023f */
[----:B------:R-:W-:Y:S01]  /*14a0*/  CS2R R28, SRZ ;  /* 0x00000000001c7805 */ /* 0x000fe2000001ff00 */
[----:B------:R-:W-:Y:S01]  /*14b0*/  ULEA.HI.SX32 UR4, UR5, UR4, 0x1a ;  /* 0x0000000405047291 */ /* 0x000fe2000f8fd23f */
[----:B------:R-:W-:Y:S01]  /*14c0*/  CS2R R54, SRZ ;  /* 0x0000000000367805 */ /* 0x000fe2000001ff00 */
[----:B------:R-:W-:Y:S01]  /*14d0*/  USHF.R.U32.HI UR6, URZ, 0x1f, UR7 ;  /* 0x0000001f3f067899 */ /* 0x000fe20008011607 */
[----:B------:R-:W-:-:S02]  /*14e0*/  CS2R R26, SRZ ;  /* 0x00000000001a7805 */ /* 0x000fc4000001ff00 */
[----:B------:R-:W-:Y:S02]  /*14f0*/  CS2R R52, SRZ ;  /* 0x0000000000347805 */ /* 0x000fe4000001ff00 */
[----:B------:R-:W-:Y:S01]  /*1500*/  CS2R R32, SRZ ;  /* 0x0000000000207805 */ /* 0x000fe2000001ff00 */
[----:B------:R-:W-:Y:S01]  /*1510*/  ULEA.HI.SX32 UR6, UR7, UR6, 0x1a ;  /* 0x0000000607067291 */ /* 0x000fe2000f8fd23f */
[----:B------:R-:W-:Y:S02]  /*1520*/  CS2R R30, SRZ ;  /* 0x00000000001e7805 */ /* 0x000fe4000001ff00 */
[----:B------:R-:W-:Y:S02]  /*1530*/  CS2R R42, SRZ ;  /* 0x00000000002a7805 */ /* 0x000fe4000001ff00 */
[----:B------:R-:W-:Y:S01]  /*1540*/  CS2R R36, SRZ ;  /* 0x0000000000247805 */ /* 0x000fe2000001ff00 */
[----:B------:R-:W-:Y:S01]  /*1550*/  UISETP.LT.AND UP0, UPT, UR4, UR6, UPT ;  /* 0x000000060400728c */ /* 0x000fe2000bf01270 */
[----:B------:R-:W-:-:S02]  /*1560*/  CS2R R40, SRZ ;  /* 0x0000000000287805 */ /* 0x000fc4000001ff00 */
[----:B------:R-:W-:Y:S01]  /*1570*/  CS2R R38, SRZ ;  /* 0x0000000000267805 */ /* 0x000fe2000001ff00 */
[----:B------:R-:W-:Y:S01]  /*1580*/  IMAD.MOV.U32 R34, RZ, RZ, RZ ;  /* 0x000000ffff227224 */ /* 0x000fe200078e00ff */
[----:B------:R-:W-:Y:S01]  /*1590*/  USEL UR54, UR4, UR6, UP0 ;  /* 0x0000000604367287 */ /* 0x000fe20008000000 */
[----:B------:R-:W-:Y:S02]  /*15a0*/  CS2R R88, SRZ ;  /* 0x0000000000587805 */ /* 0x000fe4000001ff00 */
[----:B------:R-:W-:Y:S02]  /*15b0*/  CS2R R48, SRZ ;  /* 0x0000000000307805 */ /* 0x000fe4000001ff00 */
[----:B------:R-:W-:Y:S01]  /*15c0*/  CS2R R90, SRZ ;  /* 0x00000000005a7805 */ /* 0x000fe2000001ff00 */
[----:B------:R-:W-:Y:S01]  /*15d0*/  UISETP.GE.AND UP0, UPT, UR54, 0x1, UPT ;  /* 0x000000013600788c */ /* 0x000fe2000bf06270 */
[----:B------:R-:W-:Y:S02]  /*15e0*/  CS2R R56, SRZ ;  /* 0x0000000000387805 */ /* 0x000fe4000001ff00 */
[----:B------:R-:W-:Y:S01]  /*15f0*/  CS2R R92, SRZ ;  /* 0x00000000005c7805 */ /* 0x000fe2000001ff00 */
[----:B------:R-:W-:Y:S01]  /*1600*/  IMAD.MOV.U32 R65, RZ, RZ, RZ ;  /* 0x000000ffff417224 */ /* 0x000fe200078e00ff */
[----:B------:R-:W-:-:S02]  /*1610*/  CS2R R94, SRZ ;  /* 0x00000000005e7805 */ /* 0x000fc4000001ff00 */
[----:B------:R-:W-:-:S13]  /*1620*/  PLOP3.LUT P1, PT, PT, PT, UP0, 0x80, 0x0 ;  /* 0x000000000000781c */ /* 0x000fda0003f2f008 */
[----:B------:R-:W-:Y:S05]  /*1630*/  @!P1 BRA `(.L_x_2130) ;  /* 0x000000c400749947 */ /* 0x000fea0003800000 */
        /* <DEDUP_REMOVED lines=31> */
.L_x_2131:
        /* <DEDUP_REMOVED lines=54> */
.L_x_2281:
[----:B------:R-:W-:Y:S05]  /*1b90*/  @!P0 BRA `(.L_x_2133) ;  /* 0x0000000000048947 */ /* 0x000fea0003800000 */
[----:B------:R-:W-:Y:S01]  /*1ba0*/  BPT.TRAP 0x1 ;  /* 0x000000040000795c */ /* 0x000fe20000300000 */
.L_x_2133:
[----:B------:R-:W-:Y:S02]  /*1bb0*/  IMAD.U32 R2, RZ, RZ, UR51 ;  /* 0x00000033ff027e24 */ /* 0x000fe4000f8e00ff */
[----:B0-----:R-:W-:-:S03]  /*1bc0*/  IMAD.U32 R3, RZ, RZ, UR44 ;  /* 0x0000002cff037e24 */ /* 0x001fc6000f8e00ff */
[----:B------:R-:W-:Y:S02]  /*1bd0*/  LEA R2, R2, UR41, 0x3 ;  /* 0x0000002902027c11 */ /* 0x000fe4000f8e18ff */
[----:B------:R-:W-:-:S04]  /*1be0*/  SHF.L.U32 R3, R3, 0x1f, RZ ;  /* 0x0000001f03037819 */ /* 0x000fc800000006ff */
[----:B------:R0:W1:Y:S01]  /*1bf0*/  SYNCS.PHASECHK.TRANS64.TRYWAIT P2, [R2+URZ+0x29830], R3 ;  /* 0x02983003020075a7 */ /* 0x000062000804017f */
[----:B------:R-:W-:Y:S05]  /*1c00*/  @!P0 BRA `(.L_x_2134) ;  /* 0x0000000000048947 */ /* 0x000fea0003800000 */
[----:B------:R-:W-:Y:S01]  /*1c10*/  BPT.TRAP 0x1 ;  /* 0x000000040000795c */ /* 0x000fe20000300000 */
.L_x_2134:
[----:B------:R-:W2:Y:S02]  /*1c20*/  S2R R4, SR_TID.X ;  /* 0x0000000000047919 */ /* 0x000ea40000002100 */
[----:B--2---:R-:W-:Y:S01]  /*1c30*/  LOP3.LUT P1, RZ, R4, 0x7f, RZ, 0xc0, !PT ;  /* 0x0000007f04ff7812 */ /* 0x004fe2000782c0ff */
[----:B-1----:R-:W-:-:S12]  /*1c40*/  @P2 BRA `(.L_x_2135) ;  /* 0x0000000000082947 */ /* 0x002fd80003800000 */
[----:B------:R-:W1:Y:S02]  /*1c50*/  SYNCS.PHASECHK.TRANS64.TRYWAIT P2, [R2+URZ+0x29830], R3 ;  /* 0x02983003020075a7 */ /* 0x000e64000804017f */
[----:B-1----:R-:W-:Y:S05]  /*1c60*/  @!P2 BRA `(.L_x_2136) ;  /* 0x0000013c00f8a947 */ /* 0x002fea0003800000 */
.L_x_2135:
        /* <DEDUP_REMOVED lines=90> */
[----:B------:R-:W-:Y:S02]  /*2210*/  UMOV UR7, 0xffffff60 ;  /* 0xffffff6000077882 */ /* 0x000fe40000000000 */
[----:B------:R-:W-:Y:S01]  /*2220*/  UIMAD UR7, UR54, UR7, 0xa1 ;  /* 0x000000a1360774a4 */ /* 0x000fe2000f8e0207 */
        /* <DEDUP_REMOVED lines=30> */
[----:B------:R-:W-:Y:S02]  /*2410*/  UMOV UR10, UR39 ;  /* 0x00000027000a7c82 */ /* 0x000fe40008000000 */
        /* <DEDUP_REMOVED lines=86> */
[----:B------:R-:W-:Y:S08]  /*2980*/  MUFU.TANH R117, R101 ;  /* 0x0000006500757308 */ /* 0x000ff00000002400 */
[----:B------:R-:W2:Y:S08]  /*2990*/  MUFU.TANH R92, R92 ;  /* 0x0000005c005c7308 */ /* 0x000eb00000002400 */
[----:B------:R-:W3:Y:S08]  /*29a0*/  MUFU.TANH R93, R93 ;  /* 0x0000005d005d7308 */ /* 0x000ef00000002400 */
[----:B------:R-:W4:Y:S08]  /*29b0*/  MUFU.TANH R96, R96 ;  /* 0x0000006000607308 */ /* 0x000f300000002400 */
        /* <DEDUP_REMOVED lines=19> */
[----:B------:R-:W0:Y:S01]  /*2af0*/  MUFU.TANH R73, R73 ;  /* 0x0000004900497308 */ /* 0x000e220000002400 */
[C---:B------:R-:W-:Y:S01]  /*2b00*/  FMUL.FTZ R84, R0.reuse, R84 ;  /* 0x0000005400547220 */ /* 0x040fe20000410000 */
[C---:B------:R-:W-:Y:S01]  /*2b10*/  FMUL.FTZ R85, R0.reuse, R85 ;  /* 0x0000005500557220 */ /* 0x040fe20000410000 */
[C---:B------:R-:W-:Y:S01]  /*2b20*/  FMUL.FTZ R12, R0.reuse, R75 ;  /* 0x0000004b000c7220 */ /* 0x040fe20000410000 */
[C---:B------:R-:W-:Y:S01]  /*2b30*/  FMUL.FTZ R14, R0.reuse, R82 ;  /* 0x00000052000e7220 */ /* 0x040fe20000410000 */
[----:B------:R-:W-:-:S03]  /*2b40*/  FMUL.FTZ R20, R0, R86 ;  /* 0x0000005600147220 */ /* 0x000fc60000410000 */
        /* <DEDUP_REMOVED lines=16> */
[----:B------:R-:W-:Y:S01]  /*2c50*/  UIADD3 UR22, UR32, 0x702, URZ ;  /* 0x0000070220167890 */ /* 0x000fe2000fffe03f */
[----:B------:R-:W-:Y:S01]  /*2c60*/  FMUL.FTZ R61, R0, R61 ;  /* 0x0000003d003d7220 */ /* 0x000fe20000410000 */
[----:B------:R-:W-:Y:S01]  /*2c70*/  UMOV UR23, 0x80000020 ;  /* 0x8000002000177882 */ /* 0x000fe20000000000 */
[----:B------:R2:W-:Y:S01]  /*2c80*/  MUFU.TANH R87, R60 ;  /* 0x0000003c00577308 */ /* 0x0005e20000002400 */
[----:B-1----:R-:W-:-:S02]  /*2c90*/  VIADD R68, R18, UR39 ;  /* 0x0000002712447c36 */ /* 0x002fc40008000000 */
[----:B------:R-:W-:-:S05]  /*2ca0*/  FMUL.FTZ R69, R0, R69 ;  /* 0x0000004500457220 */ /* 0x000fca0000410000 */
[----:B------:R1:W-:Y:S01]  /*2cb0*/  MUFU.TANH R78, R65 ;  /* 0x00000041004e7308 */ /* 0x0003e20000002400 */
[----:B--2---:R-:W-:Y:S01]  /*2cc0*/  FMUL.FTZ R60, R0, R58 ;  /* 0x0000003a003c7220 */ /* 0x004fe20000410000 */
[----:B------:R-:W-:Y:S01]  /*2cd0*/  @P2 IMAD.HI.U32 R58, R68, UR6, RZ ;  /* 0x00000006443a2c27 */ /* 0x000fe2000f8e00ff */
[----:B------:R-:W-:-:S04]  /*2ce0*/  @UP0 ULDC UR6, c[0x0][0x450] ;  /* 0x0001140000060ab9 */ /* 0x000fc80000000800 */
[----:B------:R-:W-:Y:S01]  /*2cf0*/  @P2 SHF.R.U32.HI R68, RZ, UR6, R58 ;  /* 0x00000006ff442c19 */ /* 0x000fe2000801163a */
[----:B------:R-:W-:Y:S01]  /*2d00*/  UIMAD UR6, UR54, -0xa0, UR49 ;  /* 0xffffff60360678a4 */ /* 0x000fe2000f8e0231 */
[----:B------:R2:W-:Y:S01]  /*2d10*/  MUFU.TANH R83, R64 ;  /* 0x0000004000537308 */ /* 0x0005e20000002400 */
[----:B------:R-:W-:Y:S02]  /*2d20*/  FMUL.FTZ R58, R0, R70 ;  /* 0x00000046003a7220 */ /* 0x000fe40000410000 */
[----:B-1----:R-:W1:Y:S01]  /*2d30*/  SHFL.IDX PT, R65, R68, RZ, 0x1c1f ;  /* 0x001c1fff44417589 */ /* 0x002e6200000e0000 */
[----:B------:R-:W-:-:S03]  /*2d40*/  UIADD3 UR6, UR6, 0xa0, URZ ;  /* 0x000000a006067890 */ /* 0x000fc6000fffe03f */
[----:B------:R-:W0:Y:S01]  /*2d50*/  SHFL.IDX PT, R68, R68, 0x1, 0x1c1f ;  /* 0x003c1f0044447f89 */ /* 0x000e2200000e0000 */
[----:B------:R3:W0:Y:S01]  /*2d60*/  MUFU.TANH R74, R56 ;  /* 0x00000038004a7308 */ /* 0x0006220000002400 */
[----:B--2---:R-:W-:-:S04]  /*2d70*/  IMAD.U32 R64, RZ, RZ, UR7 ;  /* 0x00000007ff407e24 */ /* 0x004fc8000f8e00ff */
[----:B------:R-:W-:-:S03]  /*2d80*/  IMAD R64, R17, -0x2, R64 ;  /* 0xfffffffe11407824 */ /* 0x000fc600078e0240 */
[----:B------:R2:W0:Y:S01]  /*2d90*/  MUFU.TANH R91, R57 ;  /* 0x00000039005b7308 */ /* 0x0004220000002400 */
[C---:B---3--:R-:W-:Y:S01]  /*2da0*/  FMUL.FTZ R56, R0.reuse, R62 ;  /* 0x0000003e00387220 */ /* 0x048fe20000410000 */
[----:B------:R-:W-:Y:S01]  /*2db0*/  FMUL.FTZ R62, R0, R63 ;  /* 0x0000003f003e7220 */ /* 0x000fe20000410000 */
[----:B------:R-:W-:-:S05]  /*2dc0*/  IMAD.U32 R63, RZ, RZ, UR50 ;  /* 0x00000032ff3f7e24 */ /* 0x000fca000f8e00ff */
[----:B------:R-:W-:Y:S01]  /*2dd0*/  IADD3 R64, -R63, UR49, R64 ;  /* 0x000000313f407c10 */ /* 0x000fe2000fffe140 */
[C---:B--2---:R-:W-:Y:S01]  /*2de0*/  FMUL.FTZ R57, R0.reuse, R59 ;  /* 0x0000003b00397220 */ /* 0x044fe20000410000 */
[C---:B------:R-:W-:Y:S01]  /*2df0*/  FMUL.FTZ R59, R0.reuse, R66 ;  /* 0x00000042003b7220 */ /* 0x040fe20000410000 */
[----:B------:R-:W-:Y:S01]  /*2e00*/  IMAD.U32 R66, RZ, RZ, UR6 ;  /* 0x00000006ff427e24 */ /* 0x000fe2000f8e00ff */
[----:B------:R2:W3:Y:S01]  /*2e10*/  MUFU.TANH R75, R61 ;  /* 0x0000003d004b7308 */ /* 0x0004e20000002400 */
[----:B------:R-:W-:Y:S01]  /*2e20*/  FMUL.FTZ R63, R0, R71 ;  /* 0x00000047003f7220 */ /* 0x000fe20000410000 */
[----:B------:R-:W-:Y:S01]  /*2e30*/  ULDC UR6, c[0x0][0x988] ;  /* 0x0002620000067ab9 */ /* 0x000fe20000000800 */
[----:B------:R-:W-:-:S05]  /*2e40*/  IMAD R101, R17, -0x2, R66 ;  /* 0xfffffffe11657824 */ /* 0x000fca00078e0242 */
[----:B-1----:R-:W-:Y:S01]  /*2e50*/  VIADDMNMX R66, R65, R64, R101, PT ;  /* 0x0000004041427246 */ /* 0x002fe20003800165 */
[----:B------:R-:W1:Y:S01]  /*2e60*/  MUFU.TANH R69, R69 ;  /* 0x0000004500457308 */ /* 0x000e620000002400 */
[----:B--2---:R-:W-:Y:S01]  /*2e70*/  FMUL.FTZ R61, R0, R67 ;  /* 0x00000043003d7220 */ /* 0x004fe20000410000 */
[----:B------:R-:W-:Y:S02]  /*2e80*/  WARPGROUP.DEPBAR.LE gsb0, 0x0 ;  /* 0x00008000000079c5 */ /* 0x000fe40000010000 */
[C---:B------:R-:W-:Y:S01]  /*2e90*/  ISETP.GT.AND P5, PT, R66.reuse, RZ, PT ;  /* 0x000000ff4200720c */ /* 0x040fe20003fa4270 */
[----:B------:R-:W-:Y:S01]  /*2ea0*/  WARPGROUP.ARRIVE ;  /* 0x00000000000079c5 */ /* 0x000fe20000000000 */
[----:B------:R-:W-:Y:S01]  /*2eb0*/  ISETP.GT.AND P6, PT, R66, 0x1, PT ;  /* 0x000000014200780c */ /* 0x000fe20003fc4270 */
[----:B------:R-:W-:Y:S01]  /*2ec0*/  FMUL.FTZ R40, R0, R40 ;  /* 0x0000002800287220 */ /* 0x000fe20000410000 */
[----:B------:R-:W-:Y:S01]  /*2ed0*/  ISETP.GT.AND P3, PT, R66, 0x8, PT ;  /* 0x000000084200780c */ /* 0x000fe20003f64270 */
[----:B------:R-:W-:Y:S01]  /*2ee0*/  FMUL.FTZ R41, R0, R41 ;  /* 0x0000002900297220 */ /* 0x000fe20000410000 */
[----:B------:R-:W-:Y:S01]  /*2ef0*/  FSEL R123, R88, -INF , P5 ;  /* 0xff800000587b7808 */ /* 0x000fe20002800000 */
[----:B------:R-:W-:Y:S01]  /*2f00*/  QGMMA.64x32x32.F32.E4M3.E4M3 R24, gdesc[UR20], R24, gsb0 ;  /* 0x00600000141879f3 */ /* 0x000fe20008000818 */
[----:B------:R-:W-:Y:S01]  /*2f10*/  FSEL R113, R89, -INF , P6 ;  /* 0xff80000059717808 */ /* 0x000fe20003000000 */
[----:B------:R2:W1:Y:S01]  /*2f20*/  MUFU.TANH R65, R40 ;  /* 0x0000002800417308 */ /* 0x0004620000002400 */
[----:B------:R-:W-:Y:S01]  /*2f30*/  ISETP.GT.AND P4, PT, R66, 0x9, PT ;  /* 0x000000094200780c */ /* 0x000fe20003f84270 */
[----:B------:R-:W-:Y:S01]  /*2f40*/  FMUL.FTZ R44, R0, R44 ;  /* 0x0000002c002c7220 */ /* 0x000fe20000410000 */
[----:B------:R-:W-:Y:S01]  /*2f50*/  FSEL R119, R92, -INF , P3 ;  /* 0xff8000005c777808 */ /* 0x000fe20001800000 */
[C---:B------:R-:W-:Y:S01]  /*2f60*/  FMUL.FTZ R45, R0.reuse, R45 ;  /* 0x0000002d002d7220 */ /* 0x040fe20000410000 */
[----:B------:R-:W-:Y:S01]  /*2f70*/  FMNMX.FTZ R70, R123, R113, !PT ;  /* 0x000000717b467209 */ /* 0x000fe20007810000 */
[----:B------:R-:W-:Y:S01]  /*2f80*/  FMUL.FTZ R53, R0, R53 ;  /* 0x0000003500357220 */ /* 0x000fe20000410000 */
[----:B------:R-:W-:Y:S01]  /*2f90*/  ISETP.GT.AND P5, PT, R66, 0x10, PT ;  /* 0x000000104200780c */ /* 0x000fe20003fa4270 */
[----:B------:R3:W1:Y:S01]  /*2fa0*/  MUFU.TANH R67, R41 ;  /* 0x0000002900437308 */ /* 0x0006620000002400 */
[----:B------:R-:W-:Y:S01]  /*2fb0*/  FSEL R115, R93, -INF , P4 ;  /* 0xff8000005d737808 */ /* 0x000fe20002000000 */
[C---:B------:R-:W-:Y:S01]  /*2fc0*/  FMUL.FTZ R48, R0.reuse, R48 ;  /* 0x0000003000307220 */ /* 0x040fe20000410000 */
[----:B------:R-:W-:Y:S01]  /*2fd0*/  FMNMX.FTZ R70, R119, R70, !PT ;  /* 0x0000004677467209 */ /* 0x000fe20007810000 */
[----:B------:R-:W-:Y:S01]  /*2fe0*/  FMUL.FTZ R49, R0, R49 ;  /* 0x0000003100317220 */ /* 0x000fe20000410000 */
[----:B------:R-:W-:Y:S01]  /*2ff0*/  ISETP.GT.AND P3, PT, R66, 0x11, PT ;  /* 0x000000114200780c */ /* 0x000fe20003f64270 */
[----:B--2---:R-:W-:Y:S01]  /*3000*/  FMUL.FTZ R40, R0, R42 ;  /* 0x0000002a00287220 */ /* 0x004fe20000410000 */
[----:B----4-:R-:W-:Y:S01]  /*3010*/  FSEL R121, R96, -INF , P5 ;  /* 0xff80000060797808 */ /* 0x010fe20002800000 */
[----:B------:R-:W2:Y:S01]  /*3020*/  MUFU.TANH R44, R44 ;  /* 0x0000002c002c7308 */ /* 0x000ea20000002400 */
[----:B------:R-:W-:Y:S01]  /*3030*/  FMNMX.FTZ R70, R115, R70, !PT ;  /* 0x0000004673467209 */ /* 0x000fe20007810000 */
[----:B------:R-:W-:Y:S01]  /*3040*/  FMUL.FTZ R42, R0, R43 ;  /* 0x0000002b002a7220 */ /* 0x000fe20000410000 */
[----:B------:R-:W-:Y:S01]  /*3050*/  ISETP.GT.AND P4, PT, R66, 0x18, PT ;  /* 0x000000184200780c */ /* 0x000fe20003f84270 */
[----:B------:R-:W-:Y:S01]  /*3060*/  FMUL.FTZ R52, R0, R52 ;  /* 0x0000003400347220 */ /* 0x000fe20000410000 */
[----:B-----5:R-:W-:Y:S01]  /*3070*/  FSEL R127, R97, -INF , P3 ;  /* 0xff800000617f7808 */ /* 0x020fe20001800000 */
[----:B------:R-:W-:Y:S01]  /*3080*/  IMAD.U32 R88, RZ, RZ, UR6 ;  /* 0x00000006ff587e24 */ /* 0x000fe2000f8e00ff */
[----:B------:R-:W-:Y:S01]  /*3090*/  FMNMX.FTZ R70, R121, R70, !PT ;  /* 0x0000004679467209 */ /* 0x000fe20007810000 */
[----:B------:R-:W4:Y:S01]  /*30a0*/  MUFU.TANH R45, R45 ;  /* 0x0000002d002d7308 */ /* 0x000f220000002400 */
[----:B------:R-:W-:Y:S01]  /*30b0*/  ISETP.GT.AND P3, PT, R66, 0x19, PT ;  /* 0x000000194200780c */ /* 0x000fe20003f64270 */
[----:B------:R-:W-:Y:S01]  /*30c0*/  FMUL.FTZ R55, R0, R55 ;  /* 0x0000003700377220 */ /* 0x000fe20000410000 */
[----:B------:R-:W-:Y:S01]  /*30d0*/  FSEL R125, R100, -INF , P4 ;  /* 0xff800000647d7808 */ /* 0x000fe20002000000 */
[C---:B------:R-:W-:Y:S01]  /*30e0*/  FMUL.FTZ R51, R0.reuse, R51 ;  /* 0x0000003300337220 */ /* 0x040fe20000410000 */
[----:B------:R-:W-:Y:S01]  /*30f0*/  FMNMX.FTZ R70, R127, R70, !PT ;  /* 0x000000467f467209 */ /* 0x000fe20007810000 */
[----:B------:R-:W-:Y:S01]  /*3100*/  FMUL.FTZ R46, R0, R46 ;  /* 0x0000002e002e7220 */ /* 0x000fe20000410000 */
[----:B------:R-:W-:Y:S01]  /*3110*/  ISETP.GT.AND P4, PT, R66, 0x20, PT ;  /* 0x000000204200780c */ /* 0x000fe20003f84270 */
[----:B------:R-:W-:Y:S01]  /*3120*/  MUFU.TANH R71, R53 ;  /* 0x0000003500477308 */ /* 0x000fe20000002400 */
[----:B------:R-:W-:Y:S01]  /*3130*/  FSEL R117, R117, -INF , P3 ;  /* 0xff80000075757808 */ /* 0x000fe20001800000 */
[C---:B------:R-:W-:Y:S01]  /*3140*/  FMUL.FTZ R50, R0.reuse, R50 ;  /* 0x0000003200327220 */ /* 0x040fe20000410000 */
[----:B------:R-:W-:Y:S01]  /*3150*/  FMNMX.FTZ R70, R125, R70, !PT ;  /* 0x000000467d467209 */ /* 0x000fe20007810000 */
[----:B------:R-:W-:Y:S01]  /*3160*/  FMUL.FTZ R54, R0, R54 ;  /* 0x0000003600367220 */ /* 0x000fe20000410000 */
[C---:B------:R-:W-:Y:S01]  /*3170*/  ISETP.GT.AND P3, PT, R66.reuse, 0x21, PT ;  /* 0x000000214200780c */ /* 0x040fe20003f64270 */
[----:B------:R-:W-:Y:S01]  /*3180*/  @UP0 ULDC UR6, c[0x0][0x44c] ;  /* 0x0001130000060ab9 */ /* 0x000fe20000000800 */
[----:B------:R-:W-:Y:S01]  /*3190*/  FSEL R107, R107, -INF , P4 ;  /* 0xff8000006b6b7808 */ /* 0x000fe20002000000 */
[----:B------:R-:W5:Y:S01]  /*31a0*/  MUFU.TANH R48, R48 ;  /* 0x0000003000307308 */ /* 0x000f620000002400 */
[----:B------:R-:W-:Y:S01]  /*31b0*/  FMNMX.FTZ R70, R117, R70, !PT ;  /* 0x0000004675467209 */ /* 0x000fe20007810000 */
[----:B------:R-:W-:Y:S01]  /*31c0*/  UIMAD.WIDE.U32 UR6, UR39, UR6, URZ ;  /* 0x00000006270672a5 */ /* 0x000fe2000f8e003f */
[----:B------:R-:W-:-:S02]  /*31d0*/  ISETP.GT.AND P4, PT, R66, 0x28, PT ;  /* 0x000000284200780c */ /* 0x000fc40003f84270 */
[----:B0-----:R-:W-:Y:S01]  /*31e0*/  FSEL R111, R73, -INF , P3 ;  /* 0xff800000496f7808 */ /* 0x001fe20001800000 */
[----:B------:R-:W-:Y:S01]  /*31f0*/  @UP0 USHF.R.U32.HI UR10, URZ, UR11, UR7 ;  /* 0x0000000b3f0a0299 */ /* 0x000fe20008011607 */
[----:B------:R-:W-:Y:S01]  /*3200*/  FMNMX.FTZ R70, R107, R70, !PT ;  /* 0x000000466b467209 */ /* 0x000fe20007810000 */
[----:B------:R-:W0:Y:S01]  /*3210*/  MUFU.TANH R49, R49 ;  /* 0x0000003100317308 */ /* 0x000e220000002400 */
[----:B------:R-:W-:Y:S01]  /*3220*/  ISETP.GT.AND P3, PT, R66, 0x29, PT ;  /* 0x000000294200780c */ /* 0x000fe20003f64270 */
[----:B------:R-:W-:Y:S01]  /*3230*/  UIADD3 UR6, UR10, UR49, -UR50 ;  /* 0x000000310a067290 */ /* 0x000fe2000fffe832 */
[----:B------:R-:W-:Y:S02]  /*3240*/  FSEL R109, R76, -INF , P4 ;  /* 0xff8000004c6d7808 */ /* 0x000fe40002000000 */
[----:B------:R-:W-:Y:S01]  /*3250*/  FMNMX.FTZ R70, R111, R70, !PT ;  /* 0x000000466f467209 */ /* 0x000fe20007810000 */
[----:B------:R-:W-:Y:S01]  /*3260*/  UIMAD.WIDE UR6, UR6, 0x66666667, URZ ;  /* 0x66666667060678a5 */ /* 0x000fe2000f8e023f */
[----:B------:R-:W-:Y:S01]  /*3270*/  ISETP.GT.AND P4, PT, R66, 0x30, PT ;  /* 0x000000304200780c */ /* 0x000fe20003f84270 */
[----:B------:R-:W0:Y:S01]  /*3280*/  MUFU.TANH R52, R52 ;  /* 0x0000003400347308 */ /* 0x000e220000002400 */
[----:B------:R-:W-:Y:S01]  /*3290*/  FSEL R105, R77, -INF , P3 ;  /* 0xff8000004d697808 */ /* 0x000fe20001800000 */
[----:B------:R-:W-:-:S02]  /*32a0*/  WARPGROUP.DEPBAR.LE gsb0, 0x0 ;  /* 0x00008000000079c5 */ /* 0x000fc40000010000 */
[----:B------:R-:W-:Y:S01]  /*32b0*/  FMNMX.FTZ R70, R109, R70, !PT ;  /* 0x000000466d467209 */ /* 0x000fe20007810000 */
[----:B------:R-:W-:Y:S01]  /*32c0*/  FMUL.FTZ R24, R0, R24 ;  /* 0x0000001800187220 */ /* 0x000fe20000410000 */
[----:B------:R-:W-:Y:S01]  /*32d0*/  ISETP.GT.AND P3, PT, R66, 0x31, PT ;  /* 0x000000314200780c */ /* 0x000fe20003f64270 */
[----:B---3--:R-:W-:Y:S01]  /*32e0*/  FMUL.FTZ R41, R0, R25 ;  /* 0x0000001900297220 */ /* 0x008fe20000410000 */
[----:B------:R-:W-:Y:S01]  /*32f0*/  FSEL R103, R80, -INF , P4 ;  /* 0xff80000050677808 */ /* 0x000fe20002000000 */
[----:B------:R3:W0:Y:S01]  /*3300*/  MUFU.TANH R73, R24 ;  /* 0x0000001800497308 */ /* 0x0006220000002400 */
[----:B------:R-:W-:Y:S01]  /*3310*/  FMNMX.FTZ R70, R105, R70, !PT ;  /* 0x0000004669467209 */ /* 0x000fe20007810000 */
[----:B------:R-:W-:Y:S01]  /*3320*/  FMUL.FTZ R28, R0, R28 ;  /* 0x0000001c001c7220 */ /* 0x000fe20000410000 */
[----:B------:R-:W-:Y:S01]  /*3330*/  ISETP.GT.AND P4, PT, R66, 0x38, PT ;  /* 0x000000384200780c */ /* 0x000fe20003f84270 */
[C---:B------:R-:W-:Y:S01]  /*3340*/  FMUL.FTZ R32, R0.reuse, R32 ;  /* 0x0000002000207220 */ /* 0x040fe20000410000 */
[----:B------:R-:W-:Y:S01]  /*3350*/  FSEL R99, R81, -INF , P3 ;  /* 0xff80000051637808 */ /* 0x000fe20001800000 */
[----:B------:R-:W-:Y:S01]  /*3360*/  FMUL.FTZ R36, R0, R36 ;  /* 0x0000002400247220 */ /* 0x000fe20000410000 */
[----:B------:R-:W-:Y:S01]  /*3370*/  FMNMX.FTZ R70, R103, R70, !PT ;  /* 0x0000004667467209 */ /* 0x000fe20007810000 */
[----:B------:R-:W-:Y:S01]  /*3380*/  MUFU.TANH R28, R28 ;  /* 0x0000001c001c7308 */ /* 0x000fe20000002400 */
[----:B------:R-:W-:Y:S01]  /*3390*/  ISETP.GT.AND P3, PT, R66, 0x39, PT ;  /* 0x000000394200780c */ /* 0x000fe20003f64270 */
[----:B---3--:R-:W-:Y:S01]  /*33a0*/  FMUL.FTZ R24, R0, R29 ;  /* 0x0000001d00187220 */ /* 0x008fe20000410000 */
        /* <DEDUP_REMOVED lines=10> */
[----:B------:R-:W-:Y:S01]  /*3450*/  ISETP.GT.AND P3, PT, R66, 0x41, PT ;  /* 0x000000414200780c */ /* 0x000fe20003f64270 */
[----:B------:R-:W-:Y:S01]  /*3460*/  FMUL.FTZ R26, R0, R26 ;  /* 0x0000001a001a7220 */ /* 0x000fe20000410000 */
[----:B------:R-:W-:Y:S01]  /*3470*/  FSEL R93, R74, -INF , P4 ;  /* 0xff8000004a5d7808 */ /* 0x000fe20002000000 */
[----:B------:R-:W-:Y:S01]  /*3480*/  MUFU.TANH R36, R36 ;  /* 0x0000002400247308 */ /* 0x000fe20000002400 */
[----:B------:R-:W-:Y:S01]  /*3490*/  FMNMX.FTZ R70, R95, R70, !PT ;  /* 0x000000465f467209 */ /* 0x000fe20007810000 */
[----:B------:R-:W-:Y:S01]  /*34a0*/  FMUL.FTZ R34, R0, R34 ;  /* 0x0000002200227220 */ /* 0x000fe20000410000 */
[----:B------:R-:W-:Y:S01]  /*34b0*/  ISETP.GT.AND P4, PT, R66, 0x48, PT ;  /* 0x000000484200780c */ /* 0x000fe20003f84270 */
[C---:B------:R-:W-:Y:S01]  /*34c0*/  FMUL.FTZ R38, R0.reuse, R38 ;  /* 0x0000002600267220 */ /* 0x040fe20000410000 */
[----:B------:R-:W-:Y:S01]  /*34d0*/  FSEL R91, R91, -INF , P3 ;  /* 0xff8000005b5b7808 */ /* 0x000fe20001800000 */
[----:B------:R-:W-:Y:S01]  /*34e0*/  FMUL.FTZ R35, R0, R35 ;  /* 0x0000002300237220 */ /* 0x000fe20000410000 */
[----:B------:R-:W-:Y:S01]  /*34f0*/  FMNMX.FTZ R70, R93, R70, !PT ;  /* 0x000000465d467209 */ /* 0x000fe20007810000 */
[----:B------:R4:W3:Y:S01]  /*3500*/  MUFU.TANH R74, R41 ;  /* 0x00000029004a7308 */ /* 0x0008e20000002400 */
[----:B------:R-:W-:Y:S01]  /*3510*/  ISETP.GT.AND P3, PT, R66, 0x49, PT ;  /* 0x000000494200780c */ /* 0x000fe20003f64270 */
[----:B------:R3:W-:Y:S01]  /*3520*/  @!P1 SYNCS.ARRIVE.TRANS64.RED.A1T0 RZ, [R2+URZ], RZ ;  /* 0x000000ff02ff99a7 */ /* 0x0007e2000810043f */
[----:B------:R-:W-:Y:S01]  /*3530*/  FSEL R87, R87, -INF , P4 ;  /* 0xff80000057577808 */ /* 0x000fe20002000000 */
[----:B------:R-:W-:Y:S01]  /*3540*/  USHF.R.U32.HI UR6, URZ, 0x1f, UR7 ;  /* 0x0000001f3f067899 */ /* 0x000fe20008011607 */
[----:B------:R-:W-:-:S02]  /*3550*/  FMNMX.FTZ R70, R91, R70, !PT ;  /* 0x000000465b467209 */ /* 0x000fc40007810000 */
[C---:B------:R-:W-:Y:S01]  /*3560*/  ISETP.GT.AND P4, PT, R66.reuse, 0x50, PT ;  /* 0x000000504200780c */ /* 0x040fe20003f84270 */
[----:B------:R-:W-:Y:S01]  /*3570*/  MUFU.TANH R4, R4 ;  /* 0x0000000400047308 */ /* 0x000fe20000002400 */
[----:B------:R-:W-:Y:S01]  /*3580*/  FSEL R85, R75, -INF , P3 ;  /* 0xff8000004b557808 */ /* 0x000fe20001800000 */
[----:B------:R-:W-:Y:S01]  /*3590*/  ULEA.HI.SX32 UR6, UR7, UR6, 0x1a ;  /* 0x0000000607067291 */ /* 0x000fe2000f8fd23f */
[----:B------:R-:W-:Y:S02]  /*35a0*/  FMNMX.FTZ R70, R87, R70, !PT ;  /* 0x0000004657467209 */ /* 0x000fe40007810000 */
[C---:B------:R-:W-:Y:S01]  /*35b0*/  ISETP.GT.AND P3, PT, R66.reuse, 0x51, PT ;  /* 0x000000514200780c */ /* 0x040fe20003f64270 */
[----:B------:R-:W-:Y:S01]  /*35c0*/  UISETP.LT.AND UP1, UPT, URZ, UR6, UPT ;  /* 0x000000063f00728c */ /* 0x000fe2000bf21270 */
[----:B------:R-:W-:Y:S01]  /*35d0*/  FSEL R83, R83, -INF , P4 ;  /* 0xff80000053537808 */ /* 0x000fe20002000000 */
[----:B------:R-:W-:Y:S01]  /*35e0*/  MUFU.TANH R3, R3 ;  /* 0x0000000300037308 */ /* 0x000fe20000002400 */
[----:B------:R-:W-:Y:S01]  /*35f0*/  FMNMX.FTZ R70, R85, R70, !PT ;  /* 0x0000004655467209 */ /* 0x000fe20007810000 */
[----:B------:R-:W-:Y:S01]  /*3600*/  USEL UR54, URZ, UR6, !UP1 ;  /* 0x000000063f367287 */ /* 0x000fe2000c800000 */
[----:B------:R-:W-:-:S02]  /*3610*/  ISETP.GT.AND P4, PT, R66, 0x58, PT ;  /* 0x000000584200780c */ /* 0x000fc40003f84270 */
[----:B------:R-:W-:Y:S01]  /*3620*/  FSEL R81, R78, -INF , P3 ;  /* 0xff8000004e517808 */ /* 0x000fe20001800000 */
[----:B------:R-:W-:Y:S01]  /*3630*/  UISETP.GE.AND UP1, UPT, UR55, UR54, UPT ;  /* 0x000000363700728c */ /* 0x000fe2000bf26270 */
[----:B------:R-:W-:Y:S01]  /*3640*/  FMNMX.FTZ R70, R83, R70, !PT ;  /* 0x0000004653467209 */ /* 0x000fe20007810000 */
[----:B------:R-:W-:Y:S01]  /*3650*/  MUFU.TANH R5, R5 ;  /* 0x0000000500057308 */ /* 0x000fe20000002400 */
[C---:B------:R-:W-:Y:S02]  /*3660*/  ISETP.GT.AND P3, PT, R66.reuse, 0x59, PT ;  /* 0x000000594200780c */ /* 0x040fe40003f64270 */
[----:B------:R-:W-:Y:S02]  /*3670*/  FSEL R77, R79, -INF , P4 ;  /* 0xff8000004f4d7808 */ /* 0x000fe40002000000 */
[----:B------:R-:W-:Y:S02]  /*3680*/  FMNMX.FTZ R70, R81, R70, !PT ;  /* 0x0000004651467209 */ /* 0x000fe40007810000 */
[----:B------:R-:W-:Y:S01]  /*3690*/  ISETP.GT.AND P4, PT, R66, 0x60, PT ;  /* 0x000000604200780c */ /* 0x000fe20003f84270 */
[----:B------:R-:W-:Y:S01]  /*36a0*/  MUFU.TANH R6, R6 ;  /* 0x0000000600067308 */ /* 0x000fe20000002400 */
[----:B-1----:R-:W-:-:S02]  /*36b0*/  FSEL R53, R69, -INF , P3 ;  /* 0xff80000045357808 */ /* 0x002fc40001800000 */
[----:B------:R-:W-:Y:S02]  /*36c0*/  FMNMX.FTZ R70, R77, R70, !PT ;  /* 0x000000464d467209 */ /* 0x000fe40007810000 */
[C---:B------:R-:W-:Y:S02]  /*36d0*/  ISETP.GT.AND P3, PT, R66.reuse, 0x61, PT ;  /* 0x000000614200780c */ /* 0x040fe40003f64270 */
[----:B------:R-:W-:Y:S01]  /*36e0*/  FSEL R43, R65, -INF , P4 ;  /* 0xff800000412b7808 */ /* 0x000fe20002000000 */
[----:B------:R-:W-:Y:S01]  /*36f0*/  MUFU.TANH R7, R7 ;  /* 0x0000000700077308 */ /* 0x000fe20000002400 */
[----:B------:R-:W-:Y:S02]  /*3700*/  FMNMX.FTZ R70, R53, R70, !PT ;  /* 0x0000004635467209 */ /* 0x000fe40007810000 */
[----:B------:R-:W-:Y:S02]  /*3710*/  ISETP.GT.AND P4, PT, R66, 0x68, PT ;  /* 0x000000684200780c */ /* 0x000fe40003f84270 */
[----:B------:R-:W-:-:S02]  /*3720*/  FSEL R25, R67, -INF , P3 ;  /* 0xff80000043197808 */ /* 0x000fc40001800000 */
[----:B------:R-:W-:Y:S01]  /*3730*/  FMNMX.FTZ R70, R43, R70, !PT ;  /* 0x000000462b467209 */ /* 0x000fe20007810000 */
[----:B------:R-:W-:Y:S01]  /*3740*/  MUFU.TANH R9, R9 ;  /* 0x0000000900097308 */ /* 0x000fe20000002400 */
[----:B------:R-:W-:Y:S02]  /*3750*/  ISETP.GT.AND P3, PT, R66, 0x69, PT ;  /* 0x000000694200780c */ /* 0x000fe40003f64270 */
[----:B--2---:R-:W-:Y:S02]  /*3760*/  FSEL R29, R44, -INF , P4 ;  /* 0xff8000002c1d7808 */ /* 0x004fe40002000000 */
[----:B------:R-:W-:Y:S02]  /*3770*/  FMNMX.FTZ R70, R25, R70, !PT ;  /* 0x0000004619467209 */ /* 0x000fe40007810000 */
[----:B------:R-:W-:Y:S01]  /*3780*/  ISETP.GT.AND P4, PT, R66, 0x70, PT ;  /* 0x000000704200780c */ /* 0x000fe20003f84270 */
[----:B------:R1:W2:Y:S01]  /*3790*/  MUFU.TANH R44, R24 ;  /* 0x00000018002c7308 */ /* 0x0002a20000002400 */
[----:B----4-:R-:W-:-:S02]  /*37a0*/  FSEL R41, R45, -INF , P3 ;  /* 0xff8000002d297808 */ /* 0x010fc40001800000 */
[----:B------:R-:W-:Y:S02]  /*37b0*/  FMNMX.FTZ R70, R29, R70, !PT ;  /* 0x000000461d467209 */ /* 0x000fe40007810000 */
[----:B------:R-:W-:Y:S02]  /*37c0*/  ISETP.GT.AND P3, PT, R66, 0x71, PT ;  /* 0x000000714200780c */ /* 0x000fe40003f64270 */
[----:B-----5:R-:W-:Y:S01]  /*37d0*/  FSEL R45, R48, -INF , P4 ;  /* 0xff800000302d7808 */ /* 0x020fe20002000000 */
[----:B------:R-:W-:Y:S01]  /*37e0*/  MUFU.TANH R147, R39 ;  /* 0x0000002700937308 */ /* 0x000fe20000002400 */
[----:B------:R-:W-:Y:S01]  /*37f0*/  FMNMX.FTZ R70, R41, R70, !PT ;  /* 0x0000004629467209 */ /* 0x000fe20007810000 */
[----:B-1----:R-:W-:Y:S01]  /*3800*/  FMUL.FTZ R24, R0, R33 ;  /* 0x0000002100187220 */ /* 0x002fe20000410000 */
[----:B------:R-:W-:Y:S02]  /*3810*/  ISETP.GT.AND P4, PT, R66, 0x78, PT ;  /* 0x000000784200780c */ /* 0x000fe40003f84270 */
[----:B0-----:R-:W-:-:S02]  /*3820*/  FSEL R49, R49, -INF , P3 ;  /* 0xff80000031317808 */ /* 0x001fc40001800000 */
[----:B------:R-:W-:Y:S01]  /*3830*/  FMNMX.FTZ R70, R45, R70, !PT ;  /* 0x000000462d467209 */ /* 0x000fe20007810000 */
[----:B------:R0:W1:Y:S01]  /*3840*/  MUFU.TANH R75, R24 ;  /* 0x00000018004b7308 */ /* 0x0000620000002400 */
[----:B------:R-:W-:Y:S02]  /*3850*/  ISETP.GT.AND P3, PT, R66, 0x79, PT ;  /* 0x000000794200780c */ /* 0x000fe40003f64270 */
[----:B------:R-:W-:Y:S02]  /*3860*/  FSEL R33, R52, -INF , P4 ;  /* 0xff80000034217808 */ /* 0x000fe40002000000 */
[----:B------:R-:W-:Y:S02]  /*3870*/  FMNMX.FTZ R70, R49, R70, !PT ;  /* 0x0000004631467209 */ /* 0x000fe40007810000 */
[----:B------:R-:W-:Y:S01]  /*3880*/  ISETP.GT.AND P4, PT, R66, 0x80, PT ;  /* 0x000000804200780c */ /* 0x000fe20003f84270 */
[----:B------:R-:W-:Y:S01]  /*3890*/  MUFU.TANH R8, R8 ;  /* 0x0000000800087308 */ /* 0x000fe20000002400 */
[----:B------:R-:W-:Y:S01]  /*38a0*/  FSEL R65, R71, -INF , P3 ;  /* 0xff80000047417808 */ /* 0x000fe20001800000 */
[----:B0-----:R-:W-:Y:S01]  /*38b0*/  FMUL.FTZ R24, R0, R37 ;  /* 0x0000002500187220 */ /* 0x001fe20000410000 */
[----:B------:R-:W-:-:S02]  /*38c0*/  FMNMX.FTZ R70, R33, R70, !PT ;  /* 0x0000004621467209 */ /* 0x000fc40007810000 */
[C---:B------:R-:W-:Y:S02]  /*38d0*/  ISETP.GT.AND P3, PT, R66.reuse, 0x81, PT ;  /* 0x000000814200780c */ /* 0x040fe40003f64270 */
[----:B------:R-:W-:Y:S01]  /*38e0*/  FSEL R67, R73, -INF , P4 ;  /* 0xff80000049437808 */ /* 0x000fe20002000000 */
[----:B------:R0:W4:Y:S01]  /*38f0*/  MUFU.TANH R79, R24 ;  /* 0x00000018004f7308 */ /* 0x0001220000002400 */
[----:B------:R-:W-:Y:S02]  /*3900*/  FMNMX.FTZ R70, R65, R70, !PT ;  /* 0x0000004641467209 */ /* 0x000fe40007810000 */
[----:B------:R-:W-:Y:S02]  /*3910*/  ISETP.GT.AND P4, PT, R66, 0x88, PT ;  /* 0x000000884200780c */ /* 0x000fe40003f84270 */
[----:B---3--:R-:W-:Y:S02]  /*3920*/  FSEL R69, R74, -INF , P3 ;  /* 0xff8000004a457808 */ /* 0x008fe40001800000 */
[----:B------:R-:W-:Y:S01]  /*3930*/  FMNMX.FTZ R70, R67, R70, !PT ;  /* 0x0000004643467209 */ /* 0x000fe20007810000 */
[----:B------:R-:W3:Y:S01]  /*3940*/  MUFU.TANH R10, R10 ;  /* 0x0000000a000a7308 */ /* 0x000ee20000002400 */
[----:B------:R-:W-:Y:S01]  /*3950*/  ISETP.GT.AND P3, PT, R66, 0x89, PT ;  /* 0x000000894200780c */ /* 0x000fe20003f64270 */
[----:B0-----:R-:W-:Y:S01]  /*3960*/  FMUL.FTZ R24, R0, R47 ;  /* 0x0000002f00187220 */ /* 0x001fe20000410000 */
[----:B------:R-:W-:-:S02]  /*3970*/  FSEL R37, R28, -INF , P4 ;  /* 0xff8000001c257808 */ /* 0x000fc40002000000 */
[----:B------:R-:W-:Y:S02]  /*3980*/  FMNMX.FTZ R70, R69, R70, !PT ;  /* 0x0000004645467209 */ /* 0x000fe40007810000 */
[----:B------:R-:W-:Y:S01]  /*3990*/  ISETP.GT.AND P4, PT, R66, 0x90, PT ;  /* 0x000000904200780c */ /* 0x000fe20003f84270 */
[----:B------:R-:W-:Y:S01]  /*39a0*/  MUFU.TANH R48, R55 ;  /* 0x0000003700307308 */ /* 0x000fe20000002400 */
[----:B--2---:R-:W-:Y:S02]  /*39b0*/  FSEL R71, R44, -INF , P3 ;  /* 0xff8000002c477808 */ /* 0x004fe40001800000 */
[----:B------:R-:W-:Y:S02]  /*39c0*/  FMNMX.FTZ R70, R37, R70, !PT ;  /* 0x0000004625467209 */ /* 0x000fe40007810000 */
[----:B------:R-:W-:Y:S02]  /*39d0*/  ISETP.GT.AND P3, PT, R66, 0x91, PT ;  /* 0x000000914200780c */ /* 0x000fe40003f64270 */
[----:B------:R-:W-:Y:S01]  /*39e0*/  FSEL R73, R32, -INF , P4 ;  /* 0xff80000020497808 */ /* 0x000fe20002000000 */
[----:B------:R-:W0:Y:S01]  /*39f0*/  MUFU.TANH R13, R13 ;  /* 0x0000000d000d7308 */ /* 0x000e220000002400 */
[----:B------:R-:W-:-:S02]  /*3a00*/  FMNMX.FTZ R70, R71, R70, !PT ;  /* 0x0000004647467209 */ /* 0x000fc40007810000 */
[C---:B------:R-:W-:Y:S02]  /*3a10*/  ISETP.GT.AND P4, PT, R66.reuse, 0x98, PT ;  /* 0x000000984200780c */ /* 0x040fe40003f84270 */
[----:B-1----:R-:W-:Y:S02]  /*3a20*/  FSEL R75, R75, -INF , P3 ;  /* 0xff8000004b4b7808 */ /* 0x002fe40001800000 */
[----:B------:R-:W-:Y:S01]  /*3a30*/  FMNMX.FTZ R70, R73, R70, !PT ;  /* 0x0000004649467209 */ /* 0x000fe20007810000 */
[----:B------:R-:W1:Y:S01]  /*3a40*/  MUFU.TANH R12, R12 ;  /* 0x0000000c000c7308 */ /* 0x000e620000002400 */
[----:B------:R-:W-:Y:S02]  /*3a50*/  ISETP.GT.AND P3, PT, R66, 0x99, PT ;  /* 0x000000994200780c */ /* 0x000fe40003f64270 */
[----:B------:R-:W-:Y:S02]  /*3a60*/  FSEL R47, R36, -INF , P4 ;  /* 0xff800000242f7808 */ /* 0x000fe40002000000 */
[----:B------:R-:W-:-:S02]  /*3a70*/  FMNMX.FTZ R70, R75, R70, !PT ;  /* 0x000000464b467209 */ /* 0x000fc40007810000 */
[----:B----4-:R-:W-:Y:S01]  /*3a80*/  FSEL R79, R79, -INF , P3 ;  /* 0xff8000004f4f7808 */ /* 0x010fe20001800000 */
[----:B------:R2:W-:Y:S01]  /*3a90*/  MUFU.TANH R36, R24 ;  /* 0x0000001800247308 */ /* 0x0005e20000002400 */
[----:B------:R-:W-:Y:S02]  /*3aa0*/  FMNMX.FTZ R70, R47, R70, !PT ;  /* 0x000000462f467209 */ /* 0x000fe40007810000 */
[----:B------:R-:W-:Y:S02]  /*3ab0*/  VIADDMNMX R64, R68, R64, R101, PT ;  /* 0x0000004044407246 */ /* 0x000fe40003800165 */
[----:B------:R-:W-:Y:S02]  /*3ac0*/  FMNMX.FTZ R70, R79, R70, !PT ;  /* 0x000000464f467209 */ /* 0x000fe40007810000 */
[C---:B------:R-:W-:Y:S01]  /*3ad0*/  ISETP.GT.AND P4, PT, R64.reuse, 0x1, PT ;  /* 0x000000014000780c */ /* 0x040fe20003f84270 */
[----:B------:R-:W4:Y:S01]  /*3ae0*/  MUFU.TANH R11, R11 ;  /* 0x0000000b000b7308 */ /* 0x000f220000002400 */
[----:B------:R-:W-:Y:S01]  /*3af0*/  ISETP.GT.AND P5, PT, R64, 0x8, PT ;  /* 0x000000084000780c */ /* 0x000fe20003fa4270 */
[----:B------:R-:W2:Y:S01]  /*3b00*/  SHFL.BFLY PT, R89, R70, 0x2, 0x1f ;  /* 0x0c401f0046597f89 */ /* 0x000ea200000e0000 */
[----:B------:R-:W-:-:S02]  /*3b10*/  FSEL R3, R3, -INF , P4 ;  /* 0xff80000003037808 */ /* 0x000fc40002000000 */
[----:B------:R-:W-:Y:S02]  /*3b20*/  FSEL R5, R5, -INF , P5 ;  /* 0xff80000005057808 */ /* 0x000fe40002800000 */
[C---:B------:R-:W-:Y:S01]  /*3b30*/  ISETP.GT.AND P4, PT, R64.reuse, 0x10, PT ;  /* 0x000000104000780c */ /* 0x040fe20003f84270 */
[----:B------:R-:W5:Y:S03]  /*3b40*/  MUFU.TANH R15, R15 ;  /* 0x0000000f000f7308 */ /* 0x000f660000002400 */
[----:B------:R-:W-:Y:S02]  /*3b50*/  FSEL R7, R7, -INF , P4 ;  /* 0xff80000007077808 */ /* 0x000fe40002000000 */
[----:B------:R-:W-:-:S03]  /*3b60*/  ISETP.GT.AND P4, PT, R64, 0x18, PT ;  /* 0x000000184000780c */ /* 0x000fc60003f84270 */
[----:B------:R3:W-:Y:S08]  /*3b70*/  MUFU.TANH R66, R27 ;  /* 0x0000001b00427308 */ /* 0x0007f00000002400 */
[----:B------:R-:W5:Y:S01]  /*3b80*/  MUFU.TANH R14, R14 ;  /* 0x0000000e000e7308 */ /* 0x000f620000002400 */
[----:B--2---:R-:W-:-:S05]  /*3b90*/  FMNMX.FTZ R24, R70, R89, !PT ;  /* 0x0000005946187209 */ /* 0x004fca0007810000 */
[----:B------:R-:W2:Y:S02]  /*3ba0*/  SHFL.BFLY PT, R89, R24, 0x1, 0x1f ;  /* 0x0c201f0018597f89 */ /* 0x000ea400000e0000 */
[----:B------:R-:W5:Y:S08]  /*3bb0*/  MUFU.TANH R21, R21 ;  /* 0x0000001500157308 */ /* 0x000f700000002400 */
[----:B------:R0:W-:Y:S08]  /*3bc0*/  MUFU.TANH R141, R31 ;  /* 0x0000001f008d7308 */ /* 0x0001f00000002400 */
[----:B------:R-:W5:Y:S01]  /*3bd0*/  MUFU.TANH R20, R20 ;  /* 0x0000001400147308 */ /* 0x000f620000002400 */
[----:B--2---:R-:W-:-:S07]  /*3be0*/  FMNMX.FTZ R89, R24, R89, !PT ;  /* 0x0000005918597209 */ /* 0x004fce0007810000 */
[----:B------:R-:W2:Y:S01]  /*3bf0*/  MUFU.TANH R72, R72 ;  /* 0x0000004800487308 */ /* 0x000ea20000002400 */
[C---:B------:R-:W-:Y:S01]  /*3c00*/  FSETP.NEU.FTZ.AND P3, PT, R89.reuse, -INF , PT ;  /* 0xff8000005900780b */ /* 0x040fe20003f7d000 */
[----:B------:R-:W-:-:S06]  /*3c10*/  FFMA.FTZ R24, R89, R88, -8 ;  /* 0xc100000059187423 */ /* 0x000fcc0000010058 */
[----:B------:R1:W-:Y:S01]  /*3c20*/  MUFU.TANH R44, R51 ;  /* 0x00000033002c7308 */ /* 0x0003e20000002400 */
[----:B------:R-:W-:Y:S02]  /*3c30*/  FSEL R24, R24, RZ, P3 ;  /* 0x000000ff18187208 */ /* 0x000fe40001800000 */
[----:B------:R-:W-:-:S03]  /*3c40*/  ISETP.GT.AND P3, PT, R64, RZ, PT ;  /* 0x000000ff4000720c */ /* 0x000fc60003f64270 */
[-CC-:B---3--:R-:W-:Y:S01]  /*3c50*/  FFMA.FTZ R27, R113, R88.reuse, -R24.reuse ;  /* 0x00000058711b7223 */ /* 0x188fe20000010818 */
[----:B------:R-:W-:Y:S01]  /*3c60*/  FSEL R39, R4, -INF , P3 ;  /* 0xff80000004277808 */ /* 0x000fe20001800000 */
[-CC-:B0-----:R-:W-:Y:S01]  /*3c70*/  FFMA.FTZ R31, R115, R88.reuse, -R24.reuse ;  /* 0x00000058731f7223 */ /* 0x181fe20000010818 */
[----:B------:R-:W-:Y:S01]  /*3c80*/  ISETP.GT.AND P3, PT, R64, 0x9, PT ;  /* 0x000000094000780c */ /* 0x000fe20003f64270 */
[----:B------:R-:W0:Y:S01]  /*3c90*/  MUFU.TANH R60, R60 ;  /* 0x0000003c003c7308 */ /* 0x000e220000002400 */
[----:B------:R-:W-:Y:S01]  /*3ca0*/  FMNMX.FTZ R32, R39, R3, !PT ;  /* 0x0000000327207209 */ /* 0x000fe20007810000 */
[-CC-:B-1----:R-:W-:Y:S01]  /*3cb0*/  FFMA.FTZ R51, R117, R88.reuse, -R24.reuse ;  /* 0x0000005875337223 */ /* 0x182fe20000010818 */
[----:B------:R-:W-:Y:S01]  /*3cc0*/  FSEL R55, R6, -INF , P3 ;  /* 0xff80000006377808 */ /* 0x000fe20001800000 */
[--C-:B------:R-:W-:Y:S01]  /*3cd0*/  FFMA.FTZ R6, R107, R88, -R24.reuse ;  /* 0x000000586b067223 */ /* 0x100fe20000010818 */
[----:B------:R-:W-:Y:S01]  /*3ce0*/  FMNMX.FTZ R32, R5, R32, !PT ;  /* 0x0000002005207209 */ /* 0x000fe20007810000 */
[--C-:B------:R-:W-:Y:S01]  /*3cf0*/  FFMA.FTZ R28, R119, R88, -R24.reuse ;  /* 0x00000058771c7223 */ /* 0x100fe20000010818 */
[C---:B------:R-:W-:Y:S01]  /*3d00*/  ISETP.GT.AND P3, PT, R64.reuse, 0x11, PT ;  /* 0x000000114000780c */ /* 0x040fe20003f64270 */
[----:B------:R-:W1:Y:S01]  /*3d10*/  MUFU.TANH R57, R57 ;  /* 0x0000003900397308 */ /* 0x000e620000002400 */
[----:B------:R-:W-:Y:S01]  /*3d20*/  FMNMX.FTZ R32, R55, R32, !PT ;  /* 0x0000002037207209 */ /* 0x000fe20007810000 */
[-CC-:B------:R-:W-:Y:S01]  /*3d30*/  FFMA.FTZ R125, R125, R88.reuse, -R24.reuse ;  /* 0x000000587d7d7223 */ /* 0x180fe20000010818 */
[----:B------:R-:W-:Y:S01]  /*3d40*/  FSEL R101, R9, -INF , P3 ;  /* 0xff80000009657808 */ /* 0x000fe20001800000 */
[--C-:B------:R-:W-:Y:S01]  /*3d50*/  FFMA.FTZ R9, R111, R88, -R24.reuse ;  /* 0x000000586f097223 */ /* 0x100fe20000010818 */
[----:B------:R-:W-:Y:S01]  /*3d60*/  FMNMX.FTZ R32, R7, R32, !PT ;  /* 0x0000002007207209 */ /* 0x000fe20007810000 */
[-CC-:B------:R-:W-:Y:S01]  /*3d70*/  FFMA.FTZ R53, R53, R88.reuse, -R24.reuse ;  /* 0x0000005835357223 */ /* 0x180fe20000010818 */
[----:B------:R-:W-:Y:S01]  /*3d80*/  ISETP.GT.AND P3, PT, R64, 0x19, PT ;  /* 0x000000194000780c */ /* 0x000fe20003f64270 */
[----:B------:R-:W3:Y:S01]  /*3d90*/  MUFU.TANH R56, R56 ;  /* 0x0000003800387308 */ /* 0x000ee20000002400 */
[----:B------:R-:W-:Y:S01]  /*3da0*/  FSEL R107, R8, -INF , P4 ;  /* 0xff800000086b7808 */ /* 0x000fe20002000000 */
[--C-:B------:R-:W-:Y:S01]  /*3db0*/  FFMA.FTZ R8, R109, R88, -R24.reuse ;  /* 0x000000586d087223 */ /* 0x100fe20000010818 */
[----:B------:R-:W-:Y:S01]  /*3dc0*/  FMNMX.FTZ R32, R101, R32, !PT ;  /* 0x0000002065207209 */ /* 0x000fe20007810000 */
[-CC-:B------:R-:W-:Y:S01]  /*3dd0*/  FFMA.FTZ R25, R25, R88.reuse, -R24.reuse ;  /* 0x0000005819197223 */ /* 0x180fe20000010818 */
[----:B------:R-:W-:Y:S01]  /*3de0*/  ISETP.GT.AND P4, PT, R64, 0x20, PT ;  /* 0x000000204000780c */ /* 0x000fe20003f84270 */
[-CC-:B------:R-:W-:Y:S01]  /*3df0*/  FFMA.FTZ R29, R29, R88.reuse, -R24.reuse ;  /* 0x000000581d1d7223 */ /* 0x180fe20000010818 */
[----:B------:R-:W-:Y:S01]  /*3e00*/  FSEL R111, R10, -INF , P3 ;  /* 0xff8000000a6f7808 */ /* 0x000fe20001800000 */
[--C-:B------:R-:W-:Y:S01]  /*3e10*/  FFMA.FTZ R10, R103, R88, -R24.reuse ;  /* 0x00000058670a7223 */ /* 0x100fe20000010818 */
[----:B------:R-:W-:Y:S01]  /*3e20*/  FMNMX.FTZ R32, R107, R32, !PT ;  /* 0x000000206b207209 */ /* 0x000fe20007810000 */
[----:B------:R-:W3:Y:S01]  /*3e30*/  MUFU.TANH R62, R62 ;  /* 0x0000003e003e7308 */ /* 0x000ee20000002400 */
[C---:B------:R-:W-:Y:S01]  /*3e40*/  ISETP.GT.AND P3, PT, R64.reuse, 0x21, PT ;  /* 0x000000214000780c */ /* 0x040fe20003f64270 */
[-CC-:B------:R-:W-:Y:S01]  /*3e50*/  FFMA.FTZ R33, R33, R88.reuse, -R24.reuse ;  /* 0x0000005821217223 */ /* 0x180fe20000010818 */
[----:B------:R-:W-:Y:S01]  /*3e60*/  FSEL R113, R13, -INF , P4 ;  /* 0xff8000000d717808 */ /* 0x000fe20002000000 */
[--C-:B------:R-:W-:Y:S01]  /*3e70*/  FFMA.FTZ R13, R99, R88, -R24.reuse ;  /* 0x00000058630d7223 */ /* 0x100fe20000010818 */
[----:B------:R-:W-:Y:S01]  /*3e80*/  FMNMX.FTZ R32, R111, R32, !PT ;  /* 0x000000206f207209 */ /* 0x000fe20007810000 */
[-CC-:B------:R-:W-:Y:S01]  /*3e90*/  FFMA.FTZ R37, R37, R88.reuse, -R24.reuse ;  /* 0x0000005825257223 */ /* 0x180fe20000010818 */
[----:B------:R-:W-:Y:S01]  /*3ea0*/  ISETP.GT.AND P4, PT, R64, 0x28, PT ;  /* 0x000000284000780c */ /* 0x000fe20003f84270 */
[----:B------:R5:W-:Y:S01]  /*3eb0*/  MUFU.TANH R70, R30 ;  /* 0x0000001e00467308 */ /* 0x000be20000002400 */
[----:B------:R-:W-:Y:S01]  /*3ec0*/  FSEL R109, R12, -INF , P3 ;  /* 0xff8000000c6d7808 */ /* 0x000fe20001800000 */
[--C-:B------:R-:W-:Y:S01]  /*3ed0*/  FFMA.FTZ R12, R97, R88, -R24.reuse ;  /* 0x00000058610c7223 */ /* 0x100fe20000010818 */
[----:B------:R-:W-:Y:S01]  /*3ee0*/  FMNMX.FTZ R32, R113, R32, !PT ;  /* 0x0000002071207209 */ /* 0x000fe20007810000 */
[-CC-:B------:R-:W-:Y:S01]  /*3ef0*/  FFMA.FTZ R75, R75, R88.reuse, -R24.reuse ;  /* 0x000000584b4b7223 */ /* 0x180fe20000010818 */
[C---:B------:R-:W-:Y:S01]  /*3f00*/  ISETP.GT.AND P3, PT, R64.reuse, 0x29, PT ;  /* 0x000000294000780c */ /* 0x040fe20003f64270 */
[-CC-:B------:R-:W-:Y:S01]  /*3f10*/  FFMA.FTZ R47, R47, R88.reuse, -R24.reuse ;  /* 0x000000582f2f7223 */ /* 0x180fe20000010818 */
[----:B----4-:R-:W-:Y:S01]  /*3f20*/  FSEL R115, R11, -INF , P4 ;  /* 0xff8000000b737808 */ /* 0x010fe20002000000 */
[--C-:B------:R-:W-:Y:S01]  /*3f30*/  FFMA.FTZ R11, R105, R88, -R24.reuse ;  /* 0x00000058690b7223 */ /* 0x100fe20000010818 */
[----:B------:R-:W-:Y:S01]  /*3f40*/  FMNMX.FTZ R32, R109, R32, !PT ;  /* 0x000000206d207209 */ /* 0x000fe20007810000 */
[----:B------:R-:W4:Y:S01]  /*3f50*/  MUFU.TANH R59, R59 ;  /* 0x0000003b003b7308 */ /* 0x000f220000002400 */
[----:B------:R-:W-:Y:S01]  /*3f60*/  ISETP.GT.AND P4, PT, R64, 0x30, PT ;  /* 0x000000304000780c */ /* 0x000fe20003f84270 */
[-CC-:B-----5:R-:W-:Y:S01]  /*3f70*/  FFMA.FTZ R30, R121, R88.reuse, -R24.reuse ;  /* 0x00000058791e7223 */ /* 0x1a0fe20000010818 */
[----:B------:R-:W-:Y:S01]  /*3f80*/  FSEL R105, R15, -INF , P3 ;  /* 0xff8000000f697808 */ /* 0x000fe20001800000 */
[----:B------:R-:W-:Y:S01]  /*3f90*/  FFMA.FTZ R15, R95, R88, -R24 ;  /* 0x000000585f0f7223 */ /* 0x000fe20000010818 */
[----:B------:R-:W-:-:S02]  /*3fa0*/  FMNMX.FTZ R32, R115, R32, !PT ;  /* 0x0000002073207209 */ /* 0x000fc40007810000 */
[----:B------:R-:W-:Y:S01]  /*3fb0*/  ISETP.GT.AND P3, PT, R64, 0x31, PT ;  /* 0x000000314000780c */ /* 0x000fe20003f64270 */
[----:B------:R-:W5:Y:S01]  /*3fc0*/  MUFU.TANH R61, R61 ;  /* 0x0000003d003d7308 */ /* 0x000f620000002400 */
[----:B------:R-:W-:Y:S01]  /*3fd0*/  FSEL R117, R14, -INF , P4 ;  /* 0xff8000000e757808 */ /* 0x000fe20002000000 */
[--C-:B------:R-:W-:Y:S01]  /*3fe0*/  FFMA.FTZ R14, R93, R88, -R24.reuse ;  /* 0x000000585d0e7223 */ /* 0x100fe20000010818 */
[----:B------:R-:W-:Y:S02]  /*3ff0*/  FMNMX.FTZ R32, R105, R32, !PT ;  /* 0x0000002069207209 */ /* 0x000fe40007810000 */
[C---:B------:R-:W-:Y:S02]  /*4000*/  ISETP.GT.AND P4, PT, R64.reuse, 0x38, PT ;  /* 0x000000384000780c */ /* 0x040fe40003f84270 */
[----:B------:R-:W-:Y:S01]  /*4010*/  FSEL R103, R21, -INF , P3 ;  /* 0xff80000015677808 */ /* 0x000fe20001800000 */
[----:B------:R2:W-:Y:S01]  /*4020*/  MUFU.TANH R52, R26 ;  /* 0x0000001a00347308 */ /* 0x0005e20000002400 */
[----:B------:R-:W-:Y:S01]  /*4030*/  FMNMX.FTZ R32, R117, R32, !PT ;  /* 0x0000002075207209 */ /* 0x000fe20007810000 */
[----:B------:R-:W-:Y:S01]  /*4040*/  FFMA.FTZ R21, R91, R88, -R24 ;  /* 0x000000585b157223 */ /* 0x000fe20000010818 */
[----:B------:R-:W-:-:S02]  /*4050*/  ISETP.GT.AND P3, PT, R64, 0x39, PT ;  /* 0x000000394000780c */ /* 0x000fc40003f64270 */
[----:B------:R-:W-:Y:S01]  /*4060*/  FSEL R119, R20, -INF , P4 ;  /* 0xff80000014777808 */ /* 0x000fe20002000000 */
[----:B------:R-:W-:-:S01]  /*4070*/  FFMA.FTZ R20, R87, R88, -R24 ;  /* 0x0000005857147223 */ /* 0x000fc20000010818 */
[----:B------:R-:W-:Y:S01]  /*4080*/  FMNMX.FTZ R32, R103, R32, !PT ;  /* 0x0000002067207209 */ /* 0x000fe20007810000 */
[----:B------:R-:W5:Y:S01]  /*4090*/  MUFU.TANH R58, R58 ;  /* 0x0000003a003a7308 */ /* 0x000f620000002400 */
[----:B------:R-:W-:Y:S01]  /*40a0*/  ISETP.GT.AND P4, PT, R64, 0x40, PT ;  /* 0x000000404000780c */ /* 0x000fe20003f84270 */
[----:B--2---:R-:W-:Y:S01]  /*40b0*/  FFMA.FTZ R26, R123, R88, -R24 ;  /* 0x000000587b1a7223 */ /* 0x004fe20000010818 */
[----:B------:R-:W-:Y:S02]  /*40c0*/  FSEL R99, R72, -INF , P3 ;  /* 0xff80000048637808 */ /* 0x000fe40001800000 */
[----:B------:R-:W-:Y:S02]  /*40d0*/  FMNMX.FTZ R32, R119, R32, !PT ;  /* 0x0000002077207209 */ /* 0x000fe40007810000 */
[----:B------:R-:W-:Y:S01]  /*40e0*/  ISETP.GT.AND P3, PT, R64, 0x41, PT ;  /* 0x000000414000780c */ /* 0x000fe20003f64270 */
[----:B------:R-:W2:Y:S01]  /*40f0*/  MUFU.TANH R63, R63 ;  /* 0x0000003f003f7308 */ /* 0x000ea20000002400 */
[----:B0-----:R-:W-:-:S02]  /*4100*/  FSEL R121, R60, -INF , P4 ;  /* 0xff8000003c797808 */ /* 0x001fc40002000000 */
[----:B------:R-:W-:Y:S02]  /*4110*/  FMNMX.FTZ R32, R99, R32, !PT ;  /* 0x0000002063207209 */ /* 0x000fe40007810000 */
[C---:B------:R-:W-:Y:S02]  /*4120*/  ISETP.GT.AND P4, PT, R64.reuse, 0x48, PT ;  /* 0x000000484000780c */ /* 0x040fe40003f84270 */
[----:B-1----:R-:W-:Y:S01]  /*4130*/  FSEL R97, R57, -INF , P3 ;  /* 0xff80000039617808 */ /* 0x002fe20001800000 */
[----:B------:R-:W0:Y:S01]  /*4140*/  MUFU.TANH R40, R40 ;  /* 0x0000002800287308 */ /* 0x000e220000002400 */
[----:B------:R-:W-:Y:S01]  /*4150*/  FMNMX.FTZ R32, R121, R32, !PT ;  /* 0x0000002079207209 */ /* 0x000fe20007810000 */
[----:B------:R-:W-:Y:S01]  /*4160*/  FFMA.FTZ R57, R85, R88, -R24 ;  /* 0x0000005855397223 */ /* 0x000fe20000010818 */
[----:B------:R-:W-:Y:S02]  /*4170*/  ISETP.GT.AND P3, PT, R64, 0x49, PT ;  /* 0x000000494000780c */ /* 0x000fe40003f64270 */
[----:B---3--:R-:W-:-:S02]  /*4180*/  FSEL R123, R56, -INF , P4 ;  /* 0xff800000387b7808 */ /* 0x008fc40002000000 */
[----:B------:R-:W-:Y:S01]  /*4190*/  FMNMX.FTZ R32, R97, R32, !PT ;  /* 0x0000002061207209 */ /* 0x000fe20007810000 */
[----:B------:R-:W1:Y:S01]  /*41a0*/  MUFU.TANH R42, R42 ;  /* 0x0000002a002a7308 */ /* 0x000e620000002400 */
[----:B------:R-:W-:Y:S02]  /*41b0*/  ISETP.GT.AND P4, PT, R64, 0x50, PT ;  /* 0x000000504000780c */ /* 0x000fe40003f84270 */
[----:B------:R-:W-:Y:S02]  /*41c0*/  FSEL R129, R62, -INF , P3 ;  /* 0xff8000003e817808 */ /* 0x000fe40001800000 */
[----:B------:R-:W-:Y:S02]  /*41d0*/  FMNMX.FTZ R32, R123, R32, !PT ;  /* 0x000000207b207209 */ /* 0x000fe40007810000 */
[----:B------:R-:W-:Y:S01]  /*41e0*/  ISETP.GT.AND P3, PT, R64, 0x51, PT ;  /* 0x000000514000780c */ /* 0x000fe20003f64270 */
[----:B------:R-:W3:Y:S01]  /*41f0*/  MUFU.TANH R46, R46 ;  /* 0x0000002e002e7308 */ /* 0x000ee20000002400 */
[----:B----4-:R-:W-:Y:S01]  /*4200*/  FSEL R131, R59, -INF , P4 ;  /* 0xff8000003b837808 */ /* 0x010fe20002000000 */
[----:B------:R-:W-:Y:S01]  /*4210*/  FFMA.FTZ R59, R81, R88, -R24 ;  /* 0x00000058513b7223 */ /* 0x000fe20000010818 */
[----:B------:R-:W-:-:S02]  /*4220*/  FMNMX.FTZ R32, R129, R32, !PT ;  /* 0x0000002081207209 */ /* 0x000fc40007810000 */
[C---:B------:R-:W-:Y:S02]  /*4230*/  ISETP.GT.AND P4, PT, R64.reuse, 0x58, PT ;  /* 0x000000584000780c */ /* 0x040fe40003f84270 */
[----:B-----5:R-:W-:Y:S01]  /*4240*/  FSEL R133, R61, -INF , P3 ;  /* 0xff8000003d857808 */ /* 0x020fe20001800000 */
[----:B------:R-:W4:Y:S01]  /*4250*/  MUFU.TANH R50, R50 ;  /* 0x0000003200327308 */ /* 0x000f220000002400 */
[----:B------:R-:W-:Y:S02]  /*4260*/  FMNMX.FTZ R32, R131, R32, !PT ;  /* 0x0000002083207209 */ /* 0x000fe40007810000 */
[----:B------:R-:W-:Y:S02]  /*4270*/  ISETP.GT.AND P3, PT, R64, 0x59, PT ;  /* 0x000000594000780c */ /* 0x000fe40003f64270 */
[----:B------:R-:W-:Y:S02]  /*4280*/  FSEL R135, R58, -INF , P4 ;  /* 0xff8000003a877808 */ /* 0x000fe40002000000 */
[----:B------:R-:W-:Y:S01]  /*4290*/  FMNMX.FTZ R32, R133, R32, !PT ;  /* 0x0000002085207209 */ /* 0x000fe20007810000 */
[----:B------:R-:W5:Y:S01]  /*42a0*/  MUFU.TANH R54, R54 ;  /* 0x0000003600367308 */ /* 0x000f620000002400 */
[----:B------:R-:W-:-:S02]  /*42b0*/  ISETP.GT.AND P4, PT, R64, 0x60, PT ;  /* 0x000000604000780c */ /* 0x000fc40003f84270 */
[----:B--2---:R-:W-:Y:S02]  /*42c0*/  FSEL R137, R63, -INF , P3 ;  /* 0xff8000003f897808 */ /* 0x004fe40001800000 */
[----:B------:R-:W-:Y:S02]  /*42d0*/  FMNMX.FTZ R32, R135, R32, !PT ;  /* 0x0000002087207209 */ /* 0x000fe40007810000 */
[----:B------:R-:W-:Y:S01]  /*42e0*/  ISETP.GT.AND P3, PT, R64, 0x61, PT ;  /* 0x000000614000780c */ /* 0x000fe20003f64270 */
[----:B------:R-:W2:Y:S01]  /*42f0*/  MUFU.TANH R74, R34 ;  /* 0x00000022004a7308 */ /* 0x000ea20000002400 */
[----:B0-----:R-:W-:Y:S01]  /*4300*/  FSEL R139, R40, -INF , P4 ;  /* 0xff800000288b7808 */ /* 0x001fe20002000000 */
[----:B------:R-:W-:Y:S01]  /*4310*/  FFMA.FTZ R40, R43, R88, -R24 ;  /* 0x000000582b287223 */ /* 0x000fe20000010818 */
[----:B------:R-:W-:Y:S02]  /*4320*/  FMNMX.FTZ R32, R137, R32, !PT ;  /* 0x0000002089207209 */ /* 0x000fe40007810000 */
[----:B------:R-:W-:-:S02]  /*4330*/  ISETP.GT.AND P4, PT, R64, 0x68, PT ;  /* 0x000000684000780c */ /* 0x000fc40003f84270 */
[----:B-1----:R-:W-:Y:S01]  /*4340*/  FSEL R61, R42, -INF , P3 ;  /* 0xff8000002a3d7808 */ /* 0x002fe20001800000 */
[----:B------:R0:W-:Y:S01]  /*4350*/  MUFU.TANH R145, R38 ;  /* 0x0000002600917308 */ /* 0x0001e20000002400 */
[----:B------:R-:W-:Y:S01]  /*4360*/  FMNMX.FTZ R32, R139, R32, !PT ;  /* 0x000000208b207209 */ /* 0x000fe20007810000 */
[-CC-:B------:R-:W-:Y:S01]  /*4370*/  FFMA.FTZ R42, R65, R88.reuse, -R24.reuse ;  /* 0x00000058412a7223 */ /* 0x180fe20000010818 */
[----:B------:R-:W-:Y:S02]  /*4380*/  ISETP.GT.AND P3, PT, R64, 0x69, PT ;  /* 0x000000694000780c */ /* 0x000fe40003f64270 */
[----:B---3--:R-:W-:Y:S01]  /*4390*/  FSEL R87, R46, -INF , P4 ;  /* 0xff8000002e577808 */ /* 0x008fe20002000000 */
[----:B------:R-:W-:-:S01]  /*43a0*/  FFMA.FTZ R46, R71, R88, -R24 ;  /* 0x00000058472e7223 */ /* 0x000fc20000010818 */
[----:B------:R-:W-:Y:S01]  /*43b0*/  FMNMX.FTZ R32, R61, R32, !PT ;  /* 0x000000203d207209 */ /* 0x000fe20007810000 */
[----:B------:R1:W3:Y:S01]  /*43c0*/  MUFU.TANH R143, R35 ;  /* 0x00000023008f7308 */ /* 0x0002e20000002400 */
[----:B------:R-:W-:Y:S01]  /*43d0*/  ISETP.GT.AND P4, PT, R64, 0x70, PT ;  /* 0x000000704000780c */ /* 0x000fe20003f84270 */
[-CC-:B0-----:R-:W-:Y:S01]  /*43e0*/  FFMA.FTZ R38, R77, R88.reuse, -R24.reuse ;  /* 0x000000584d267223 */ /* 0x181fe20000010818 */
[----:B------:R-:W-:Y:S01]  /*43f0*/  FSEL R63, R36, -INF , P3 ;  /* 0xff800000243f7808 */ /* 0x000fe20001800000 */
[----:B------:R-:W-:Y:S01]  /*4400*/  FFMA.FTZ R36, R83, R88, -R24 ;  /* 0x0000005853247223 */ /* 0x000fe20000010818 */
[----:B------:R-:W-:-:S02]  /*4410*/  FMNMX.FTZ R32, R87, R32, !PT ;  /* 0x0000002057207209 */ /* 0x000fc40007810000 */
[----:B------:R-:W-:Y:S01]  /*4420*/  ISETP.GT.AND P3, PT, R64, 0x71, PT ;  /* 0x000000714000780c */ /* 0x000fe20003f64270 */
[----:B------:R-:W-:Y:S01]  /*4430*/  MUFU.EX2 R4, R125 ;  /* 0x0000007d00047308 */ /* 0x000fe20000000800 */
[----:B----4-:R-:W-:Y:S01]  /*4440*/  FSEL R85, R50, -INF , P4 ;  /* 0xff80000032557808 */ /* 0x010fe20002000000 */
[----:B-1----:R-:W-:Y:S01]  /*4450*/  FFMA.FTZ R35, R127, R88, -R24 ;  /* 0x000000587f237223 */ /* 0x002fe20000010818 */
[----:B------:R-:W-:Y:S02]  /*4460*/  FMNMX.FTZ R34, R63, R32, !PT ;  /* 0x000000203f227209 */ /* 0x000fe40007810000 */
[----:B------:R-:W-:Y:S02]  /*4470*/  ISETP.GT.AND P4, PT, R64, 0x78, PT ;  /* 0x000000784000780c */ /* 0x000fe40003f84270 */
[----:B------:R-:W-:Y:S01]  /*4480*/  FSEL R93, R44, -INF , P3 ;  /* 0xff8000002c5d7808 */ /* 0x000fe20001800000 */
[----:B------:R0:W-:Y:S01]  /*4490*/  MUFU.EX2 R32, R36 ;  /* 0x0000002400207308 */ /* 0x0001e20000000800 */
[----:B------:R-:W-:-:S02]  /*44a0*/  FMNMX.FTZ R34, R85, R34, !PT ;  /* 0x0000002255227209 */ /* 0x000fc40007810000 */
[----:B------:R-:W-:Y:S02]  /*44b0*/  ISETP.GT.AND P3, PT, R64, 0x79, PT ;  /* 0x000000794000780c */ /* 0x000fe40003f64270 */
[----:B-----5:R-:W-:Y:S02]  /*44c0*/  FSEL R83, R54, -INF , P4 ;  /* 0xff80000036537808 */ /* 0x020fe40002000000 */
[----:B------:R-:W-:Y:S01]  /*44d0*/  FMNMX.FTZ R34, R93, R34, !PT ;  /* 0x000000225d227209 */ /* 0x000fe20007810000 */
[----:B------:R-:W-:Y:S01]  /*44e0*/  MUFU.EX2 R26, R26 ;  /* 0x0000001a001a7308 */ /* 0x000fe20000000800 */
[----:B------:R-:W-:Y:S02]  /*44f0*/  ISETP.GT.AND P4, PT, R64, 0x80, PT ;  /* 0x000000804000780c */ /* 0x000fe40003f84270 */
[----:B------:R-:W-:Y:S02]  /*4500*/  FSEL R81, R48, -INF , P3 ;  /* 0xff80000030517808 */ /* 0x000fe40001800000 */
[----:B------:R-:W-:-:S02]  /*4510*/  FMNMX.FTZ R34, R83, R34, !PT ;  /* 0x0000002253227209 */ /* 0x000fc40007810000 */
[----:B------:R-:W-:Y:S01]  /*4520*/  ISETP.GT.AND P3, PT, R64, 0x81, PT ;  /* 0x000000814000780c */ /* 0x000fe20003f64270 */
[----:B------:R-:W1:Y:S01]  /*4530*/  MUFU.EX2 R27, R27 ;  /* 0x0000001b001b7308 */ /* 0x000e620000000800 */
[----:B------:R-:W-:Y:S02]  /*4540*/  FSEL R95, R52, -INF , P4 ;  /* 0xff800000345f7808 */ /* 0x000fe40002000000 */
[----:B0-----:R-:W-:Y:S02]  /*4550*/  FMNMX.FTZ R36, R81, R34, !PT ;  /* 0x0000002251247209 */ /* 0x001fe40007810000 */
[----:B------:R-:W-:Y:S02]  /*4560*/  ISETP.GT.AND P4, PT, R64, 0x88, PT ;  /* 0x000000884000780c */ /* 0x000fe40003f84270 */
[----:B------:R-:W-:Y:S01]  /*4570*/  FSEL R77, R66, -INF , P3 ;  /* 0xff800000424d7808 */ /* 0x000fe20001800000 */
[----:B------:R0:W-:Y:S01]  /*4580*/  MUFU.EX2 R34, R38 ;  /* 0x0000002600227308 */ /* 0x0001e20000000800 */
[----:B------:R-:W-:-:S02]  /*4590*/  FMNMX.FTZ R36, R95, R36, !PT ;  /* 0x000000245f247209 */ /* 0x000fc40007810000 */
[----:B------:R-:W-:Y:S02]  /*45a0*/  ISETP.GT.AND P3, PT, R64, 0x89, PT ;  /* 0x000000894000780c */ /* 0x000fe40003f64270 */
[----:B------:R-:W-:Y:S02]  /*45b0*/  FSEL R125, R70, -INF , P4 ;  /* 0xff800000467d7808 */ /* 0x000fe40002000000 */
[----:B------:R-:W-:Y:S01]  /*45c0*/  FMNMX.FTZ R36, R77, R36, !PT ;  /* 0x000000244d247209 */ /* 0x000fe20007810000 */
[----:B------:R-:W4:Y:S01]  /*45d0*/  MUFU.EX2 R28, R28 ;  /* 0x0000001c001c7308 */ /* 0x000f220000000800 */
[----:B------:R-:W-:Y:S02]  /*45e0*/  ISETP.GT.AND P4, PT, R64, 0x90, PT ;  /* 0x000000904000780c */ /* 0x000fe40003f84270 */
[----:B------:R-:W-:Y:S02]  /*45f0*/  FSEL R141, R141, -INF , P3 ;  /* 0xff8000008d8d7808 */ /* 0x000fe40001800000 */
[----:B------:R-:W-:-:S02]  /*4600*/  FMNMX.FTZ R36, R125, R36, !PT ;  /* 0x000000247d247209 */ /* 0x000fc40007810000 */
[----:B------:R-:W-:Y:S01]  /*4610*/  ISETP.GT.AND P3, PT, R64, 0x91, PT ;  /* 0x000000914000780c */ /* 0x000fe20003f64270 */
[----:B------:R-:W5:Y:S01]  /*4620*/  MUFU.EX2 R31, R31 ;  /* 0x0000001f001f7308 */ /* 0x000f620000000800 */
[----:B--2---:R-:W-:Y:S02]  /*4630*/  FSEL R127, R74, -INF , P4 ;  /* 0xff8000004a7f7808 */ /* 0x004fe40002000000 */
[----:B0-----:R-:W-:Y:S02]  /*4640*/  FMNMX.FTZ R38, R141, R36, !PT ;  /* 0x000000248d267209 */ /* 0x001fe40007810000 */
[----:B------:R-:W-:Y:S02]  /*4650*/  ISETP.GT.AND P4, PT, R64, 0x98, PT ;  /* 0x000000984000780c */ /* 0x000fe40003f84270 */
[----:B---3--:R-:W-:Y:S01]  /*4660*/  FSEL R143, R143, -INF , P3 ;  /* 0xff8000008f8f7808 */ /* 0x008fe20001800000 */
[----:B------:R0:W-:Y:S01]  /*4670*/  MUFU.EX2 R36, R40 ;  /* 0x0000002800247308 */ /* 0x0001e20000000800 */
[----:B------:R-:W-:-:S02]  /*4680*/  FMNMX.FTZ R38, R127, R38, !PT ;  /* 0x000000267f267209 */ /* 0x000fc40007810000 */
[----:B------:R-:W-:Y:S02]  /*4690*/  ISETP.GT.AND P3, PT, R64, 0x99, PT ;  /* 0x000000994000780c */ /* 0x000fe40003f64270 */
[----:B------:R-:W-:Y:S02]  /*46a0*/  FSEL R145, R145, -INF , P4 ;  /* 0xff80000091917808 */ /* 0x000fe40002000000 */
[----:B------:R-:W-:Y:S01]  /*46b0*/  FMNMX.FTZ R38, R143, R38, !PT ;  /* 0x000000268f267209 */ /* 0x000fe20007810000 */
[----:B------:R-:W2:Y:S01]  /*46c0*/  MUFU.EX2 R30, R30 ;  /* 0x0000001e001e7308 */ /* 0x000ea20000000800 */
[----:B------:R-:W-:Y:S01]  /*46d0*/  FSEL R147, R147, -INF , P3 ;  /* 0xff80000093937808 */ /* 0x000fe20001800000 */
[--C-:B0-----:R-:W-:Y:S01]  /*46e0*/  FFMA.FTZ R40, R41, R88, -R24.reuse ;  /* 0x0000005829287223 */ /* 0x101fe20000010818 */
[----:B------:R-:W-:Y:S01]  /*46f0*/  FMNMX.FTZ R38, R145, R38, !PT ;  /* 0x0000002691267209 */ /* 0x000fe20007810000 */
[----:B------:R-:W-:-:S03]  /*4700*/  FFMA.FTZ R41, R49, R88, -R24 ;  /* 0x0000005831297223 */ /* 0x000fc60000010818 */
[----:B------:R-:W-:Y:S01]  /*4710*/  FMNMX.FTZ R43, R147, R38, !PT ;  /* 0x00000026932b7209 */ /* 0x000fe20007810000 */
[----:B------:R-:W-:Y:S01]  /*4720*/  MUFU.EX2 R35, R35 ;  /* 0x0000002300237308 */ /* 0x000fe20000000800 */
[----:B------:R-:W-:-:S01]  /*4730*/  FFMA.FTZ R38, R45, R88, -R24 ;  /* 0x000000582d267223 */ /* 0x000fc20000010818 */
[--C-:B------:R-:W-:Y:S02]  /*4740*/  FFMA.FTZ R45, R73, R88, -R24.reuse ;  /* 0x00000058492d7223 */ /* 0x100fe40000010818 */
[----:B------:R-:W0:Y:S04]  /*4750*/  SHFL.BFLY PT, R44, R43, 0x2, 0x1f ;  /* 0x0c401f002b2c7f89 */ /* 0x000e2800000e0000 */
[----:B------:R-:W-:Y:S08]  /*4760*/  MUFU.EX2 R51, R51 ;  /* 0x0000003300337308 */ /* 0x000ff00000000800 */
[----:B------:R-:W-:Y:S08]  /*4770*/  MUFU.EX2 R6, R6 ;  /* 0x0000000600067308 */ /* 0x000ff00000000800 */
[----:B------:R-:W-:Y:S01]  /*4780*/  MUFU.EX2 R9, R9 ;  /* 0x0000000900097308 */ /* 0x000fe20000000800 */
[----:B0-----:R-:W-:Y:S01]  /*4790*/  FMNMX.FTZ R48, R43, R44, !PT ;  /* 0x0000002c2b307209 */ /* 0x001fe20007810000 */
[-CC-:B------:R-:W-:Y:S01]  /*47a0*/  FFMA.FTZ R43, R67, R88.reuse, -R24.reuse ;  /* 0x00000058432b7223 */ /* 0x180fe20000010818 */
[----:B------:R-:W-:-:S01]  /*47b0*/  FFMA.FTZ R44, R69, R88, -R24 ;  /* 0x00000058452c7223 */ /* 0x000fc20000010818 */
[----:B------:R-:W-:-:S04]  /*47c0*/  FFMA.FTZ R24, R79, R88, -R24 ;  /* 0x000000584f187223 */ /* 0x000fc80000010818 */
        /* <DEDUP_REMOVED lines=28> */
[----:B------:R-:W-:Y:S01]  /*4990*/  FFMA.FTZ R119, R119, R88, -R50 ;  /* 0x0000005877777223 */ /* 0x000fe20000010832 */
[----:B----4-:R-:W-:-:S01]  /*49a0*/  FADD.FTZ R78, R28, R3 ;  /* 0x000000031c4e7221 */ /* 0x010fc20000010000 */
[-CC-:B------:R-:W-:Y:S01]  /*49b0*/  FFMA.FTZ R99, R99, R88.reuse, -R50.reuse ;  /* 0x0000005863637223 */ /* 0x180fe20000010832 */
[----:B------:R-:W-:-:S01]  /*49c0*/  FFMA.FTZ R121, R121, R88, -R50 ;  /* 0x0000005879797223 */ /* 0x000fc20000010832 */
[----:B------:R-:W1:Y:S01]  /*49d0*/  MUFU.EX2 R5, R5 ;  /* 0x0000000500057308 */ /* 0x000e620000000800 */
[----:B-----5:R-:W-:-:S01]  /*49e0*/  FADD.FTZ R49, R31, R78 ;  /* 0x0000004e1f317221 */ /* 0x020fc20000010000 */
[-CC-:B------:R-:W-:Y:S01]  /*49f0*/  FFMA.FTZ R97, R97, R88.reuse, -R50.reuse ;  /* 0x0000005861617223 */ /* 0x180fe20000010832 */
[----:B------:R-:W-:-:S01]  /*4a00*/  FFMA.FTZ R123, R123, R88, -R50 ;  /* 0x000000587b7b7223 */ /* 0x000fc20000010832 */
[----:B------:R-:W-:Y:S01]  /*4a10*/  FFMA.FTZ R129, R129, R88, -R50 ;  /* 0x0000005881817223 */ /* 0x000fe20000010832 */
[----:B--2---:R-:W-:-:S01]  /*4a20*/  FADD.FTZ R78, R30, R49 ;  /* 0x000000311e4e7221 */ /* 0x004fc20000010000 */
[-CC-:B------:R-:W-:Y:S01]  /*4a30*/  FFMA.FTZ R131, R131, R88.reuse, -R50.reuse ;  /* 0x0000005883837223 */ /* 0x180fe20000010832 */
[----:B------:R-:W-:-:S01]  /*4a40*/  FFMA.FTZ R133, R133, R88, -R50 ;  /* 0x0000005885857223 */ /* 0x000fc20000010832 */
[----:B------:R-:W2:Y:S01]  /*4a50*/  MUFU.EX2 R54, R55 ;  /* 0x0000003700367308 */ /* 0x000ea20000000800 */
[----:B0-----:R-:W-:-:S01]  /*4a60*/  FADD.FTZ R76, R39, R52 ;  /* 0x00000034274c7221 */ /* 0x001fc20000010000 */
        /* <DEDUP_REMOVED lines=15> */
[----:B--2---:R-:W-:-:S01]  /*4b60*/  FADD.FTZ R76, R54, R3 ;  /* 0x00000003364c7221 */ /* 0x004fc20000010000 */
[----:B------:R-:W-:Y:S01]  /*4b70*/  FADD.FTZ R49, R9, R78 ;  /* 0x0000004e09317221 */ /* 0x000fe20000010000 */
[----:B------:R-:W-:Y:S01]  /*4b80*/  F2FP.SATFINITE.E4M3.F32.PACK_AB_MERGE_C R55, R54, R5, RZ ;  /* 0x000000053637723e */ /* 0x000fe200048070ff */
[-CC-:B------:R-:W-:Y:S01]  /*4b90*/  FFMA.FTZ R83, R83, R88.reuse, -R50.reuse ;  /* 0x0000005853537223 */ /* 0x180fe20000010832 */
[----:B------:R-:W-:-:S01]  /*4ba0*/  FFMA.FTZ R81, R81, R88, -R50 ;  /* 0x0000005851517223 */ /* 0x000fc20000010832 */
[----:B------:R-:W-:Y:S01]  /*4bb0*/  FADD.FTZ R80, R8, R49 ;  /* 0x0000003108507221 */ /* 0x000fe20000010000 */
[----:B------:R-:W-:-:S01]  /*4bc0*/  FFMA.FTZ R95, R95, R88, -R50 ;  /* 0x000000585f5f7223 */ /* 0x000fc20000010832 */
[----:B------:R-:W2:Y:S01]  /*4bd0*/  MUFU.EX2 R107, R107 ;  /* 0x0000006b006b7308 */ /* 0x000ea20000000800 */
[----:B0-----:R-:W-:-:S01]  /*4be0*/  FADD.FTZ R3, R7, R76 ;  /* 0x0000004c07037221 */ /* 0x001fc20000010000 */
[C---:B------:R-:W-:Y:S01]  /*4bf0*/  FADD.FTZ R49, R11.reuse, R80 ;  /* 0x000000500b317221 */ /* 0x040fe20000010000 */
[----:B------:R-:W-:Y:S01]  /*4c00*/  F2FP.SATFINITE.E4M3.F32.PACK_AB_MERGE_C R11, R11, R8, RZ ;  /* 0x000000080b0b723e */ /* 0x000fe200048070ff */
[--C-:B------:R-:W-:Y:S01]  /*4c10*/  FFMA.FTZ R77, R77, R88, -R50.reuse ;  /* 0x000000584d4d7223 */ /* 0x100fe20000010832 */
[----:B------:R-:W-:Y:S01]  /*4c20*/  F2FP.SATFINITE.E4M3.F32.PACK_AB_MERGE_C R51, R51, R4, RZ ;  /* 0x000000043333723e */ /* 0x000fe200048070ff */
[----:B------:R-:W-:Y:S01]  /*4c30*/  FADD.FTZ R80, R10, R49 ;  /* 0x000000310a507221 */ /* 0x000fe20000010000 */
[----:B------:R-:W-:-:S01]  /*4c40*/  FFMA.FTZ R125, R125, R88, -R50 ;  /* 0x000000587d7d7223 */ /* 0x000fc20000010832 */
[----:B------:R-:W0:Y:S01]  /*4c50*/  MUFU.EX2 R58, R111 ;  /* 0x0000006f003a7308 */ /* 0x000e220000000800 */
[----:B-1----:R-:W-:-:S01]  /*4c60*/  FADD.FTZ R76, R56, R3 ;  /* 0x00000003384c7221 */ /* 0x002fc20000010000 */
[----:B------:R-:W-:Y:S01]  /*4c70*/  FADD.FTZ R49, R13, R80 ;  /* 0x000000500d317221 */ /* 0x000fe20000010000 */
[----:B------:R-:W-:-:S01]  /*4c80*/  FFMA.FTZ R141, R141, R88, -R50 ;  /* 0x000000588d8d7223 */ /* 0x000fc20000010832 */
[----:B------:R-:W-:Y:S01]  /*4c90*/  FFMA.FTZ R127, R127, R88, -R50 ;  /* 0x000000587f7f7223 */ /* 0x000fe20000010832 */
[----:B------:R-:W-:Y:S01]  /*4ca0*/  F2FP.SATFINITE.E4M3.F32.PACK_AB_MERGE_C R180, R9, R6, R11 ;  /* 0x0000000609b4723e */ /* 0x000fe2000480700b */
[----:B------:R-:W-:Y:S01]  /*4cb0*/  FADD.FTZ R82, R12, R49 ;  /* 0x000000310c527221 */ /* 0x000fe20000010000 */
[----:B------:R-:W-:Y:S01]  /*4cc0*/  F2FP.SATFINITE.E4M3.F32.PACK_AB_MERGE_C R49, R31, R28, RZ ;  /* 0x0000001c1f31723e */ /* 0x000fe200048070ff */
[----:B------:R-:W1:Y:S01]  /*4cd0*/  MUFU.EX2 R113, R113 ;  /* 0x0000007100717308 */ /* 0x000e620000000800 */
[----:B--2---:R-:W-:-:S01]  /*4ce0*/  FADD.FTZ R3, R107, R76 ;  /* 0x0000004c6b037221 */ /* 0x004fc20000010000 */
[-CC-:B------:R-:W-:Y:S01]  /*4cf0*/  FFMA.FTZ R143, R143, R88.reuse, -R50.reuse ;  /* 0x000000588f8f7223 */ /* 0x180fe20000010832 */
[----:B------:R-:W-:-:S01]  /*4d00*/  FFMA.FTZ R145, R145, R88, -R50 ;  /* 0x0000005891917223 */ /* 0x000fc20000010832 */
[----:B------:R-:W-:Y:S01]  /*4d10*/  FFMA.FTZ R50, R147, R88, -R50 ;  /* 0x0000005893327223 */ /* 0x000fe20000010832 */
[----:B------:R-:W-:-:S02]  /*4d20*/  F2FP.SATFINITE.E4M3.F32.PACK_AB_MERGE_C R184, R27, R26, R49 ;  /* 0x0000001a1bb8723e */ /* 0x000fc40004807031 */
[----:B------:R-:W-:Y:S02]  /*4d30*/  CS2R R26, SRZ ;  /* 0x00000000001a7805 */ /* 0x000fe4000001ff00 */
[----:B------:R-:W-:Y:S01]  /*4d40*/  F2FP.SATFINITE.E4M3.F32.PACK_AB_MERGE_C R185, R52, R39, R55 ;  /* 0x0000002734b9723e */ /* 0x000fe20004807037 */
[----:B------:R-:W2:Y:S01]  /*4d50*/  MUFU.EX2 R60, R109 ;  /* 0x0000006d003c7308 */ /* 0x000ea20000000800 */
[----:B0-----:R-:W-:-:S01]  /*4d60*/  FADD.FTZ R76, R58, R3 ;  /* 0x000000033a4c7221 */ /* 0x001fc20000010000 */
[----:B------:R-:W-:Y:S02]  /*4d70*/  F2FP.SATFINITE.E4M3.F32.PACK_AB_MERGE_C R58, R58, R107, RZ ;  /* 0x0000006b3a3a723e */ /* 0x000fe400048070ff */
[----:B------:R-:W-:Y:S02]  /*4d80*/  F2FP.SATFINITE.E4M3.F32.PACK_AB_MERGE_C R186, R35, R30, R51 ;  /* 0x0000001e23ba723e */ /* 0x000fe40004807033 */
[----:B------:R-:W-:Y:S02]  /*4d90*/  F2FP.SATFINITE.E4M3.F32.PACK_AB_MERGE_C R187, R56, R7, R58 ;  /* 0x0000000738bb723e */ /* 0x000fe4000480703a */
        /* <DEDUP_REMOVED lines=21> */
[----:B0-----:R-:W-:-:S01]  /*4ef0*/  FADD.FTZ R28, R66, R3 ;  /* 0x00000003421c7221 */ /* 0x001fc20000010000 */
[----:B------:R-:W-:-:S04]  /*4f00*/  F2FP.SATFINITE.E4M3.F32.PACK_AB_MERGE_C R66, R66, R119, RZ ;  /* 0x000000774242723e */ /* 0x000fc800048070ff */
[----:B------:R-:W-:Y:S02]  /*4f10*/  F2FP.SATFINITE.E4M3.F32.PACK_AB_MERGE_C R183, R64, R117, R66 ;  /* 0x0000007540b7723e */ /* 0x000fe40004807042 */
[----:B------:R-:W-:Y:S01]  /*4f20*/  CS2R R66, SRZ ;  /* 0x0000000000427805 */ /* 0x000fe2000001ff00 */
[----:B------:R-:W0:Y:S01]  /*4f30*/  MUFU.EX2 R21, R21 ;  /* 0x0000001500157308 */ /* 0x000e220000000800 */
[----:B-1----:R-:W-:-:S01]  /*4f40*/  FADD.FTZ R54, R14, R31 ;  /* 0x0000001f0e367221 */ /* 0x002fc20000010000 */
[----:B------:R-:W-:Y:S02]  /*4f50*/  CS2R R64, SRZ ;  /* 0x0000000000407805 */ /* 0x000fe4000001ff00 */
[----:B------:R-:W-:-:S04]  /*4f60*/  CS2R R30, SRZ ;  /* 0x00000000001e7805 */ /* 0x000fc8000001ff00 */
[----:B------:R-:W1:Y:S01]  /*4f70*/  MUFU.EX2 R68, R97 ;  /* 0x0000006100447308 */ /* 0x000e620000000800 */
[----:B--2---:R-:W-:-:S07]  /*4f80*/  FADD.FTZ R3, R121, R28 ;  /* 0x0000001c79037221 */ /* 0x004fce0000010000 */
[----:B------:R-:W2:Y:S01]  /*4f90*/  MUFU.EX2 R20, R20 ;  /* 0x0000001400147308 */ /* 0x000ea20000000800 */
[----:B0-----:R-:W-:-:S01]  /*4fa0*/  FADD.FTZ R5, R21, R54 ;  /* 0x0000003615057221 */ /* 0x001fc20000010000 */
[----:B------:R-:W-:-:S06]  /*4fb0*/  CS2R R54, SRZ ;  /* 0x0000000000367805 */ /* 0x000fcc000001ff00 */
        /* <DEDUP_REMOVED lines=8> */
[----:B------:R-:W-:-:S03]  /*5040*/  F2FP.SATFINITE.E4M3.F32.PACK_AB_MERGE_C R57, R57, R20, RZ ;  /* 0x000000143939723e */ /* 0x000fc600048070ff */
[----:B------:R-:W-:Y:S01]  /*5050*/  FADD.FTZ R12, R32, R5 ;  /* 0x00000005200c7221 */ /* 0x000fe20000010000 */
[----:B------:R-:W-:Y:S02]  /*5060*/  F2FP.SATFINITE.E4M3.F32.PACK_AB_MERGE_C R176, R21, R14, R57 ;  /* 0x0000000e15b0723e */ /* 0x000fe40004807039 */
[----:B------:R-:W-:Y:S01]  /*5070*/  CS2R R56, SRZ ;  /* 0x0000000000387805 */ /* 0x000fe2000001ff00 */
[----:B------:R-:W1:Y:S01]  /*5080*/  MUFU.EX2 R59, R59 ;  /* 0x0000003b003b7308 */ /* 0x000e620000000800 */
[----:B--2---:R-:W-:-:S01]  /*5090*/  FADD.FTZ R8, R70, R3 ;  /* 0x0000000346087221 */ /* 0x004fc20000010000 */
[----:B------:R-:W-:-:S04]  /*50a0*/  F2FP.SATFINITE.E4M3.F32.PACK_AB_MERGE_C R70, R70, R123, RZ ;  /* 0x0000007b4646723e */ /* 0x000fc800048070ff */
[----:B------:R-:W-:Y:S02]  /*50b0*/  F2FP.SATFINITE.E4M3.F32.PACK_AB_MERGE_C R177, R68, R121, R70 ;  /* 0x0000007944b1723e */ /* 0x000fe40004807046 */
[----:B------:R-:W-:Y:S01]  /*50c0*/  CS2R R70, SRZ ;  /* 0x0000000000467805 */ /* 0x000fe2000001ff00 */
[----:B------:R-:W2:Y:S01]  /*50d0*/  MUFU.EX2 R72, R133 ;  /* 0x0000008500487308 */ /* 0x000ea20000000800 */
[----:B0-----:R-:W-:-:S01]  /*50e0*/  FADD.FTZ R3, R131, R8 ;  /* 0x0000000883037221 */ /* 0x001fc20000010000 */
[----:B------:R-:W-:-:S06]  /*50f0*/  CS2R R68, SRZ ;  /* 0x0000000000447805 */ /* 0x000fcc000001ff00 */
        /* <DEDUP_REMOVED lines=8> */
[C---:B-1----:R-:W-:Y:S01]  /*5180*/  F2FP.SATFINITE.E4M3.F32.PACK_AB_MERGE_C R34, R53.reuse, R34, RZ ;  /* 0x000000223522723e */ /* 0x042fe200048070ff */
[----:B------:R-:W-:-:S03]  /*5190*/  FADD.FTZ R53, R53, R20 ;  /* 0x0000001435357221 */ /* 0x000fc60000010000 */
[----:B------:R-:W-:Y:S01]  /*51a0*/  F2FP.SATFINITE.E4M3.F32.PACK_AB_MERGE_C R178, R59, R32, R34 ;  /* 0x000000203bb2723e */ /* 0x000fe20004807022 */
[----:B------:R-:W-:-:S01]  /*51b0*/  FADD.FTZ R12, R36, R53 ;  /* 0x00000035240c7221 */ /* 0x000fc20000010000 */
[----:B------:R-:W-:Y:S01]  /*51c0*/  CS2R R58, SRZ ;  /* 0x00000000003a7805 */ /* 0x000fe2000001ff00 */
[----:B------:R-:W1:Y:S01]  /*51d0*/  MUFU.EX2 R25, R25 ;  /* 0x0000001900197308 */ /* 0x000e620000000800 */
[C---:B--2---:R-:W-:Y:S01]  /*51e0*/  F2FP.SATFINITE.E4M3.F32.PACK_AB_MERGE_C R135, R74.reuse, R135, RZ ;  /* 0x000000874a87723e */ /* 0x044fe200048070ff */
[----:B------:R-:W-:Y:S01]  /*51f0*/  FADD.FTZ R74, R74, R3 ;  /* 0x000000034a4a7221 */ /* 0x000fe20000010000 */
[----:B------:R-:W-:Y:S02]  /*5200*/  CS2R R52, SRZ ;  /* 0x0000000000347805 */ /* 0x000fe4000001ff00 */
[----:B------:R-:W-:Y:S02]  /*5210*/  CS2R R34, SRZ ;  /* 0x0000000000227805 */ /* 0x000fe4000001ff00 */
[----:B------:R-:W-:-:S02]  /*5220*/  F2FP.SATFINITE.E4M3.F32.PACK_AB_MERGE_C R179, R72, R131, R135 ;  /* 0x0000008348b3723e */ /* 0x000fc40004807087 */
[----:B------:R-:W-:Y:S01]  /*5230*/  CS2R R72, SRZ ;  /* 0x0000000000487805 */ /* 0x000fe2000001ff00 */
        /* <DEDUP_REMOVED lines=9> */
[----:B------:R0:W3:Y:S01]  /*52d0*/  MUFU.EX2 R76, R63 ;  /* 0x0000003f004c7308 */ /* 0x0000e20000000800 */
[----:B-1----:R-:W-:-:S07]  /*52e0*/  FADD.FTZ R5, R87, R20 ;  /* 0x0000001457057221 */ /* 0x002fce0000010000 */
[----:B------:R-:W1:Y:S01]  /*52f0*/  MUFU.EX2 R38, R38 ;  /* 0x0000002600267308 */ /* 0x000e620000000800 */
[----:B--2---:R-:W-:-:S01]  /*5300*/  FADD.FTZ R3, R40, R3 ;  /* 0x0000000328037221 */ /* 0x004fc20000010000 */
[----:B------:R-:W-:Y:S02]  /*5310*/  F2FP.SATFINITE.E4M3.F32.PACK_AB_MERGE_C R29, R40, R29, RZ ;  /* 0x0000001d281d723e */ /* 0x000fe400048070ff */
[----:B0-----:R-:W-:Y:S02]  /*5320*/  CS2R R62, SRZ ;  /* 0x00000000003e7805 */ /* 0x001fe4000001ff00 */
[----:B------:R-:W-:Y:S02]  /*5330*/  F2FP.SATFINITE.E4M3.F32.PACK_AB_MERGE_C R172, R25, R36, R29 ;  /* 0x0000002419ac723e */ /* 0x000fe4000480701d */
[----:B------:R-:W-:Y:S01]  /*5340*/  CS2R R28, SRZ ;  /* 0x00000000001c7805 */ /* 0x000fe2000001ff00 */
[----:B------:R-:W0:Y:S01]  /*5350*/  MUFU.EX2 R85, R85 ;  /* 0x0000005500557308 */ /* 0x000e220000000800 */
[C---:B---3--:R-:W-:Y:S01]  /*5360*/  F2FP.SATFINITE.E4M3.F32.PACK_AB_MERGE_C R87, R76.reuse, R87, RZ ;  /* 0x000000574c57723e */ /* 0x048fe200048070ff */
[----:B------:R-:W-:-:S03]  /*5370*/  FADD.FTZ R76, R76, R5 ;  /* 0x000000054c4c7221 */ /* 0x000fc60000010000 */
[----:B------:R-:W-:Y:S02]  /*5380*/  F2FP.SATFINITE.E4M3.F32.PACK_AB_MERGE_C R173, R2, R139, R87 ;  /* 0x0000008b02ad723e */ /* 0x000fe40004807057 */
[----:B------:R-:W-:Y:S01]  /*5390*/  CS2R R86, SRZ ;  /* 0x0000000000567805 */ /* 0x000fe2000001ff00 */
        /* <DEDUP_REMOVED lines=10> */
[----:B------:R0:W3:Y:S01]  /*5440*/  MUFU.EX2 R4, R81 ;  /* 0x0000005100047308 */ /* 0x0000e20000000800 */
[----:B--2---:R-:W-:-:S07]  /*5450*/  FADD.FTZ R5, R83, R14 ;  /* 0x0000000e53057221 */ /* 0x004fce0000010000 */
[----:B------:R-:W2:Y:S01]  /*5460*/  MUFU.EX2 R43, R43 ;  /* 0x0000002b002b7308 */ /* 0x000ea20000000800 */
[C---:B-1----:R-:W-:Y:S01]  /*5470*/  F2FP.SATFINITE.E4M3.F32.PACK_AB_MERGE_C R33, R42.reuse, R33, RZ ;  /* 0x000000212a21723e */ /* 0x042fe200048070ff */
[----:B------:R-:W-:Y:S01]  /*5480*/  FADD.FTZ R42, R42, R3 ;  /* 0x000000032a2a7221 */ /* 0x000fe20000010000 */
[----:B0-----:R-:W-:Y:S02]  /*5490*/  CS2R R80, SRZ ;  /* 0x0000000000507805 */ /* 0x001fe4000001ff00 */
        /* <DEDUP_REMOVED lines=63> */
[----:B------:R-:W-:-:S07]  /*5890*/  IMAD.MOV.U32 R87, RZ, RZ, RZ ;  /* 0x000000ffff577224 */ /* 0x000fce00078e00ff */
.L_x_2147:
[----:B------:R-:W-:Y:S01]  /*58a0*/  ISETP.NE.AND P4, PT, RZ, UR43, PT ;  /* 0x0000002bff007c0c */ /* 0x000fe2000bf85270 */
[----:B------:R-:W-:-:S04]  /*58b0*/  UISETP.NE.AND UP1, UPT, UR56, 0x1, UPT ;  /* 0x000000013800788c */ /* 0x000fc8000bf25270 */
[----:B------:R-:W-:-:S04]  /*58c0*/  USEL UR44, URZ, 0x1, UP1 ;  /* 0x000000013f2c7887 */ /* 0x000fc80008800000 */
[----:B------:R-:W-:-:S04]  /*58d0*/  ULOP3.LUT UR44, UR57, UR44, URZ, 0x3c, !UPT ;  /* 0x0000002c392c7292 */ /* 0x000fc8000f8e3c3f */
[----:B------:R-:W-:Y:S08]  /*58e0*/  @P4 BRA `(.L_x_2138) ;  /* 0x0000000000384947 */ /* 0x000ff00003800000 */
[----:B------:R-:W-:Y:S05]  /*58f0*/  @!P0 BRA `(.L_x_2139) ;  /* 0x0000000000048947 */ /* 0x000fea0003800000 */
[----:B------:R-:W-:Y:S01]  /*5900*/  BPT.TRAP 0x1 ;  /* 0x000000040000795c */ /* 0x000fe20000300000 */
.L_x_2139:
        /* <DEDUP_REMOVED lines=9> */
.L_x_2140:
[----:B-1----:R-:W-:Y:S05]  /*59a0*/  @P3 BRA `(.L_x_2138) ;  /* 0x0000000000083947 */ /* 0x002fea0003800000 */
[----:B------:R-:W1:Y:S02]  /*59b0*/  SYNCS.PHASECHK.TRANS64.TRYWAIT P3, [UR6+0x29830], R6 ;  /* 0x02983006ff0075a7 */ /* 0x000e640008060146 */
[----:B-1----:R-:W-:Y:S05]  /*59c0*/  @!P3 BRA `(.L_x_2141) ;  /* 0x0000010000b4b947 */ /* 0x002fea0003800000 */
.L_x_2138:
        /* <DEDUP_REMOVED lines=191> */
.L_x_2143:
[----:B------:R-:W-:Y:S01]  /*65c0*/  ULEA UR6, UR56, UR41, 0x3 ;  /* 0x0000002938067291 */ /* 0x000fe2000f8e183f */
[----:B------:R-:W-:-:S05]  /*65d0*/  IMAD.U32 R6, RZ, RZ, UR57 ;  /* 0x00000039ff067e24 */ /* 0x000fca000f8e00ff */
[----:B------:R-:W-:-:S04]  /*65e0*/  SHF.L.U32 R6, R6, 0x1f, RZ ;  /* 0x0000001f06067819 */ /* 0x000fc800000006ff */
[----:B------:R0:W1:Y:S01]  /*65f0*/  SYNCS.PHASECHK.TRANS64.TRYWAIT P3, [UR6+0x29850], R6 ;  /* 0x02985006ff0075a7 */ /* 0x0000620008060146 */
[----:B------:R-:W-:Y:S05]  /*6600*/  @!P0 BRA `(.L_x_2144) ;  /* 0x0000000000048947 */ /* 0x000fea0003800000 */
[----:B------:R-:W-:Y:S01]  /*6610*/  BPT.TRAP 0x1 ;  /* 0x000000040000795c */ /* 0x000fe20000300000 */
.L_x_2144:
[----:B-1----:R-:W-:Y:S05]  /*6620*/  @P3 BRA `(.L_x_2142) ;  /* 0x0000000000083947 */ /* 0x002fea0003800000 */
[----:B------:R-:W1:Y:S02]  /*6630*/  SYNCS.PHASECHK.TRANS64.TRYWAIT P3, [UR6+0x29850], R6 ;  /* 0x02985006ff0075a7 */ /* 0x000e640008060146 */
[----:B-1----:R-:W-:Y:S05]  /*6640*/  @!P3 BRA `(.L_x_2145) ;  /* 0x000000f400acb947 */ /* 0x002fea0003800000 */
.L_x_2142:
        /* <DEDUP_REMOVED lines=11> */
[----:B------:R-:W-:Y:S01]  /*6700*/  @P2 IMAD.HI.U32 R126, R130, UR6, RZ ;  /* 0x00000006827e2c27 */ /* 0x000fe2000f8e00ff */
[----:B------:R-:W-:-:S03]  /*6710*/  @UP0 ULDC UR6, c[0x0][0x450] ;  /* 0x0001140000060ab9 */ /* 0x000fc60000000800 */
[C---:B------:R-:W-:Y:S01]  /*6720*/  FMUL.FTZ R21, R0.reuse, R143 ;  /* 0x0000008f00157220 */ /* 0x040fe20000410000 */
[C---:B------:R-:W-:Y:S01]  /*6730*/  FMUL.FTZ R143, R0.reuse, R149 ;  /* 0x00000095008f7220 */ /* 0x040fe20000410000 */
[C---:B------:R-:W-:Y:S01]  /*6740*/  FMUL.FTZ R149, R0.reuse, R129 ;  /* 0x0000008100957220 */ /* 0x040fe20000410000 */
[----:B------:R-:W-:Y:S01]  /*6750*/  @P2 SHF.R.U32.HI R130, RZ, UR6, R126 ;  /* 0x00000006ff822c19 */ /* 0x000fe2000801167e */
[----:B------:R-:W-:Y:S01]  /*6760*/  UMOV UR6, 0x1 ;  /* 0x0000000100067882 */ /* 0x000fe20000000000 */
[C---:B------:R-:W-:Y:S01]  /*6770*/  FMUL.FTZ R20, R0.reuse, R142 ;  /* 0x0000008e00147220 */ /* 0x040fe20000410000 */
[----:B------:R-:W-:Y:S01]  /*6780*/  UIMAD UR6, UR55, -0xa0, UR6 ;  /* 0xffffff60370678a4 */ /* 0x000fe2000f8e0206 */
[C---:B------:R-:W-:Y:S01]  /*6790*/  FMUL.FTZ R142, R0.reuse, R148 ;  /* 0x00000094008e7220 */ /* 0x040fe20000410000 */
[----:B------:R-:W2:Y:S01]  /*67a0*/  SHFL.IDX PT, R129, R130, RZ, 0x1c1f ;  /* 0x001c1fff82817589 */ /* 0x000ea200000e0000 */
[C---:B------:R-:W-:Y:S01]  /*67b0*/  FMUL.FTZ R148, R0.reuse, R128 ;  /* 0x0000008000947220 */ /* 0x040fe20000410000 */
[C---:B------:R-:W-:Y:S01]  /*67c0*/  FMUL.FTZ R207, R0.reuse, R152 ;  /* 0x0000009800cf7220 */ /* 0x040fe20000410000 */
[----:B------:R-:W-:Y:S01]  /*67d0*/  FMUL.FTZ R203, R0, R137 ;  /* 0x0000008900cb7220 */ /* 0x000fe20000410000 */
[----:B------:R-:W-:-:S02]  /*67e0*/  IMAD.U32 R128, RZ, RZ, UR6 ;  /* 0x00000006ff807e24 */ /* 0x000fc4000f8e00ff */
[C---:B------:R-:W-:Y:S01]  /*67f0*/  FMUL.FTZ R137, R0.reuse, R147 ;  /* 0x0000009300897220 */ /* 0x040fe20000410000 */
[C---:B------:R-:W-:Y:S01]  /*6800*/  FMUL.FTZ R147, R0.reuse, R125 ;  /* 0x0000007d00937220 */ /* 0x040fe20000410000 */
[C---:B------:R-:W-:Y:S01]  /*6810*/  FMUL.FTZ R125, R0.reuse, R131 ;  /* 0x00000083007d7220 */ /* 0x040fe20000410000 */
[C---:B------:R-:W-:Y:S01]  /*6820*/  FMUL.FTZ R209, R0.reuse, R153 ;  /* 0x0000009900d17220 */ /* 0x040fe20000410000 */
[----:B------:R-:W-:Y:S01]  /*6830*/  IMAD R128, R17, -0x2, R128 ;  /* 0xfffffffe11807824 */ /* 0x000fe200078e0280 */
[----:B------:R-:W3:Y:S01]  /*6840*/  MUFU.TANH R207, R207 ;  /* 0x000000cf00cf7308 */ /* 0x000ee20000002400 */
[----:B------:R-:W-:Y:S02]  /*6850*/  IMAD.U32 R131, RZ, RZ, UR50 ;  /* 0x00000032ff837e24 */ /* 0x000fe4000f8e00ff */
[C---:B------:R-:W-:Y:S01]  /*6860*/  FMUL.FTZ R211, R0.reuse, R156 ;  /* 0x0000009c00d37220 */ /* 0x040fe20000410000 */
[C---:B------:R-:W-:Y:S01]  /*6870*/  FMUL.FTZ R14, R0.reuse, R138 ;  /* 0x0000008a000e7220 */ /* 0x040fe20000410000 */
[C---:B------:R-:W-:Y:S01]  /*6880*/  FMUL.FTZ R215, R0.reuse, R157 ;  /* 0x0000009d00d77220 */ /* 0x040fe20000410000 */
[C---:B------:R-:W-:Y:S01]  /*6890*/  FMUL.FTZ R138, R0.reuse, R150 ;  /* 0x00000096008a7220 */ /* 0x040fe20000410000 */
[----:B------:R-:W-:Y:S01]  /*68a0*/  IADD3 R128, -R131, UR49, R128 ;  /* 0x0000003183807c10 */ /* 0x000fe2000fffe180 */
[----:B------:R-:W-:Y:S01]  /*68b0*/  UIADD3 UR6, UR41, 0x400, URZ ;  /* 0x0000040029067890 */ /* 0x000fe2000fffe03f */
[----:B------:R-:W4:Y:S01]  /*68c0*/  MUFU.TANH R209, R209 ;  /* 0x000000d100d17308 */ /* 0x000f220000002400 */
[C---:B------:R-:W-:Y:S01]  /*68d0*/  FMUL.FTZ R150, R0.reuse, R132 ;  /* 0x0000008400967220 */ /* 0x040fe20000410000 */
[C---:B------:R-:W-:Y:S01]  /*68e0*/  FMUL.FTZ R217, R0.reuse, R160 ;  /* 0x000000a000d97220 */ /* 0x040fe20000410000 */
[----:B------:R-:W-:Y:S01]  /*68f0*/  USHF.R.U32.HI UR6, URZ, 0x4, UR6 ;  /* 0x000000043f067899 */ /* 0x000fe20008011606 */
[C---:B------:R-:W-:Y:S01]  /*6900*/  FMUL.FTZ R219, R0.reuse, R161 ;  /* 0x000000a100db7220 */ /* 0x040fe20000410000 */
[----:B------:R-:W-:Y:S01]  /*6910*/  FMUL.FTZ R221, R0, R164 ;  /* 0x000000a400dd7220 */ /* 0x000fe20000410000 */
[----:B--2---:R-:W-:Y:S01]  /*6920*/  IMAD.IADD R132, R128, 0x1, R129 ;  /* 0x0000000180847824 */ /* 0x004fe200078e0281 */
[----:B------:R-:W-:Y:S01]  /*6930*/  ULOP3.LUT UR6, UR6, 0x3fff, URZ, 0xc0, !UPT ;  /* 0x00003fff06067892 */ /* 0x000fe2000f8ec03f */
[----:B------:R-:W2:Y:S01]  /*6940*/  MUFU.TANH R211, R211 ;  /* 0x000000d300d37308 */ /* 0x000ea20000002400 */
[----:B------:R-:W-:Y:S01]  /*6950*/  FMUL.FTZ R213, R0, R165 ;  /* 0x000000a500d57220 */ /* 0x000fe20000410000 */
[----:B------:R-:W-:Y:S01]  /*6960*/  WARPGROUP.ARRIVE ;  /* 0x00000000000079c5 */ /* 0x000fe20000000000 */
[C---:B------:R-:W-:Y:S01]  /*6970*/  ISETP.GT.AND P3, PT, R132.reuse, RZ, PT ;  /* 0x000000ff8400720c */ /* 0x040fe20003f64270 */
[----:B------:R-:W-:Y:S01]  /*6980*/  ULOP3.LUT UR6, UR6, 0x10000, URZ, 0xfc, !UPT ;  /* 0x0001000006067892 */ /* 0x000fe2000f8efc3f */
[C---:B------:R-:W-:Y:S01]  /*6990*/  ISETP.GT.AND P4, PT, R132.reuse, 0x1, PT ;  /* 0x000000018400780c */ /* 0x040fe20003f84270 */
[----:B------:R-:W-:Y:S01]  /*69a0*/  UMOV UR7, 0xc0000010 ;  /* 0xc000001000077882 */ /* 0x000fe20000000000 */
[----:B---3--:R-:W-:Y:S01]  /*69b0*/  FSEL R207, R207, -INF , P3 ;  /* 0xff800000cfcf7808 */ /* 0x008fe20001800000 */
[----:B------:R-:W3:Y:S01]  /*69c0*/  MUFU.TANH R215, R215 ;  /* 0x000000d700d77308 */ /* 0x000ee20000002400 */
[----:B------:R-:W-:Y:S01]  /*69d0*/  ISETP.GT.AND P3, PT, R132, 0x8, PT ;  /* 0x000000088400780c */ /* 0x000fe20003f64270 */
[----:B------:R-:W-:Y:S01]  /*69e0*/  UIMAD UR10, UR56, 0x500, UR6 ;  /* 0x00000500380a78a4 */ /* 0x000fe2000f8e0206 */
[----:B----4-:R-:W-:Y:S01]  /*69f0*/  FSEL R209, R209, -INF , P4 ;  /* 0xff800000d1d17808 */ /* 0x010fe20002000000 */
[C---:B------:R-:W-:Y:S01]  /*6a00*/  FMUL.FTZ R199, R0.reuse, R141 ;  /* 0x0000008d00c77220 */ /* 0x040fe20000410000 */
[----:B------:R-:W-:Y:S01]  /*6a10*/  FMNMX.FTZ R152, R207, R5, !PT ;  /* 0x00000005cf987209 */ /* 0x000fe20007810000 */
[----:B------:R-:W-:Y:S01]  /*6a20*/  FMUL.FTZ R141, R0, R145 ;  /* 0x00000091008d7220 */ /* 0x000fe20000410000 */
[C---:B------:R-:W-:Y:S01]  /*6a30*/  ISETP.GT.AND P4, PT, R132.reuse, 0x9, PT ;  /* 0x000000098400780c */ /* 0x040fe20003f84270 */
[----:B------:R-:W4:Y:S01]  /*6a40*/  MUFU.TANH R217, R217 ;  /* 0x000000d900d97308 */ /* 0x000f220000002400 */
[----:B--2---:R-:W-:Y:S01]  /*6a50*/  FSEL R211, R211, -INF , P3 ;  /* 0xff800000d3d37808 */ /* 0x004fe20001800000 */
[----:B------:R-:W-:Y:S01]  /*6a60*/  UMOV UR6, UR10 ;  /* 0x0000000a00067c82 */ /* 0x000fe20008000000 */
[----:B------:R-:W-:Y:S01]  /*6a70*/  FMNMX.FTZ R152, R209, R152, !PT ;  /* 0x00000098d1987209 */ /* 0x000fe20007810000 */
[----:B------:R-:W-:Y:S01]  /*6a80*/  QGMMA.64x128x32.F32.E4M3.E4M3 R24, R184, gdesc[UR4], R24, gsb0 ;  /* 0x01e00004b8187df3 */ /* 0x000fe20008000818 */
        /* <DEDUP_REMOVED lines=25> */
[C---:B------:R-:W-:Y:S01]  /*6c20*/  FMUL.FTZ R112, R0.reuse, R112 ;  /* 0x0000007000707220 */ /* 0x040fe20000410000 */
[C---:B-1----:R-:W-:Y:S01]  /*6c30*/  FMUL.FTZ R7, R0.reuse, R155 ;  /* 0x0000009b00077220 */ /* 0x042fe20000410000 */
        /* <DEDUP_REMOVED lines=14> */
[C---:B------:R-:W-:Y:S01]  /*6d20*/  FMUL.FTZ R89, R0.reuse, R89 ;  /* 0x0000005900597220 */ /* 0x040fe20000410000 */
[----:B------:R-:W-:Y:S01]  /*6d30*/  UIADD3 UR6, UR10, 0x100, URZ ;  /* 0x000001000a067890 */ /* 0x000fe2000fffe03f */
[----:B------:R-:W3:Y:S01]  /*6d40*/  MUFU.TANH R201, R201 ;  /* 0x000000c900c97308 */ /* 0x000ee20000002400 */
[----:B-1----:R-:W-:Y:S01]  /*6d50*/  FSEL R205, R205, -INF , P3 ;  /* 0xff800000cdcd7808 */ /* 0x002fe20001800000 */
[----:B------:R-:W-:Y:S01]  /*6d60*/  FMUL.FTZ R13, R0, R167 ;  /* 0x000000a7000d7220 */ /* 0x000fe20000410000 */
[----:B------:R-:W-:Y:S01]  /*6d70*/  ISETP.GT.AND P3, PT, R132, 0x28, PT ;  /* 0x000000288400780c */ /* 0x000fe20003f64270 */
[C---:B------:R-:W-:Y:S01]  /*6d80*/  FMUL.FTZ R92, R0.reuse, R92 ;  /* 0x0000005c005c7220 */ /* 0x040fe20000410000 */
[----:B------:R-:W-:Y:S01]  /*6d90*/  FMNMX.FTZ R152, R205, R152, !PT ;  /* 0x00000098cd987209 */ /* 0x000fe20007810000 */
[----:B------:R-:W-:Y:S01]  /*6da0*/  UMOV UR7, 0xc0000010 ;  /* 0xc000001000077882 */ /* 0x000fe20000000000 */
[C---:B------:R-:W-:Y:S01]  /*6db0*/  FMUL.FTZ R96, R0.reuse, R96 ;  /* 0x0000006000607220 */ /* 0x040fe20000410000 */
[----:B------:R-:W1:Y:S01]  /*6dc0*/  MUFU.TANH R199, R199 ;  /* 0x000000c700c77308 */ /* 0x000e620000002400 */
[----:B--2---:R-:W-:Y:S01]  /*6dd0*/  FSEL R203, R203, -INF , P4 ;  /* 0xff800000cbcb7808 */ /* 0x004fe20002000000 */
[----:B------:R-:W-:Y:S01]  /*6de0*/  FMUL.FTZ R9, R0, R159 ;  /* 0x0000009f00097220 */ /* 0x000fe20000410000 */
[----:B------:R-:W-:Y:S01]  /*6df0*/  ISETP.GT.AND P4, PT, R132, 0x29, PT ;  /* 0x000000298400780c */ /* 0x000fe20003f84270 */
[C---:B------:R-:W-:Y:S01]  /*6e00*/  FMUL.FTZ R100, R0.reuse, R100 ;  /* 0x0000006400647220 */ /* 0x040fe20000410000 */
[----:B------:R-:W-:Y:S01]  /*6e10*/  FMNMX.FTZ R152, R203, R152, !PT ;  /* 0x00000098cb987209 */ /* 0x000fe20007810000 */
[C---:B------:R-:W-:Y:S01]  /*6e20*/  FMUL.FTZ R11, R0.reuse, R163 ;  /* 0x000000a3000b7220 */ /* 0x040fe20000410000 */
[C---:B------:R-:W-:Y:S01]  /*6e30*/  FMUL.FTZ R101, R0.reuse, R101 ;  /* 0x0000006500657220 */ /* 0x040fe20000410000 */
        /* <DEDUP_REMOVED lines=14> */
[----:B------:R-:W-:Y:S01]  /*6f20*/  FMUL.FTZ R90, R0, R90 ;  /* 0x0000005a005a7220 */ /* 0x000fe20000410000 */
[----:B------:R-:W-:Y:S01]  /*6f30*/  ISETP.GT.AND P6, PT, R132, 0x99, PT ;  /* 0x000000998400780c */ /* 0x000fe20003fc4270 */
[----:B------:R-:W-:Y:S01]  /*6f40*/  MUFU.TANH R142, R142 ;  /* 0x0000008e008e7308 */ /* 0x000fe20000002400 */
[C---:B------:R-:W-:Y:S01]  /*6f50*/  FMUL.FTZ R91, R0.reuse, R91 ;  /* 0x0000005b005b7220 */ /* 0x040fe20000410000 */
[C---:B------:R-:W-:Y:S01]  /*6f60*/  FMUL.FTZ R94, R0.reuse, R94 ;  /* 0x0000005e005e7220 */ /* 0x040fe20000410000 */
[C---:B------:R-:W-:Y:S01]  /*6f70*/  FMUL.FTZ R95, R0.reuse, R95 ;  /* 0x0000005f005f7220 */ /* 0x040fe20000410000 */
[C---:B------:R-:W-:Y:S01]  /*6f80*/  FMUL.FTZ R98, R0.reuse, R98 ;  /* 0x0000006200627220 */ /* 0x040fe20000410000 */
[C---:B------:R-:W-:Y:S01]  /*6f90*/  FMUL.FTZ R99, R0.reuse, R99 ;  /* 0x0000006300637220 */ /* 0x040fe20000410000 */
[----:B------:R-:W-:Y:S01]  /*6fa0*/  FMUL.FTZ R103, R0, R103 ;  /* 0x0000006700677220 */ /* 0x000fe20000410000 */
[----:B------:R-:W1:Y:S01]  /*6fb0*/  S2R R196, SR_TID.X ;  /* 0x0000000000c47919 */ /* 0x000e620000002100 */
        /* <DEDUP_REMOVED lines=38> */
[----:B------:R-:W-:Y:S01]  /*7220*/  ISETP.GT.AND P4, PT, R132, 0x51, PT ;  /* 0x000000518400780c */ /* 0x000fe20003f84270 */
[----:B--2---:R-:W-:-:S04]  /*7230*/  IMAD.IADD R128, R128, 0x1, R185 ;  /* 0x0000000180807824 */ /* 0x004fc800078e02b9 */
        /* <DEDUP_REMOVED lines=528> */
.L_x_2146:
        /* <DEDUP_REMOVED lines=117> */
.L_x_2137:
[----:B------:R-:W-:-:S13]  /*9a90*/  ISETP.LE.AND P2, PT, RZ, UR55, PT ;  /* 0x00000037ff007c0c */ /* 0x000fda000bf43270 */
[----:B------:R-:W-:Y:S05]  /*9aa0*/  @!P2 BRA `(.L_x_2148) ;  /* 0x0000003400a4a947 */ /* 0x000fea0003800000 */
[----:B------:R-:W-:Y:S01]  /*9ab0*/  IMAD.MOV.U32 R5, RZ, RZ, R91 ;  /* 0x000000ffff057224 */ /* 0x000fe200078e005b */
[----:B------:R-:W-:Y:S01]  /*9ac0*/  UMOV UR50, UR44 ;  /* 0x0000002c00327c82 */ /* 0x000fe20008000000 */
[----:B------:R-:W-:Y:S01]  /*9ad0*/  IMAD.MOV.U32 R4, RZ, RZ, R89 ;  /* 0x000000ffff047224 */ /* 0x000fe200078e0059 */
[----:B------:R-:W-:-:S06]  /*9ae0*/  UMOV UR49, UR51 ;  /* 0x0000003300317c82 */ /* 0x000fcc0008000000 */
.L_x_2158:
        /* <DEDUP_REMOVED lines=9> */
.L_x_2150:
[----:B------:R-:W-:Y:S01]  /*9b80*/  ULEA UR6, UR51, UR41, 0x3 ;  /* 0x0000002933067291 */ /* 0x000fe2000f8e183f */
[----:B------:R-:W-:-:S05]  /*9b90*/  IMAD.U32 R6, RZ, RZ, UR44 ;  /* 0x0000002cff067e24 */ /* 0x000fca000f8e00ff */
[----:B------:R-:W-:-:S04]  /*9ba0*/  SHF.L.U32 R6, R6, 0x1f, RZ ;  /* 0x0000001f06067819 */ /* 0x000fc800000006ff */
[----:B------:R0:W1:Y:S01]  /*9bb0*/  SYNCS.PHASECHK.TRANS64.TRYWAIT P2, [UR6+0x29830], R6 ;  /* 0x02983006ff0075a7 */ /* 0x0000620008040146 */
[----:B------:R-:W-:Y:S05]  /*9bc0*/  @!P0 BRA `(.L_x_2151) ;  /* 0x0000000000048947 */ /* 0x000fea0003800000 */
[----:B------:R-:W-:Y:S01]  /*9bd0*/  BPT.TRAP 0x1 ;  /* 0x000000040000795c */ /* 0x000fe20000300000 */
.L_x_2151:
[----:B-1----:R-:W-:Y:S05]  /*9be0*/  @P2 BRA `(.L_x_2149) ;  /* 0x0000000000082947 */ /* 0x002fea0003800000 */
[----:B------:R-:W1:Y:S02]  /*9bf0*/  SYNCS.PHASECHK.TRANS64.TRYWAIT P2, [UR6+0x29830], R6 ;  /* 0x02983006ff0075a7 */ /* 0x000e640008040146 */
[----:B-1----:R-:W-:Y:S05]  /*9c00*/  @!P2 BRA `(.L_x_2152) ;  /* 0x000000c00054a947 */ /* 0x002fea0003800000 */
.L_x_2149:
        /* <DEDUP_REMOVED lines=188> */
.L_x_2154:
[----:B------:R-:W-:Y:S01]  /*a7d0*/  ULEA UR6, UR49, UR41, 0x3 ;  /* 0x0000002931067291 */ /* 0x000fe2000f8e183f */
[----:B------:R-:W-:-:S05]  /*a7e0*/  IMAD.U32 R6, RZ, RZ, UR50 ;  /* 0x00000032ff067e24 */ /* 0x000fca000f8e00ff */
[----:B------:R-:W-:-:S04]  /*a7f0*/  SHF.L.U32 R6, R6, 0x1f, RZ ;  /* 0x0000001f06067819 */ /* 0x000fc800000006ff */
[----:B------:R0:W1:Y:S01]  /*a800*/  SYNCS.PHASECHK.TRANS64.TRYWAIT P2, [UR6+0x29850], R6 ;  /* 0x02985006ff0075a7 */ /* 0x0000620008040146 */
[----:B------:R-:W-:Y:S05]  /*a810*/  @!P0 BRA `(.L_x_2155) ;  /* 0x0000000000048947 */ /* 0x000fea0003800000 */
[----:B------:R-:W-:Y:S01]  /*a820*/  BPT.TRAP 0x1 ;  /* 0x000000040000795c */ /* 0x000fe20000300000 */
.L_x_2155:
[----:B-1----:R-:W-:Y:S05]  /*a830*/  @P2 BRA `(.L_x_2153) ;  /* 0x0000000000082947 */ /* 0x002fea0003800000 */
[----:B------:R-:W1:Y:S02]  /*a840*/  SYNCS.PHASECHK.TRANS64.TRYWAIT P2, [UR6+0x29850], R6 ;  /* 0x02985006ff0075a7 */ /* 0x000e640008040146 */
[----:B-1----:R-:W-:Y:S05]  /*a850*/  @!P2 BRA `(.L_x_2156) ;  /* 0x000000b40058a947 */ /* 0x002fea0003800000 */
.L_x_2153:
        /* <DEDUP_REMOVED lines=538> */
.L_x_2157:
        /* <DEDUP_REMOVED lines=116> */
.L_x_2148:
[----:B------:R-:W-:Y:S06]  /*d140*/  BAR.ARV 0x8, 0x180 ;  /* 0x0206000000007b1d */ /* 0x000fec0000002000 */
[----:B------:R-:W-:Y:S05]  /*d150*/  @!P0 BRA `(.L_x_2159) ;  /* 0x0000000000048947 */ /* 0x000fea0003800000 */
[----:B------:R-:W-:Y:S01]  /*d160*/  BPT.TRAP 0x1 ;  /* 0x000000040000795c */ /* 0x000fe20000300000 */
.L_x_2159:
[----:B------:R-:W-:Y:S01]  /*d170*/  ULEA UR9, UR51, UR41, 0x3 ;  /* 0x0000002933097291 */ /* 0x000fe2000f8e183f */
[----:B------:R-:W-:-:S05]  /*d180*/  IMAD.U32 R0, RZ, RZ, UR44 ;  /* 0x0000002cff007e24 */ /* 0x000fca000f8e00ff */
[----:B------:R-:W-:-:S04]  /*d190*/  SHF.L.U32 R0, R0, 0x1f, RZ ;  /* 0x0000001f00007819 */ /* 0x000fc800000006ff */
[----:B------:R0:W1:Y:S01]  /*d1a0*/  SYNCS.PHASECHK.TRANS64.TRYWAIT P1, [UR9+0x29850], R0 ;  /* 0x02985000ff0075a7 */ /* 0x0000620008020149 */
[----:B------:R-:W-:Y:S05]  /*d1b0*/  @!P0 BRA `(.L_x_2160) ;  /* 0x0000000000048947 */ /* 0x000fea0003800000 */
[----:B------:R-:W-:Y:S01]  /*d1c0*/  BPT.TRAP 0x1 ;  /* 0x000000040000795c */ /* 0x000fe20000300000 */
.L_x_2160:
[----:B-1----:R-:W-:Y:S05]  /*d1d0*/  @P1 BRA `(.L_x_2161) ;  /* 0x0000000000081947 */ /* 0x002fea0003800000 */
[----:B------:R-:W1:Y:S02]  /*d1e0*/  SYNCS.PHASECHK.TRANS64.TRYWAIT P1, [UR9+0x29850], R0 ;  /* 0x02985000ff0075a7 */ /* 0x000e640008020149 */
[----:B-1----:R-:W-:Y:S05]  /*d1f0*/  @!P1 BRA `(.L_x_2162) ;  /* 0x0000008c00089947 */ /* 0x002fea0003800000 */
.L_x_2161:
        /* <DEDUP_REMOVED lines=39> */
[----:B------:R-:W-:Y:S01]  /*d470*/  UIADD3 UR4, UR8, 0x300, URZ ;  /* 0x0000030008047890 */ /* 0x000fe2000fffe03f */
[----:B------:R-:W-:Y:S02]  /*d480*/  WARPGROUP.DEPBAR.LE gsb0, 0x0 ;  /* 0x00008000000079c5 */ /* 0x000fe40000010000 */
[----:B------:R-:W-:-:S06]  /*d490*/  WARPGROUP.ARRIVE ;  /* 0x00000000000079c5 */ /* 0x000fcc0000000000 */
[----:B------:R-:W-:Y:S01]  /*d4a0*/  QGMMA.64x128x32.F32.E4M3.E4M3 R24, R176, gdesc[UR4], R24, gsb0 ;  /* 0x01e00004b0187df3 */ /* 0x000fe20008000818 */
[----:B------:R-:W-:Y:S01]  /*d4b0*/  UMOV UR6, UR4 ;  /* 0x0000000400067c82 */ /* 0x000fe20008000000 */
[----:B------:R-:W-:Y:S01]  /*d4c0*/  UMOV UR7, 0xc0000010 ;  /* 0xc000001000077882 */ /* 0x000fe20000000000 */
        /* <DEDUP_REMOVED lines=42> */
.L_x_2163:
        /* <DEDUP_REMOVED lines=74> */
.L_x_2130:
        /* <DEDUP_REMOVED lines=24> */
[----:B------:R-:W-:Y:S01]  /*dd90*/  UISETP.NE.AND.EX UP0, UPT, UR7, URZ, UPT, UP0 ;  /* 0x0000003f0700728c */ /* 0x000fe2000bf05300 */
[----:B------:R-:W-:Y:S02]  /*dda0*/  F2FP.BF16.F32.PACK_AB R11, R78, R11 ;  /* 0x0000000b4e0b723e */ /* 0x000fe400000010ff */
[----:B------:R-:W-:Y:S01]  /*ddb0*/  F2FP.BF16.F32.PACK_AB R10, R79, R10 ;  /* 0x0000000a4f0a723e */ /* 0x000fe200000010ff */
[----:B------:R-:W-:Y:S01]  /*ddc0*/  ULDC.64 UR6, c[0x0][0xc00] ;  /* 0x0003000000067ab9 */ /* 0x000fe20000000a00 */
[----:B0-----:R-:W-:Y:S01]  /*ddd0*/  LOP3.LUT P0, R4, R50, 0x3, RZ, 0xc0, !PT ;  /* 0x0000000332047812 */ /* 0x001fe2000780c0ff */
[----:B------:R-:W-:Y:S01]  /*dde0*/  UIMAD.WIDE UR6, UR36, 0x4, UR6 ;  /* 0x00000004240678a5 */ /* 0x000fe2000f8e0206 */
[----:B------:R-:W-:-:S02]  /*ddf0*/  F2FP.BF16.F32.PACK_AB R26, R55, R26 ;  /* 0x0000001a371a723e */ /* 0x000fc400000010ff */
[----:B------:R-:W-:Y:S02]  /*de00*/  ISETP.EQ.OR P0, PT, R4, 0x3, !P0 ;  /* 0x000000030400780c */ /* 0x000fe40004702670 */
[----:B------:R-:W-:Y:S02]  /*de10*/  F2FP.BF16.F32.PACK_AB R9, R84, R9 ;  /* 0x000000095409723e */ /* 0x000fe400000010ff */
[----:B------:R-:W-:Y:S02]  /*de20*/  SEL R58, R11, R10, P0 ;  /* 0x0000000a0b3a7207 */ /* 0x000fe40000000000 */
[----:B------:R-:W-:Y:S02]  /*de30*/  SEL R55, R10, R11, P0 ;  /* 0x0000000b0a377207 */ /* 0x000fe40000000000 */
[----:B------:R-:W-:Y:S02]  /*de40*/  F2FP.BF16.F32.PACK_AB R8, R85, R8 ;  /* 0x000000085508723e */ /* 0x000fe400000010ff */
[----:B------:R-:W-:-:S02]  /*de50*/  F2FP.BF16.F32.PACK_AB R38, R38, R49 ;  /* 0x000000312626723e */ /* 0x000fc400000010ff */
[----:B------:R-:W-:Y:S02]  /*de60*/  F2FP.BF16.F32.PACK_AB R39, R39, R34 ;  /* 0x000000222727723e */ /* 0x000fe400000010ff */
[----:B------:R-:W-:Y:S02]  /*de70*/  F2FP.BF16.F32.PACK_AB R25, R62, R25 ;  /* 0x000000193e19723e */ /* 0x000fe400000010ff */
[----:B------:R-:W-:Y:S02]  /*de80*/  F2FP.BF16.F32.PACK_AB R24, R63, R24 ;  /* 0x000000183f18723e */ /* 0x000fe400000010ff */
[----:B------:R-:W-:Y:S02]  /*de90*/  F2FP.BF16.F32.PACK_AB R13, R76, R13 ;  /* 0x0000000d4c0d723e */ /* 0x000fe400000010ff */
        /* <DEDUP_REMOVED lines=8> */
[----:B------:R-:W-:-:S02]  /*df20*/  IADD3 R61, P1, R6, 0x40, RZ ;  /* 0x00000040063d7810 */ /* 0x000fc40007f3e0ff */
[----:B------:R-:W-:Y:S02]  /*df30*/  IADD3 R63, P2, R6, 0x60, RZ ;  /* 0x00000060063f7810 */ /* 0x000fe40007f5e0ff */
[----:B------:R-:W-:Y:S02]  /*df40*/  LOP3.LUT R10, R61, 0x380, RZ, 0xc0, !PT ;  /* 0x000003803d0a7812 */ /* 0x000fe400078ec0ff */
[----:B------:R-:W-:Y:S02]  /*df50*/  SEL R46, R9, R8, P0 ;  /* 0x00000008092e7207 */ /* 0x000fe40000000000 */
[----:B------:R-:W-:Y:S02]  /*df60*/  SHF.R.U64 R10, R10, 0x3, RZ ;  /* 0x000000030a0a7819 */ /* 0x000fe400000012ff */
[----:B------:R-:W-:Y:S02]  /*df70*/  SEL R45, R8, R9, P0 ;  /* 0x00000009082d7207 */ /* 0x000fe40000000000 */
[----:B------:R-:W-:-:S02]  /*df80*/  IADD3 R67, P4, R6, 0x4020, RZ ;  /* 0x0000402006437810 */ /* 0x000fc40007f9e0ff */
[----:B------:R-:W-:Y:S02]  /*df90*/  F2FP.BF16.F32.PACK_AB R27, R54, R27 ;  /* 0x0000001b361b723e */ /* 0x000fe400000010ff */
[----:B------:R-:W-:Y:S02]  /*dfa0*/  LOP3.LUT R9, R6, 0x380, RZ, 0xc0, !PT ;  /* 0x0000038006097812 */ /* 0x000fe400078ec0ff */
[----:B------:R-:W-:Y:S02]  /*dfb0*/  F2FP.BF16.F32.PACK_AB R32, R53, R32 ;  /* 0x000000203520723e */ /* 0x000fe400000010ff */
[----:B------:R-:W-:Y:S02]  /*dfc0*/  SEL R44, R13, R12, P0 ;  /* 0x0000000c0d2c7207 */ /* 0x000fe40000000000 */
[----:B------:R-:W-:Y:S01]  /*dfd0*/  SEL R43, R12, R13, P0 ;  /* 0x0000000d0c2b7207 */ /* 0x000fe20000000000 */
[----:B------:R-:W-:Y:S01]  /*dfe0*/  IMAD.X R13, RZ, RZ, R7, P4 ;  /* 0x000000ffff0d7224 */ /* 0x000fe200020e0607 */
[----:B------:R-:W-:-:S02]  /*dff0*/  SEL R50, R38, R39, P0 ;  /* 0x0000002726327207 */ /* 0x000fc40000000000 */
[----:B------:R-:W-:Y:S02]  /*e000*/  SEL R54, R25, R24, P0 ;  /* 0x0000001819367207 */ /* 0x000fe40000000000 */
[----:B------:R-:W-:Y:S01]  /*e010*/  SEL R51, R24, R25, P0 ;  /* 0x0000001918337207 */ /* 0x000fe20000000000 */
[----:B------:R-:W-:Y:S01]  /*e020*/  IMAD.X R25, RZ, RZ, R7, P1 ;  /* 0x000000ffff197224 */ /* 0x000fe200008e0607 */
[----:B------:R-:W-:Y:S02]  /*e030*/  IADD3 R59, P6, R6, 0x20, RZ ;  /* 0x00000020063b7810 */ /* 0x000fe40007fde0ff */
[----:B------:R-:W-:Y:S02]  /*e040*/  SEL R39, R39, R38, P0 ;  /* 0x0000002627277207 */ /* 0x000fe40000000000 */
[----:B------:R-:W-:Y:S02]  /*e050*/  LOP3.LUT R12, R63, 0x380, RZ, 0xc0, !PT ;  /* 0x000003803f0c7812 */ /* 0x000fe400078ec0ff */
[----:B------:R-:W-:-:S02]  /*e060*/  LOP3.LUT R24, R10, R61, RZ, 0x3c, !PT ;  /* 0x0000003d0a187212 */ /* 0x000fc400078e3cff */
[----:B------:R-:W-:Y:S02]  /*e070*/  F2FP.BF16.F32.PACK_AB R29, R60, R29 ;  /* 0x0000001d3c1d723e */ /* 0x000fe400000010ff */
[----:B------:R-:W-:Y:S02]  /*e080*/  SEL R42, R37, R36, P0 ;  /* 0x00000024252a7207 */ /* 0x000fe40000000000 */
[----:B------:R-:W-:Y:S02]  /*e090*/  SEL R38, R31, R30, P0 ;  /* 0x0000001e1f267207 */ /* 0x000fe40000000000 */
[----:B------:R-:W-:Y:S02]  /*e0a0*/  LOP3.LUT R10, R67, 0x380, RZ, 0xc0, !PT ;  /* 0x00000380430a7812 */ /* 0x000fe400078ec0ff */
[----:B------:R-:W-:Y:S02]  /*e0b0*/  SEL R37, R36, R37, P0 ;  /* 0x0000002524257207 */ /* 0x000fe40000000000 */
[----:B------:R-:W-:-:S02]  /*e0c0*/  SEL R31, R30, R31, P0 ;  /* 0x0000001f1e1f7207 */ /* 0x000fc40000000000 */
[----:B------:R-:W-:Y:S02]  /*e0d0*/  SHF.R.U64 R9, R9, 0x3, RZ ;  /* 0x0000000309097819 */ /* 0x000fe400000012ff */
[----:B------:R-:W-:Y:S02]  /*e0e0*/  F2FP.BF16.F32.PACK_AB R21, R68, R21 ;  /* 0x000000154415723e */ /* 0x000fe400000010ff */
[----:B------:R-:W-:Y:S02]  /*e0f0*/  F2FP.BF16.F32.PACK_AB R20, R69, R20 ;  /* 0x000000144514723e */ /* 0x000fe400000010ff */
[----:B------:R-:W-:Y:S02]  /*e100*/  SEL R36, R33, R32, P0 ;  /* 0x0000002021247207 */ /* 0x000fe40000000000 */
[----:B------:R-:W-:Y:S02]  /*e110*/  SEL R30, R27, R26, P0 ;  /* 0x0000001a1b1e7207 */ /* 0x000fe40000000000 */
[----:B------:R-:W-:Y:S01]  /*e120*/  SEL R49, R26, R27, P0 ;  /* 0x0000001b1a317207 */ /* 0x000fe20000000000 */
[----:B------:R-:W-:Y:S01]  /*e130*/  IMAD.X R27, RZ, RZ, R7, P6 ;  /* 0x000000ffff1b7224 */ /* 0x000fe200030e0607 */
[----:B------:R-:W-:-:S02]  /*e140*/  F2FP.BF16.F32.PACK_AB R56, R56, R65 ;  /* 0x000000413838723e */ /* 0x000fc400000010ff */
[----:B------:R-:W-:Y:S02]  /*e150*/  SEL R33, R32, R33, P0 ;  /* 0x0000002120217207 */ /* 0x000fe40000000000 */
[----:B------:R-:W-:Y:S02]  /*e160*/  SHF.R.U64 R12, R12, 0x3, RZ ;  /* 0x000000030c0c7819 */ /* 0x000fe400000012ff */
[----:B------:R-:W-:Y:S02]  /*e170*/  F2FP.BF16.F32.PACK_AB R94, R94, R95 ;  /* 0x0000005f5e5e723e */ /* 0x000fe400000010ff */
[----:B------:R-:W-:Y:S02]  /*e180*/  F2FP.BF16.F32.PACK_AB R93, R92, R93 ;  /* 0x0000005d5c5d723e */ /* 0x000fe400000010ff */
[----:B------:R-:W-:Y:S02]  /*e190*/  F2FP.BF16.F32.PACK_AB R57, R48, R57 ;  /* 0x000000393039723e */ /* 0x000fe400000010ff */
[----:B------:R-:W-:-:S02]  /*e1a0*/  SEL R32, R29, R28, P0 ;  /* 0x0000001c1d207207 */ /* 0x000fc40000000000 */
[C---:B------:R-:W-:Y:S02]  /*e1b0*/  IADD3 R65, P3, R6.reuse, 0x4000, RZ ;  /* 0x0000400006417810 */ /* 0x040fe40007f7e0ff */
[C---:B------:R-:W-:Y:S02]  /*e1c0*/  IADD3 R69, P5, R6.reuse, 0x4040, RZ ;  /* 0x0000404006457810 */ /* 0x040fe40007fbe0ff */
[----:B------:R-:W-:Y:S02]  /*e1d0*/  IADD3 R62, P6, R6, 0x4060, RZ ;  /* 0x00004060063e7810 */ /* 0x000fe40007fde0ff */
[----:B------:R-:W-:Y:S01]  /*e1e0*/  SHF.R.U64 R10, R10, 0x3, RZ ;  /* 0x000000030a0a7819 */ /* 0x000fe200000012ff */
[----:B------:R-:W-:Y:S01]  /*e1f0*/  IMAD.X R11, RZ, RZ, R7, P5 ;  /* 0x000000ffff0b7224 */ /* 0x000fe200028e0607 */
[----:B------:R-:W-:Y:S02]  /*e200*/  F2FP.BF16.F32.PACK_AB R90, R90, R91 ;  /* 0x0000005b5a5a723e */ /* 0x000fe400000010ff */
[----:B------:R-:W-:-:S02]  /*e210*/  F2FP.BF16.F32.PACK_AB R89, R88, R89 ;  /* 0x000000595859723e */ /* 0x000fc400000010ff */
[----:B------:R-:W-:Y:S02]  /*e220*/  SEL R29, R28, R29, P0 ;  /* 0x0000001d1c1d7207 */ /* 0x000fe40000000000 */
[----:B------:R-:W-:Y:S01]  /*e230*/  LOP3.LUT R6, R9, R6, RZ, 0x3c, !PT ;  /* 0x0000000609067212 */ /* 0x000fe200078e3cff */
[--C-:B------:R-:W-:Y:S01]  /*e240*/  IMAD.X R9, RZ, RZ, R7.reuse, P6 ;  /* 0x000000ffff097224 */ /* 0x100fe200030e0607 */
[----:B------:R-:W-:Y:S02]  /*e250*/  SEL R28, R21, R20, P0 ;  /* 0x00000014151c7207 */ /* 0x000fe40000000000 */
[----:B------:R-:W-:Y:S01]  /*e260*/  SEL R41, R20, R21, P0 ;  /* 0x0000001514297207 */ /* 0x000fe20000000000 */
[----:B------:R-:W-:Y:S01]  /*e270*/  IMAD.X R21, RZ, RZ, R7, P2 ;  /* 0x000000ffff157224 */ /* 0x000fe200010e0607 */
[----:B------:R-:W-:Y:S02]  /*e280*/  LOP3.LUT R20, R12, R63, RZ, 0x3c, !PT ;  /* 0x0000003f0c147212 */ /* 0x000fe400078e3cff */
[----:B------:R-:W-:-:S02]  /*e290*/  SEL R34, R94, R93, P0 ;  /* 0x0000005d5e227207 */ /* 0x000fc40000000000 */
[----:B------:R-:W-:Y:S02]  /*e2a0*/  SEL R48, R56, R57, P0 ;  /* 0x0000003938307207 */ /* 0x000fe40000000000 */
[----:B------:R-:W-:Y:S02]  /*e2b0*/  LOP3.LUT R52, R69, 0x380, RZ, 0xc0, !PT ;  /* 0x0000038045347812 */ /* 0x000fe400078ec0ff */
[----:B------:R-:W-:Y:S02]  /*e2c0*/  LOP3.LUT R12, R10, R67, RZ, 0x3c, !PT ;  /* 0x000000430a0c7212 */ /* 0x000fe400078e3cff */
[----:B------:R-:W-:Y:S02]  /*e2d0*/  SEL R93, R93, R94, P0 ;  /* 0x0000005e5d5d7207 */ /* 0x000fe40000000000 */
[----:B------:R-:W-:Y:S02]  /*e2e0*/  SEL R40, R90, R89, P0 ;  /* 0x000000595a287207 */ /* 0x000fe40000000000 */
[----:B------:R-:W-:-:S02]  /*e2f0*/  SEL R57, R57, R56, P0 ;  /* 0x0000003839397207 */ /* 0x000fc40000000000 */
[----:B------:R-:W-:Y:S02]  /*e300*/  MOV R67, R6 ;  /* 0x0000000600437202 */ /* 0x000fe40000000f00 */
[----:B------:R-:W-:Y:S02]  /*e310*/  F2FP.BF16.F32.PACK_AB R15, R70, R15 ;  /* 0x0000000f460f723e */ /* 0x000fe400000010ff */
[----:B------:R-:W-:Y:S02]  /*e320*/  F2FP.BF16.F32.PACK_AB R14, R71, R14 ;  /* 0x0000000e470e723e */ /* 0x000fe400000010ff */
[----:B------:R-:W-:Y:S02]  /*e330*/  SEL R89, R89, R90, P0 ;  /* 0x0000005a59597207 */ /* 0x000fe40000000000 */
[----:B------:R-:W-:Y:S02]  /*e340*/  SHF.R.U64 R52, R52, 0x3, RZ ;  /* 0x0000000334347819 */ /* 0x000fe400000012ff */
[----:B------:R-:W-:-:S02]  /*e350*/  SEL R56, R15, R14, P0 ;  /* 0x0000000e0f387207 */ /* 0x000fc40000000000 */
[----:B------:R-:W-:Y:S01]  /*e360*/  SEL R53, R14, R15, P0 ;  /* 0x0000000f0e357207 */ /* 0x000fe20000000000 */
[----:B------:R-:W-:Y:S01]  /*e370*/  IMAD.X R15, RZ, RZ, R7, P3 ;  /* 0x000000ffff0f7224 */ /* 0x000fe200018e0607 */
[----:B------:R-:W-:Y:S02]  /*e380*/  SEL R60, R86, R87, P0 ;  /* 0x00000057563c7207 */ /* 0x000fe40000000000 */
[----:B------:R-:W-:Y:S02]  /*e390*/  SEL R87, R87, R86, P0 ;  /* 0x0000005657577207 */ /* 0x000fe40000000000 */
[----:B------:R-:W-:Y:S02]  /*e3a0*/  LOP3.LUT R8, R59, 0x380, RZ, 0xc0, !PT ;  /* 0x000003803b087812 */ /* 0x000fe400078ec0ff */
[----:B------:R-:W-:Y:S02]  /*e3b0*/  LOP3.LUT R10, R52, R69, RZ, 0x3c, !PT ;  /* 0x00000045340a7212 */ /* 0x000fe400078e3cff */
[----:B------:R-:W-:-:S02]  /*e3c0*/  MOV R64, R20 ;  /* 0x0000001400407202 */ /* 0x000fc40000000f00 */
[----:B------:R-:W-:Y:S02]  /*e3d0*/  SHF.R.U64 R8, R8, 0x3, RZ ;  /* 0x0000000308087819 */ /* 0x000fe400000012ff */
[----:B------:R-:W-:Y:S02]  /*e3e0*/  MOV R61, R10 ;  /* 0x0000000a003d7202 */ /* 0x000fe40000000f00 */
[----:B------:R-:W-:Y:S02]  /*e3f0*/  LOP3.LUT R26, R8, R59, RZ, 0x3c, !PT ;  /* 0x0000003b081a7212 */ /* 0x000fe400078e3cff */
[----:B------:R-:W-:Y:S02]  /*e400*/  LOP3.LUT R8, R65, 0x380, RZ, 0xc0, !PT ;  /* 0x0000038041087812 */ /* 0x000fe400078ec0ff */
[----:B------:R-:W-:Y:S02]  /*e410*/  LOP3.LUT R59, R62, 0x380, RZ, 0xc0, !PT ;  /* 0x000003803e3b7812 */ /* 0x000fe400078ec0ff */
[----:B------:R-:W-:-:S02]  /*e420*/  SHF.R.U64 R8, R8, 0x3, RZ ;  /* 0x0000000308087819 */ /* 0x000fc400000012ff */
[----:B------:R-:W-:Y:S02]  /*e430*/  SHF.R.U64 R59, R59, 0x3, RZ ;  /* 0x000000033b3b7819 */ /* 0x000fe400000012ff */
[----:B------:R-:W-:Y:S02]  /*e440*/  LOP3.LUT R14, R8, R65, RZ, 0x3c, !PT ;  /* 0x00000041080e7212 */ /* 0x000fe400078e3cff */
[----:B------:R-:W-:Y:S02]  /*e450*/  LOP3.LUT R8, R59, R62, RZ, 0x3c, !PT ;  /* 0x0000003e3b087212 */ /* 0x000fe400078e3cff */
[----:B------:R-:W-:Y:S02]  /*e460*/  MOV R63, R14 ;  /* 0x0000000e003f7202 */ /* 0x000fe40000000f00 */
[----:B------:R-:W-:Y:S02]  /*e470*/  MOV R59, R8 ;  /* 0x00000008003b7202 */ /* 0x000fe40000000f00 */
[----:B------:R-:W-:-:S02]  /*e480*/  MOV R62, R12 ;  /* 0x0000000c003e7202 */ /* 0x000fc40000000f00 */
[----:B------:R-:W-:Y:S02]  /*e490*/  MOV R66, R26 ;  /* 0x0000001a00427202 */ /* 0x000fe40000000f00 */
[----:B------:R-:W-:Y:S02]  /*e4a0*/  MOV R65, R24 ;  /* 0x0000001800417202 */ /* 0x000fe40000000f00 */
[----:B------:R-:W-:Y:S01]  /*e4b0*/  PLOP3.LUT P2, PT, PT, PT, UP0, 0x80, 0x0 ;  /* 0x000000000000781c */ /* 0x000fe20003f4f008 */
[----:B------:R-:W-:Y:S01]  /*e4c0*/  ULDC UR8, c[0x0][0xa88] ;  /* 0x0002a20000087ab9 */ /* 0x000fe20000000800 */
[----:B--2---:R-:W-:Y:S01]  /*e4d0*/  LOP3.LUT R6, R35, 0x2, RZ, 0x3c, !PT ;  /* 0x0000000223067812 */ /* 0x004fe200078e3cff */
[----:B------:R-:W-:Y:S04]  /*e4e0*/  SHFL.IDX PT, R34, R34, R35, 0x1c1f ;  /* 0x001c1f2322227589 */ /* 0x000fe800000e0000 */
[----:B------:R-:W0:Y:S04]  /*e4f0*/  SHFL.IDX PT, R93, R93, R6, 0x1c1f ;  /* 0x001c1f065d5d7589 */ /* 0x000e2800000e0000 */
[----:B------:R-:W-:Y:S04]  /*e500*/  SHFL.IDX PT, R48, R48, R35, 0x1c1f ;  /* 0x001c1f2330307589 */ /* 0x000fe800000e0000 */
[----:B------:R-:W1:Y:S04]  /*e510*/  SHFL.IDX PT, R57, R57, R6, 0x1c1f ;  /* 0x001c1f0639397589 */ /* 0x000e6800000e0000 */
[----:B------:R-:W-:Y:S04]  /*e520*/  SHFL.IDX PT, R40, R40, R35, 0x1c1f ;  /* 0x001c1f2328287589 */ /* 0x000fe800000e0000 */
[----:B------:R-:W2:Y:S04]  /*e530*/  SHFL.IDX PT, R89, R89, R6, 0x1c1f ;  /* 0x001c1f0659597589 */ /* 0x000ea800000e0000 */
[----:B------:R-:W-:Y:S04]  /*e540*/  SHFL.IDX PT, R50, R50, R35, 0x1c1f ;  /* 0x001c1f2332327589 */ /* 0x000fe800000e0000 */
[----:B------:R-:W3:Y:S01]  /*e550*/  SHFL.IDX PT, R39, R39, R6, 0x1c1f ;  /* 0x001c1f0627277589 */ /* 0x000ee200000e0000 */
        /* <DEDUP_REMOVED lines=8> */
[----:B--2---:R-:W-:-:S02]  /*e5e0*/  SEL R12, R40, R89, P0 ;  /* 0x00000059280c7207 */ /* 0x004fc40000000000 */
[----:B------:R-:W-:Y:S01]  /*e5f0*/  SEL R14, R89, R40, P0 ;  /* 0x00000028590e7207 */ /* 0x000fe20000000000 */
[----:B------:R-:W-:Y:S04]  /*e600*/  SHFL.IDX PT, R36, R36, R35, 0x1c1f ;  /* 0x001c1f2324247589 */ /* 0x000fe800000e0000 */
[----:B------:R-:W2:Y:S01]  /*e610*/  SHFL.IDX PT, R33, R33, R6, 0x1c1f ;  /* 0x001c1f0621217589 */ /* 0x000ea200000e0000 */
[----:B---3--:R-:W-:Y:S02]  /*e620*/  SEL R13, R50, R39, P0 ;  /* 0x00000027320d7207 */ /* 0x008fe40000000000 */
[----:B------:R-:W-:Y:S01]  /*e630*/  SEL R15, R39, R50, P0 ;  /* 0x00000032270f7207 */ /* 0x000fe20000000000 */
[----:B------:R2:W-:Y:S04]  /*e640*/  SHFL.IDX PT, R21, R30, R35, 0x1c1f ;  /* 0x001c1f231e157589 */ /* 0x0005e800000e0000 */
[----:B------:R-:W3:Y:S01]  /*e650*/  SHFL.IDX PT, R52, R49, R6, 0x1c1f ;  /* 0x001c1f0631347589 */ /* 0x000ee200000e0000 */
[----:B0-----:R-:W-:-:S02]  /*e660*/  SEL R24, R42, R37, P0 ;  /* 0x000000252a187207 */ /* 0x001fc40000000000 */
[----:B------:R-:W-:Y:S01]  /*e670*/  SEL R26, R37, R42, P0 ;  /* 0x0000002a251a7207 */ /* 0x000fe20000000000 */
[----:B------:R-:W-:Y:S04]  /*e680*/  SHFL.IDX PT, R32, R32, R35, 0x1c1f ;  /* 0x001c1f2320207589 */ /* 0x000fe800000e0000 */
[----:B------:R-:W-:Y:S01]  /*e690*/  SHFL.IDX PT, R54, R54, R35, 0x1c1f ;  /* 0x001c1f2336367589 */ /* 0x000fe200000e0000 */
[----:B-1----:R-:W-:Y:S02]  /*e6a0*/  SEL R25, R38, R31, P0 ;  /* 0x0000001f26197207 */ /* 0x002fe40000000000 */
[----:B------:R-:W-:Y:S01]  /*e6b0*/  SEL R27, R31, R38, P0 ;  /* 0x000000261f1b7207 */ /* 0x000fe20000000000 */
[----:B------:R3:W0:Y:S04]  /*e6c0*/  SHFL.IDX PT, R7, R29, R6, 0x1c1f ;  /* 0x001c1f061d077589 */ /* 0x00062800000e0000 */
[----:B------:R-:W1:Y:S01]  /*e6d0*/  SHFL.IDX PT, R51, R51, R6, 0x1c1f ;  /* 0x001c1f0633337589 */ /* 0x000e6200000e0000 */
[----:B--2---:R-:W-:-:S03]  /*e6e0*/  SEL R30, R33, R36, P0 ;  /* 0x00000024211e7207 */ /* 0x004fc60000000000 */
[----:B------:R2:W-:Y:S04]  /*e6f0*/  SHFL.IDX PT, R20, R28, R35, 0x1c1f ;  /* 0x001c1f231c147589 */ /* 0x0005e800000e0000 */
[----:B------:R-:W-:Y:S01]  /*e700*/  SHFL.IDX PT, R44, R44, R35, 0x1c1f ;  /* 0x001c1f232c2c7589 */ /* 0x000fe200000e0000 */
[----:B---3--:R-:W-:Y:S02]  /*e710*/  SEL R29, R21, R52, P0 ;  /* 0x00000034151d7207 */ /* 0x008fe40000000000 */
[----:B------:R-:W-:Y:S01]  /*e720*/  SEL R31, R52, R21, P0 ;  /* 0x00000015341f7207 */ /* 0x000fe20000000000 */
[----:B------:R-:W-:Y:S01]  /*e730*/  SHFL.IDX PT, R56, R56, R35, 0x1c1f ;  /* 0x001c1f2338387589 */ /* 0x000fe200000e0000 */
[----:B--2---:R-:W-:-:S03]  /*e740*/  SEL R28, R36, R33, P0 ;  /* 0x00000021241c7207 */ /* 0x004fc60000000000 */
[----:B------:R-:W2:Y:S04]  /*e750*/  SHFL.IDX PT, R41, R41, R6, 0x1c1f ;  /* 0x001c1f0629297589 */ /* 0x000ea800000e0000 */
[----:B------:R-:W3:Y:S01]  /*e760*/  SHFL.IDX PT, R43, R43, R6, 0x1c1f ;  /* 0x001c1f062b2b7589 */ /* 0x000ee200000e0000 */
[----:B0-----:R-:W-:Y:S02]  /*e770*/  SEL R36, R32, R7, P0 ;  /* 0x0000000720247207 */ /* 0x001fe40000000000 */
[----:B------:R-:W-:Y:S01]  /*e780*/  SEL R38, R7, R32, P0 ;  /* 0x0000002007267207 */ /* 0x000fe20000000000 */
[----:B------:R-:W0:Y:S01]  /*e790*/  SHFL.IDX PT, R53, R53, R6, 0x1c1f ;  /* 0x001c1f0635357589 */ /* 0x000e2200000e0000 */
[----:B-1----:R-:W-:Y:S01]  /*e7a0*/  SEL R37, R54, R51, P0 ;  /* 0x0000003336257207 */ /* 0x002fe20000000000 */
[----:B------:R-:W-:Y:S01]  /*e7b0*/  IMAD.U32 R7, RZ, RZ, UR7 ;  /* 0x00000007ff077e24 */ /* 0x000fe2000f8e00ff */
[----:B------:R-:W-:Y:S01]  /*e7c0*/  SEL R39, R51, R54, P0 ;  /* 0x0000003633277207 */ /* 0x000fe20000000000 */
[----:B------:R-:W-:Y:S06]  /*e7d0*/  BAR.SYNC.DEFER_BLOCKING 0x1, 0x100 ;  /* 0x0044000000007b1d */ /* 0x000fec0000010000 */
[----:B------:R-:W-:Y:S04]  /*e7e0*/  SHFL.IDX PT, R58, R58, R35, 0x1c1f ;  /* 0x001c1f233a3a7589 */ /* 0x000fe800000e0000 */
[----:B------:R-:W1:Y:S01]  /*e7f0*/  SHFL.IDX PT, R55, R55, R6, 0x1c1f ;  /* 0x001c1f0637377589 */ /* 0x000e6200000e0000 */
[----:B--2---:R-:W-:-:S02]  /*e800*/  SEL R32, R20, R41, P0 ;  /* 0x0000002914207207 */ /* 0x004fc40000000000 */
[----:B------:R-:W-:Y:S01]  /*e810*/  SEL R34, R41, R20, P0 ;  /* 0x0000001429227207 */ /* 0x000fe20000000000 */
[----:B------:R-:W-:Y:S01]  /*e820*/  SHFL.IDX PT, R46, R46, R35, 0x1c1f ;  /* 0x001c1f232e2e7589 */ /* 0x000fe200000e0000 */
[----:B---3--:R-:W-:Y:S02]  /*e830*/  SEL R40, R44, R43, P0 ;  /* 0x0000002b2c287207 */ /* 0x008fe40000000000 */
[----:B------:R-:W-:Y:S01]  /*e840*/  SEL R42, R43, R44, P0 ;  /* 0x0000002c2b2a7207 */ /* 0x000fe20000000000 */
[----:B------:R2:W-:Y:S01]  /*e850*/  SHFL.IDX PT, R60, R60, R35, 0x1c1f ;  /* 0x001c1f233c3c7589 */ /* 0x0005e200000e0000 */
[----:B0-----:R-:W-:-:S03]  /*e860*/  SEL R33, R56, R53, P0 ;  /* 0x0000003538217207 */ /* 0x001fc60000000000 */
[----:B------:R-:W0:Y:S04]  /*e870*/  SHFL.IDX PT, R45, R45, R6, 0x1c1f ;  /* 0x001c1f062d2d7589 */ /* 0x000e2800000e0000 */
[----:B------:R3:W4:Y:S01]  /*e880*/  SHFL.IDX PT, R87, R87, R6, 0x1c1f ;  /* 0x001c1f0657577589 */ /* 0x00072200000e0000 */
[----:B--2---:R-:W-:-:S03]  /*e890*/  SEL R35, R53, R56, P0 ;  /* 0x0000003835237207 */ /* 0x004fc60000000000 */
[----:B------:R0:W-:Y:S04]  /*e8a0*/  STSM.16.M88.4 [R67], R8 ;  /* 0x0000000843007844 */ /* 0x0001e80000000200 */
[----:B------:R-:W-:Y:S01]  /*e8b0*/  STSM.16.M88.4 [R66], R12 ;  /* 0x0000000c42007844 */ /* 0x000fe20000000200 */
[----:B-1----:R-:W-:Y:S01]  /*e8c0*/  SEL R41, R58, R55, P0 ;  /* 0x000000373a297207 */ /* 0x002fe20000000000 */
[----:B---3--:R-:W-:Y:S01]  /*e8d0*/  IMAD.U32 R6, RZ, RZ, UR6 ;  /* 0x00000006ff067e24 */ /* 0x008fe2000f8e00ff */
[----:B------:R-:W-:Y:S01]  /*e8e0*/  SEL R43, R55, R58, P0 ;  /* 0x0000003a372b7207 */ /* 0x000fe20000000000 */
[----:B------:R-:W-:Y:S01]  /*e8f0*/  STSM.16.M88.4 [R65], R24 ;  /* 0x0000001841007844 */ /* 0x000fe20000000200 */
[----:B------:R-:W-:-:S03]  /*e900*/  ULDC.64 UR6, c[0x0][0xc08] ;  /* 0x0003020000067ab9 */ /* 0x000fc60000000a00 */
[----:B------:R-:W-:Y:S01]  /*e910*/  STSM.16.M88.4 [R64], R28 ;  /* 0x0000001c40007844 */ /* 0x000fe20000000200 */
[----:B0-----:R-:W-:-:S03]  /*e920*/  SEL R8, R46, R45, P0 ;  /* 0x0000002d2e087207 */ /* 0x001fc60000000000 */
[----:B------:R-:W-:Y:S01]  /*e930*/  STSM.16.M88.4 [R63], R36 ;  /* 0x000000243f007844 */ /* 0x000fe20000000200 */
[----:B------:R-:W-:Y:S02]  /*e940*/  SEL R10, R45, R46, P0 ;  /* 0x0000002e2d0a7207 */ /* 0x000fe40000000000 */
[----:B----4-:R-:W-:Y:S01]  /*e950*/  SEL R9, R60, R87, P0 ;  /* 0x000000573c097207 */ /* 0x010fe20000000000 */
[----:B------:R-:W-:Y:S01]  /*e960*/  STSM.16.M88.4 [R62], R32 ;  /* 0x000000203e007844 */ /* 0x000fe20000000200 */
[----:B------:R-:W-:Y:S01]  /*e970*/  SEL R11, R87, R60, P0 ;  /* 0x0000003c570b7207 */ /* 0x000fe20000000000 */
[----:B------:R-:W-:Y:S01]  /*e980*/  UISETP.NE.U32.AND UP1, UPT, UR6, URZ, UPT ;  /* 0x0000003f0600728c */ /* 0x000fe2000bf25070 */
[----:B------:R-:W0:Y:S01]  /*e990*/  LDC R46, c[0x0][0xbe8] ;  /* 0x0002fa00ff2e7b82 */ /* 0x000e220000000800 */
[----:B------:R-:W-:Y:S04]  /*e9a0*/  STSM.16.M88.4 [R61], R40 ;  /* 0x000000283d007844 */ /* 0x000fe80000000200 */
[----:B------:R1:W-:Y:S03]  /*e9b0*/  STSM.16.M88.4 [R59], R8 ;  /* 0x000000083b007844 */ /* 0x0003e60000000200 */
[----:B------:R-:W-:Y:S01]  /*e9c0*/  BAR.SYNC.DEFER_BLOCKING 0x1, 0x100 ;  /* 0x0044000000007b1d */ /* 0x000fe20000010000 */
[----:B------:R-:W-:-:S06]  /*e9d0*/  UISETP.NE.AND.EX UP1, UPT, UR7, URZ, UPT, UP1 ;  /* 0x0000003f0700728c */ /* 0x000fcc000bf25310 */
[----:B------:R-:W-:-:S05]  /*e9e0*/  PLOP3.LUT P0, PT, PT, PT, UP1, 0x80, 0x0 ;  /* 0x000000000000781c */ /* 0x000fca0003f0f018 */
[----:B------:R-:W-:-:S04]  /*e9f0*/  @UP1 ULEA UR6, UP2, UR36, UR6, 0x2 ;  /* 0x0000000624061291 */ /* 0x000fc8000f84103f */
[----:B------:R-:W-:Y:S01]  /*ea00*/  @UP1 ULEA.HI.X UR7, UR36, UR7, UR37, 0x2, UP2 ;  /* 0x0000000724071291 */ /* 0x000fe200090f1425 */
[----:B-1----:R-:W-:Y:S02]  /*ea10*/  IMAD.U32 R9, RZ, RZ, UR8 ;  /* 0x00000008ff097e24 */ /* 0x002fe4000f8e00ff */
[----:B------:R-:W-:-:S03]  /*ea20*/  IMAD.U32 R10, RZ, RZ, UR6 ;  /* 0x00000006ff0a7e24 */ /* 0x000fc6000f8e00ff */
[----:B------:R-:W-:Y:S01]  /*ea30*/  IMAD.U32 R11, RZ, RZ, UR7 ;  /* 0x00000007ff0b7e24 */ /* 0x000fe2000f8e00ff */
[----:B------:R-:W2:Y:S01]  /*ea40*/  @P2 LDG.E R12, desc[UR52][R6.64] ;  /* 0x00000034060c2981 */ /* 0x000ea2000c1e1900 */
[----:B0-----:R-:W-:Y:S01]  /*ea50*/  ISETP.NE.AND P1, PT, R46, 0x1, PT ;  /* 0x000000012e00780c */ /* 0x001fe20003f25270 */
[----:B------:R-:W-:Y:S02]  /*ea60*/  UMOV UR4, URZ ;  /* 0x0000003f00047c82 */ /* 0x000fe40008000000 */
[----:B------:R0:W5:Y:S10]  /*ea70*/  @P0 LDG.E R9, desc[UR52][R10.64] ;  /* 0x000000340a090981 */ /* 0x000174000c1e1900 */
[----:B------:R-:W1:Y:S08]  /*ea80*/  @P1 LDC R13, c[0x0][0xbec] ;  /* 0x0002fb00ff0d1b82 */ /* 0x000e700000000800 */
[----:B------:R-:W3:Y:S01]  /*ea90*/  @P1 LDC R14, c[0x0][0xbf0] ;  /* 0x0002fc00ff0e1b82 */ /* 0x000ee20000000800 */
[----:B--2---:R-:W-:Y:S01]  /*eaa0*/  @P2 R2UR UR4, R12 ;  /* 0x000000000c0422ca */ /* 0x004fe200000e0000 */
[----:B01-3--:R-:W-:-:S14]  /*eab0*/  @P0 BRA `(.L_x_2166) ;  /* 0x0000000000100947 */ /* 0x00bfdc0003800000 */
[----:B------:R-:W-:Y:S05]  /*eac0*/  @!P2 BRA `(.L_x_2166) ;  /* 0x00000000000ca947 */ /* 0x000fea0003800000 */
[----:B------:R-:W2:Y:S04]  /*ead0*/  LDG.E R8, desc[UR52][R6.64] ;  /* 0x0000003406087981 */ /* 0x000ea8000c1e1900 */
[----:B-----5:R-:W2:Y:S02]  /*eae0*/  LDG.E R9, desc[UR52][R6.64+0x4] ;  /* 0x0000043406097981 */ /* 0x020ea4000c1e1900 */
[----:B--2---:R-:W-:-:S07]  /*eaf0*/  IMAD.IADD R9, R9, 0x1, -R8 ;  /* 0x0000000109097824 */ /* 0x004fce00078e0a08 */
.L_x_2166:
[----:B------:R-:W-:Y:S01]  /*eb00*/  USHF.R.S32.HI UR14, URZ, 0x1f, UR42 ;  /* 0x0000001f3f0e7899 */ /* 0x000fe2000801142a */
[----:B------:R-:W-:Y:S01]  /*eb10*/  VIADD R8, R18, UR39 ;  /* 0x0000002712087c36 */ /* 0x000fe20008000000 */
[----:B------:R-:W-:Y:S01]  /*eb20*/  ULDC.64 UR12, c[0x0][0xb90] ;  /* 0x0002e400000c7ab9 */ /* 0x000fe20000000a00 */
[----:B------:R-:W-:Y:S01]  /*eb30*/  USHF.R.S32.HI UR9, URZ, 0x1f, UR4 ;  /* 0x0000001f3f097899 */ /* 0x000fe20008011404 */
[----:B------:R-:W-:Y:S01]  /*eb40*/  VIADD R24, R190, UR39 ;  /* 0x00000027be187c36 */ /* 0x000fe20008000000 */
[----:B------:R-:W-:Y:S01]  /*eb50*/  UIMAD UR10, UR14, UR12, URZ ;  /* 0x0000000c0e0a72a4 */ /* 0x000fe2000f8e023f */
[----:B------:R-:W-:Y:S01]  /*eb60*/  @P1 IMAD.HI.U32 R7, R8, R13, RZ ;  /* 0x0000000d08071227 */ /* 0x000fe200078e00ff */
[----:B------:R-:W-:Y:S01]  /*eb70*/  UMOV UR8, UR4 ;  /* 0x0000000400087c82 */ /* 0x000fe20008000000 */
[----:B------:R-:W-:Y:S01]  /*eb80*/  USEL UR37, UR37, URZ, !UP0 ;  /* 0x0000003f25257287 */ /* 0x000fe2000c000000 */
[----:B------:R-:W0:Y:S01]  /*eb90*/  @P1 LDC R49, c[0x0][0xbf0] ;  /* 0x0002fc00ff311b82 */ /* 0x000e220000000800 */
        /* <DEDUP_REMOVED lines=15> */
[----:B------:R-:W-:Y:S01]  /*ec90*/  IADD3 R13, P3, R4, 0x2000, RZ ;  /* 0x00002000040d7810 */ /* 0x000fe20007f7e0ff */
[----:B-----5:R-:W-:Y:S01]  /*eca0*/  IMAD R53, R9, R46, RZ ;  /* 0x0000002e09357224 */ /* 0x020fe200078e02ff */
[----:B------:R-:W-:Y:S01]  /*ecb0*/  IADD3 R6, P2, R6, UR6, RZ ;  /* 0x0000000606067c10 */ /* 0x000fe2000ff5e0ff */
[----:B------:R-:W-:Y:S01]  /*ecc0*/  ULDC.64 UR10, c[0x0][0xaa0] ;  /* 0x0002a800000a7ab9 */ /* 0x000fe20000000a00 */
[----:B------:R-:W-:Y:S01]  /*ecd0*/  IMAD.U32 R10, RZ, RZ, UR8 ;  /* 0x00000008ff0a7e24 */ /* 0x000fe2000f8e00ff */
[----:B------:R-:W-:Y:S01]  /*ece0*/  SHF.R.S32.HI R8, RZ, 0x1f, R11 ;  /* 0x0000001fff087819 */ /* 0x000fe2000001140b */
[----:B------:R-:W-:Y:S01]  /*ecf0*/  IMAD.X R9, RZ, RZ, R5, P3 ;  /* 0x000000ffff097224 */ /* 0x000fe200018e0605 */
[----:B------:R-:W-:-:S02]  /*ed00*/  IADD3 R15, P0, R4, 0x1000, RZ ;  /* 0x00001000040f7810 */ /* 0x000fc40007f1e0ff */
[----:B------:R-:W-:Y:S01]  /*ed10*/  IADD3.X R7, R7, UR7, R10, P2, !PT ;  /* 0x0000000707077c10 */ /* 0x000fe200097fe40a */
[----:B------:R-:W-:Y:S01]  /*ed20*/  ULDC.64 UR6, c[0x0][0xb88] ;  /* 0x0002e20000067ab9 */ /* 0x000fe20000000a00 */
[----:B------:R-:W-:Y:S01]  /*ed30*/  LOP3.LUT R10, R13, 0x380, RZ, 0xc0, !PT ;  /* 0x000003800d0a7812 */ /* 0x000fe200078ec0ff */
[----:B------:R-:W-:Y:S01]  /*ed40*/  IMAD R14, R8, UR6, RZ ;  /* 0x00000006080e7c24 */ /* 0x000fe2000f8e02ff */
[----:B------:R-:W-:Y:S01]  /*ed50*/  LOP3.LUT R12, R15, 0x380, RZ, 0xc0, !PT ;  /* 0x000003800f0c7812 */ /* 0x000fe200078ec0ff */
[C---:B------:R-:W-:Y:S01]  /*ed60*/  IMAD.WIDE.U32 R6, R11.reuse, UR6, R6 ;  /* 0x000000060b067c25 */ /* 0x040fe2000f8e0006 */
[----:B------:R-:W-:Y:S02]  /*ed70*/  SHF.R.U64 R8, R10, 0x3, RZ ;  /* 0x000000030a087819 */ /* 0x000fe400000012ff */
[----:B------:R-:W-:Y:S01]  /*ed80*/  SHF.R.U64 R12, R12, 0x3, RZ ;  /* 0x000000030c0c7819 */ /* 0x000fe200000012ff */
[----:B------:R-:W-:Y:S01]  /*ed90*/  IMAD R21, R11, UR7, R14 ;  /* 0x000000070b157c24 */ /* 0x000fe2000f8e020e */
[----:B------:R-:W-:Y:S01]  /*eda0*/  LOP3.LUT R8, R8, R13, RZ, 0x3c, !PT ;  /* 0x0000000d08087212 */ /* 0x000fe200078e3cff */
[----:B------:R-:W-:Y:S01]  /*edb0*/  ULDC.64 UR6, c[0x0][0xb50] ;  /* 0x0002d40000067ab9 */ /* 0x000fe20000000a00 */
[----:B------:R-:W-:Y:S01]  /*edc0*/  LOP3.LUT R12, R12, R15, RZ, 0x3c, !PT ;  /* 0x0000000f0c0c7212 */ /* 0x000fe200078e3cff */
[----:B------:R-:W-:Y:S01]  /*edd0*/  IMAD.IADD R13, R7, 0x1, R21 ;  /* 0x00000001070d7824 */ /* 0x000fe200078e0215 */
[----:B------:R-:W-:Y:S01]  /*ede0*/  LEA R14, P4, R6, UR6, 0x2 ;  /* 0x00000006060e7c11 */ /* 0x000fe2000f8810ff */
[----:B------:R-:W-:Y:S01]  /*edf0*/  VIADD R10, R24, 0x8 ;  /* 0x00000008180a7836 */ /* 0x000fe20000000000 */
[----:B------:R-:W-:-:S02]  /*ee00*/  IADD3 R11, P2, R4, 0x3000, RZ ;  /* 0x00003000040b7810 */ /* 0x000fc40007f5e0ff */
[----:B------:R-:W-:Y:S01]  /*ee10*/  LEA.HI.X R15, R6, UR7, R13, 0x2, P4 ;  /* 0x00000007060f7c11 */ /* 0x000fe2000a0f140d */
[----:B------:R-:W-:Y:S01]  /*ee20*/  SHFL.IDX PT, R20, R14, RZ, 0x1c1f ;  /* 0x001c1fff0e147589 */ /* 0x000fe200000e0000 */
[----:B------:R-:W-:Y:S01]  /*ee30*/  LOP3.LUT R7, R11, 0x380, RZ, 0xc0, !PT ;  /* 0x000003800b077812 */ /* 0x000fe200078ec0ff */
[--C-:B------:R-:W-:Y:S01]  /*ee40*/  IMAD.X R13, RZ, RZ, R5.reuse, P0 ;  /* 0x000000ffff0d7224 */ /* 0x100fe200000e0605 */
[----:B------:R-:W-:Y:S01]  /*ee50*/  LOP3.LUT P0, RZ, R188, 0x3, RZ, 0xc0, !PT ;  /* 0x00000003bcff7812 */ /* 0x000fe2000780c0ff */
[----:B------:R-:W1:Y:S01]  /*ee60*/  SHFL.IDX PT, R21, R15, RZ, 0x1c1f ;  /* 0x001c1fff0f157589 */ /* 0x000e6200000e0000 */
[----:B------:R-:W-:Y:S01]  /*ee70*/  SHF.R.U64 R6, R7, 0x3, RZ ;  /* 0x0000000307067819 */ /* 0x000fe200000012ff */
[----:B------:R-:W-:Y:S01]  /*ee80*/  IMAD.X R7, RZ, RZ, R5, P2 ;  /* 0x000000ffff077224 */ /* 0x000fe200010e0605 */
[-C--:B------:R-:W-:Y:S01]  /*ee90*/  ISETP.GE.OR P2, PT, R24, R53.reuse, P0 ;  /* 0x000000351800720c */ /* 0x080fe20000746670 */
[----:B------:R-:W-:Y:S01]  /*eea0*/  SHFL.IDX PT, R44, R14, 0x1, 0x1c1f ;  /* 0x003c1f000e2c7f89 */ /* 0x000fe200000e0000 */
[----:B------:R-:W-:Y:S01]  /*eeb0*/  ISETP.GE.OR P0, PT, R10, R53, P0 ;  /* 0x000000350a00720c */ /* 0x000fe20000706670 */
[----:B------:R-:W-:Y:S01]  /*eec0*/  UIMAD UR8, UR9, UR10, URZ ;  /* 0x0000000a090872a4 */ /* 0x000fe2000f8e023f */
[C---:B------:R-:W-:Y:S01]  /*eed0*/  IADD3 R41, P6, R4.reuse, 0x4000, RZ ;  /* 0x0000400004297810 */ /* 0x040fe20007fde0ff */
[----:B------:R-:W2:Y:S01]  /*eee0*/  SHFL.IDX PT, R45, R15, 0x1, 0x1c1f ;  /* 0x003c1f000f2d7f89 */ /* 0x000ea200000e0000 */
[----:B------:R-:W-:Y:S01]  /*eef0*/  UIMAD.WIDE.U32 UR6, UR4, UR10, URZ ;  /* 0x0000000a040672a5 */ /* 0x000fe2000f8e003f */
[----:B------:R-:W-:-:S02]  /*ef00*/  IADD3 R37, P5, R4, 0x5000, RZ ;  /* 0x0000500004257810 */ /* 0x000fc40007fbe0ff */
[----:B------:R-:W-:Y:S02]  /*ef10*/  IADD3 R33, P4, R4, 0x6000, RZ ;  /* 0x0000600004217810 */ /* 0x000fe40007f9e0ff */
[----:B------:R-:W-:Y:S02]  /*ef20*/  LOP3.LUT R6, R6, R11, RZ, 0x3c, !PT ;  /* 0x0000000b06067212 */ /* 0x000fe400078e3cff */
[C---:B------:R-:W-:Y:S01]  /*ef30*/  LOP3.LUT R29, R4.reuse, 0x380, RZ, 0xc0, !PT ;  /* 0x00000380041d7812 */ /* 0x040fe200078ec0ff */
[----:B-1----:R1:W-:Y:S01]  /*ef40*/  @!P2 ST.E desc[UR52][R20.64], R2 ;  /* 0x000000021400a985 */ /* 0x0023e2000c101934 */
[----:B------:R-:W-:Y:S01]  /*ef50*/  UIMAD UR8, UR4, UR11, UR8 ;  /* 0x0000000b040872a4 */ /* 0x000fe2000f8e0208 */
[----:B------:R-:W-:Y:S02]  /*ef60*/  IADD3 R11, P3, R4, 0x7000, RZ ;  /* 0x00007000040b7810 */ /* 0x000fe40007f7e0ff */
[----:B------:R-:W-:Y:S01]  /*ef70*/  ULDC.64 UR10, c[0x0][0xae8] ;  /* 0x0002ba00000a7ab9 */ /* 0x000fe20000000a00 */
[----:B------:R-:W-:-:S02]  /*ef80*/  LOP3.LUT R40, R41, 0x380, RZ, 0xc0, !PT ;  /* 0x0000038029287812 */ /* 0x000fc400078ec0ff */
[----:B------:R-:W-:Y:S01]  /*ef90*/  LOP3.LUT R36, R37, 0x380, RZ, 0xc0, !PT ;  /* 0x0000038025247812 */ /* 0x000fe200078ec0ff */
[----:B--2---:R2:W-:Y:S01]  /*efa0*/  @!P0 ST.E desc[UR52][R44.64], R0 ;  /* 0x000000002c008985 */ /* 0x0045e2000c101934 */
[----:B------:R-:W-:Y:S02]  /*efb0*/  LOP3.LUT R32, R33, 0x380, RZ, 0xc0, !PT ;  /* 0x0000038021207812 */ /* 0x000fe400078ec0ff */
[----:B------:R-:W-:Y:S01]  /*efc0*/  SHF.R.U64 R29, R29, 0x3, RZ ;  /* 0x000000031d1d7819 */ /* 0x000fe200000012ff */
[----:B-1----:R-:W1:Y:S01]  /*efd0*/  @P1 LDC R21, c[0x0][0xbec] ;  /* 0x0002fb00ff151b82 */ /* 0x002e620000000800 */
[----:B------:R-:W-:Y:S01]  /*efe0*/  UIADD3 UR7, UR7, UR8, URZ ;  /* 0x0000000807077290 */ /* 0x000fe2000fffe03f */
[----:B------:R-:W-:Y:S01]  /*eff0*/  LOP3.LUT R10, R11, 0x380, RZ, 0xc0, !PT ;  /* 0x000003800b0a7812 */ /* 0x000fe200078ec0ff */
[----:B------:R-:W-:Y:S01]  /*f000*/  UIMAD UR4, UR14, UR10, URZ ;  /* 0x0000000a0e0472a4 */ /* 0x000fe2000f8e023f */
[----:B------:R-:W-:Y:S01]  /*f010*/  SHF.R.U64 R40, R40, 0x3, RZ ;  /* 0x0000000328287819 */ /* 0x000fe200000012ff */
[----:B------:R-:W-:Y:S01]  /*f020*/  IMAD.X R25, RZ, RZ, R5, P3 ;  /* 0x000000ffff197224 */ /* 0x000fe200018e0605 */
[----:B------:R-:W-:Y:S01]  /*f030*/  SHF.R.U64 R36, R36, 0x3, RZ ;  /* 0x0000000324247819 */ /* 0x000fe200000012ff */
[----:B--2---:R-:W-:Y:S01]  /*f040*/  IMAD R0, R22, 0x20, R23 ;  /* 0x0000002016007824 */ /* 0x004fe200078e0217 */
[----:B------:R-:W-:Y:S01]  /*f050*/  UIMAD UR4, UR42, UR11, UR4 ;  /* 0x0000000b2a0472a4 */ /* 0x000fe2000f8e0204 */
[----:B------:R-:W-:Y:S01]  /*f060*/  SHF.R.U64 R32, R32, 0x3, RZ ;  /* 0x0000000320207819 */ /* 0x000fe200000012ff */
[----:B------:R-:W-:Y:S01]  /*f070*/  UIMAD.WIDE.U32 UR6, UR42, UR10, UR6 ;  /* 0x0000000a2a0672a5 */ /* 0x000fe2000f8e0006 */
[----:B------:R-:W-:Y:S01]  /*f080*/  VIADD R2, R0, UR39 ;  /* 0x0000002700027c36 */ /* 0x000fe20008000000 */
[----:B------:R-:W-:Y:S01]  /*f090*/  ULDC.64 UR8, c[0x0][0xaf0] ;  /* 0x0002bc0000087ab9 */ /* 0x000fe20000000a00 */
[----:B------:R-:W-:Y:S01]  /*f0a0*/  LOP3.LUT R28, R29, R4, RZ, 0x3c, !PT ;  /* 0x000000041d1c7212 */ /* 0x000fe200078e3cff */
[----:B------:R-:W-:Y:S01]  /*f0b0*/  UIADD3 UR7, UR7, UR4, URZ ;  /* 0x0000000407077290 */ /* 0x000fe2000fffe03f */
[----:B------:R-:W-:Y:S01]  /*f0c0*/  IMAD.MOV.U32 R45, RZ, RZ, R2 ;  /* 0x000000ffff2d7224 */ /* 0x000fe200078e0002 */
[----:B------:R-:W-:Y:S01]  /*f0d0*/  UIMAD UR4, UR37, UR8, URZ ;  /* 0x00000008250472a4 */ /* 0x000fe2000f8e023f */
[----:B------:R-:W-:Y:S01]  /*f0e0*/  SHF.R.U64 R4, R10, 0x3, RZ ;  /* 0x000000030a047819 */ /* 0x000fe200000012ff */
[----:B------:R-:W5:Y:S01]  /*f0f0*/  LD.E.128 R12, desc[UR52][R12.64] ;  /* 0x000000340c0c7980 */ /* 0x000f62000c101d00 */
[----:B------:R-:W-:-:S02]  /*f100*/  LOP3.LUT R40, R40, R41, RZ, 0x3c, !PT ;  /* 0x0000002928287212 */ /* 0x000fc400078e3cff */
[----:B------:R-:W-:Y:S01]  /*f110*/  LOP3.LUT R36, R36, R37, RZ, 0x3c, !PT ;  /* 0x0000002524247212 */ /* 0x000fe200078e3cff */
[----:B-1----:R-:W-:Y:S01]  /*f120*/  @P1 IMAD.HI.U32 R0, R2, R21, RZ ;  /* 0x0000001502001227 */ /* 0x002fe200078e00ff */
[----:B------:R-:W-:Y:S01]  /*f130*/  UIMAD UR4, UR36, UR9, UR4 ;  /* 0x00000009240472a4 */ /* 0x000fe2000f8e0204 */
[----:B------:R-:W-:Y:S01]  /*f140*/  LOP3.LUT R32, R32, R33, RZ, 0x3c, !PT ;  /* 0x0000002120207212 */ /* 0x000fe200078e3cff */
[----:B------:R-:W-:Y:S01]  /*f150*/  UIMAD.WIDE.U32 UR6, UR36, UR8, UR6 ;  /* 0x00000008240672a5 */ /* 0x000fe2000f8e0006 */
[--C-:B------:R-:W-:Y:S01]  /*f160*/  IMAD.X R41, RZ, RZ, R5.reuse, P6 ;  /* 0x000000ffff297224 */ /* 0x100fe200030e0605 */
[----:B0-----:R-:W-:Y:S01]  /*f170*/  @P1 SHF.R.U32.HI R45, RZ, R49, R0 ;  /* 0x00000031ff2d1219 */ /* 0x001fe20000011600 */
[--C-:B------:R-:W-:Y:S01]  /*f180*/  IMAD.X R37, RZ, RZ, R5.reuse, P5 ;  /* 0x000000ffff257224 */ /* 0x100fe200028e0605 */
[----:B------:R-:W-:Y:S01]  /*f190*/  UIADD3 UR4, UR7, UR4, URZ ;  /* 0x0000000407047290 */ /* 0x000fe2000fffe03f */
[----:B------:R-:W-:Y:S01]  /*f1a0*/  IMAD.X R33, RZ, RZ, R5, P4 ;  /* 0x000000ffff217224 */ /* 0x000fe200020e0605 */
[--C-:B------:R-:W-:Y:S01]  /*f1b0*/  SHF.R.S32.HI R0, RZ, 0x1f, R45.reuse ;  /* 0x0000001fff007819 */ /* 0x100fe2000001142d */
[----:B------:R-:W-:Y:S01]  /*f1c0*/  IMAD.MOV R49, RZ, RZ, -R45 ;  /* 0x000000ffff317224 */ /* 0x000fe200078e0a2d */
[----:B------:R-:W-:Y:S01]  /*f1d0*/  LOP3.LUT R24, R4, R11, RZ, 0x3c, !PT ;  /* 0x0000000b04187212 */ /* 0x000fe200078e3cff */
[----:B------:R-:W-:Y:S01]  /*f1e0*/  IMAD.MOV.U32 R29, RZ, RZ, R5 ;  /* 0x000000ffff1d7224 */ /* 0x000fe200078e0005 */
[----:B------:R-:W-:Y:S01]  /*f1f0*/  ULDC.64 UR8, c[0x0][0xae0] ;  /* 0x0002b80000087ab9 */ /* 0x000fe20000000a00 */
[----:B------:R-:W-:Y:S01]  /*f200*/  IMAD R49, R46, R49, R2 ;  /* 0x000000312e317224 */ /* 0x000fe200078e0202 */
[----:B------:R-:W5:Y:S01]  /*f210*/  LD.E.128 R8, desc[UR52][R8.64] ;  /* 0x0000003408087980 */ /* 0x000f62000c101d00 */
[----:B------:R-:W-:-:S02]  /*f220*/  IMAD R0, R0, UR8, RZ ;  /* 0x0000000800007c24 */ /* 0x000fc4000f8e02ff */
[----:B------:R-:W-:Y:S01]  /*f230*/  IMAD.U32 R21, RZ, RZ, UR7 ;  /* 0x00000007ff157e24 */ /* 0x000fe2000f8e00ff */
[----:B------:R-:W5:Y:S01]  /*f240*/  LD.E.128 R28, desc[UR52][R28.64] ;  /* 0x000000341c1c7980 */ /* 0x000f62000c101d00 */
[----:B------:R-:W-:Y:S01]  /*f250*/  IMAD.U32 R20, RZ, RZ, UR6 ;  /* 0x00000006ff147e24 */ /* 0x000fe2000f8e00ff */
[----:B------:R-:W-:Y:S01]  /*f260*/  ULDC.64 UR6, c[0x0][0xad8] ;  /* 0x0002b60000067ab9 */ /* 0x000fe20000000a00 */
[----:B------:R-:W-:Y:S01]  /*f270*/  IMAD.U32 R21, RZ, RZ, UR4 ;  /* 0x00000004ff157e24 */ /* 0x000fe2000f8e00ff */
[----:B------:R-:W5:Y:S01]  /*f280*/  LD.E.128 R4, desc[UR52][R6.64] ;  /* 0x0000003406047980 */ /* 0x000f62000c101d00 */
[C---:B------:R-:W-:Y:S01]  /*f290*/  IMAD R51, R45.reuse, UR9, R0 ;  /* 0x000000092d337c24 */ /* 0x040fe2000f8e0200 */
[----:B------:R-:W-:Y:S02]  /*f2a0*/  SHF.R.S32.HI R0, RZ, 0x1f, R49 ;  /* 0x0000001fff007819 */ /* 0x000fe40000011431 */
[----:B------:R-:W5:Y:S01]  /*f2b0*/  LD.E.128 R40, desc[UR52][R40.64] ;  /* 0x0000003428287980 */ /* 0x000f62000c101d00 */
[----:B------:R-:W-:-:S03]  /*f2c0*/  IMAD.WIDE.U32 R20, R45, UR8, R20 ;  /* 0x000000082d147c25 */ /* 0x000fc6000f8e0014 */
[----:B------:R-:W5:Y:S04]  /*f2d0*/  LD.E.128 R36, desc[UR52][R36.64] ;  /* 0x0000003424247980 */ /* 0x000f68000c101d00 */
        /* <DEDUP_REMOVED lines=10> */
[----:B------:R-:W-:Y:S02]  /*f380*/  VIADD R46, R23, UR39 ;  /* 0x00000027172e7c36 */ /* 0x000fe40008000000 */
[C---:B------:R-:W-:Y:S02]  /*f390*/  IMAD R45, R49.reuse, UR7, R2 ;  /* 0x00000007312d7c24 */ /* 0x040fe4000f8e0202 */
[----:B------:R-:W-:Y:S01]  /*f3a0*/  IMAD.WIDE.U32 R20, R49, UR6, R20 ;  /* 0x0000000631147c25 */ /* 0x000fe2000f8e0014 */
[C---:B------:R-:W-:Y:S01]  /*f3b0*/  ISETP.GE.AND P2, PT, R46.reuse, R53, PT ;  /* 0x000000352e00720c */ /* 0x040fe20003f46270 */
[----:B------:R-:W-:Y:S02]  /*f3c0*/  ULDC.64 UR6, c[0x0][0xa80] ;  /* 0x0002a00000067ab9 */ /* 0x000fe40000000a00 */
[----:B------:R-:W-:Y:S01]  /*f3d0*/  VIADD R0, R46, 0x20 ;  /* 0x000000202e007836 */ /* 0x000fe20000000000 */
[----:B------:R-:W-:Y:S01]  /*f3e0*/  LEA R44, P3, R20, UR6, 0x1 ;  /* 0x00000006142c7c11 */ /* 0x000fe2000f8608ff */
[----:B------:R-:W-:-:S02]  /*f3f0*/  IMAD.IADD R21, R21, 0x1, R45 ;  /* 0x0000000115157824 */ /* 0x000fc400078e022d */
        /* <DEDUP_REMOVED lines=20> */
.L_x_2168:
[----:B------:R-:W-:Y:S05]  /*f540*/  BSYNC B1 ;  /* 0x0000000000017941 */ /* 0x000fea0003800000 */
.L_x_2167:
        /* <DEDUP_REMOVED lines=13> */
.L_x_2170:
[----:B------:R-:W-:Y:S05]  /*f620*/  BSYNC B1 ;  /* 0x0000000000017941 */ /* 0x000fea0003800000 */
.L_x_2169:
[----:B----4-:R4:W0:Y:S01]  /*f630*/  SHFL.IDX PT, R0, R45, 0x2, 0x181f ;  /* 0x00581f002d007f89 */ /* 0x01082200000e0000 */
        /* <DEDUP_REMOVED lines=12> */
.L_x_2172:
[----:B------:R-:W-:Y:S05]  /*f700*/  BSYNC B1 ;  /* 0x0000000000017941 */ /* 0x000fea0003800000 */
.L_x_2171:
[----:B0-----:R-:W-:Y:S01]  /*f710*/  VIADD R0, R46, 0x60 ;  /* 0x000000602e007836 */ /* 0x001fe20000000000 */
[----:B--2-4-:R-:W4:Y:S04]  /*f720*/  SHFL.IDX PT, R45, R45, 0x3, 0x181f ;  /* 0x00781f002d2d7f89 */ /* 0x014f2800000e0000 */
[----:B------:R-:W-:Y:S01]  /*f730*/  ISETP.GE.AND P0, PT, R0, R53, PT ;  /* 0x000000350000720c */ /* 0x000fe20003f06270 */
[----:B------:R-:W0:-:S12]  /*f740*/  SHFL.IDX PT, R44, R44, 0x3, 0x181f ;  /* 0x00781f002c2c7f89 */ /* 0x000e1800000e0000 */
[----:B------:R-:W-:Y:S05]  /*f750*/  @P0 BRA `(.L_x_2173) ;  /* 0x0000000c00080947 */ /* 0x000fea0003800000 */
[----:B------:R-:W-:Y:S02]  /*f760*/  ULDC UR4, c[0x0][0xac8] ;  /* 0x0002b20000047ab9 */ /* 0x000fe40000000800 */
[----:B------:R-:W-:-:S13]  /*f770*/  ISETP.GE.AND P1, PT, R16, UR4, PT ;  /* 0x0000000410007c0c */ /* 0x000fda000bf26270 */
[----:B0-----:R-:W-:-:S04]  /*f780*/  @!P1 LEA R2, P0, R16, R44, 0x1 ;  /* 0x0000002c10029211 */ /* 0x001fc800078008ff */
[----:B----4-:R-:W-:Y:S02]  /*f790*/  @!P1 LEA.HI.X R3, R16, R45, R193, 0x1, P0 ;  /* 0x0000002d10039211 */ /* 0x010fe400000f0cc1 */
[----:B------:R-:W-:-:S03]  /*f7a0*/  ISETP.GE.AND P0, PT, R19, UR4, PT ;  /* 0x0000000413007c0c */ /* 0x000fc6000bf06270 */
[----:B------:R0:W-:Y:S10]  /*f7b0*/  @!P1 ST.E.128 desc[UR52][R2.64], R4 ;  /* 0x0000000402009985 */ /* 0x0001f4000c101d34 */
[----:B------:R-:W-:Y:S05]  /*f7c0*/  @P0 BRA `(.L_x_2173) ;  /* 0x0000000800ec0947 */ /* 0x000fea0003800000 */
[----:B0-----:R-:W-:-:S04]  /*f7d0*/  LEA R2, P0, R19, R44, 0x1 ;  /* 0x0000002c13027211 */ /* 0x001fc800078008ff */
[----:B------:R-:W-:-:S05]  /*f7e0*/  LEA.HI.X R3, R19, R45, R192, 0x1, P0 ;  /* 0x0000002d13037211 */ /* 0x000fca00000f0cc0 */
[----:B------:R0:W-:Y:S01]  /*f7f0*/  ST.E.128 desc[UR52][R2.64], R24 ;  /* 0x0000001802007985 */ /* 0x0001e2000c101d34 */
[----:B------:R-:W-:Y:S05]  /*f800*/  BRA `(.L_x_2173) ;  /* 0x0000000800dc7947 */ /* 0x000fea0003800000 */
.L_x_2165:
        /* <DEDUP_REMOVED lines=33> */
.L_x_2174:
[----:B------:R-:W-:Y:S01]  /*fa20*/  USEL UR36, UR36, URZ, !UP0 ;  /* 0x0000003f24247287 */ /* 0x000fe2000c000000 */
[----:B------:R-:W-:Y:S01]  /*fa30*/  BSSY B1, `(.L_x_2175) ;  /* 0x000002c000017945 */ /* 0x000fe20003800000 */
[----:B------:R-:W-:-:S03]  /*fa40*/  USEL UR37, UR37, URZ, !UP0 ;  /* 0x0000003f25257287 */ /* 0x000fc6000c000000 */
[----:B------:R-:W-:Y:S09]  /*fa50*/  @P1 BRA `(.L_x_2176) ;  /* 0x0000000000a41947 */ /* 0x000ff20003800000 */
[----:B------:R-:W0:Y:S01]  /*fa60*/  S2R R3, SR_TID.X ;  /* 0x0000000000037919 */ /* 0x000e220000002100 */
[----:B------:R-:W1:Y:S01]  /*fa70*/  LDC R7, c[0x0][0xbe8] ;  /* 0x0002fa00ff077b82 */ /* 0x000e620000000800 */
[----:B------:R-:W-:Y:S02]  /*fa80*/  IMAD.U32 R4, RZ, RZ, UR39 ;  /* 0x00000027ff047e24 */ /* 0x000fe4000f8e00ff */
[----:B-1---5:R-:W-:-:S03]  /*fa90*/  IMAD R2, R0, R7, RZ ;  /* 0x0000000700027224 */ /* 0x022fc600078e02ff */
[----:B0-----:R-:W-:-:S04]  /*faa0*/  IADD3 R4, R4, -0x80, R3 ;  /* 0xffffff8004047810 */ /* 0x001fc80007ffe003 */
[----:B------:R-:W-:-:S13]  /*fab0*/  ISETP.GE.AND P1, PT, R4, R2, PT ;  /* 0x000000020400720c */ /* 0x000fda0003f26270 */
[----:B------:R-:W-:Y:S05]  /*fac0*/  @P1 BRA `(.L_x_2176) ;  /* 0x0000000000881947 */ /* 0x000fea0003800000 */
[----:B------:R-:W-:Y:S01]  /*fad0*/  ISETP.NE.AND P1, PT, R7, 0x1, PT ;  /* 0x000000010700780c */ /* 0x000fe20003f25270 */
[----:B------:R-:W-:Y:S01]  /*fae0*/  ULDC.64 UR12, c[0x0][0xb90] ;  /* 0x0002e400000c7ab9 */ /* 0x000fe20000000a00 */
[----:B------:R-:W-:Y:S01]  /*faf0*/  UMOV UR6, UR4 ;  /* 0x0000000400067c82 */ /* 0x000fe20008000000 */
[----:B------:R-:W-:Y:S01]  /*fb00*/  UIMAD UR8, UR10, UR12, URZ ;  /* 0x0000000c0a0872a4 */ /* 0x000fe2000f8e023f */
[----:B------:R-:W-:Y:S01]  /*fb10*/  IMAD.MOV.U32 R2, RZ, RZ, R4 ;  /* 0x000000ffff027224 */ /* 0x000fe200078e0004 */
[----:B------:R-:W-:Y:S02]  /*fb20*/  UMOV UR7, UR9 ;  /* 0x0000000900077c82 */ /* 0x000fe40008000000 */
[----:B------:R-:W-:Y:S02]  /*fb30*/  UIMAD.WIDE.U32 UR6, UR42, UR12, UR6 ;  /* 0x0000000c2a0672a5 */ /* 0x000fe4000f8e0006 */
[----:B------:R-:W-:-:S03]  /*fb40*/  UIMAD UR8, UR42, UR13, UR8 ;  /* 0x0000000d2a0872a4 */ /* 0x000fc6000f8e0208 */
[----:B------:R-:W-:Y:S01]  /*fb50*/  ULDC.64 UR12, c[0x0][0xb98] ;  /* 0x0002e600000c7ab9 */ /* 0x000fe20000000a00 */
[----:B------:R-:W0:Y:S01]  /*fb60*/  @P1 LDC R3, c[0x0][0xbec] ;  /* 0x0002fb00ff031b82 */ /* 0x000e220000000800 */
[----:B------:R-:W-:Y:S02]  /*fb70*/  UIADD3 UR7, UR7, UR8, URZ ;  /* 0x0000000807077290 */ /* 0x000fe4000fffe03f */
[----:B------:R-:W-:Y:S02]  /*fb80*/  UIMAD UR8, UR37, UR12, URZ ;  /* 0x0000000c250872a4 */ /* 0x000fe4000f8e023f */
[----:B------:R-:W-:Y:S02]  /*fb90*/  UIMAD.WIDE.U32 UR6, UR36, UR12, UR6 ;  /* 0x0000000c240672a5 */ /* 0x000fe4000f8e0006 */
[----:B------:R-:W-:Y:S01]  /*fba0*/  UIMAD UR8, UR36, UR13, UR8 ;  /* 0x0000000d240872a4 */ /* 0x000fe2000f8e0208 */
[----:B------:R-:W1:Y:S02]  /*fbb0*/  @P1 LDC R6, c[0x0][0xbf0] ;  /* 0x0002fc00ff061b82 */ /* 0x000e640000000800 */
[----:B------:R-:W-:Y:S01]  /*fbc0*/  ULDC.64 UR12, c[0x0][0xb88] ;  /* 0x0002e200000c7ab9 */ /* 0x000fe20000000a00 */
[----:B0-----:R-:W-:-:S05]  /*fbd0*/  @P1 IMAD.HI.U32 R3, R4, R3, RZ ;  /* 0x0000000304031227 */ /* 0x001fca00078e00ff */
[----:B-1----:R-:W-:Y:S01]  /*fbe0*/  @P1 SHF.R.U32.HI R2, RZ, R6, R3 ;  /* 0x00000006ff021219 */ /* 0x002fe20000011603 */
[----:B------:R-:W-:-:S03]  /*fbf0*/  IMAD.U32 R6, RZ, RZ, UR8 ;  /* 0x00000008ff067e24 */ /* 0x000fc6000f8e00ff */
[--C-:B------:R-:W-:Y:S01]  /*fc00*/  SHF.R.S32.HI R3, RZ, 0x1f, R2.reuse ;  /* 0x0000001fff037819 */ /* 0x100fe20000011402 */
[----:B------:R-:W-:Y:S01]  /*fc10*/  IMAD.MOV R5, RZ, RZ, -R2 ;  /* 0x000000ffff057224 */ /* 0x000fe200078e0a02 */
[----:B------:R-:W-:-:S03]  /*fc20*/  IADD3 R2, P1, R2, UR6, RZ ;  /* 0x0000000602027c10 */ /* 0x000fc6000ff3e0ff */
[----:B------:R-:W-:Y:S01]  /*fc30*/  IMAD R5, R7, R5, R4 ;  /* 0x0000000507057224 */ /* 0x000fe200078e0204 */
[----:B------:R-:W-:Y:S01]  /*fc40*/  IADD3.X R3, R3, UR7, R6, P1, !PT ;  /* 0x0000000703037c10 */ /* 0x000fe20008ffe406 */
[----:B------:R-:W-:-:S03]  /*fc50*/  ULDC.64 UR6, c[0x0][0xb50] ;  /* 0x0002d40000067ab9 */ /* 0x000fc60000000a00 */
[----:B------:R-:W-:Y:S01]  /*fc60*/  SHF.R.S32.HI R4, RZ, 0x1f, R5 ;  /* 0x0000001fff047819 */ /* 0x000fe20000011405 */
[----:B------:R-:W-:-:S04]  /*fc70*/  IMAD.WIDE.U32 R2, R5, UR12, R2 ;  /* 0x0000000c05027c25 */ /* 0x000fc8000f8e0002 */
[----:B------:R-:W-:-:S04]  /*fc80*/  IMAD R4, R4, UR12, RZ ;  /* 0x0000000c04047c24 */ /* 0x000fc8000f8e02ff */
[----:B------:R-:W-:Y:S01]  /*fc90*/  IMAD R7, R5, UR13, R4 ;  /* 0x0000000d05077c24 */ /* 0x000fe2000f8e0204 */
[----:B------:R-:W-:-:S03]  /*fca0*/  LEA R4, P1, R2, UR6, 0x2 ;  /* 0x0000000602047c11 */ /* 0x000fc6000f8210ff */
[----:B------:R-:W-:-:S05]  /*fcb0*/  IMAD.IADD R3, R3, 0x1, R7 ;  /* 0x0000000103037824 */ /* 0x000fca00078e0207 */
[----:B------:R-:W-:Y:S01]  /*fcc0*/  LEA.HI.X R5, R2, UR7, R3, 0x2, P1 ;  /* 0x0000000702057c11 */ /* 0x000fe200088f1403 */
[----:B------:R-:W-:-:S05]  /*fcd0*/  IMAD.MOV.U32 R3, RZ, RZ, -0x800000 ;  /* 0xff800000ff037424 */ /* 0x000fca00078e00ff */
[----:B------:R0:W-:Y:S02]  /*fce0*/  STG.E desc[UR52][R4.64], R3 ;  /* 0x0000000304007986 */ /* 0x0001e4000c101934 */
.L_x_2176:
[----:B------:R-:W-:Y:S05]  /*fcf0*/  BSYNC B1 ;  /* 0x0000000000017941 */ /* 0x000fea0003800000 */
.L_x_2175:
[----:B0-----:R-:W0:Y:S01]  /*fd00*/  @P0 LDC R3, c[0x0][0xbf0] ;  /* 0x0002fc00ff030b82 */ /* 0x001e220000000800 */
[----:B------:R-:W-:Y:S01]  /*fd10*/  ULDC.64 UR12, c[0x0][0xaa0] ;  /* 0x0002a800000c7ab9 */ /* 0x000fe20000000a00 */
[----:B------:R-:W-:Y:S01]  /*fd20*/  IMAD R2, R22, 0x20, R23 ;  /* 0x0000002016027824 */ /* 0x000fe200078e0217 */
[----:B------:R-:W-:Y:S01]  /*fd30*/  UIMAD UR8, UR9, UR12, URZ ;  /* 0x0000000c090872a4 */ /* 0x000fe2000f8e023f */
[----:B------:R-:W-:Y:S01]  /*fd40*/  BSSY B1, `(.L_x_2177) ;  /* 0x0000039000017945 */ /* 0x000fe20003800000 */
[----:B------:R-:W-:Y:S01]  /*fd50*/  UIMAD.WIDE.U32 UR6, UR4, UR12, URZ ;  /* 0x0000000c040672a5 */ /* 0x000fe2000f8e003f */
[----:B------:R-:W-:Y:S01]  /*fd60*/  VIADD R6, R2, UR39 ;  /* 0x0000002702067c36 */ /* 0x000fe20008000000 */
[----:B------:R-:W-:-:S03]  /*fd70*/  UIMAD UR8, UR4, UR13, UR8 ;  /* 0x0000000d040872a4 */ /* 0x000fc6000f8e0208 */
[----:B------:R-:W-:Y:S01]  /*fd80*/  ULDC.64 UR12, c[0x0][0xae8] ;  /* 0x0002ba00000c7ab9 */ /* 0x000fe20000000a00 */
[----:B------:R-:W-:Y:S01]  /*fd90*/  UIADD3 UR7, UR7, UR8, URZ ;  /* 0x0000000807077290 */ /* 0x000fe2000fffe03f */
[----:B------:R-:W-:Y:S01]  /*fda0*/  @P0 IMAD.HI.U32 R2, R6, R9, RZ ;  /* 0x0000000906020227 */ /* 0x000fe200078e00ff */
[----:B------:R-:W-:Y:S02]  /*fdb0*/  UIMAD UR4, UR10, UR12, URZ ;  /* 0x0000000c0a0472a4 */ /* 0x000fe4000f8e023f */
[----:B------:R-:W-:Y:S01]  /*fdc0*/  UIMAD.WIDE.U32 UR6, UR42, UR12, UR6 ;  /* 0x0000000c2a0672a5 */ /* 0x000fe2000f8e0006 */
[----:B------:R-:W-:Y:S01]  /*fdd0*/  IMAD.MOV.U32 R5, RZ, RZ, R6 ;  /* 0x000000ffff057224 */ /* 0x000fe200078e0006 */
[----:B------:R-:W-:Y:S01]  /*fde0*/  UIMAD UR4, UR42, UR13, UR4 ;  /* 0x0000000d2a0472a4 */ /* 0x000fe2000f8e0204 */
[----:B------:R-:W-:-:S03]  /*fdf0*/  ULDC.64 UR8, c[0x0][0xaf0] ;  /* 0x0002bc0000087ab9 */ /* 0x000fc60000000a00 */
[----:B------:R-:W-:Y:S02]  /*fe00*/  UIADD3 UR7, UR7, UR4, URZ ;  /* 0x0000000407077290 */ /* 0x000fe4000fffe03f */
[----:B------:R-:W-:Y:S01]  /*fe10*/  UIMAD UR4, UR37, UR8, URZ ;  /* 0x00000008250472a4 */ /* 0x000fe2000f8e023f */
[----:B0-----:R-:W-:Y:S01]  /*fe20*/  @P0 SHF.R.U32.HI R5, RZ, R3, R2 ;  /* 0x00000003ff050219 */ /* 0x001fe20000011602 */
        /* <DEDUP_REMOVED lines=11> */
[----:B------:R-:W-:Y:S02]  /*fee0*/  IMAD.U32 R3, RZ, RZ, UR4 ;  /* 0x00000004ff037e24 */ /* 0x000fe4000f8e00ff */
[C---:B------:R-:W-:Y:S01]  /*fef0*/  IMAD R9, R5.reuse, UR9, R4 ;  /* 0x0000000905097c24 */ /* 0x040fe2000f8e0204 */
[----:B------:R-:W-:Y:S01]  /*ff00*/  SHF.R.S32.HI R4, RZ, 0x1f, R7 ;  /* 0x0000001fff047819 */ /* 0x000fe20000011407 */
[----:B------:R-:W-:-:S04]  /*ff10*/  IMAD.WIDE.U32 R2, R5, UR8, R2 ;  /* 0x0000000805027c25 */ /* 0x000fc8000f8e0002 */
[----:B------:R-:W-:Y:S02]  /*ff20*/  IMAD.IADD R3, R3, 0x1, R9 ;  /* 0x0000000103037824 */ /* 0x000fe400078e0209 */
[----:B------:R-:W-:Y:S02]  /*ff30*/  IMAD R4, R4, UR6, RZ ;  /* 0x0000000604047c24 */ /* 0x000fe4000f8e02ff */
[----:B------:R-:W-:Y:S02]  /*ff40*/  VIADD R6, R23, UR39 ;  /* 0x0000002717067c36 */ /* 0x000fe40008000000 */
[----:B-----5:R-:W-:Y:S02]  /*ff50*/  IMAD R11, R0, R11, RZ ;  /* 0x0000000b000b7224 */ /* 0x020fe400078e02ff */
        /* <DEDUP_REMOVED lines=23> */
.L_x_2178:
[----:B------:R-:W-:Y:S05]  /*100d0*/  BSYNC B1 ;  /* 0x0000000000017941 */ /* 0x000fea0003800000 */
.L_x_2177:
        /* <DEDUP_REMOVED lines=13> */
.L_x_2180:
[----:B------:R-:W-:Y:S05]  /*101b0*/  BSYNC B1 ;  /* 0x0000000000017941 */ /* 0x000fea0003800000 */
.L_x_2179:
        /* <DEDUP_REMOVED lines=13> */
.L_x_2182:
[----:B------:R-:W-:Y:S05]  /*10290*/  BSYNC B1 ;  /* 0x0000000000017941 */ /* 0x000fea0003800000 */
.L_x_2181:
[----:B0-----:R-:W-:Y:S01]  /*102a0*/  VIADD R0, R6, 0x60 ;  /* 0x0000006006007836 */ /* 0x001fe20000000000 */
[----:B--2-4-:R-:W0:Y:S04]  /*102b0*/  SHFL.IDX PT, R5, R5, 0x3, 0x181f ;  /* 0x00781f0005057f89 */ /* 0x014e2800000e0000 */
[----:B------:R-:W-:Y:S01]  /*102c0*/  ISETP.GE.AND P0, PT, R0, R11, PT ;  /* 0x0000000b0000720c */ /* 0x000fe20003f06270 */
[----:B-1-3--:R1:W2:-:S12]  /*102d0*/  SHFL.IDX PT, R2, R4, 0x3, 0x181f ;  /* 0x00781f0004027f89 */ /* 0x00a29800000e0000 */
[----:B-1----:R-:W-:Y:S05]  /*102e0*/  @P0 BRA `(.L_x_2173) ;  /* 0x0000000000240947 */ /* 0x002fea0003800000 */
[----:B------:R-:W-:Y:S02]  /*102f0*/  ULDC UR4, c[0x0][0xac8] ;  /* 0x0002b20000047ab9 */ /* 0x000fe40000000800 */
[----:B------:R-:W-:Y:S02]  /*10300*/  ISETP.GE.AND P2, PT, R16, UR4, PT ;  /* 0x0000000410007c0c */ /* 0x000fe4000bf46270 */
[----:B------:R-:W-:-:S11]  /*10310*/  ISETP.GE.AND P3, PT, R19, UR4, PT ;  /* 0x0000000413007c0c */ /* 0x000fd6000bf66270 */
[CC--:B--2---:R-:W-:Y:S02]  /*10320*/  @!P2 LEA R6, P0, R16.reuse, R2.reuse, 0x1 ;  /* 0x000000021006a211 */ /* 0x0c4fe400078008ff */
[C---:B------:R-:W-:Y:S02]  /*10330*/  @!P3 LEA R2, P1, R19.reuse, R2, 0x1 ;  /* 0x000000021302b211 */ /* 0x040fe400078208ff */
[-C--:B0-----:R-:W-:Y:S02]  /*10340*/  @!P2 LEA.HI.X R7, R16, R5.reuse, R193, 0x1, P0 ;  /* 0x000000051007a211 */ /* 0x081fe400000f0cc1 */
[----:B------:R-:W-:-:S03]  /*10350*/  @!P3 LEA.HI.X R3, R19, R5, R192, 0x1, P1 ;  /* 0x000000051303b211 */ /* 0x000fc600008f0cc0 */
[----:B------:R1:W-:Y:S04]  /*10360*/  @!P2 ST.E.128 desc[UR52][R6.64], RZ ;  /* 0x000000ff0600a985 */ /* 0x0003e8000c101d34 */
[----:B------:R1:W-:Y:S02]  /*10370*/  @!P3 ST.E.128 desc[UR52][R2.64], RZ ;  /* 0x000000ff0200b985 */ /* 0x0003e4000c101d34 */
.L_x_2173:
[----:B------:R-:W-:Y:S05]  /*10380*/  BSYNC B0 ;  /* 0x0000000000007941 */ /* 0x000fea0003800000 */
.L_x_2164:
[----:B------:R-:W-:Y:S02]  /*10390*/  ULDC UR4, c[0x0][0xc3c] ;  /* 0x00030f0000047ab9 */ /* 0x000fe40000000800 */
[----:B------:R-:W-:-:S13]  /*103a0*/  ISETP.GE.AND P0, PT, R47, UR4, PT ;  /* 0x000000042f007c0c */ /* 0x000fda000bf06270 */
[----:B------:R-:W-:Y:S05]  /*103b0*/  @!P0 BRA `(.L_x_2183) ;  /* 0xffffff0800908947 */ /* 0x000fea000383ffff */
[----:B------:R-:W-:Y:S05]  /*103c0*/  EXIT ;  /* 0x000000000000794d */ /* 0x000fea0003800000 */
.L_x_2125:
[----:B------:R-:W-:-:S08]  /*103d0*/  NOP ;  /* 0x0000000000007918 */ /* 0x000fd00000000000 */
[----:B------:R-:W0:-:S00]  /*103e0*/  USETMAXREG.DEALLOC.CTAPOOL 0x18 ;  /* 0x00000018000079c8 */ /* 0x000e0000080e0500 */
[----:B0-----:R-:W-:Y:S01]  /*103f0*/  LOP3.LUT R0, R0, 0x3, RZ, 0xc0, !PT ;  /* 0x0000000300007812 */ /* 0x001fe200078ec0ff */
[----:B------:R-:W-:-:S05]  /*10400*/  IMAD.MOV.U32 R6, RZ, RZ, RZ ;  /* 0x000000ffff067224 */ /* 0x000fca00078e00ff */
[----:B------:R-:W0:Y:S02]  /*10410*/  SHFL.IDX PT, R0, R0, RZ, 0x1f ;  /* 0x00001fff00007589 */ /* 0x000e2400000e0000 */
[----:B0-----:R-:W-:-:S04]  /*10420*/  ISETP.NE.AND P0, PT, R0, RZ, PT ;  /* 0x000000ff0000720c */ /* 0x001fc80003f05270 */
[----:B------:R-:W-:-:S05]  /*10430*/  P2R R0, PR, RZ, 0x1 ;  /* 0x00000001ff007803 */ /* 0x000fca0000000000 */
[----:B------:R0:W-:Y:S04]  /*10440*/  STL [R1+0x30], R0 ;  /* 0x0000300001007387 */ /* 0x0001e80000100800 */
        /* <DEDUP_REMOVED lines=12> */
.L_x_2184:
[----:B0-----:R-:W0:Y:S01]  /*10510*/  S2R R0, SR_TID.X ;  /* 0x0000000000007919 */ /* 0x001e220000002100 */
        /* <DEDUP_REMOVED lines=40> */
.L_x_2190:
        /* <DEDUP_REMOVED lines=14> */
.L_x_2189:
[----:B------:R-:W-:Y:S05]  /*10880*/  BSYNC B0 ;  /* 0x0000000000007941 */ /* 0x000fea0003800000 */
.L_x_2188:
        /* <DEDUP_REMOVED lines=22> */
.L_x_2186:
        /* <DEDUP_REMOVED lines=25> */
.L_x_2191:
        /* <DEDUP_REMOVED lines=58> */
.L_x_2187:
[----:B------:R0:W-:Y:S01]  /*10f20*/  STL [R1+0x10], R0 ;  /* 0x0000100001007387 */ /* 0x0001e20000100800 */
[----:B------:R-:W-:-:S03]  /*10f30*/  UMOV UR36, URZ ;  /* 0x0000003f00247c82 */ /* 0x000fc60008000000 */
[----:B------:R0:W-:Y:S02]  /*10f40*/  STL [R1+0x14], RZ ;  /* 0x000014ff01007387 */ /* 0x0001e40000100800 */
.L_x_2192:
        /* <DEDUP_REMOVED lines=11> */
.L_x_2185:
[----:B0-----:R-:W-:Y:S01]  /*11000*/  IMAD.MOV.U32 R0, RZ, RZ, 0x1 ;  /* 0x00000001ff007424 */ /* 0x001fe200078e00ff */
[----:B------:R-:W-:Y:S01]  /*11010*/  ULDC UR4, c[0x0][0xc3c] ;  /* 0x00030f0000047ab9 */ /* 0x000fe20000000800 */
[----:B------:R0:W-:Y:S01]  /*11020*/  STL [R1+0x2c], RZ ;  /* 0x00002cff01007387 */ /* 0x0001e20000100800 */
[----:B------:R-:W-:Y:S01]  /*11030*/  UISETP.GE.AND UP0, UPT, UR42, UR4, UPT ;  /* 0x000000042a00728c */ /* 0x000fe2000bf06270 */
[----:B------:R-:W-:Y:S02]  /*11040*/  IMAD.MOV.U32 R18, RZ, RZ, RZ ;  /* 0x000000ffff127224 */ /* 0x000fe400078e00ff */
[----:B------:R0:W-:Y:S03]  /*11050*/  STL [R1], R0 ;  /* 0x0000000001007387 */ /* 0x0001e60000100800 */
        /* <DEDUP_REMOVED lines=13> */
[C---:B-1----:R-:W-:Y:S01]  /*11130*/  IMAD.SHL.U32 R4, R11.reuse, 0x80, RZ ;  /* 0x000000800b047824 */ /* 0x042fe200078e00ff */
[C---:B------:R-:W-:Y:S01]  /*11140*/  LOP3.LUT P0, RZ, R11.reuse, 0x4, RZ, 0xc0, !PT ;  /* 0x000000040bff7812 */ /* 0x040fe2000780c0ff */
[C---:B------:R-:W-:Y:S01]  /*11150*/  IMAD.SHL.U32 R3, R11.reuse, 0x10, RZ ;  /* 0x000000100b037824 */ /* 0x040fe200078e00ff */
[----:B------:R-:W-:Y:S01]  /*11160*/  SHF.R.U32.HI R5, RZ, 0x5, R10 ;  /* 0x00000005ff057819 */ /* 0x000fe2000001160a */
[C---:B------:R-:W-:Y:S01]  /*11170*/  IMAD.SHL.U32 R2, R11.reuse, 0x20, RZ ;  /* 0x000000200b027824 */ /* 0x040fe200078e00ff */
        /* <DEDUP_REMOVED lines=31> */
.L_x_2264:
[----:B------:R-:W-:Y:S01]  /*11370*/  ULDC.64 UR4, c[0x0][0xc88] ;  /* 0x0003220000047ab9 */ /* 0x000fe20000000a00 */
[----:B------:R-:W-:Y:S01]  /*11380*/  IMAD.MOV.U32 R0, RZ, RZ, RZ ;  /* 0x000000ffff007224 */ /* 0x000fe200078e00ff */
[----:B------:R-:W-:Y:S01]  /*11390*/  UIMAD.WIDE UR4, UR42, 0x4, UR4 ;  /* 0x000000042a0478a5 */ /* 0x000fe2000f8e0204 */
[----:B------:R-:W-:Y:S01]  /*113a0*/  ULDC.64 UR8, c[0x0][0xa18] ;  /* 0x0002860000087ab9 */ /* 0x000fe20000000a00 */
[----:B------:R-:W-:-:S04]  /*113b0*/  ULDC.64 UR6, c[0x0][0xa08] ;  /* 0x0002820000067ab9 */ /* 0x000fc80000000a00 */
[----:B------:R-:W-:Y:S02]  /*113c0*/  IMAD.U32 R2, RZ, RZ, UR4 ;  /* 0x00000004ff027e24 */ /* 0x000fe4000f8e00ff */
[----:B------:R-:W-:Y:S01]  /*113d0*/  IMAD.U32 R3, RZ, RZ, UR5 ;  /* 0x00000005ff037e24 */ /* 0x000fe2000f8e00ff */
[----:B------:R-:W-:-:S04]  /*113e0*/  ULDC.64 UR4, c[0x0][0xa28] ;  /* 0x00028a0000047ab9 */ /* 0x000fc80000000a00 */
[----:B------:R-:W3:Y:S01]  /*113f0*/  LDG.E R2, desc[UR52][R2.64] ;  /* 0x0000003402027981 */ /* 0x000ee2000c1e1900 */
[----:B------:R-:W-:-:S04]  /*11400*/  UISETP.NE.U32.AND UP0, UPT, UR4, URZ, UPT ;  /* 0x0000003f0400728c */ /* 0x000fc8000bf05070 */
[----:B------:R-:W-:-:S06]  /*11410*/  UISETP.NE.AND.EX UP0, UPT, UR5, URZ, UPT, UP0 ;  /* 0x0000003f0500728c */ /* 0x000fcc000bf05300 */
[----:B------:R-:W-:Y:S02]  /*11420*/  PLOP3.LUT P0, PT, PT, PT, UP0, 0x80, 0x0 ;  /* 0x000000000000781c */ /* 0x000fe40003f0f008 */
[----:B------:R-:W-:-:S04]  /*11430*/  ISETP.NE.U32.AND P1, PT, RZ, UR6, PT ;  /* 0x00000006ff007c0c */ /* 0x000fc8000bf25070 */
[----:B------:R-:W-:Y:S01]  /*11440*/  ISETP.NE.AND.EX P1, PT, RZ, UR7, PT, P1 ;  /* 0x00000007ff007c0c */ /* 0x000fe2000bf25310 */
[----:B------:R-:W-:Y:S01]  /*11450*/  IMAD.MOV.U32 R8, RZ, RZ, RZ ;  /* 0x000000ffff087224 */ /* 0x000fe200078e00ff */
[----:B---3--:R-:W-:-:S13]  /*11460*/  R2UR UR43, R2 ;  /* 0x00000000022b72ca */ /* 0x008fda00000e0000 */
[----:B------:R-:W-:Y:S02]  /*11470*/  USHF.R.S32.HI UR46, URZ, 0x1f, UR43 ;  /* 0x0000001f3f2e7899 */ /* 0x000fe4000801142b */
[----:B------:R-:W-:-:S04]  /*11480*/  @UP0 ULEA UR4, UP1, UR43, UR4, 0x2 ;  /* 0x000000042b040291 */ /* 0x000fc8000f82103f */
[----:B------:R-:W-:Y:S02]  /*11490*/  @UP0 ULEA.HI.X UR5, UR43, UR5, UR46, 0x2, UP1 ;  /* 0x000000052b050291 */ /* 0x000fe400088f142e */
[----:B------:R-:W-:Y:S01]  /*114a0*/  IMAD.U32 R2, RZ, RZ, UR4 ;  /* 0x00000004ff027e24 */ /* 0x000fe2000f8e00ff */
[----:B------:R-:W-:-:S03]  /*114b0*/  USHF.L.U32 UR44, UR43, 0x2, URZ ;  /* 0x000000022b2c7899 */ /* 0x000fc6000800063f */
[----:B------:R-:W-:Y:S01]  /*114c0*/  IMAD.U32 R3, RZ, RZ, UR5 ;  /* 0x00000005ff037e24 */ /* 0x000fe2000f8e00ff */
[----:B------:R-:W-:Y:S01]  /*114d0*/  ULDC.64 UR4, c[0x0][0xa00] ;  /* 0x0002800000047ab9 */ /* 0x000fe20000000a00 */
[----:B------:R-:W-:-:S03]  /*114e0*/  USHF.L.U64.HI UR45, UR43, 0x2, UR46 ;  /* 0x000000022b2d7899 */ /* 0x000fc6000801022e */
[----:B0-----:R0:W5:Y:S01]  /*114f0*/  @P0 LDG.E R0, desc[UR52][R2.64] ;  /* 0x0000003402000981 */ /* 0x001162000c1e1900 */
[----:B------:R-:W-:Y:S01]  /*11500*/  ISETP.NE.U32.AND P0, PT, RZ, UR4, PT ;  /* 0x00000004ff007c0c */ /* 0x000fe2000bf05070 */
[----:B------:R-:W-:Y:S02]  /*11510*/  UIADD3 UR4, UP0, UR44, UR4, URZ ;  /* 0x000000042c047290 */ /* 0x000fe4000ff1e03f */
[----:B------:R-:W-:Y:S01]  /*11520*/  UIADD3 UR6, UP1, UR44, UR6, URZ ;  /* 0x000000062c067290 */ /* 0x000fe2000ff3e03f */
[----:B------:R-:W-:Y:S01]  /*11530*/  ISETP.NE.AND.EX P0, PT, RZ, UR5, PT, P0 ;  /* 0x00000005ff007c0c */ /* 0x000fe2000bf05300 */
[----:B------:R-:W-:Y:S02]  /*11540*/  UIADD3.X UR5, UR45, UR5, URZ, UP0, !UPT ;  /* 0x000000052d057290 */ /* 0x000fe400087fe43f */
[----:B------:R-:W-:Y:S02]  /*11550*/  UISETP.NE.U32.AND UP0, UPT, UR8, URZ, UPT ;  /* 0x0000003f0800728c */ /* 0x000fe4000bf05070 */
[----:B------:R-:W-:Y:S01]  /*11560*/  UIADD3.X UR7, UR45, UR7, URZ, UP1, !UPT ;  /* 0x000000072d077290 */ /* 0x000fe20008ffe43f */
[----:B0-----:R-:W-:Y:S01]  /*11570*/  IMAD.U32 R2, RZ, RZ, UR4 ;  /* 0x00000004ff027e24 */ /* 0x001fe2000f8e00ff */
[----:B------:R-:W-:Y:S01]  /*11580*/  UISETP.NE.AND.EX UP0, UPT, UR9, URZ, UPT, UP0 ;  /* 0x0000003f0900728c */ /* 0x000fe2000bf05300 */
[----:B------:R-:W-:-:S02]  /*11590*/  IMAD.U32 R3, RZ, RZ, UR5 ;  /* 0x00000005ff037e24 */ /* 0x000fc4000f8e00ff */
[----:B-1----:R-:W-:Y:S02]  /*115a0*/  IMAD.U32 R4, RZ, RZ, UR6 ;  /* 0x00000006ff047e24 */ /* 0x002fe4000f8e00ff */
[----:B------:R-:W-:Y:S01]  /*115b0*/  IMAD.U32 R5, RZ, RZ, UR7 ;  /* 0x00000007ff057e24 */ /* 0x000fe2000f8e00ff */
[----:B------:R-:W-:-:S05]  /*115c0*/  PLOP3.LUT P2, PT, PT, PT, UP0, 0x80, 0x0 ;  /* 0x000000000000781c */ /* 0x000fca0003f4f008 */
[----:B------:R-:W-:Y:S01]  /*115d0*/  @UP0 UIADD3 UR4, UP1, UR44, UR8, URZ ;  /* 0x000000082c040290 */ /* 0x000fe2000ff3e03f */
[----:B------:R0:W5:Y:S03]  /*115e0*/  @P1 LDG.E R8, desc[UR52][R4.64] ;  /* 0x0000003404081981 */ /* 0x000166000c1e1900 */
[----:B------:R-:W-:Y:S01]  /*115f0*/  @UP0 UIADD3.X UR5, UR45, UR9, URZ, UP1, !UPT ;  /* 0x000000092d050290 */ /* 0x000fe20008ffe43f */
[----:B------:R0:W5:Y:S01]  /*11600*/  @P0 LDG.E R9, desc[UR52][R2.64] ;  /* 0x0000003402090981 */ /* 0x000162000c1e1900 */
[----:B------:R-:W-:Y:S01]  /*11610*/  ULDC UR6, c[0x0][0x288] ;  /* 0x0000a20000067ab9 */ /* 0x000fe20000000800 */
[----:B------:R-:W-:Y:S02]  /*11620*/  IMAD.U32 R6, RZ, RZ, UR4 ;  /* 0x00000004ff067e24 */ /* 0x000fe4000f8e00ff */
[----:B------:R-:W-:Y:S02]  /*11630*/  IMAD.U32 R10, RZ, RZ, UR6 ;  /* 0x00000006ff0a7e24 */ /* 0x000fe4000f8e00ff */
[----:B------:R-:W-:-:S05]  /*11640*/  IMAD.U32 R7, RZ, RZ, UR5 ;  /* 0x00000005ff077e24 */ /* 0x000fca000f8e00ff */
[----:B------:R-:W3:Y:S04]  /*11650*/  @P2 LDG.E R10, desc[UR52][R6.64] ;  /* 0x00000034060a2981 */ /* 0x000ee8000c1e1900 */
[----:B---3--:R0:W-:Y:S01]  /*11660*/  STL [R1+0x1c], R10 ;  /* 0x00001c0a01007387 */ /* 0x0081e20000100800 */
[----:B------:R-:W-:Y:S05]  /*11670*/  @P2 BRA `(.L_x_2194) ;  /* 0x0000000000142947 */ /* 0x000fea0003800000 */
[----:B------:R-:W-:Y:S05]  /*11680*/  @!P0 BRA `(.L_x_2194) ;  /* 0x0000000000108947 */ /* 0x000fea0003800000 */
[----:B------:R-:W3:Y:S04]  /*11690*/  LDG.E R6, desc[UR52][R2.64] ;  /* 0x0000003402067981 */ /* 0x000ee8000c1e1900 */
[----:B0-----:R-:W3:Y:S02]  /*116a0*/  LDG.E R2, desc[UR52][R2.64+0x4] ;  /* 0x0000043402027981 */ /* 0x001ee4000c1e1900 */
[----:B---3--:R-:W-:-:S05]  /*116b0*/  IMAD.IADD R2, R2, 0x1, -R6 ;  /* 0x0000000102027824 */ /* 0x008fca00078e0a06 */
[----:B------:R1:W-:Y:S02]  /*116c0*/  STL [R1+0x1c], R2 ;  /* 0x00001c0201007387 */ /* 0x0003e40000100800 */
.L_x_2194:
[----:B-----5:R-:W-:Y:S01]  /*116d0*/  IMAD.IADD R6, R8, 0x1, R0 ;  /* 0x0000000108067824 */ /* 0x020fe200078e0200 */
[----:B------:R-:W-:Y:S01]  /*116e0*/  ULDC.64 UR4, c[0x0][0x418] ;  /* 0x0001060000047ab9 */ /* 0x000fe20000000a00 */
[----:B0-----:R-:W-:Y:S01]  /*116f0*/  IMAD.U32 R3, RZ, RZ, UR43 ;  /* 0x0000002bff037e24 */ /* 0x001fe2000f8e00ff */
[----:B------:R-:W-:Y:S01]  /*11700*/  UISETP.NE.U32.AND UP0, UPT, UR4, URZ, UPT ;  /* 0x0000003f0400728c */ /* 0x000fe2000bf05070 */
[----:B------:R-:W-:Y:S01]  /*11710*/  UMOV UR47, URZ ;  /* 0x0000003f002f7c82 */ /* 0x000fe20008000000 */
[----:B------:R-:W-:Y:S01]  /*11720*/  ULDC.64 UR6, c[0x0][0xa20] ;  /* 0x0002880000067ab9 */ /* 0x000fe20000000a00 */
[----:B------:R0:W-:Y:S01]  /*11730*/  STL [R1+0x18], R6 ;  /* 0x0000180601007387 */ /* 0x0001e20000100800 */
[----:B------:R-:W-:Y:S01]  /*11740*/  @P0 R2UR UR47, R9 ;  /* 0x00000000092f02ca */ /* 0x000fe200000e0000 */
[----:B------:R-:W-:Y:S01]  /*11750*/  UISETP.NE.AND.EX UP0, UPT, UR5, URZ, UPT, UP0 ;  /* 0x0000003f0500728c */ /* 0x000fe2000bf05300 */
[----:B------:R-:W-:Y:S01]  /*11760*/  ISETP.NE.U32.AND P0, PT, RZ, UR6, PT ;  /* 0x00000006ff007c0c */ /* 0x000fe2000bf05070 */
[----:B------:R0:W-:Y:S01]  /*11770*/  STL [R1+0x4], R3 ;  /* 0x0000040301007387 */ /* 0x0001e20000100800 */
[----:B------:R-:W-:Y:S01]  /*11780*/  ULDC UR4, c[0x0][0x424] ;  /* 0x0001090000047ab9 */ /* 0x000fe20000000800 */
[----:B------:R-:W-:Y:S01]  /*11790*/  ULDC UR5, c[0x0][0x2f0] ;  /* 0x0000bc0000057ab9 */ /* 0x000fe20000000800 */
[----:B------:R-:W-:Y:S01]  /*117a0*/  ISETP.NE.AND.EX P0, PT, RZ, UR7, PT, P0 ;  /* 0x00000007ff007c0c */ /* 0x000fe2000bf05300 */
[----:B------:R-:W-:-:S04]  /*117b0*/  USEL UR4, UR4, 0x1, UP0 ;  /* 0x0000000104047887 */ /* 0x000fc80008000000 */
[----:B------:R-:W-:-:S06]  /*117c0*/  UIMAD UR4, UR4, UR5, URZ ;  /* 0x00000005040472a4 */ /* 0x000fcc000f8e023f */
[----:B-1----:R-:W-:Y:S02]  /*117d0*/  IMAD.U32 R2, RZ, RZ, UR4 ;  /* 0x00000004ff027e24 */ /* 0x002fe4000f8e00ff */
[----:B0-----:R-:W-:Y:S05]  /*117e0*/  @!P0 BRA `(.L_x_2195) ;  /* 0x0000000000188947 */ /* 0x001fea0003800000 */
[----:B------:R-:W-:-:S04]  /*117f0*/  UIADD3 UR4, UP0, UR44, UR6, URZ ;  /* 0x000000062c047290 */ /* 0x000fc8000ff1e03f */
[----:B------:R-:W-:Y:S02]  /*11800*/  UIADD3.X UR5, UR45, UR7, URZ, UP0, !UPT ;  /* 0x000000072d057290 */ /* 0x000fe400087fe43f */
[----:B------:R-:W-:-:S04]  /*11810*/  IMAD.U32 R2, RZ, RZ, UR4 ;  /* 0x00000004ff027e24 */ /* 0x000fc8000f8e00ff */
[----:B------:R-:W-:-:S05]  /*11820*/  IMAD.U32 R3, RZ, RZ, UR5 ;  /* 0x00000005ff037e24 */ /* 0x000fca000f8e00ff */
[----:B------:R0:W5:Y:S01]  /*11830*/  LDG.E R2, desc[UR52][R2.64] ;  /* 0x0000003402027981 */ /* 0x000162000c1e1900 */
[----:B------:R-:W-:Y:S05]  /*11840*/  BRA `(.L_x_2196) ;  /* 0x0000000000107947 */ /* 0x000fea0003800000 */
.L_x_2195:
[----:B------:R-:W-:Y:S05]  /*11850*/  @!P1 BRA `(.L_x_2196) ;  /* 0x00000000000c9947 */ /* 0x000fea0003800000 */
[----:B------:R-:W3:Y:S04]  /*11860*/  LDG.E R2, desc[UR52][R4.64] ;  /* 0x0000003404027981 */ /* 0x000ee8000c1e1900 */
[----:B------:R-:W3:Y:S02]  /*11870*/  LDG.E R4, desc[UR52][R4.64+0x4] ;  /* 0x0000043404047981 */ /* 0x000ee4000c1e1900 */
[----:B---3--:R-:W-:-:S07]  /*11880*/  IMAD.IADD R2, R4, 0x1, -R2 ;  /* 0x0000000104027824 */ /* 0x008fce00078e0a02 */
.L_x_2196:
[----:B------:R-:W3:Y:S04]  /*11890*/  LDL R4, [R1+0x1c] ;  /* 0x00001c0001047983 */ /* 0x000ee80000100800 */
[----:B0-----:R-:W4:Y:S01]  /*118a0*/  LDL R3, [R1+0x14] ;  /* 0x0000140001037983 */ /* 0x001f220000100800 */
[----:B-----5:R-:W-:Y:S01]  /*118b0*/  IMAD.IADD R0, R2, 0x1, -R0 ;  /* 0x0000000102007824 */ /* 0x020fe200078e0a00 */
[----:B------:R-:W-:Y:S01]  /*118c0*/  BSSY B7, `(.L_x_2197) ;  /* 0x0000328000077945 */ /* 0x000fe20003800000 */
[----:B------:R-:W0:Y:S02]  /*118d0*/  LDC R2, c[0x0][0x448] ;  /* 0x00011200ff027b82 */ /* 0x000e240000000800 */
[----:B0-----:R-:W-:-:S13]  /*118e0*/  ISETP.NE.AND P0, PT, R2, 0x1, PT ;  /* 0x000000010200780c */ /* 0x001fda0003f05270 */
[----:B------:R-:W0:Y:S01]  /*118f0*/  @P0 LDC R2, c[0x0][0x450] ;  /* 0x00011400ff020b82 */ /* 0x000e220000000800 */
[----:B---3--:R-:W-:-:S07]  /*11900*/  IMAD.MOV.U32 R5, RZ, RZ, R4 ;  /* 0x000000ffff057224 */ /* 0x008fce00078e0004 */
[----:B------:R-:W1:Y:S01]  /*11910*/  @P0 LDC R4, c[0x0][0x44c] ;  /* 0x00011300ff040b82 */ /* 0x000e620000000800 */
[----:B----4-:R-:W-:-:S04]  /*11920*/  IMAD.SHL.U32 R3, R3, 0x80, RZ ;  /* 0x0000008003037824 */ /* 0x010fc800078e00ff */
[----:B------:R-:W-:-:S04]  /*11930*/  VIADD R3, R3, 0x7f ;  /* 0x0000007f03037836 */ /* 0x000fc80000000000 */
[----:B-1----:R-:W-:-:S05]  /*11940*/  @P0 IMAD.HI.U32 R4, R3, R4, RZ ;  /* 0x0000000403040227 */ /* 0x002fca00078e00ff */
[----:B0-----:R-:W-:Y:S01]  /*11950*/  @P0 SHF.R.U32.HI R3, RZ, R2, R4 ;  /* 0x00000002ff030219 */ /* 0x001fe20000011604 */
[C---:B------:R-:W-:Y:S01]  /*11960*/  VIADD R2, R0.reuse, 0x9f ;  /* 0x0000009f00027836 */ /* 0x040fe20000000000 */
[----:B------:R-:W-:-:S03]  /*11970*/  IADD3 R0, R0, 0xa0, -R5 ;  /* 0x000000a000007810 */ /* 0x000fc60007ffe805 */
[----:B------:R-:W-:-:S04]  /*11980*/  IMAD.HI R2, R2, 0x66666667, RZ ;  /* 0x6666666702027827 */ /* 0x000fc800078e02ff */
[----:B------:R-:W-:Y:S01]  /*11990*/  IMAD.IADD R0, R0, 0x1, R3 ;  /* 0x0000000100007824 */ /* 0x000fe200078e0203 */
[----:B------:R-:W-:-:S03]  /*119a0*/  SHF.R.U32.HI R3, RZ, 0x1f, R2 ;  /* 0x0000001fff037819 */ /* 0x000fc60000011602 */
[----:B------:R-:W-:Y:S01]  /*119b0*/  IMAD.HI R0, R0, 0x66666667, RZ ;  /* 0x6666666700007827 */ /* 0x000fe200078e02ff */
[----:B------:R-:W-:-:S04]  /*119c0*/  LEA.HI.SX32 R3, R2, R3, 0x1a ;  /* 0x0000000302037211 */ /* 0x000fc800078fd2ff */
[----:B------:R-:W-:-:S04]  /*119d0*/  SHF.R.U32.HI R2, RZ, 0x1f, R0 ;  /* 0x0000001fff027819 */ /* 0x000fc80000011600 */
[----:B------:R-:W-:-:S04]  /*119e0*/  LEA.HI.SX32 R2, R0, R2, 0x1a ;  /* 0x0000000200027211 */ /* 0x000fc800078fd2ff */
[----:B------:R-:W-:-:S04]  /*119f0*/  VIMNMX R19, R3, R2, PT ;  /* 0x0000000203137248 */ /* 0x000fc80003fe0100 */
[----:B------:R-:W-:-:S13]  /*11a00*/  ISETP.GT.AND P0, PT, R19, RZ, PT ;  /* 0x000000ff1300720c */ /* 0x000fda0003f04270 */
[----:B------:R-:W-:Y:S05]  /*11a10*/  @P0 BRA `(.L_x_2198) ;  /* 0x0000000000480947 */ /* 0x000fea0003800000 */
        /* <DEDUP_REMOVED lines=18> */
.L_x_2198:
        /* <DEDUP_REMOVED lines=20> */
.L_x_2201:
[----:B------:R-:W-:Y:S05]  /*11c80*/  BSYNC B6 ;  /* 0x0000000000067941 */ /* 0x000fea0003800000 */
.L_x_2200:
[----:B------:R-:W-:Y:S01]  /*11c90*/  VIADD R0, R17, 0xa400 ;  /* 0x0000a40011007836 */ /* 0x000fe20000000000 */
[----:B------:R-:W-:Y:S04]  /*11ca0*/  BSSY B6, `(.L_x_2202) ;  /* 0x0000014000067945 */ /* 0x000fe80003800000 */
[----:B------:R-:W-:-:S04]  /*11cb0*/  LOP3.LUT P0, RZ, R0, 0x3ff, RZ, 0xc0, !PT ;  /* 0x000003ff00ff7812 */ /* 0x000fc8000780c0ff */
[----:B------:R-:W-:-:S09]  /*11cc0*/  P2R R16, PR, RZ, 0x1 ;  /* 0x00000001ff107803 */ /* 0x000fd20000000000 */
        /* <DEDUP_REMOVED lines=17> */
.L_x_2203:
[----:B------:R-:W-:Y:S05]  /*11de0*/  BSYNC B6 ;  /* 0x0000000000067941 */ /* 0x000fea0003800000 */
.L_x_2202:
        /* <DEDUP_REMOVED lines=20> */
.L_x_2205:
[----:B------:R-:W-:Y:S05]  /*11f30*/  BSYNC B6 ;  /* 0x0000000000067941 */ /* 0x000fea0003800000 */
.L_x_2204:
[----:B------:R-:W-:Y:S01]  /*11f40*/  ISETP.NE.AND P6, PT, R16, RZ, PT ;  /* 0x000000ff1000720c */ /* 0x000fe20003fc5270 */
[----:B------:R-:W-:-:S12]  /*11f50*/  BSSY B6, `(.L_x_2206) ;  /* 0x0000012000067945 */ /* 0x000fd80003800000 */
        /* <DEDUP_REMOVED lines=17> */
.L_x_2207:
[----:B------:R-:W-:Y:S05]  /*12070*/  BSYNC B6 ;  /* 0x0000000000067941 */ /* 0x000fea0003800000 */
.L_x_2206:
        /* <DEDUP_REMOVED lines=9> */
[----:B------:R-:W0:Y:S01]  /*12110*/  S2R R0, SR_TID.X ;  /* 0x0000000000007919 */ /* 0x000e220000002100 */
[----:B------:R-:W-:-:S03]  /*12120*/  ULDC.64 UR4, c[0x0][0xa08] ;  /* 0x0002820000047ab9 */ /* 0x000fc60000000a00 */
[----:B---3--:R1:W3:Y:S01]  /*12130*/  @P0 LDG.E R8, desc[UR52][R2.64] ;  /* 0x0000003402080981 */ /* 0x0082e2000c1e1900 */
[----:B0-----:R-:W-:-:S04]  /*12140*/  SHF.R.U32.HI R0, RZ, 0x5, R0 ;  /* 0x00000005ff007819 */ /* 0x001fc80000011600 */
[----:B------:R-:W-:Y:S01]  /*12150*/  LOP3.LUT R0, R0, 0x3, RZ, 0xc0, !PT ;  /* 0x0000000300007812 */ /* 0x000fe200078ec0ff */
[----:B-1----:R-:W0:Y:S01]  /*12160*/  LDC.64 R2, c[0x0][0x418] ;  /* 0x00010600ff027b82 */ /* 0x002e220000000a00 */
[----:B---3--:R-:W-:Y:S01]  /*12170*/  SHF.R.S32.HI R9, RZ, 0x1f, R8 ;  /* 0x0000001fff097819 */ /* 0x008fe20000011408 */
[----:B------:R1:W-:Y:S01]  /*12180*/  @P0 STL [R1+0x4], R8 ;  /* 0x0000040801000387 */ /* 0x0003e20000100800 */
[----:B0-----:R-:W-:Y:S01]  /*12190*/  LOP3.LUT P0, RZ, R2, UR4, RZ, 0xfc, !PT ;  /* 0x0000000402ff7c12 */ /* 0x001fe2000f80fcff */
[----:B------:R-:W-:Y:S02]  /*121a0*/  UMOV UR4, 0xffffffff ;  /* 0xffffffff00047882 */ /* 0x000fe40000000000 */
[----:B------:R1:W-:Y:S01]  /*121b0*/  STL [R1+0x8], R9 ;  /* 0x0000080901007387 */ /* 0x0003e20000100800 */
[----:B------:R-:W-:-:S04]  /*121c0*/  LOP3.LUT P0, RZ, R3, UR5, RZ, 0xfc, P0 ;  /* 0x0000000503ff7c12 */ /* 0x000fc8000800fcff */
[----:B------:R-:W-:Y:S01]  /*121d0*/  SEL R16, R8, RZ, !P0 ;  /* 0x000000ff08107207 */ /* 0x000fe20004000000 */
[----:B------:R-:W-:Y:S08]  /*121e0*/  BRA.DIV UR4, `(.L_x_2208) ;  /* 0x0000003e04247947 */ /* 0x000ff0000b800000 */
[----:B------:R0:W3:Y:S02]  /*121f0*/  SHFL.IDX PT, R14, R0, RZ, 0x1f ;  /* 0x00001fff000e7589 */ /* 0x0000e400000e0000 */
.L_x_2283:
[----:B------:R-:W-:Y:S02]  /*12200*/  PLOP3.LUT P1, PT, PT, PT, PT, 0x8, 0x0 ;  /* 0x000000000000781c */ /* 0x000fe40003f2e170 */
[----:B---3--:R-:W-:Y:S02]  /*12210*/  ISETP.NE.AND P0, PT, R14, RZ, PT ;  /* 0x000000ff0e00720c */ /* 0x008fe40003f05270 */
[----:B0-----:R-:W-:-:S05]  /*12220*/  P2R R0, PR, RZ, 0x2 ;  /* 0x00000002ff007803 */ /* 0x001fca0000000000 */
[----:B------:R0:W-:Y:S06]  /*12230*/  STL [R1+0xc], R0 ;  /* 0x00000c0001007387 */ /* 0x0001ec0000100800 */
[----:B------:R-:W-:Y:S05]  /*12240*/  @P0 BRA `(.L_x_2209) ;  /* 0x0000000400880947 */ /* 0x000fea0003800000 */
[----:B------:R-:W-:Y:S01]  /*12250*/  UMOV UR4, 0xffffffff ;  /* 0xffffffff00047882 */ /* 0x000fe20000000000 */
[----:B0-----:R-:W-:Y:S02]  /*12260*/  VIADD R0, R19, 0xffffffff ;  /* 0xffffffff13007836 */ /* 0x001fe40000000000 */
[----:B------:R-:W-:Y:S05]  /*12270*/  BRA.DIV UR4, `(.L_x_2210) ;  /* 0x0000003e04207947 */ /* 0x000fea000b800000 */
[----:B------:R-:W-:-:S13]  /*12280*/  ELECT P6, URZ, PT ;  /* 0x00000000003f782f */ /* 0x000fda00038c0000 */
.L_x_2286:
        /* <DEDUP_REMOVED lines=21> */
.L_x_2211:
[----:B0-----:R-:W3:Y:S01]  /*123e0*/  LDL R3, [R1] ;  /* 0x0000000001037983 */ /* 0x001ee20000100800 */
[----:B------:R-:W-:Y:S01]  /*123f0*/  IMAD R2, R18, 0x8, R17 ;  /* 0x0000000812027824 */ /* 0x000fe200078e0211 */
[----:B-1----:R-:W0:Y:S02]  /*12400*/  S2R R8, SR_TID.X ;  /* 0x0000000000087919 */ /* 0x002e240000002100 */
[----:B0-----:R-:W-:-:S04]  /*12410*/  LOP3.LUT R8, R8, 0x7f, RZ, 0xc0, !PT ;  /* 0x0000007f08087812 */ /* 0x001fc800078ec0ff */
[----:B------:R-:W-:Y:S02]  /*12420*/  ISETP.NE.AND P1, PT, R8, RZ, PT ;  /* 0x000000ff0800720c */ /* 0x000fe40003f25270 */
[----:B---3--:R-:W-:-:S04]  /*12430*/  SHF.L.U32 R3, R3, 0x1f, RZ ;  /* 0x0000001f03037819 */ /* 0x008fc800000006ff */
[----:B------:R-:W0:Y:S02]  /*12440*/  SYNCS.PHASECHK.TRANS64.TRYWAIT P0, [R2+URZ+0x29880], R3 ;  /* 0x02988003020075a7 */ /* 0x000e24000800017f */
[----:B0-----:R-:W-:Y:S05]  /*12450*/  @!P0 BRA `(.L_x_2212) ;  /* 0x0000003800c88947 */ /* 0x001fea0003800000 */
.L_x_2287:
        /* <DEDUP_REMOVED lines=8> */
.L_x_2213:
[----:B------:R-:W3:Y:S01]  /*124e0*/  LDL R5, [R1+0x18] ;  /* 0x0000180001057983 */ /* 0x000ee20000100800 */
        /* <DEDUP_REMOVED lines=11> */
[----:B---3--:R-:W-:-:S05]  /*125a0*/  IMAD R0, R0, 0xa0, R5 ;  /* 0x000000a000007824 */ /* 0x008fca00078e0205 */
[----:B------:R-:W-:-:S13]  /*125b0*/  R2UR UR35, R0 ;  /* 0x00000000002372ca */ /* 0x000fda00000e0000 */
[----:B------:R1:W-:Y:S01]  /*125c0*/  UTMALDG.4D [UR32], [UR4], desc[UR6] ;  /* 0x00000620040075b4 */ /* 0x0003e20008019000 */
[----:B------:R-:W3:Y:S02]  /*125d0*/  SYNCS.PHASECHK.TRANS64.TRYWAIT P0, [R2+URZ+0x29840], R3 ;  /* 0x02984003020075a7 */ /* 0x000ee4000800017f */
[----:B-1-3--:R-:W-:Y:S05]  /*125e0*/  @!P0 BRA `(.L_x_2214) ;  /* 0x0000003800788947 */ /* 0x00afea0003800000 */
.L_x_2288:
        /* <DEDUP_REMOVED lines=8> */
.L_x_2215:
[----:B------:R-:W-:Y:S01]  /*12670*/  R2UR UR27, R0 ;  /* 0x00000000001b72ca */ /* 0x000fe200000e0000 */
[----:B------:R-:W-:Y:S01]  /*12680*/  IMAD R0, R18, 0x7800, R17 ;  /* 0x0000780012007824 */ /* 0x000fe200078e0211 */
        /* <DEDUP_REMOVED lines=8> */
[----:B------:R-:W-:Y:S01]  /*12710*/  UMOV UR26, URZ ;  /* 0x0000003f001a7c82 */ /* 0x000fe20008000000 */
[----:B------:R-:W-:Y:S01]  /*12720*/  UMOV UR28, UR36 ;  /* 0x00000024001c7c82 */ /* 0x000fe20008000000 */
[----:B------:R-:W-:Y:S01]  /*12730*/  P2R R0, PR, RZ, 0x1 ;  /* 0x00000001ff007803 */ /* 0x000fe20000000000 */
[----:B------:R-:W-:Y:S01]  /*12740*/  UMOV UR18, 0x40 ;  /* 0x0000004000127882 */ /* 0x000fe20000000000 */
[----:B------:R-:W-:Y:S01]  /*12750*/  UMOV UR20, UR36 ;  /* 0x0000002400147c82 */ /* 0x000fe20008000000 */
[----:B------:R-:W-:Y:S01]  /*12760*/  UIADD3 UR25, UR25, 0x29830, URZ ;  /* 0x0002983019197890 */ /* 0x000fe2000fffe03f */
[----:B------:R-:W-:Y:S01]  /*12770*/  UMOV UR19, UR27 ;  /* 0x0000001b00137c82 */ /* 0x000fe20008000000 */
[----:B------:R-:W-:-:S02]  /*12780*/  UMOV UR21, UR29 ;  /* 0x0000001d00157c82 */ /* 0x000fc40008000000 */
[----:B------:R-:W-:Y:S01]  /*12790*/  UIADD3 UR24, UR8, 0x1a400, URZ ;  /* 0x0001a40008187890 */ /* 0x000fe2000fffe03f */
[----:B------:R3:W-:Y:S01]  /*127a0*/  STL [R1+0xc], R0 ;  /* 0x00000c0001007387 */ /* 0x0007e20000100800 */
[----:B------:R-:W-:Y:S02]  /*127b0*/  UIADD3 UR16, UR8, 0x1cc00, URZ ;  /* 0x0001cc0008107890 */ /* 0x000fe4000fffe03f */
[----:B------:R-:W-:Y:S01]  /*127c0*/  UIADD3 UR8, UR8, 0x1f400, URZ ;  /* 0x0001f40008087890 */ /* 0x000fe2000fffe03f */
        /* <DEDUP_REMOVED lines=8> */
[----:B------:R3:W-:Y:S02]  /*12850*/  UTMALDG.4D [UR8], [UR4], desc[UR6] ;  /* 0x00000608040075b4 */ /* 0x0007e40008019000 */
[----:B---3--:R-:W-:Y:S01]  /*12860*/  NOP ;  /* 0x0000000000007918 */ /* 0x008fe20000000000 */
.L_x_2209:
[----:B------:R-:W-:Y:S05]  /*12870*/  WARPSYNC.ALL ;  /* 0x0000000000007948 */ /* 0x000fea0003800000 */
[----:B0-----:R-:W-:Y:S01]  /*12880*/  VIADD R0, R17, 0x14400 ;  /* 0x0001440011007836 */ /* 0x001fe20000000000 */
[----:B------:R-:W-:Y:S01]  /*12890*/  USHF.R.S32.HI UR4, URZ, 0x1f, UR47 ;  /* 0x0000001f3f047899 */ /* 0x000fe2000801142f */
        /* <DEDUP_REMOVED lines=15> */
[----:B-1----:R-:W-:Y:S01]  /*12990*/  MOV R2, 0x0 ;  /* 0x0000000000027802 */ /* 0x002fe20000000f00 */
        /* <DEDUP_REMOVED lines=15> */
.L_x_2217:
[----:B------:R-:W-:Y:S05]  /*12a90*/  BSYNC B6 ;  /* 0x0000000000067941 */ /* 0x000fea0003800000 */
.L_x_2216:
[----:B------:R-:W3:Y:S01]  /*12aa0*/  LDL R10, [R1+0x14] ;  /* 0x00001400010a7983 */ /* 0x000ee20000100800 */
[----:B------:R-:W0:Y:S01]  /*12ab0*/  LDC R5, c[0x0][0x448] ;  /* 0x00011200ff057b82 */ /* 0x000e220000000800 */
[----:B------:R-:W-:Y:S01]  /*12ac0*/  ULDC.64 UR8, c[0x0][0x2d8] ;  /* 0x0000b60000087ab9 */ /* 0x000fe20000000a00 */
[----:B-1----:R-:W1:Y:S01]  /*12ad0*/  S2R R2, SR_TID.X ;  /* 0x0000000000027919 */ /* 0x002e620000002100 */
[----:B0-----:R-:W-:Y:S01]  /*12ae0*/  ISETP.NE.AND P0, PT, R5, 0x1, PT ;  /* 0x000000010500780c */ /* 0x001fe20003f05270 */
[----:B------:R-:W0:Y:S01]  /*12af0*/  S2R R6, SR_TID.X ;  /* 0x0000000000067919 */ /* 0x000e220000002100 */
[----:B-1----:R-:W-:-:S11]  /*12b00*/  LOP3.LUT R0, R2, 0x7f, RZ, 0xc0, !PT ;  /* 0x0000007f02007812 */ /* 0x002fd600078ec0ff */
[----:B------:R-:W1:Y:S01]  /*12b10*/  @P0 LDC R3, c[0x0][0x44c] ;  /* 0x00011300ff030b82 */ /* 0x000e620000000800 */
[----:B------:R-:W-:Y:S01]  /*12b20*/  IMAD.SHL.U32 R2, R2, 0x20, RZ ;  /* 0x0000002002027824 */ /* 0x000fe200078e00ff */
[----:B------:R-:W-:-:S06]  /*12b30*/  SHF.R.U32.HI R0, RZ, 0x2, R0 ;  /* 0x00000002ff007819 */ /* 0x000fcc0000011600 */
[----:B------:R-:W4:Y:S01]  /*12b40*/  @P0 LDC R4, c[0x0][0x450] ;  /* 0x00011400ff040b82 */ /* 0x000f220000000800 */
[----:B------:R-:W-:Y:S01]  /*12b50*/  LOP3.LUT R2, R0, 0x60, R2, 0xf8, !PT ;  /* 0x0000006000027812 */ /* 0x000fe200078ef802 */
[----:B------:R-:W-:Y:S01]  /*12b60*/  UIMAD UR6, UR44, UR8, URZ ;  /* 0x000000082c0672a4 */ /* 0x000fe2000f8e023f */
[----:B------:R-:W-:Y:S01]  /*12b70*/  UMOV UR4, UR50 ;  /* 0x0000003200047c82 */ /* 0x000fe20008000000 */
[----:B------:R-:W-:Y:S02]  /*12b80*/  UMOV UR5, UR45 ;  /* 0x0000002d00057c82 */ /* 0x000fe40008000000 */
[----:B------:R-:W-:Y:S02]  /*12b90*/  UIMAD UR6, UR36, UR9, UR6 ;  /* 0x00000009240672a4 */ /* 0x000fe4000f8e0206 */
[----:B------:R-:W-:-:S03]  /*12ba0*/  UIMAD.WIDE.U32 UR4, UR36, UR8, UR4 ;  /* 0x00000008240472a5 */ /* 0x000fc6000f8e0004 */
[----:B------:R-:W-:Y:S01]  /*12bb0*/  ULDC.64 UR8, c[0x0][0x2e0] ;  /* 0x0000b80000087ab9 */ /* 0x000fe20000000a00 */
[----:B------:R-:W-:Y:S02]  /*12bc0*/  UIADD3 UR5, UR5, UR6, URZ ;  /* 0x0000000605057290 */ /* 0x000fe4000fffe03f */
[----:B------:R-:W-:Y:S02]  /*12bd0*/  UIMAD UR6, UR37, UR8, URZ ;  /* 0x00000008250672a4 */ /* 0x000fe4000f8e023f */
[----:B------:R-:W-:Y:S02]  /*12be0*/  UIMAD.WIDE.U32 UR4, UR43, UR8, UR4 ;  /* 0x000000082b0472a5 */ /* 0x000fe4000f8e0004 */
[----:B------:R-:W-:-:S03]  /*12bf0*/  UIMAD UR6, UR43, UR9, UR6 ;  /* 0x000000092b0672a4 */ /* 0x000fc6000f8e0206 */
[----:B------:R-:W-:Y:S01]  /*12c00*/  ULDC.64 UR8, c[0x0][0x2d0] ;  /* 0x0000b40000087ab9 */ /* 0x000fe20000000a00 */
[----:B------:R-:W-:Y:S01]  /*12c10*/  UIADD3 UR5, UR5, UR6, URZ ;  /* 0x0000000605057290 */ /* 0x000fe2000fffe03f */
[----:B0-----:R-:W-:-:S05]  /*12c20*/  IMAD.SHL.U32 R6, R6, 0x10, RZ ;  /* 0x0000001006067824 */ /* 0x001fca00078e00ff */
[----:B------:R-:W-:-:S04]  /*12c30*/  LOP3.LUT R6, R6, 0x30, RZ, 0xc0, !PT ;  /* 0x0000003006067812 */ /* 0x000fc800078ec0ff */
[----:B------:R-:W-:Y:S01]  /*12c40*/  LOP3.LUT R8, R6, 0x40, RZ, 0xfc, !PT ;  /* 0x0000004006087812 */ /* 0x000fe200078efcff */
[----:B---3--:R-:W-:-:S04]  /*12c50*/  IMAD R0, R10, 0x80, R2 ;  /* 0x000000800a007824 */ /* 0x008fc800078e0202 */
[----:B-1----:R-:W-:-:S04]  /*12c60*/  @P0 IMAD.HI.U32 R3, R0, R3, RZ ;  /* 0x0000000300030227 */ /* 0x002fc800078e00ff */
[----:B------:R-:W-:Y:S01]  /*12c70*/  IMAD.MOV.U32 R2, RZ, RZ, R0 ;  /* 0x000000ffff027224 */ /* 0x000fe200078e0000 */
[----:B----4-:R-:W-:-:S04]  /*12c80*/  @P0 SHF.R.U32.HI R2, RZ, R4, R3 ;  /* 0x00000004ff020219 */ /* 0x010fc80000011603 */
[--C-:B------:R-:W-:Y:S01]  /*12c90*/  SHF.R.S32.HI R4, RZ, 0x1f, R2.reuse ;  /* 0x0000001fff047819 */ /* 0x100fe20000011402 */
[----:B------:R-:W-:-:S04]  /*12ca0*/  IMAD.MOV R3, RZ, RZ, -R2 ;  /* 0x000000ffff037224 */ /* 0x000fc800078e0a02 */
[----:B------:R-:W-:Y:S02]  /*12cb0*/  IMAD R0, R5, R3, R0 ;  /* 0x0000000305007224 */ /* 0x000fe400078e0200 */
[----:B------:R-:W-:Y:S02]  /*12cc0*/  IMAD R4, R4, UR8, RZ ;  /* 0x0000000804047c24 */ /* 0x000fe4000f8e02ff */
[----:B------:R-:W-:Y:S02]  /*12cd0*/  IMAD.U32 R3, RZ, RZ, UR8 ;  /* 0x00000008ff037e24 */ /* 0x000fe4000f8e00ff */
[C---:B------:R-:W-:Y:S02]  /*12ce0*/  IMAD R4, R2.reuse, UR9, R4 ;  /* 0x0000000902047c24 */ /* 0x040fe4000f8e0204 */
        /* <DEDUP_REMOVED lines=11> */
[----:B------:R0:W5:Y:S01]  /*12da0*/  LDL R8, [R1+0x28] ;  /* 0x0000280001087983 */ /* 0x0001620000100800 */
[----:B------:R-:W1:Y:S01]  /*12db0*/  S2R R7, SR_TID.X ;  /* 0x0000000000077919 */ /* 0x000e620000002100 */
[----:B------:R-:W-:-:S02]  /*12dc0*/  LOP3.LUT R6, R6, 0x80, RZ, 0xfc, !PT ;  /* 0x0000008006067812 */ /* 0x000fc400078efcff */
[----:B------:R-:W-:Y:S02]  /*12dd0*/  IADD3.X R0, R3, UR5, R0, P0, !PT ;  /* 0x0000000503007c10 */ /* 0x000fe400087fe400 */
[----:B------:R-:W-:Y:S01]  /*12de0*/  ISETP.GE.AND P2, PT, R6, UR4, PT ;  /* 0x0000000406007c0c */ /* 0x000fe2000bf46270 */
[----:B-1----:R-:W-:-:S05]  /*12df0*/  IMAD.SHL.U32 R9, R7, 0x10, RZ ;  /* 0x0000001007097824 */ /* 0x002fca00078e00ff */
[----:B------:R-:W-:-:S04]  /*12e00*/  LOP3.LUT R9, R9, 0x30, RZ, 0xc0, !PT ;  /* 0x0000003009097812 */ /* 0x000fc800078ec0ff */
[----:B------:R-:W-:Y:S01]  /*12e10*/  ISETP.GE.AND P0, PT, R9, UR4, PT ;  /* 0x0000000409007c0c */ /* 0x000fe2000bf06270 */
[----:B------:R-:W-:-:S03]  /*12e20*/  UMOV UR4, 0xffffffff ;  /* 0xffffffff00047882 */ /* 0x000fc60000000000 */
[----:B0-----:R-:W-:Y:S09]  /*12e30*/  BRA.DIV UR4, `(.L_x_2218) ;  /* 0x0000003204787947 */ /* 0x001ff2000b800000 */
[----:B------:R-:W0:Y:S02]  /*12e40*/  S2R R6, SR_TID.X ;  /* 0x0000000000067919 */ /* 0x000e240000002100 */
[----:B0-----:R-:W-:Y:S02]  /*12e50*/  LOP3.LUT R7, R6, 0x7f, RZ, 0xc0, !PT ;  /* 0x0000007f06077812 */ /* 0x001fe400078ec0ff */
[----:B------:R-:W3:Y:S02]  /*12e60*/  LDL.LU R6, [R1+0x1c] ;  /* 0x00001c0001067983 */ /* 0x000ee40000300800 */
[----:B------:R-:W-:-:S05]  /*12e70*/  SHF.R.U32.HI R7, RZ, 0x2, R7 ;  /* 0x00000002ff077819 */ /* 0x000fca0000011607 */
[----:B------:R-:W-:Y:S02]  /*12e80*/  IMAD R3, R10, 0x80, R7 ;  /* 0x000000800a037824 */ /* 0x000fe400078e0207 */
[----:B---3--:R-:W-:Y:S02]  /*12e90*/  IMAD R2, R6, R5, RZ ;  /* 0x0000000506027224 */ /* 0x008fe400078e02ff */
[----:B------:R-:W0:Y:S03]  /*12ea0*/  SHFL.IDX PT, R5, R4, RZ, 0x1c1f ;  /* 0x001c1fff04057589 */ /* 0x000e2600000e0000 */
[----:B------:R-:W-:Y:S01]  /*12eb0*/  ISETP.GE.AND P4, PT, R3, R2, PT ;  /* 0x000000020300720c */ /* 0x000fe20003f86270 */
[----:B------:R-:W1:-:S12]  /*12ec0*/  SHFL.IDX PT, R6, R0, RZ, 0x1c1f ;  /* 0x001c1fff00067589 */ /* 0x000e5800000e0000 */
[----:B0-----:R-:W-:-:S05]  /*12ed0*/  @!P4 IADD3 R5, P3, R9, R5, RZ ;  /* 0x000000050905c210 */ /* 0x001fca0007f7e0ff */
[----:B-1----:R-:W-:-:S04]  /*12ee0*/  @!P4 IMAD.X R6, RZ, RZ, R6, P3 ;  /* 0x000000ffff06c224 */ /* 0x002fc800018e0606 */
[----:B------:R-:W-:Y:S02]  /*12ef0*/  @!P4 IMAD.MOV.U32 R7, RZ, RZ, R6 ;  /* 0x000000ffff07c224 */ /* 0x000fe400078e0006 */
        /* <DEDUP_REMOVED lines=27> */
.L_x_2297:
        /* <DEDUP_REMOVED lines=12> */
.L_x_2220:
[----:B------:R-:W-:Y:S05]  /*13170*/  BSYNC B0 ;  /* 0x0000000000007941 */ /* 0x000fea0003800000 */
.L_x_2219:
[----:B------:R-:W-:Y:S01]  /*13180*/  NOP ;  /* 0x0000000000007918 */ /* 0x000fe20000000000 */
[----:B------:R-:W-:-:S13]  /*13190*/  PLOP3.LUT P0, PT, PT, PT, PT, 0x80, 0x0 ;  /* 0x000000000000781c */ /* 0x000fda0003f0f070 */
.L_x_2221:
[----:B------:R-:W-:Y:S02]  /*131a0*/  PLOP3.LUT P1, PT, P1, P0, PT, 0xa2, 0x0 ;  /* 0x000000000000781c */ /* 0x000fe40000f21472 */
[----:B------:R-:W-:-:S08]  /*131b0*/  @P0 R2UR P1, UR4, R17 ;  /* 0x00000000110402ca */ /* 0x000fd00000020000 */
[----:B------:R-:W-:-:S05]  /*131c0*/  @P0 PLOP3.LUT P0, PT, P1, PT, PT, 0x80, 0x0 ;  /* 0x000000000000081c */ /* 0x000fca0000f0f070 */
[----:B------:R-:W-:Y:S01]  /*131d0*/  @!P1 SYNCS.ARRIVE.TRANS64.RED.A0T1 RZ, [UR4+0x29800], RZ ;  /* 0x029800ffffff99a7 */ /* 0x000fe20008200404 */
[----:B------:R-:W-:Y:S07]  /*131e0*/  @!P1 ARRIVES.LDGSTSBAR.64.TRANSCNT [UR4+0x29800] ;  /* 0x02980000ff0099b0 */ /* 0x000fee0008000a84 */
[----:B------:R-:W-:Y:S05]  /*131f0*/  @P0 BRA.U.ANY `(.L_x_2221) ;  /* 0xfffffffd00e80947 */ /* 0x000fea000393ffff */
[----:B-1----:R-:W3:Y:S02]  /*13200*/  LDL.LU R2, [R1+0x2c] ;  /* 0x00002c0001027983 */ /* 0x002ee40000300800 */
        /* <DEDUP_REMOVED lines=11> */
.L_x_2298:
[----:B------:R-:W-:Y:S05]  /*132c0*/  BSYNC B0 ;  /* 0x0000000000007941 */ /* 0x000fea0003800000 */
.L_x_2222:
[----:B------:R-:W-:-:S13]  /*132d0*/  ISETP.GE.AND P0, PT, R19, 0x2, PT ;  /* 0x000000021300780c */ /* 0x000fda0003f06270 */
[----:B------:R-:W-:Y:S05]  /*132e0*/  @!P0 BRA `(.L_x_2224) ;  /* 0x0000001000048947 */ /* 0x000fea0003800000 */
[----:B-1----:R1:W5:Y:S01]  /*132f0*/  LDL.LU R0, [R1] ;  /* 0x0000000001007983 */ /* 0x0023620000300800 */
[----:B------:R-:W-:Y:S02]  /*13300*/  VIADD R2, R19, 0xfffffffe ;  /* 0xfffffffe13027836 */ /* 0x000fe40000000000 */
[----:B------:R-:W-:-:S07]  /*13310*/  IMAD.MOV.U32 R3, RZ, RZ, R18 ;  /* 0x000000ffff037224 */ /* 0x000fce00078e0012 */
.L_x_2246:
[----:B0-----:R-:W3:Y:S01]  /*13320*/  LDL R4, [R1+0xc] ;  /* 0x00000c0001047983 */ /* 0x001ee20000100800 */
[----:B------:R-:W-:Y:S01]  /*13330*/  VIADD R18, R3, 0x1 ;  /* 0x0000000103127836 */ /* 0x000fe20000000000 */
[----:B------:R-:W-:Y:S05]  /*13340*/  YIELD ;  /* 0x0000000000007946 */ /* 0x000fea0003800000 */
[C---:B------:R-:W-:Y:S01]  /*13350*/  ISETP.NE.AND P0, PT, R18.reuse, 0x2, PT ;  /* 0x000000021200780c */ /* 0x040fe20003f05270 */
[----:B------:R-:W-:Y:S03]  /*13360*/  BSSY B0, `(.L_x_2225) ;  /* 0x0000089000007945 */ /* 0x000fe60003800000 */
[----:B------:R-:W-:-:S02]  /*13370*/  SEL R18, R18, RZ, P0 ;  /* 0x000000ff12127207 */ /* 0x000fc40000000000 */
[----:B---3--:R-:W-:Y:S02]  /*13380*/  ISETP.NE.AND P1, PT, R4, RZ, PT ;  /* 0x000000ff0400720c */ /* 0x008fe40003f25270 */
[----:B------:R-:W-:-:S04]  /*13390*/  SEL R4, RZ, 0x1, P0 ;  /* 0x00000001ff047807 */ /* 0x000fc80000000000 */
[----:B-----5:R-:W-:-:S05]  /*133a0*/  LOP3.LUT R9, R0, R4, RZ, 0x3c, !PT ;  /* 0x0000000400097212 */ /* 0x020fca00078e3cff */
[----:B------:R3:W-:Y:S02]  /*133b0*/  STL [R1], R9 ;  /* 0x0000000901007387 */ /* 0x0007e40000100800 */
[----:B------:R-:W-:Y:S05]  /*133c0*/  @!P1 BRA `(.L_x_2226) ;  /* 0x0000000800089947 */ /* 0x000fea0003800000 */
[----:B------:R-:W-:Y:S01]  /*133d0*/  ULDC.64 UR4, c[0x0][0x418] ;  /* 0x0001060000047ab9 */ /* 0x000fe20000000a00 */
[----:B0-----:R-:W-:Y:S01]  /*133e0*/  IMAD.MOV.U32 R8, RZ, RZ, R2 ;  /* 0x000000ffff087224 */ /* 0x001fe200078e0002 */
        /* <DEDUP_REMOVED lines=22> */
.L_x_2227:
[----:B------:R-:W0:Y:S01]  /*13550*/  S2R R4, SR_TID.X ;  /* 0x0000000000047919 */ /* 0x000e220000002100 */
[----:B------:R-:W-:Y:S01]  /*13560*/  IMAD R5, R18, 0x8, R17 ;  /* 0x0000000812057824 */ /* 0x000fe200078e0211 */
[----:B------:R-:W-:Y:S01]  /*13570*/  BSSY B1, `(.L_x_2228) ;  /* 0x0000006000017945 */ /* 0x000fe20003800000 */
[----:B0-----:R-:W-:Y:S02]  /*13580*/  LOP3.LUT R6, R4, 0x7f, RZ, 0xc0, !PT ;  /* 0x0000007f04067812 */ /* 0x001fe400078ec0ff */
[----:B------:R-:W-:Y:S02]  /*13590*/  SHF.L.U32 R4, R9, 0x1f, RZ ;  /* 0x0000001f09047819 */ /* 0x000fe400000006ff */
[----:B------:R-:W-:Y:S02]  /*135a0*/  ISETP.NE.AND P1, PT, R6, RZ, PT ;  /* 0x000000ff0600720c */ /* 0x000fe40003f25270 */
[----:B------:R-:W0:Y:S02]  /*135b0*/  SYNCS.PHASECHK.TRANS64.TRYWAIT P0, [R5+URZ+0x29880], R4 ;  /* 0x02988004050075a7 */ /* 0x000e24000800017f */
[----:B0-----:R-:W-:Y:S09]  /*135c0*/  @!P0 BRA `(.L_x_2229) ;  /* 0x0000003000088947 */ /* 0x001ff20003800000 */
.L_x_2299:
[----:B------:R-:W-:Y:S05]  /*135d0*/  BSYNC B1 ;  /* 0x0000000000017941 */ /* 0x000fea0003800000 */
.L_x_2228:
        /* <DEDUP_REMOVED lines=9> */
.L_x_2231:
[----:B------:R-:W-:Y:S05]  /*13670*/  BSYNC B1 ;  /* 0x0000000000017941 */ /* 0x000fea0003800000 */
.L_x_2230:
[----:B------:R-:W4:Y:S01]  /*13680*/  LDL R6, [R1+0x18] ;  /* 0x0000180001067983 */ /* 0x000f220000100800 */
        /* <DEDUP_REMOVED lines=9> */
[----:B----4-:R-:W-:-:S02]  /*13720*/  IMAD R6, R8, 0xa0, R6 ;  /* 0x000000a008067824 */ /* 0x010fc400078e0206 */
[----:B------:R-:W-:-:S09]  /*13730*/  VIADD R8, R5, 0x29870 ;  /* 0x0002987005087836 */ /* 0x000fd20000000000 */
.L_x_2232:
        /* <DEDUP_REMOVED lines=13> */
.L_x_2300:
[----:B------:R-:W-:Y:S05]  /*13810*/  BSYNC B1 ;  /* 0x0000000000017941 */ /* 0x000fea0003800000 */
.L_x_2233:
[----:B------:R-:W-:Y:S01]  /*13820*/  BSSY B1, `(.L_x_2235) ;  /* 0x000000b000017945 */ /* 0x000fe20003800000 */
[----:B------:R-:W-:Y:S02]  /*13830*/  IMAD.MOV.U32 R8, RZ, RZ, 0x0 ;  /* 0x00000000ff087424 */ /* 0x000fe400078e00ff */
[----:B---3--:R-:W-:Y:S01]  /*13840*/  IMAD.MOV.U32 R9, RZ, RZ, 0x14f00000 ;  /* 0x14f00000ff097424 */ /* 0x008fe200078e00ff */
[----:B------:R-:W-:Y:S06]  /*13850*/  @P1 BRA `(.L_x_2236) ;  /* 0x00000000001c1947 */ /* 0x000fec0003800000 */
[----:B------:R-:W3:Y:S01]  /*13860*/  S2R R7, SR_TID.X ;  /* 0x0000000000077919 */ /* 0x000ee20000002100 */
[----:B0---4-:R-:W-:-:S04]  /*13870*/  IMAD.MOV.U32 R4, RZ, RZ, 0x7800 ;  /* 0x00007800ff047424 */ /* 0x011fc800078e00ff */
[----:B------:R0:W-:Y:S01]  /*13880*/  SYNCS.ARRIVE.TRANS64 RZ, [R5+URZ+0x29830], R4 ;  /* 0x0298300405ff79a7 */ /* 0x0001e2000800003f */
[----:B---3--:R-:W-:-:S04]  /*13890*/  LOP3.LUT R7, R7, 0x1f, RZ, 0xc0, !PT ;  /* 0x0000001f07077812 */ /* 0x008fc800078ec0ff */
[----:B------:R-:W-:-:S13]  /*138a0*/  ISETP.NE.AND P0, PT, R7, RZ, PT ;  /* 0x000000ff0700720c */ /* 0x000fda0003f05270 */
[----:B0-----:R-:W-:Y:S05]  /*138b0*/  @!P0 BRA `(.L_x_2236) ;  /* 0x0000000000048947 */ /* 0x001fea0003800000 */
[----:B------:R-:W-:Y:S01]  /*138c0*/  BPT.TRAP 0x1 ;  /* 0x000000040000795c */ /* 0x000fe20000300000 */
.L_x_2236:
[----:B------:R-:W-:Y:S05]  /*138d0*/  BSYNC B1 ;  /* 0x0000000000017941 */ /* 0x000fea0003800000 */
.L_x_2235:
[----:B------:R-:W-:Y:S01]  /*138e0*/  R2UR UR10, R10 ;  /* 0x000000000a0a72ca */ /* 0x000fe200000e0000 */
[----:B0---4-:R-:W-:Y:S01]  /*138f0*/  IMAD R4, R18, 0x7800, R17 ;  /* 0x0000780012047824 */ /* 0x011fe200078e0211 */
[----:B------:R-:W-:Y:S01]  /*13900*/  R2UR UR6, R8 ;  /* 0x00000000080672ca */ /* 0x000fe200000e0000 */
[----:B------:R-:W-:Y:S01]  /*13910*/  UIADD3 UR4, UP0, UR48, 0x370, URZ ;  /* 0x0000037030047890 */ /* 0x000fe2000ff1e03f */
[----:B------:R-:W-:Y:S01]  /*13920*/  R2UR UR7, R9 ;  /* 0x00000000090772ca */ /* 0x000fe200000e0000 */
[----:B------:R-:W-:Y:S01]  /*13930*/  VIADD R5, R5, 0x29830 ;  /* 0x0002983005057836 */ /* 0x000fe20000000000 */
[----:B------:R-:W-:Y:S01]  /*13940*/  PLOP3.LUT P0, PT, PT, PT, PT, 0x80, 0x0 ;  /* 0x000000000000781c */ /* 0x000fe20003f0f070 */
[----:B------:R-:W-:Y:S01]  /*13950*/  VIADD R7, R4, 0x1a400 ;  /* 0x0001a40004077836 */ /* 0x000fe20000000000 */
[----:B------:R-:W-:-:S12]  /*13960*/  UIADD3.X UR5, URZ, UR49, URZ, UP0, !UPT ;  /* 0x000000313f057290 */ /* 0x000fd800087fe43f */
.L_x_2237:
        /* <DEDUP_REMOVED lines=15> */
.L_x_2238:
        /* <DEDUP_REMOVED lines=15> */
.L_x_2239:
        /* <DEDUP_REMOVED lines=10> */
.L_x_2226:
[----:B------:R-:W-:Y:S05]  /*13bf0*/  BSYNC B0 ;  /* 0x0000000000007941 */ /* 0x000fea0003800000 */
.L_x_2225:
[----:B------:R-:W-:-:S06]  /*13c00*/  UISETP.NE.AND UP0, UPT, UR39, 0x3, UPT ;  /* 0x000000032700788c */ /* 0x000fcc000bf05270 */
[----:B------:R-:W-:-:S13]  /*13c10*/  PLOP3.LUT P0, PT, PT, PT, UP0, 0x80, 0x0 ;  /* 0x000000000000781c */ /* 0x000fda0003f0f008 */
[----:B------:R-:W-:Y:S05]  /*13c20*/  @!P0 BRA `(.L_x_2240) ;  /* 0x0000000000048947 */ /* 0x000fea0003800000 */
[----:B------:R-:W-:Y:S01]  /*13c30*/  BPT.TRAP 0x1 ;  /* 0x000000040000795c */ /* 0x000fe20000300000 */
.L_x_2240:
        /* <DEDUP_REMOVED lines=8> */
.L_x_2301:
[----:B------:R-:W-:Y:S05]  /*13cc0*/  BSYNC B0 ;  /* 0x0000000000007941 */ /* 0x000fea0003800000 */
.L_x_2241:
[----:B------:R-:W-:Y:S05]  /*13cd0*/  @!P1 BRA `(.L_x_2243) ;  /* 0x0000000000049947 */ /* 0x000fea0003800000 */
[----:B------:R-:W-:Y:S01]  /*13ce0*/  BPT.TRAP 0x1 ;  /* 0x000000040000795c */ /* 0x000fe20000300000 */
.L_x_2243:
[----:B------:R-:W-:Y:S01]  /*13cf0*/  SHF.L.U32 R0, R0, 0x1f, RZ ;  /* 0x0000001f00007819 */ /* 0x000fe200000006ff */
[----:B------:R-:W-:-:S03]  /*13d00*/  IMAD R12, R3, 0x5000, RZ ;  /* 0x00005000030c7824 */ /* 0x000fc600078e02ff */
[----:B------:R-:W5:Y:S02]  /*13d10*/  SYNCS.PHASECHK.TRANS64.TRYWAIT P0, [R19+URZ+0x29860], R0 ;  /* 0x02986000130075a7 */ /* 0x000f64000800017f */
[----:B-----5:R-:W-:Y:S05]  /*13d20*/  @!P0 BRA `(.L_x_2244) ;  /* 0x00000028006c8947 */ /* 0x020fea0003800000 */
.L_x_2302:
        /* <DEDUP_REMOVED lines=8> */
[----:B0--3--:R-:W4:Y:S01]  /*13db0*/  LDSM.16.MT88.4 R8, [R0+0xa400] ;  /* 0x00a400000008783b */ /* 0x009f220000004200 */
[----:B-----5:R-:W-:Y:S01]  /*13dc0*/  LOP3.LUT P0, RZ, R3, 0x4, RZ, 0xc0, !PT ;  /* 0x0000000403ff7812 */ /* 0x020fe2000780c0ff */
[----:B------:R-:W-:-:S05]  /*13dd0*/  IMAD.MOV.U32 R3, RZ, RZ, 0x40 ;  /* 0x00000040ff037424 */ /* 0x000fca00078e00ff */
[----:B------:R-:W-:-:S05]  /*13de0*/  SEL R3, R3, 0xffffffc0, !P0 ;  /* 0xffffffc003037807 */ /* 0x000fca0004000000 */
[----:B------:R-:W-:Y:S01]  /*13df0*/  IMAD.IADD R3, R3, 0x1, R0 ;  /* 0x0000000103037824 */ /* 0x000fe200078e0200 */
[C-C-:B----4-:R-:W-:Y:S02]  /*13e00*/  PRMT R4, R8.reuse, 0x6420, R9.reuse ;  /* 0x0000642008047816 */ /* 0x150fe40000000009 */
        /* <DEDUP_REMOVED lines=66> */
.L_x_2245:
        /* <DEDUP_REMOVED lines=13> */
.L_x_2224:
        /* <DEDUP_REMOVED lines=17> */
[----:B------:R0:W-:Y:S02]  /*14410*/  STL [R1+0x10], R0 ;  /* 0x0000100001007387 */ /* 0x0001e40000100800 */
.L_x_2248:
[----:B------:R-:W-:Y:S05]  /*14420*/  BSYNC B0 ;  /* 0x0000000000007941 */ /* 0x000fea0003800000 */
.L_x_2247:
[----:B------:R-:W-:-:S06]  /*14430*/  UISETP.NE.AND UP0, UPT, UR39, 0x3, UPT ;  /* 0x000000032700788c */ /* 0x000fcc000bf05270 */
[----:B------:R-:W-:-:S13]  /*14440*/  PLOP3.LUT P1, PT, PT, PT, UP0, 0x80, 0x0 ;  /* 0x000000000000781c */ /* 0x000fda0003f2f008 */
[----:B------:R-:W-:Y:S05]  /*14450*/  @!P1 BRA `(.L_x_2249) ;  /* 0x0000000000049947 */ /* 0x000fea0003800000 */
[----:B------:R-:W-:Y:S01]  /*14460*/  BPT.TRAP 0x1 ;  /* 0x000000040000795c */ /* 0x000fe20000300000 */
.L_x_2249:
[----:B------:R-:W3:Y:S01]  /*14470*/  LDL R2, [R1] ;  /* 0x0000000001027983 */ /* 0x000ee20000100800 */
[----:B------:R-:W-:Y:S01]  /*14480*/  IMAD R16, R18, 0x8, R17 ;  /* 0x0000000812107824 */ /* 0x000fe200078e0211 */
[----:B------:R-:W-:Y:S01]  /*14490*/  BSSY B0, `(.L_x_2250) ;  /* 0x0000007000007945 */ /* 0x000fe20003800000 */
[----:B01---5:R-:W-:-:S05]  /*144a0*/  IMAD.U32 R0, RZ, RZ, UR41 ;  /* 0x00000029ff007e24 */ /* 0x023fca000f8e00ff */
[----:B------:R-:W-:Y:S02]  /*144b0*/  ISETP.NE.AND P2, PT, R0, 0x3, PT ;  /* 0x000000030000780c */ /* 0x000fe40003f45270 */
[----:B---3--:R-:W-:-:S04]  /*144c0*/  LOP3.LUT R3, R2, 0x1, RZ, 0x3c, !PT ;  /* 0x0000000102037812 */ /* 0x008fc800078e3cff */
[----:B------:R-:W-:-:S04]  /*144d0*/  SHF.L.U32 R3, R3, 0x1f, RZ ;  /* 0x0000001f03037819 */ /* 0x000fc800000006ff */
[----:B------:R-:W0:Y:S02]  /*144e0*/  SYNCS.PHASECHK.TRANS64.TRYWAIT P1, [R16+URZ+0x29870], R3 ;  /* 0x02987003100075a7 */ /* 0x000e24000802017f */
[----:B0-----:R-:W-:Y:S05]  /*144f0*/  @!P1 BRA `(.L_x_2251) ;  /* 0x00000020008c9947 */ /* 0x001fea0003800000 */
.L_x_2303:
[----:B------:R-:W-:Y:S05]  /*14500*/  BSYNC B0 ;  /* 0x0000000000007941 */ /* 0x000fea0003800000 */
.L_x_2250:
[----:B------:R-:W-:Y:S05]  /*14510*/  @!P2 BRA `(.L_x_2252) ;  /* 0x000000000004a947 */ /* 0x000fea0003800000 */
[----:B------:R-:W-:Y:S01]  /*14520*/  BPT.TRAP 0x1 ;  /* 0x000000040000795c */ /* 0x000fe20000300000 */
.L_x_2252:
[----:B------:R-:W0:Y:S02]  /*14530*/  LDL R0, [R1] ;  /* 0x0000000001007983 */ /* 0x000e240000100800 */
[----:B0-----:R-:W-:-:S04]  /*14540*/  SHF.L.U32 R3, R0, 0x1f, RZ ;  /* 0x0000001f00037819 */ /* 0x001fc800000006ff */
[----:B------:R-:W0:Y:S02]  /*14550*/  SYNCS.PHASECHK.TRANS64.TRYWAIT P1, [R16+URZ+0x29860], R3 ;  /* 0x02986003100075a7 */ /* 0x000e24000802017f */
[----:B0-----:R-:W-:Y:S05]  /*14560*/  @!P1 BRA `(.L_x_2253) ;  /* 0x0000002000849947 */ /* 0x001fea0003800000 */
.L_x_2304:
[----:B------:R-:W3:Y:S04]  /*14570*/  LDL R2, [R1+0x24] ;  /* 0x0000240001027983 */ /* 0x000ee80000100800 */
[----:B------:R-:W4:Y:S01]  /*14580*/  LDL R12, [R1+0x20] ;  /* 0x00002000010c7983 */ /* 0x000f220000100800 */
[----:B------:R-:W-:Y:S01]  /*14590*/  IMAD R0, R18, 0x5000, RZ ;  /* 0x0000500012007824 */ /* 0x000fe200078e02ff */
[----:B------:R-:W-:Y:S05]  /*145a0*/  WARPSYNC.ALL ;  /* 0x0000000000007948 */ /* 0x000fea0003800000 */
[----:B------:R-:W1:Y:S01]  /*145b0*/  S2R R9, SR_TID.X ;  /* 0x0000000000097919 */ /* 0x000e620000002100 */
[----:B------:R-:W-:Y:S01]  /*145c0*/  IMAD.MOV.U32 R13, RZ, RZ, 0x40 ;  /* 0x00000040ff0d7424 */ /* 0x000fe200078e00ff */
[----:B-1----:R-:W-:-:S04]  /*145d0*/  LOP3.LUT P1, RZ, R9, 0x4, RZ, 0xc0, !PT ;  /* 0x0000000409ff7812 */ /* 0x002fc8000782c0ff */
[----:B------:R-:W-:Y:S02]  /*145e0*/  SEL R13, R13, 0xffffffc0, !P1 ;  /* 0xffffffc00d0d7807 */ /* 0x000fe40004800000 */
[C---:B---3--:R-:W-:Y:S02]  /*145f0*/  LOP3.LUT R2, R0.reuse, R2, RZ, 0xfc, !PT ;  /* 0x0000000200027212 */ /* 0x048fe400078efcff */
[----:B----4-:R-:W-:-:S03]  /*14600*/  LOP3.LUT R0, R0, R12, RZ, 0xfc, !PT ;  /* 0x0000000c00007212 */ /* 0x010fc600078efcff */
        /* <DEDUP_REMOVED lines=71> */
.L_x_2254:
        /* <DEDUP_REMOVED lines=12> */
.L_x_2199:
[----:B------:R-:W-:Y:S05]  /*14b40*/  BSYNC B7 ;  /* 0x0000000000077941 */ /* 0x000fea0003800000 */
.L_x_2197:
[----:B-1----:R-:W3:Y:S02]  /*14b50*/  LDL R0, [R1+0x30] ;  /* 0x0000300001007983 */ /* 0x002ee40000100800 */
[----:B---3--:R-:W-:-:S13]  /*14b60*/  ISETP.NE.AND P0, PT, R0, RZ, PT ;  /* 0x000000ff0000720c */ /* 0x008fda0003f05270 */
        /* <DEDUP_REMOVED lines=14> */
.L_x_2255:
[----:B0-----:R-:W0:Y:S01]  /*14c50*/  S2R R2, SR_TID.X ;  /* 0x0000000000027919 */ /* 0x001e220000002100 */
        /* <DEDUP_REMOVED lines=27> */
[----:B------:R-:W1:Y:S02]  /*14e10*/  SHFL.UP PT, R2, R3, 0x8, RZ ;  /* 0x0500000003027989 */ /* 0x000e6400000e00ff */
[----:B-1----:R-:W-:-:S05]  /*14e20*/  SEL R2, R2, RZ, P4 ;  /* 0x000000ff02027207 */ /* 0x002fca0002000000 */
[----:B------:R-:W-:-:S05]  /*14e30*/  IMAD.IADD R6, R3, 0x1, R2 ;  /* 0x0000000103067824 */ /* 0x000fca00078e0202 */
[----:B------:R-:W1:Y:S02]  /*14e40*/  SHFL.UP PT, R0, R6, 0x10, RZ ;  /* 0x0600000006007989 */ /* 0x000e6400000e00ff */
[----:B-1----:R-:W-:-:S05]  /*14e50*/  SEL R7, R0, RZ, P5 ;  /* 0x000000ff00077207 */ /* 0x002fca0002800000 */
[----:B------:R-:W-:-:S05]  /*14e60*/  IMAD.IADD R8, R6, 0x1, R7 ;  /* 0x0000000106087824 */ /* 0x000fca00078e0207 */
[----:B------:R-:W0:Y:S04]  /*14e70*/  SHFL.IDX PT, R2, R8, 0x1f, 0x1f ;  /* 0x03e01f0008027f89 */ /* 0x000e2800000e0000 */
[----:B------:R-:W1:Y:S04]  /*14e80*/  SHFL.IDX PT, R7, R9, 0x1, 0x1f ;  /* 0x00201f0009077f89 */ /* 0x000e6800000e0000 */
[----:B------:R-:W3:Y:S01]  /*14e90*/  SHFL.IDX PT, R0, R9, RZ, 0x1f ;  /* 0x00001fff09007589 */ /* 0x000ee200000e0000 */
[----:B0-----:R-:W-:-:S04]  /*14ea0*/  IMAD R2, R2, R4, RZ ;  /* 0x0000000402027224 */ /* 0x001fc800078e02ff */
[----:B-1----:R-:W-:-:S05]  /*14eb0*/  IMAD.IADD R7, R7, 0x1, R2 ;  /* 0x0000000107077824 */ /* 0x002fca00078e0202 */
[----:B---3--:R-:W-:-:S13]  /*14ec0*/  ISETP.GT.AND P6, PT, R7, R0, PT ;  /* 0x000000000700720c */ /* 0x008fda0003fc4270 */
[----:B------:R-:W-:Y:S05]  /*14ed0*/  @P6 BRA `(.L_x_2257) ;  /* 0x0000000000906947 */ /* 0x000fea0003800000 */
.L_x_2261:
        /* <DEDUP_REMOVED lines=14> */
.L_x_2260:
[----:B------:R-:W-:Y:S05]  /*14fc0*/  BSYNC B0 ;  /* 0x0000000000007941 */ /* 0x000fea0003800000 */
.L_x_2259:
        /* <DEDUP_REMOVED lines=21> */
.L_x_2257:
        /* <DEDUP_REMOVED lines=10> */
[----:B------:R0:W3:Y:S01]  /*151c0*/  LDG.E R9, desc[UR52][R2.64] ;  /* 0x0000003402097981 */ /* 0x0000e2000c1e1900 */
[----:B------:R-:W-:Y:S01]  /*151d0*/  ISETP.NE.AND P0, PT, RZ, UR7, PT ;  /* 0x00000007ff007c0c */ /* 0x000fe2000bf05270 */
[----:B0-----:R-:W-:-:S05]  /*151e0*/  IMAD.U32 R2, RZ, RZ, UR6 ;  /* 0x00000006ff027e24 */ /* 0x001fca000f8e00ff */
[----:B------:R0:W3:Y:S02]  /*151f0*/  SHFL.IDX PT, R5, R5, R2, 0x1f ;  /* 0x00001f0205057589 */ /* 0x0000e400000e0000 */
[----:B0-----:R-:W-:Y:S02]  /*15200*/  IMAD.MOV.U32 R2, RZ, RZ, RZ ;  /* 0x000000ffff027224 */ /* 0x001fe400078e00ff */
[----:B---3--:R-:W-:-:S05]  /*15210*/  IMAD R6, R5, R9, RZ ;  /* 0x0000000905067224 */ /* 0x008fca00078e02ff */
[----:B------:R-:W-:Y:S01]  /*15220*/  IABS R10, R6 ;  /* 0x00000006000a7213 */ /* 0x000fe20000000000 */
[----:B------:R-:W-:Y:S06]  /*15230*/  @!P0 BRA `(.L_x_2262) ;  /* 0x00000000000c8947 */ /* 0x000fec0003800000 */
[----:B------:R-:W-:-:S06]  /*15240*/  UIADD3 UR4, UR6, -0x1, URZ ;  /* 0xffffffff06047890 */ /* 0x000fcc000fffe03f */
[----:B------:R-:W-:-:S06]  /*15250*/  IMAD.U32 R2, RZ, RZ, UR4 ;  /* 0x00000004ff027e24 */ /* 0x000fcc000f8e00ff */
[----:B------:R0:W1:Y:S02]  /*15260*/  SHFL.IDX PT, R2, R8, R2, 0x1f ;  /* 0x00001f0208027589 */ /* 0x00006400000e0000 */
.L_x_2262:
[----:B------:R-:W3:Y:S01]  /*15270*/  I2F.RP R3, R10 ;  /* 0x0000000a00037306 */ /* 0x000ee20000209400 */
[----:B01----:R-:W-:-:S04]  /*15280*/  IMAD R8, R2, R4, R7 ;  /* 0x0000000402087224 */ /* 0x003fc800078e0207 */
[----:B------:R-:W-:Y:S01]  /*15290*/  IMAD.IADD R0, R0, 0x1, -R8 ;  /* 0x0000000100007824 */ /* 0x000fe200078e0a08 */
[----:B------:R0:W-:Y:S02]  /*152a0*/  STL [R1+0x10], R8 ;  /* 0x0000100801007387 */ /* 0x0001e40000100800 */
[----:B---3--:R-:W1:Y:S02]  /*152b0*/  MUFU.RCP R3, R3 ;  /* 0x0000000300037308 */ /* 0x008e640000001000 */
        /* <DEDUP_REMOVED lines=26> */
[----:B0-----:R-:W-:-:S04]  /*15460*/  IABS R8, R4 ;  /* 0x0000000400087213 */ /* 0x001fc80000000000 */
[----:B------:R-:W0:Y:S08]  /*15470*/  I2F.RP R3, R8 ;  /* 0x0000000800037306 */ /* 0x000e300000209400 */
        /* <DEDUP_REMOVED lines=30> */
.L_x_2258:
[----:B------:R0:W-:Y:S01]  /*15660*/  STL [R1+0x10], R0 ;  /* 0x0000100001007387 */ /* 0x0001e20000100800 */
[----:B------:R-:W-:Y:S01]  /*15670*/  ULDC UR42, c[0x0][0xc3c] ;  /* 0x00030f00002a7ab9 */ /* 0x000fe20000000800 */
[----:B------:R-:W-:Y:S02]  /*15680*/  UMOV UR36, URZ ;  /* 0x0000003f00247c82 */ /* 0x000fe40008000000 */
[----:B------:R0:W-:Y:S03]  /*15690*/  STL [R1+0x14], RZ ;  /* 0x000014ff01007387 */ /* 0x0001e60000100800 */
.L_x_2263:
[----:B------:R-:W3:Y:S04]  /*156a0*/  LDL R3, [R1+0x10] ;  /* 0x0000100001037983 */ /* 0x000ee80000100800 */
[----:B------:R-:W4:Y:S01]  /*156b0*/  LDL R2, [R1+0x14] ;  /* 0x0000140001027983 */ /* 0x000f220000100800 */
[----:B------:R-:W-:Y:S02]  /*156c0*/  IMAD.U32 R6, RZ, RZ, UR36 ;  /* 0x00000024ff067e24 */ /* 0x000fe4000f8e00ff */
[----:B------:R-:W-:Y:S01]  /*156d0*/  IMAD.U32 R7, RZ, RZ, UR42 ;  /* 0x0000002aff077e24 */ /* 0x000fe2000f8e00ff */
[----:B01----:R-:W0:Y:S02]  /*156e0*/  S2R R0, SR_TID.X ;  /* 0x0000000000007919 */ /* 0x003e240000002100 */
        /* <DEDUP_REMOVED lines=10> */
.L_x_2256:
[----:B------:R-:W-:Y:S02]  /*15790*/  ULDC UR4, c[0x0][0xc3c] ;  /* 0x00030f0000047ab9 */ /* 0x000fe40000000800 */
[----:B------:R-:W-:-:S06]  /*157a0*/  UISETP.GE.AND UP0, UPT, UR42, UR4, UPT ;  /* 0x000000042a00728c */ /* 0x000fcc000bf06270 */
[----:B------:R-:W-:-:S13]  /*157b0*/  PLOP3.LUT P0, PT, PT, PT, UP0, 0x80, 0x0 ;  /* 0x000000000000781c */ /* 0x000fda0003f0f008 */
[----:B------:R-:W-:Y:S05]  /*157c0*/  @!P0 BRA `(.L_x_2264) ;  /* 0xffffffb800e88947 */ /* 0x000fea000383ffff */
.L_x_2193:
        /* <DEDUP_REMOVED lines=12> */
.L_x_2305:
[----:B------:R-:W-:Y:S05]  /*15890*/  BSYNC B0 ;  /* 0x0000000000007941 */ /* 0x000fea0003800000 */
.L_x_2265:
[----:B------:R-:W-:-:S03]  /*158a0*/  UMOV UR4, 0xffffffff ;  /* 0xffffffff00047882 */ /* 0x000fc60000000000 */
[----:B------:R-:W-:Y:S05]  /*158b0*/  BRA.DIV UR4, `(.L_x_2267) ;  /* 0x0000000e04d87947 */ /* 0x000fea000b800000 */
[----:B0-----:R-:W0:Y:S02]  /*158c0*/  S2R R0, SR_TID.X ;  /* 0x0000000000007919 */ /* 0x001e240000002100 */
[----:B0-----:R-:W-:-:S04]  /*158d0*/  SHF.R.U32.HI R0, RZ, 0x5, R0 ;  /* 0x00000005ff007819 */ /* 0x001fc80000011600 */
[----:B------:R-:W-:-:S05]  /*158e0*/  LOP3.LUT R0, R0, 0x3, RZ, 0xc0, !PT ;  /* 0x0000000300007812 */ /* 0x000fca00078ec0ff */
[----:B------:R0:W1:Y:S02]  /*158f0*/  SHFL.IDX PT, R14, R0, RZ, 0x1f ;  /* 0x00001fff000e7589 */ /* 0x00006400000e0000 */
.L_x_2308:
[----:B-1----:R-:W-:Y:S01]  /*15900*/  ISETP.NE.AND P0, PT, R14, RZ, PT ;  /* 0x000000ff0e00720c */ /* 0x002fe20003f05270 */
[----:B------:R-:W-:-:S12]  /*15910*/  BSSY B0, `(.L_x_2268) ;  /* 0x000002c000007945 */ /* 0x000fd80003800000 */
[----:B------:R-:W-:Y:S05]  /*15920*/  @P0 BRA `(.L_x_2269) ;  /* 0x0000000000a80947 */ /* 0x000fea0003800000 */
[----:B------:R-:W-:-:S03]  /*15930*/  UMOV UR4, 0xffffffff ;  /* 0xffffffff00047882 */ /* 0x000fc60000000000 */
[----:B------:R-:W-:Y:S05]  /*15940*/  BRA.DIV UR4, `(.L_x_2270) ;  /* 0x0000000e04e87947 */ /* 0x000fea000b800000 */
[----:B------:R-:W-:-:S13]  /*15950*/  ELECT P6, URZ, PT ;  /* 0x00000000003f782f */ /* 0x000fda00038c0000 */
.L_x_2311:
[----:B------:R-:W-:Y:S05]  /*15960*/  @!P6 BRA `(.L_x_2269) ;  /* 0x000000000098e947 */ /* 0x000fea0003800000 */
[----:B------:R-:W-:-:S06]  /*15970*/  ULOP3.LUT UR4, UR38, 0x2, URZ, 0xfc, !UPT ;  /* 0x0000000226047892 */ /* 0x000fcc000f8efc3f */
[----:B0-----:R-:W-:-:S05]  /*15980*/  IMAD.U32 R0, RZ, RZ, UR4 ;  /* 0x00000004ff007e24 */ /* 0x001fca000f8e00ff */
[----:B------:R-:W-:-:S13]  /*15990*/  ISETP.NE.AND P0, PT, R0, 0x3, PT ;  /* 0x000000030000780c */ /* 0x000fda0003f05270 */
[----:B------:R-:W-:Y:S05]  /*159a0*/  @!P0 BRA `(.L_x_2271) ;  /* 0x0000000000048947 */ /* 0x000fea0003800000 */
[----:B------:R-:W-:Y:S01]  /*159b0*/  BPT.TRAP 0x1 ;  /* 0x000000040000795c */ /* 0x000fe20000300000 */
.L_x_2271:
        /* <DEDUP_REMOVED lines=13> */
.L_x_2312:
[----:B------:R-:W1:Y:S02]  /*15a90*/  SYNCS.PHASECHK.TRANS64.TRYWAIT P1, [R5+URZ], R0 ;  /* 0x00000000050075a7 */ /* 0x000e64000802017f */
[----:B-1----:R-:W-:Y:S05]  /*15aa0*/  @!P1 BRA `(.L_x_2273) ;  /* 0x0000000c00c49947 */ /* 0x002fea0003800000 */
.L_x_2313:
[----:B------:R-:W-:Y:S05]  /*15ab0*/  @!P0 BRA `(.L_x_2274) ;  /* 0x0000000000048947 */ /* 0x000fea0003800000 */
[----:B------:R-:W-:Y:S01]  /*15ac0*/  BPT.TRAP 0x1 ;  /* 0x000000040000795c */ /* 0x000fe20000300000 */
.L_x_2274:
[----:B-1----:R-:W-:-:S04]  /*15ad0*/  IMAD R5, R18, 0x8, R3 ;  /* 0x0000000812057824 */ /* 0x002fc800078e0203 */
[----:B------:R-:W1:Y:S02]  /*15ae0*/  SYNCS.PHASECHK.TRANS64.TRYWAIT P1, [R5+URZ+0x29860], R4 ;  /* 0x02986004050075a7 */ /* 0x000e64000802017f */
[----:B-1----:R-:W-:Y:S05]  /*15af0*/  @!P1 BRA `(.L_x_2275) ;  /* 0x0000000c00c49947 */ /* 0x002fea0003800000 */
.L_x_2314:
[----:B------:R-:W-:Y:S05]  /*15b00*/  @!P0 BRA `(.L_x_2276) ;  /* 0x0000000000048947 */ /* 0x000fea0003800000 */
[----:B------:R-:W-:Y:S01]  /*15b10*/  BPT.TRAP 0x1 ;  /* 0x000000040000795c */ /* 0x000fe20000300000 */
.L_x_2276:
[----:B------:R-:W-:-:S04]  /*15b20*/  IMAD R3, R2, 0x8, R3 ;  /* 0x0000000802037824 */ /* 0x000fc800078e0203 */
[----:B------:R-:W3:Y:S02]  /*15b30*/  SYNCS.PHASECHK.TRANS64.TRYWAIT P1, [R3+URZ+0x29860], R0 ;  /* 0x02986000030075a7 */ /* 0x000ee4000802017f */
[----:B---3--:R-:W-:Y:S05]  /*15b40*/  @!P1 BRA `(.L_x_2277) ;  /* 0x0000000c00c49947 */ /* 0x008fea0003800000 */
.L_x_2315:
[----:B------:R-:W-:Y:S05]  /*15b50*/  @!P0 BRA `(.L_x_2278) ;  /* 0x0000000000048947 */ /* 0x000fea0003800000 */
[----:B------:R-:W-:Y:S01]  /*15b60*/  BPT.TRAP 0x1 ;  /* 0x000000040000795c */ /* 0x000fe20000300000 */
.L_x_2278:
[----:B------:R-:W4:Y:S02]  /*15b70*/  SYNCS.PHASECHK.TRANS64.TRYWAIT P0, [R5+URZ+0x29880], R4 ;  /* 0x02988004050075a7 */ /* 0x000f24000800017f */
[----:B----4-:R-:W-:Y:S05]  /*15b80*/  @!P0 BRA `(.L_x_2279) ;  /* 0x0000000c00c88947 */ /* 0x010fea0003800000 */
.L_x_2280:
[----:B------:R0:W0:Y:S02]  /*15b90*/  SYNCS.PHASECHK.TRANS64.TRYWAIT P0, [R3+URZ+0x29880], R0 ;  /* 0x02988000030075a7 */ /* 0x000024000800017f */
[----:B0-----:R-:W-:Y:S05]  /*15ba0*/  @!P0 NANOSLEEP.SYNCS 0x989680 ;  /* 0x009896800000895d */ /* 0x001fea0003900000 */
[----:B------:R-:W0:Y:S02]  /*15bb0*/  @!P0 SYNCS.PHASECHK.TRANS64 P0, [R3+URZ+0x29880], R0 ;  /* 0x02988000030085a7 */ /* 0x000e24000800007f */
[----:B0-----:R-:W-:Y:S05]  /*15bc0*/  @!P0 BRA `(.L_x_2280) ;  /* 0xfffffffc00f08947 */ /* 0x001fea000383ffff */
.L_x_2269:
[----:B------:R-:W-:Y:S05]  /*15bd0*/  BSYNC B0 ;  /* 0x0000000000007941 */ /* 0x000fea0003800000 */
.L_x_2268:
[----:B------:R-:W-:Y:S05]  /*15be0*/  EXIT ;  /* 0x000000000000794d */ /* 0x000fea0003800000 */
.L_x_2132:
[----:B0-----:R-:W-:-:S04]  /*15bf0*/  IMAD.U32 R3, RZ, RZ, UR41 ;  /* 0x00000029ff037e24 */ /* 0x001fc8000f8e00ff */
[----:B------:R0:W1:Y:S03]  /*15c00*/  SYNCS.PHASECHK.TRANS64.TRYWAIT P1, [R3+URZ+0x29800], R6 ;  /* 0x02980006030075a7 */ /* 0x000066000802017f */
[----:B-1----:R-:W-:Y:S05]  /*15c10*/  @!P1 NANOSLEEP.SYNCS 0x989680 ;  /* 0x009896800000995d */ /* 0x002fea0003900000 */
[----:B------:R-:W1:Y:S02]  /*15c20*/  @!P1 SYNCS.PHASECHK.TRANS64 P1, [R3+URZ+0x29800], R6 ;  /* 0x02980006030095a7 */ /* 0x000e64000802007f */
[----:B-1----:R-:W-:Y:S05]  /*15c30*/  @!P1 BRA `(.L_x_2132) ;  /* 0xfffffffc00ec9947 */ /* 0x002fea000383ffff */
[----:B------:R-:W-:Y:S05]  /*15c40*/  BRA `(.L_x_2281) ;  /* 0xfffffebc00d07947 */ /* 0x000fea000383ffff */
.L_x_2136:
[----:B-1----:R1:W2:Y:S02]  /*15c50*/  SYNCS.PHASECHK.TRANS64.TRYWAIT P2, [R2+URZ+0x29830], R3 ;  /* 0x02983003020075a7 */ /* 0x0022a4000804017f */
[----:B--2---:R-:W-:Y:S05]  /*15c60*/  @!P2 NANOSLEEP.SYNCS 0x989680 ;  /* 0x009896800000a95d */ /* 0x004fea0003900000 */
[----:B------:R-:W2:Y:S02]  /*15c70*/  @!P2 SYNCS.PHASECHK.TRANS64 P2, [R2+URZ+0x29830], R3 ;  /* 0x029830030200a5a7 */ /* 0x000ea4000804007f */
[----:B--2---:R-:W-:Y:S05]  /*15c80*/  @!P2 BRA `(.L_x_2136) ;  /* 0xfffffffc00f0a947 */ /* 0x004fea000383ffff */
[----:B------:R-:W-:Y:S05]  /*15c90*/  BRA `(.L_x_2135) ;  /* 0xfffffebc00f47947 */ /* 0x000fea000383ffff */
.L_x_2141:
[----:B-1----:R-:W-:-:S04]  /*15ca0*/  IMAD.U32 R7, RZ, RZ, UR6 ;  /* 0x00000006ff077e24 */ /* 0x002fc8000f8e00ff */
[----:B------:R1:W2:Y:S03]  /*15cb0*/  SYNCS.PHASECHK.TRANS64.TRYWAIT P3, [R7+URZ+0x29830], R6 ;  /* 0x02983006070075a7 */ /* 0x0002a6000806017f */
[----:B--2---:R-:W-:Y:S05]  /*15cc0*/  @!P3 NANOSLEEP.SYNCS 0x989680 ;  /* 0x009896800000b95d */ /* 0x004fea0003900000 */
[----:B------:R-:W2:Y:S02]  /*15cd0*/  @!P3 SYNCS.PHASECHK.TRANS64 P3, [R7+URZ+0x29830], R6 ;  /* 0x029830060700b5a7 */ /* 0x000ea4000806007f */
[----:B--2---:R-:W-:Y:S05]  /*15ce0*/  @!P3 BRA `(.L_x_2141) ;  /* 0xfffffffc00ecb947 */ /* 0x004fea000383ffff */
[----:B------:R-:W-:Y:S05]  /*15cf0*/  BRA `(.L_x_2138) ;  /* 0xfffffefc00347947 */ /* 0x000fea000383ffff */
.L_x_2145:
[----:B-1----:R-:W-:-:S04]  /*15d00*/  IMAD.U32 R7, RZ, RZ, UR6 ;  /* 0x00000006ff077e24 */ /* 0x002fc8000f8e00ff */
[----:B------:R1:W2:Y:S03]  /*15d10*/  SYNCS.PHASECHK.TRANS64.TRYWAIT P3, [R7+URZ+0x29850], R6 ;  /* 0x02985006070075a7 */ /* 0x0002a6000806017f */
[----:B--2---:R-:W-:Y:S05]  /*15d20*/  @!P3 NANOSLEEP.SYNCS 0x989680 ;  /* 0x009896800000b95d */ /* 0x004fea0003900000 */
[----:B------:R-:W2:Y:S02]  /*15d30*/  @!P3 SYNCS.PHASECHK.TRANS64 P3, [R7+URZ+0x29850], R6 ;  /* 0x029850060700b5a7 */ /* 0x000ea4000806007f */
[----:B--2---:R-:W-:Y:S05]  /*15d40*/  @!P3 BRA `(.L_x_2145) ;  /* 0xfffffffc00ecb947 */ /* 0x004fea000383ffff */
[----:B------:R-:W-:Y:S05]  /*15d50*/  BRA `(.L_x_2142) ;  /* 0xffffff08003c7947 */ /* 0x000fea000383ffff */
.L_x_2152:
[----:B-1----:R-:W-:-:S04]  /*15d60*/  IMAD.U32 R7, RZ, RZ, UR6 ;  /* 0x00000006ff077e24 */ /* 0x002fc8000f8e00ff */
[----:B------:R1:W2:Y:S03]  /*15d70*/  SYNCS.PHASECHK.TRANS64.TRYWAIT P2, [R7+URZ+0x29830], R6 ;  /* 0x02983006070075a7 */ /* 0x0002a6000804017f */
[----:B--2---:R-:W-:Y:S05]  /*15d80*/  @!P2 NANOSLEEP.SYNCS 0x989680 ;  /* 0x009896800000a95d */ /* 0x004fea0003900000 */
[----:B------:R-:W2:Y:S02]  /*15d90*/  @!P2 SYNCS.PHASECHK.TRANS64 P2, [R7+URZ+0x29830], R6 ;  /* 0x029830060700a5a7 */ /* 0x000ea4000804007f */
[----:B--2---:R-:W-:Y:S05]  /*15da0*/  @!P2 BRA `(.L_x_2152) ;  /* 0xfffffffc00eca947 */ /* 0x004fea000383ffff */
[----:B------:R-:W-:Y:S05]  /*15db0*/  BRA `(.L_x_2149) ;  /* 0xffffff3c00947947 */ /* 0x000fea000383ffff */
.L_x_2156:
[----:B-1----:R-:W-:-:S04]  /*15dc0*/  IMAD.U32 R7, RZ, RZ, UR6 ;  /* 0x00000006ff077e24 */ /* 0x002fc8000f8e00ff */
[----:B------:R1:W2:Y:S03]  /*15dd0*/  SYNCS.PHASECHK.TRANS64.TRYWAIT P2, [R7+URZ+0x29850], R6 ;  /* 0x02985006070075a7 */ /* 0x0002a6000804017f */
[----:B--2---:R-:W-:Y:S05]  /*15de0*/  @!P2 NANOSLEEP.SYNCS 0x989680 ;  /* 0x009896800000a95d */ /* 0x004fea0003900000 */
[----:B------:R-:W2:Y:S02]  /*15df0*/  @!P2 SYNCS.PHASECHK.TRANS64 P2, [R7+URZ+0x29850], R6 ;  /* 0x029850060700a5a7 */ /* 0x000ea4000804007f */
[----:B--2---:R-:W-:Y:S05]  /*15e00*/  @!P2 BRA `(.L_x_2156) ;  /* 0xfffffffc00eca947 */ /* 0x004fea000383ffff */
[----:B------:R-:W-:Y:S05]  /*15e10*/  BRA `(.L_x_2153) ;  /* 0xffffff4800907947 */ /* 0x000fea000383ffff */
.L_x_2162:
[----:B-1----:R-:W-:-:S04]  /*15e20*/  IMAD.U32 R5, RZ, RZ, UR9 ;  /* 0x00000009ff057e24 */ /* 0x002fc8000f8e00ff */
[----:B------:R1:W2:Y:S03]  /*15e30*/  SYNCS.PHASECHK.TRANS64.TRYWAIT P1, [R5+URZ+0x29850], R0 ;  /* 0x02985000050075a7 */ /* 0x0002a6000802017f */
[----:B--2---:R-:W-:Y:S05]  /*15e40*/  @!P1 NANOSLEEP.SYNCS 0x989680 ;  /* 0x009896800000995d */ /* 0x004fea0003900000 */
[----:B------:R-:W2:Y:S02]  /*15e50*/  @!P1 SYNCS.PHASECHK.TRANS64 P1, [R5+URZ+0x29850], R0 ;  /* 0x02985000050095a7 */ /* 0x000ea4000802007f */
[----:B--2---:R-:W-:Y:S05]  /*15e60*/  @!P1 BRA `(.L_x_2162) ;  /* 0xfffffffc00ec9947 */ /* 0x004fea000383ffff */
[----:B------:R-:W-:Y:S05]  /*15e70*/  BRA `(.L_x_2161) ;  /* 0xffffff7000e07947 */ /* 0x000fea000383ffff */
.L_x_2208:
[----:B------:R-:W-:Y:S02]  /*15e80*/  IMAD.MOV.U32 R13, RZ, RZ, R0 ;  /* 0x000000ffff0d7224 */ /* 0x000fe400078e0000 */
[----:B------:R-:W-:Y:S02]  /*15e90*/  IMAD.MOV.U32 R12, RZ, RZ, RZ ;  /* 0x000000ffff0c7224 */ /* 0x000fe400078e00ff */
[----:B------:R-:W-:Y:S02]  /*15ea0*/  IMAD.MOV.U32 R11, RZ, RZ, 0x1f ;  /* 0x0000001fff0b7424 */ /* 0x000fe400078e00ff */
[----:B------:R-:W-:-:S07]  /*15eb0*/  IMAD.MOV.U32 R15, RZ, RZ, -0x1 ;  /* 0xffffffffff0f7424 */ /* 0x000fce00078e00ff */
[----:B-12---:R-:W-:Y:S05]  /*15ec0*/  WARPSYNC.COLLECTIVE R15, `(.L_x_2282) ;  /* 0x000000000f087348 */ /* 0x006fea0003c00000 */
[----:B------:R0:W3:Y:S02]  /*15ed0*/  SHFL.IDX P6, R14, R13, R12, R11 ;  /* 0x0000000c0d0e7389 */ /* 0x0000e400000c000b */
[----:B0123--:R-:W-:Y:S01]  /*15ee0*/  ENDCOLLECTIVE ;  /* 0x000000000000791b */ /* 0x00ffe20003800000 */
.L_x_2282:
[----:B------:R-:W-:Y:S05]  /*15ef0*/  BRA `(.L_x_2283) ;  /* 0xffffffc000c07947 */ /* 0x000fea000383ffff */
.L_x_2210:
[----:B------:R-:W-:Y:S01]  /*15f00*/  BSSY B0, `(.L_x_2284) ;  /* 0x0000006000007945 */ /* 0x000fe20003800000 */
[----:B------:R-:W-:-:S07]  /*15f10*/  IMAD.MOV.U32 R15, RZ, RZ, -0x1 ;  /* 0xffffffffff0f7424 */ /* 0x000fce00078e00ff */
[----:B-12---:R-:W-:Y:S05]  /*15f20*/  WARPSYNC.COLLECTIVE R15, `(.L_x_2285) ;  /* 0x000000000f0c7348 */ /* 0x006fea0003c00000 */
[----:B------:R-:W-:Y:S02]  /*15f30*/  ELECT P6, UR62, PT ;  /* 0x00000000003e782f */ /* 0x000fe400038c0000 */
[----:B------:R-:W-:Y:S01]  /*15f40*/  MOV R14, UR62 ;  /* 0x0000003e000e7c02 */ /* 0x000fe20008000f00 */
[----:B-12---:R-:W-:Y:S10]  /*15f50*/  ENDCOLLECTIVE ;  /* 0x000000000000791b */ /* 0x006ff40003800000 */
.L_x_2285:
[----:B------:R-:W-:Y:S05]  /*15f60*/  BSYNC B0 ;  /* 0x0000000000007941 */ /* 0x000fea0003800000 */
.L_x_2284:
[----:B------:R-:W-:Y:S05]  /*15f70*/  BRA `(.L_x_2286) ;  /* 0xffffffc000c47947 */ /* 0x000fea000383ffff */
.L_x_2212:
[----:B0-----:R0:W1:Y:S02]  /*15f80*/  SYNCS.PHASECHK.TRANS64.TRYWAIT P0, [R2+URZ+0x29880], R3 ;  /* 0x02988003020075a7 */ /* 0x001064000800017f */
[----:B-1----:R-:W-:Y:S05]  /*15f90*/  @!P0 NANOSLEEP.SYNCS 0x989680 ;  /* 0x009896800000895d */ /* 0x002fea0003900000 */
[----:B------:R-:W1:Y:S02]  /*15fa0*/  @!P0 SYNCS.PHASECHK.TRANS64 P0, [R2+URZ+0x29880], R3 ;  /* 0x02988003020085a7 */ /* 0x000e64000800007f */
[----:B-1----:R-:W-:Y:S05]  /*15fb0*/  @!P0 BRA `(.L_x_2212) ;  /* 0xfffffffc00f08947 */ /* 0x002fea000383ffff */
[----:B------:R-:W-:Y:S05]  /*15fc0*/  BRA `(.L_x_2287) ;  /* 0xffffffc400247947 */ /* 0x000fea000383ffff */
.L_x_2214:
[----:B-1----:R1:W3:Y:S02]  /*15fd0*/  SYNCS.PHASECHK.TRANS64.TRYWAIT P0, [R2+URZ+0x29840], R3 ;  /* 0x02984003020075a7 */ /* 0x0022e4000800017f */
[----:B---3--:R-:W-:Y:S05]  /*15fe0*/  @!P0 NANOSLEEP.SYNCS 0x989680 ;  /* 0x009896800000895d */ /* 0x008fea0003900000 */
[----:B------:R-:W3:Y:S02]  /*15ff0*/  @!P0 SYNCS.PHASECHK.TRANS64 P0, [R2+URZ+0x29840], R3 ;  /* 0x02984003020085a7 */ /* 0x000ee4000800007f */
[----:B---3--:R-:W-:Y:S05]  /*16000*/  @!P0 BRA `(.L_x_2214) ;  /* 0xfffffffc00f08947 */ /* 0x008fea000383ffff */
[----:B------:R-:W-:Y:S05]  /*16010*/  BRA `(.L_x_2288) ;  /* 0xffffffc400747947 */ /* 0x000fea000383ffff */
.L_x_2218:
[----:B------:R0:W5:Y:S01]  /*16020*/  LDL.LU R6, [R1+0x1c] ;  /* 0x00001c0001067983 */ /* 0x0001620000300800 */
[----:B------:R-:W-:Y:S01]  /*16030*/  IMAD.MOV.U32 R13, RZ, RZ, R0 ;  /* 0x000000ffff0d7224 */ /* 0x000fe200078e0000 */
[----:B------:R-:W-:Y:S01]  /*16040*/  LOP3.LUT R7, R7, 0x7f, RZ, 0xc0, !PT ;  /* 0x0000007f07077812 */ /* 0x000fe200078ec0ff */
[----:B------:R-:W-:Y:S02]  /*16050*/  IMAD.MOV.U32 R12, RZ, RZ, RZ ;  /* 0x000000ffff0c7224 */ /* 0x000fe400078e00ff */
[----:B------:R-:W-:Y:S01]  /*16060*/  IMAD.MOV.U32 R11, RZ, RZ, 0x1c1f ;  /* 0x00001c1fff0b7424 */ /* 0x000fe200078e00ff */
[----:B------:R-:W-:Y:S01]  /*16070*/  SHF.R.U32.HI R3, RZ, 0x2, R7 ;  /* 0x00000002ff037819 */ /* 0x000fe20000011607 */
[----:B------:R-:W-:-:S04]  /*16080*/  IMAD.MOV.U32 R15, RZ, RZ, -0x1 ;  /* 0xffffffffff0f7424 */ /* 0x000fc800078e00ff */
[----:B0-----:R-:W-:-:S07]  /*16090*/  IMAD R3, R10, 0x80, R3 ;  /* 0x000000800a037824 */ /* 0x001fce00078e0203 */
[----:B--2--5:R-:W-:Y:S05]  /*160a0*/  WARPSYNC.COLLECTIVE R15, `(.L_x_2289) ;  /* 0x000000000f087348 */ /* 0x024fea0003c00000 */
[----:B------:R0:W1:Y:S02]  /*160b0*/  SHFL.IDX P6, R14, R13, R12, R11 ;  /* 0x0000000c0d0e7389 */ /* 0x00006400000c000b */
[----:B012--5:R-:W-:Y:S01]  /*160c0*/  ENDCOLLECTIVE ;  /* 0x000000000000791b */ /* 0x027fe20003800000 */
.L_x_2289:
[----:B------:R-:W-:Y:S02]  /*160d0*/  IMAD.MOV.U32 R13, RZ, RZ, R4 ;  /* 0x000000ffff0d7224 */ /* 0x000fe400078e0004 */
[----:B------:R-:W-:Y:S02]  /*160e0*/  IMAD R2, R6, R5, RZ ;  /* 0x0000000506027224 */ /* 0x000fe400078e02ff */
[----:B------:R-:W-:-:S07]  /*160f0*/  IMAD.MOV.U32 R6, RZ, RZ, R14 ;  /* 0x000000ffff067224 */ /* 0x000fce00078e000e */
[----:B------:R-:W-:Y:S05]  /*16100*/  WARPSYNC.COLLECTIVE R15, `(.L_x_2290) ;  /* 0x000000000f087348 */ /* 0x000fea0003c00000 */
[----:B------:R0:W1:Y:S02]  /*16110*/  SHFL.IDX P6, R14, R13, R12, R11 ;  /* 0x0000000c0d0e7389 */ /* 0x00006400000c000b */
[----:B01----:R-:W-:Y:S01]  /*16120*/  ENDCOLLECTIVE ;  /* 0x000000000000791b */ /* 0x003fe20003800000 */
.L_x_2290:
[----:B------:R-:W-:Y:S01]  /*16130*/  ISETP.GE.AND P4, PT, R3, R2, PT ;  /* 0x000000020300720c */ /* 0x000fe20003f86270 */
[----:B------:R-:W-:Y:S02]  /*16140*/  IMAD.MOV.U32 R13, RZ, RZ, R0 ;  /* 0x000000ffff0d7224 */ /* 0x000fe400078e0000 */
[----:B------:R-:W-:Y:S02]  /*16150*/  IMAD.MOV.U32 R12, RZ, RZ, 0x1 ;  /* 0x00000001ff0c7424 */ /* 0x000fe400078e00ff */
[----:B------:R-:W-:-:S08]  /*16160*/  IMAD.MOV.U32 R5, RZ, RZ, R14 ;  /* 0x000000ffff057224 */ /* 0x000fd000078e000e */
[----:B------:R-:W-:Y:S05]  /*16170*/  WARPSYNC.COLLECTIVE R15, `(.L_x_2291) ;  /* 0x000000000f087348 */ /* 0x000fea0003c00000 */
[----:B------:R0:W1:Y:S02]  /*16180*/  SHFL.IDX P6, R14, R13, R12, R11 ;  /* 0x0000000c0d0e7389 */ /* 0x00006400000c000b */
[----:B01----:R-:W-:Y:S01]  /*16190*/  ENDCOLLECTIVE ;  /* 0x000000000000791b */ /* 0x003fe20003800000 */
.L_x_2291:
[----:B------:R-:W-:-:S05]  /*161a0*/  @!P4 IADD3 R5, P3, R9, R5, RZ ;  /* 0x000000050905c210 */ /* 0x000fca0007f7e0ff */
[----:B------:R-:W-:-:S04]  /*161b0*/  @!P4 IMAD.X R6, RZ, RZ, R6, P3 ;  /* 0x000000ffff06c224 */ /* 0x000fc800018e0606 */
[----:B------:R-:W-:Y:S02]  /*161c0*/  @!P4 IMAD.MOV.U32 R7, RZ, RZ, R6 ;  /* 0x000000ffff07c224 */ /* 0x000fe400078e0006 */
        /* <DEDUP_REMOVED lines=9> */
[----:B------:R-:W-:-:S10]  /*16260*/  IMAD.MOV.U32 R5, RZ, RZ, R14 ;  /* 0x000000ffff057224 */ /* 0x000fd400078e000e */
[----:B0-----:R-:W-:Y:S05]  /*16270*/  WARPSYNC.COLLECTIVE R15, `(.L_x_2292) ;  /* 0x000000000f087348 */ /* 0x001fea0003c00000 */
[----:B------:R1:W2:Y:S02]  /*16280*/  SHFL.IDX P6, R14, R13, R12, R11 ;  /* 0x0000000c0d0e7389 */ /* 0x0002a400000c000b */
[----:B012---:R-:W-:Y:S01]  /*16290*/  ENDCOLLECTIVE ;  /* 0x000000000000791b */ /* 0x007fe20003800000 */
.L_x_2292:
[----:B------:R-:W-:Y:S01]  /*162a0*/  @!PT LDS RZ, [RZ] ;  /* 0x00000000fffff984 */ /* 0x000fe20000000800 */
[----:B------:R-:W-:Y:S01]  /*162b0*/  @!PT LDS RZ, [RZ] ;  /* 0x00000000fffff984 */ /* 0x000fe20000000800 */
[----:B------:R-:W-:Y:S01]  /*162c0*/  @!PT LDS RZ, [RZ] ;  /* 0x00000000fffff984 */ /* 0x000fe20000000800 */
[----:B------:R0:W-:Y:S01]  /*162d0*/  @!P4 LDGSTS.E.BYPASS.LTC128B.128 [R8+0x18400], desc[UR52][R6.64+0x80], !P2 ;  /* 0x184000800608cfae */ /* 0x0001e2000d101d74 */
[----:B------:R-:W-:Y:S02]  /*162e0*/  IMAD.MOV.U32 R13, RZ, RZ, R0 ;  /* 0x000000ffff0d7224 */ /* 0x000fe400078e0000 */
[----:B------:R-:W-:Y:S02]  /*162f0*/  IMAD.MOV.U32 R12, RZ, RZ, 0x2 ;  /* 0x00000002ff0c7424 */ /* 0x000fe400078e00ff */
[----:B0-----:R-:W-:-:S07]  /*16300*/  IMAD.MOV.U32 R6, RZ, RZ, R14 ;  /* 0x000000ffff067224 */ /* 0x001fce00078e000e */
[----:B------:R-:W-:Y:S05]  /*16310*/  WARPSYNC.COLLECTIVE R15, `(.L_x_2293) ;  /* 0x000000000f087348 */ /* 0x000fea0003c00000 */
[----:B------:R0:W1:Y:S02]  /*16320*/  SHFL.IDX P6, R14, R13, R12, R11 ;  /* 0x0000000c0d0e7389 */ /* 0x00006400000c000b */
[----:B01----:R-:W-:Y:S01]  /*16330*/  ENDCOLLECTIVE ;  /* 0x000000000000791b */ /* 0x003fe20003800000 */
.L_x_2293:
        /* <DEDUP_REMOVED lines=16> */
.L_x_2294:
[----:B------:R-:W-:Y:S02]  /*16440*/  IMAD.MOV.U32 R13, RZ, RZ, R0 ;  /* 0x000000ffff0d7224 */ /* 0x000fe400078e0000 */
[----:B------:R-:W-:Y:S02]  /*16450*/  IMAD.MOV.U32 R12, RZ, RZ, 0x3 ;  /* 0x00000003ff0c7424 */ /* 0x000fe400078e00ff */
[----:B------:R-:W-:-:S07]  /*16460*/  IMAD.MOV.U32 R6, RZ, RZ, R14 ;  /* 0x000000ffff067224 */ /* 0x000fce00078e000e */
[----:B------:R-:W-:Y:S05]  /*16470*/  WARPSYNC.COLLECTIVE R15, `(.L_x_2295) ;  /* 0x000000000f087348 */ /* 0x000fea0003c00000 */
[----:B------:R0:W1:Y:S02]  /*16480*/  SHFL.IDX P6, R14, R13, R12, R11 ;  /* 0x0000000c0d0e7389 */ /* 0x00006400000c000b */
[----:B01----:R-:W-:Y:S01]  /*16490*/  ENDCOLLECTIVE ;  /* 0x000000000000791b */ /* 0x003fe20003800000 */
.L_x_2295:
        /* <DEDUP_REMOVED lines=14> */
.L_x_2296:
[----:B------:R-:W-:Y:S01]  /*16580*/  IMAD.MOV.U32 R4, RZ, RZ, R14 ;  /* 0x000000ffff047224 */ /* 0x000fe200078e000e */
[----:B------:R-:W-:Y:S06]  /*16590*/  BRA `(.L_x_2297) ;  /* 0xffffffc800c47947 */ /* 0x000fec000383ffff */
.L_x_2223:
[----:B-1----:R1:W3:Y:S02]  /*165a0*/  SYNCS.PHASECHK.TRANS64.TRYWAIT P0, [R17+URZ+0x29820], R0 ;  /* 0x02982000110075a7 */ /* 0x0022e4000800017f */
[----:B---3--:R-:W-:Y:S05]  /*165b0*/  @!P0 NANOSLEEP.SYNCS 0x989680 ;  /* 0x009896800000895d */ /* 0x008fea0003900000 */
[----:B------:R-:W3:Y:S02]  /*165c0*/  @!P0 SYNCS.PHASECHK.TRANS64 P0, [R17+URZ+0x29820], R0 ;  /* 0x02982000110085a7 */ /* 0x000ee4000800007f */
[----:B---3--:R-:W-:Y:S05]  /*165d0*/  @!P0 BRA `(.L_x_2223) ;  /* 0xfffffffc00f08947 */ /* 0x008fea000383ffff */
[----:B------:R-:W-:Y:S05]  /*165e0*/  BRA `(.L_x_2298) ;  /* 0xffffffcc00347947 */ /* 0x000fea000383ffff */
.L_x_2229:
[----:B0-----:R0:W4:Y:S02]  /*165f0*/  SYNCS.PHASECHK.TRANS64.TRYWAIT P0, [R5+URZ+0x29880], R4 ;  /* 0x02988004050075a7 */ /* 0x001124000800017f */
[----:B----4-:R-:W-:Y:S05]  /*16600*/  @!P0 NANOSLEEP.SYNCS 0x989680 ;  /* 0x009896800000895d */ /* 0x010fea0003900000 */
[----:B------:R-:W4:Y:S02]  /*16610*/  @!P0 SYNCS.PHASECHK.TRANS64 P0, [R5+URZ+0x29880], R4 ;  /* 0x02988004050085a7 */ /* 0x000f24000800007f */
[----:B----4-:R-:W-:Y:S05]  /*16620*/  @!P0 BRA `(.L_x_2229) ;  /* 0xfffffffc00f08947 */ /* 0x010fea000383ffff */
[----:B------:R-:W-:Y:S05]  /*16630*/  BRA `(.L_x_2299) ;  /* 0xffffffcc00e47947 */ /* 0x000fea000383ffff */
.L_x_2234:
[----:B----4-:R4:W0:Y:S02]  /*16640*/  SYNCS.PHASECHK.TRANS64.TRYWAIT P0, [R5+URZ+0x29840], R4 ;  /* 0x02984004050075a7 */ /* 0x010824000800017f */
[----:B0-----:R-:W-:Y:S05]  /*16650*/  @!P0 NANOSLEEP.SYNCS 0x989680 ;  /* 0x009896800000895d */ /* 0x001fea0003900000 */
[----:B------:R-:W0:Y:S02]  /*16660*/  @!P0 SYNCS.PHASECHK.TRANS64 P0, [R5+URZ+0x29840], R4 ;  /* 0x02984004050085a7 */ /* 0x000e24000800007f */
[----:B0-----:R-:W-:Y:S05]  /*16670*/  @!P0 BRA `(.L_x_2234) ;  /* 0xfffffffc00f08947 */ /* 0x001fea000383ffff */
[----:B------:R-:W-:Y:S05]  /*16680*/  BRA `(.L_x_2300) ;  /* 0xffffffd000607947 */ /* 0x000fea000383ffff */
.L_x_2242:
[----:B----4-:R4:W0:Y:S02]  /*16690*/  SYNCS.PHASECHK.TRANS64.TRYWAIT P0, [R19+URZ+0x29870], R4 ;  /* 0x02987004130075a7 */ /* 0x010824000800017f */
[----:B0-----:R-:W-:Y:S05]  /*166a0*/  @!P0 NANOSLEEP.SYNCS 0x989680 ;  /* 0x009896800000895d */ /* 0x001fea0003900000 */
[----:B------:R-:W0:Y:S02]  /*166b0*/  @!P0 SYNCS.PHASECHK.TRANS64 P0, [R19+URZ+0x29870], R4 ;  /* 0x02987004130085a7 */ /* 0x000e24000800007f */
[----:B0-----:R-:W-:Y:S05]  /*166c0*/  @!P0 BRA `(.L_x_2242) ;  /* 0xfffffffc00f08947 */ /* 0x001fea000383ffff */
[----:B------:R-:W-:Y:S05]  /*166d0*/  BRA `(.L_x_2301) ;  /* 0xffffffd400787947 */ /* 0x000fea000383ffff */
.L_x_2244:
[----:B------:R0:W0:Y:S02]  /*166e0*/  SYNCS.PHASECHK.TRANS64.TRYWAIT P0, [R19+URZ+0x29860], R0 ;  /* 0x02986000130075a7 */ /* 0x000024000800017f */
[----:B0-----:R-:W-:Y:S05]  /*166f0*/  @!P0 NANOSLEEP.SYNCS 0x989680 ;  /* 0x009896800000895d */ /* 0x001fea0003900000 */
[----:B------:R-:W0:Y:S02]  /*16700*/  @!P0 SYNCS.PHASECHK.TRANS64 P0, [R19+URZ+0x29860], R0 ;  /* 0x02986000130085a7 */ /* 0x000e24000800007f */
[----:B0-----:R-:W-:Y:S05]  /*16710*/  @!P0 BRA `(.L_x_2244) ;  /* 0xfffffffc00f08947 */ /* 0x001fea000383ffff */
[----:B------:R-:W-:Y:S05]  /*16720*/  BRA `(.L_x_2302) ;  /* 0xffffffd400807947 */ /* 0x000fea000383ffff */
.L_x_2251:
[----:B0-----:R0:W1:Y:S02]  /*16730*/  SYNCS.PHASECHK.TRANS64.TRYWAIT P1, [R16+URZ+0x29870], R3 ;  /* 0x02987003100075a7 */ /* 0x001064000802017f */
[----:B-1----:R-:W-:Y:S05]  /*16740*/  @!P1 NANOSLEEP.SYNCS 0x989680 ;  /* 0x009896800000995d */ /* 0x002fea0003900000 */
[----:B------:R-:W1:Y:S02]  /*16750*/  @!P1 SYNCS.PHASECHK.TRANS64 P1, [R16+URZ+0x29870], R3 ;  /* 0x02987003100095a7 */ /* 0x000e64000802007f */
[----:B-1----:R-:W-:Y:S05]  /*16760*/  @!P1 BRA `(.L_x_2251) ;  /* 0xfffffffc00f09947 */ /* 0x002fea000383ffff */
[----:B------:R-:W-:Y:S05]  /*16770*/  BRA `(.L_x_2303) ;  /* 0xffffffdc00607947 */ /* 0x000fea000383ffff */
.L_x_2253:
[----:B0-----:R0:W1:Y:S02]  /*16780*/  SYNCS.PHASECHK.TRANS64.TRYWAIT P1, [R16+URZ+0x29860], R3 ;  /* 0x02986003100075a7 */ /* 0x001064000802017f */
[----:B-1----:R-:W-:Y:S05]  /*16790*/  @!P1 NANOSLEEP.SYNCS 0x989680 ;  /* 0x009896800000995d */ /* 0x002fea0003900000 */
[----:B------:R-:W1:Y:S02]  /*167a0*/  @!P1 SYNCS.PHASECHK.TRANS64 P1, [R16+URZ+0x29860], R3 ;  /* 0x02986003100095a7 */ /* 0x000e64000802007f */
[----:B-1----:R-:W-:Y:S05]  /*167b0*/  @!P1 BRA `(.L_x_2253) ;  /* 0xfffffffc00f09947 */ /* 0x002fea000383ffff */
[----:B------:R-:W-:Y:S05]  /*167c0*/  BRA `(.L_x_2304) ;  /* 0xffffffdc00687947 */ /* 0x000fea000383ffff */
.L_x_2266:
[----:B0-----:R0:W1:Y:S02]  /*167d0*/  SYNCS.PHASECHK.TRANS64.TRYWAIT P0, [R3+URZ+0x29820], R0 ;  /* 0x02982000030075a7 */ /* 0x001064000800017f */
[----:B-1----:R-:W-:Y:S05]  /*167e0*/  @!P0 NANOSLEEP.SYNCS 0x989680 ;  /* 0x009896800000895d */ /* 0x002fea0003900000 */
[----:B------:R-:W1:Y:S02]  /*167f0*/  @!P0 SYNCS.PHASECHK.TRANS64 P0, [R3+URZ+0x29820], R0 ;  /* 0x02982000030085a7 */ /* 0x000e64000800007f */
[----:B-1----:R-:W-:Y:S05]  /*16800*/  @!P0 BRA `(.L_x_2266) ;  /* 0xfffffffc00f08947 */ /* 0x002fea000383ffff */
[----:B------:R-:W-:Y:S05]  /*16810*/  BRA `(.L_x_2305) ;  /* 0xfffffff0001c7947 */ /* 0x000fea000383ffff */
.L_x_2267:
        /* <DEDUP_REMOVED lines=11> */
.L_x_2307:
[----:B------:R-:W-:Y:S05]  /*168d0*/  BSYNC B0 ;  /* 0x0000000000007941 */ /* 0x000fea0003800000 */
.L_x_2306:
[----:B------:R-:W-:Y:S05]  /*168e0*/  BRA `(.L_x_2308) ;  /* 0xfffffff000047947 */ /* 0x000fea000383ffff */
.L_x_2270:
[----:B------:R-:W-:Y:S01]  /*168f0*/  BSSY B1, `(.L_x_2309) ;  /* 0x0000006000017945 */ /* 0x000fe20003800000 */
[----:B------:R-:W-:-:S07]  /*16900*/  IMAD.MOV.U32 R15, RZ, RZ, -0x1 ;  /* 0xffffffffff0f7424 */ /* 0x000fce00078e00ff */
[----:B0-2---:R-:W-:Y:S05]  /*16910*/  WARPSYNC.COLLECTIVE R15, `(.L_x_2310) ;  /* 0x000000000f0c7348 */ /* 0x005fea0003c00000 */
[----:B------:R-:W-:Y:S02]  /*16920*/  ELECT P6, UR62, PT ;  /* 0x00000000003e782f */ /* 0x000fe400038c0000 */
[----:B------:R-:W-:Y:S01]  /*16930*/  MOV R14, UR62 ;  /* 0x0000003e000e7c02 */ /* 0x000fe20008000f00 */
[----:B0-2---:R-:W-:Y:S10]  /*16940*/  ENDCOLLECTIVE ;  /* 0x000000000000791b */ /* 0x005ff40003800000 */
.L_x_2310:
[----:B------:R-:W-:Y:S05]  /*16950*/  BSYNC B1 ;  /* 0x0000000000017941 */ /* 0x000fea0003800000 */
.L_x_2309:
[----:B------:R-:W-:Y:S05]  /*16960*/  BRA `(.L_x_2311) ;  /* 0xffffffec00fc7947 */ /* 0x000fea000383ffff */
.L_x_2272:
[----:B0-----:R0:W1:Y:S02]  /*16970*/  SYNCS.PHASECHK.TRANS64.TRYWAIT P1, [R7+URZ], R4 ;  /* 0x00000004070075a7 */ /* 0x001064000802017f */
[----:B-1----:R-:W-:Y:S05]  /*16980*/  @!P1 NANOSLEEP.SYNCS 0x989680 ;  /* 0x009896800000995d */ /* 0x002fea0003900000 */
[----:B------:R-:W1:Y:S02]  /*16990*/  @!P1 SYNCS.PHASECHK.TRANS64 P1, [R7+URZ], R4 ;  /* 0x00000004070095a7 */ /* 0x000e64000802007f */
[----:B-1----:R-:W-:Y:S05]  /*169a0*/  @!P1 BRA `(.L_x_2272) ;  /* 0xfffffffc00f09947 */ /* 0x002fea000383ffff */
[----:B------:R-:W-:Y:S05]  /*169b0*/  BRA `(.L_x_2312) ;  /* 0xfffffff000347947 */ /* 0x000fea000383ffff */
.L_x_2273:
[----:B-1----:R1:W3:Y:S02]  /*169c0*/  SYNCS.PHASECHK.TRANS64.TRYWAIT P1, [R5+URZ], R0 ;  /* 0x00000000050075a7 */ /* 0x0022e4000802017f */
[----:B---3--:R-:W-:Y:S05]  /*169d0*/  @!P1 NANOSLEEP.SYNCS 0x989680 ;  /* 0x009896800000995d */ /* 0x008fea0003900000 */
[----:B------:R-:W3:Y:S02]  /*169e0*/  @!P1 SYNCS.PHASECHK.TRANS64 P1, [R5+URZ], R0 ;  /* 0x00000000050095a7 */ /* 0x000ee4000802007f */
[----:B---3--:R-:W-:Y:S05]  /*169f0*/  @!P1 BRA `(.L_x_2273) ;  /* 0xfffffffc00f09947 */ /* 0x008fea000383ffff */
[----:B------:R-:W-:Y:S05]  /*16a00*/  BRA `(.L_x_2313) ;  /* 0xfffffff000287947 */ /* 0x000fea000383ffff */
.L_x_2275:
[----:B-1----:R1:W3:Y:S02]  /*16a10*/  SYNCS.PHASECHK.TRANS64.TRYWAIT P1, [R5+URZ+0x29860], R4 ;  /* 0x02986004050075a7 */ /* 0x0022e4000802017f */
[----:B---3--:R-:W-:Y:S05]  /*16a20*/  @!P1 NANOSLEEP.SYNCS 0x989680 ;  /* 0x009896800000995d */ /* 0x008fea0003900000 */
[----:B------:R-:W3:Y:S02]  /*16a30*/  @!P1 SYNCS.PHASECHK.TRANS64 P1, [R5+URZ+0x29860], R4 ;  /* 0x02986004050095a7 */ /* 0x000ee4000802007f */
[----:B---3--:R-:W-:Y:S05]  /*16a40*/  @!P1 BRA `(.L_x_2275) ;  /* 0xfffffffc00f09947 */ /* 0x008fea000383ffff */
[----:B------:R-:W-:Y:S05]  /*16a50*/  BRA `(.L_x_2314) ;  /* 0xfffffff000287947 */ /* 0x000fea000383ffff */
.L_x_2277:
[----:B---3--:R3:W4:Y:S02]  /*16a60*/  SYNCS.PHASECHK.TRANS64.TRYWAIT P1, [R3+URZ+0x29860], R0 ;  /* 0x02986000030075a7 */ /* 0x008724000802017f */
[----:B----4-:R-:W-:Y:S05]  /*16a70*/  @!P1 NANOSLEEP.SYNCS 0x989680 ;  /* 0x009896800000995d */ /* 0x010fea0003900000 */
[----:B------:R-:W4:Y:S02]  /*16a80*/  @!P1 SYNCS.PHASECHK.TRANS64 P1, [R3+URZ+0x29860], R0 ;  /* 0x02986000030095a7 */ /* 0x000f24000802007f */
[----:B----4-:R-:W-:Y:S05]  /*16a90*/  @!P1 BRA `(.L_x_2277) ;  /* 0xfffffffc00f09947 */ /* 0x010fea000383ffff */
[----:B------:R-:W-:Y:S05]  /*16aa0*/  BRA `(.L_x_2315) ;  /* 0xfffffff000287947 */ /* 0x000fea000383ffff */
.L_x_2279:
[----:B----4-:R4:W0:Y:S02]  /*16ab0*/  SYNCS.PHASECHK.TRANS64.TRYWAIT P0, [R5+URZ+0x29880], R4 ;  /* 0x02988004050075a7 */ /* 0x010824000800017f */
[----:B0-----:R-:W-:Y:S05]  /*16ac0*/  @!P0 NANOSLEEP.SYNCS 0x989680 ;  /* 0x009896800000895d */ /* 0x001fea0003900000 */
[----:B------:R-:W0:Y:S02]  /*16ad0*/  @!P0 SYNCS.PHASECHK.TRANS64 P0, [R5+URZ+0x29880], R4 ;  /* 0x02988004050085a7 */ /* 0x000e24000800007f */
[----:B0-----:R-:W-:Y:S05]  /*16ae0*/  @!P0 BRA `(.L_x_2279) ;  /* 0xfffffffc00f08947 */ /* 0x001fea000383ffff */
[----:B------:R-:W-:Y:S05]  /*16af0*/  BRA `(.L_x_2280) ;  /* 0xfffffff000247947 */ /* 0x000fea000383ffff */
.L_x_2316:
        /* <DEDUP_REMOVED lines=16> */
.L_x_2813:


//--------------------- .text._ZN7cutlass13device_kernelIN5flash11enable_sm90INS1_16FlashAttnFwdSm90INS1_25CollectiveMainloopFwdSm90ILi2EN4cute5tupleIJNS5_1CILi1EEES8_S8_EEENS6_IJNS7_ILi128EEENS7_ILi160EEENS7_ILi192EEEEEELi128ENS_12float_e4m3_tEfNS_4arch4Sm90ELb1ELb0ELb1ELb1ELb0ELb1ELb0ELb1ELb1ELb1ELb0ELb0EEENS1_21CollectiveEpilogueFwdINS6_IJSA_SA_SB_EEES9_NS_10bfloat16_tESG_Li256ELb1ELb1ELb0ELb1EEENS1_36VarlenDynamicPersistentTileSchedulerILi128ELi160ELi256ELi128ELb0ELb1ELb1ELb1ELb1ELb1EEEEEEEEEvNT_6ParamsE --------------------------
	.section	.text._ZN7cutlass13device_kernelIN5flash11enable_sm90INS1_16FlashAttnFwdSm90INS1_25CollectiveMainloopFwdSm90ILi2EN4cute5tupleIJNS5_1CILi1EEES8_S8_EEENS6_IJNS7_ILi128EEENS7_ILi160EEENS7_ILi192EEEEEELi128ENS_12float_e4m3_tEfNS_4arch4Sm90ELb1ELb0ELb1ELb1ELb0ELb1ELb0ELb1ELb1ELb1ELb0ELb0EEENS1_21CollectiveEpilogueFwdINS6_IJSA_SA_SB_EEES9_NS_10bfloat16_tESG_Li256ELb1ELb1ELb0ELb1EEENS1_36VarlenDynamicPersistentTileSchedulerILi128ELi160ELi256ELi128ELb0ELb1ELb1ELb1ELb1ELb1EEEEEEEEEvNT_6ParamsE,"ax",@progbits
	.align	128
.text._ZN7cutlass13device_kernelIN5flash11enable_sm90INS1_16FlashAttnFwdSm90INS1_25CollectiveMainloopFwdSm90ILi2EN4cute5tupleIJNS5_1CILi1EEES8_S8_EEENS6_IJNS7_ILi128EEENS7_ILi160EEENS7_ILi192EEEEEELi128ENS_12float_e4m3_tEfNS_4arch4Sm90ELb1ELb0ELb1ELb1ELb0ELb1ELb0ELb1ELb1ELb1ELb0ELb0EEENS1_21CollectiveEpilogueFwdINS6_IJSA_SA_SB_EEES9_NS_10bfloat16_tESG_Li256ELb1ELb1ELb0ELb1EEENS1_36VarlenDynamicPersistentTileSchedulerILi128ELi160ELi256ELi128ELb0ELb1ELb1ELb1ELb1ELb1EEEEEEEEEvNT_6ParamsE:
        .type           _ZN7cutlass13device_kernelIN5flash11enable_sm90INS1_16FlashAttnFwdSm90INS1_25CollectiveMainloopFwdSm90ILi2EN4cute5tupleIJNS5_1CILi1EEES8_S8_EEENS6_IJNS7_ILi128EEENS7_ILi160EEENS7_ILi192EEEEEELi128ENS_12float_e4m3_tEfNS_4arch4Sm90ELb1ELb0ELb1ELb1ELb0ELb1ELb0ELb1ELb1ELb1ELb0ELb0EEENS1_21CollectiveEpilogueFwdINS6_IJSA_SA_SB_EEES9_NS_10bfloat16_tESG_Li256ELb1ELb1ELb0ELb1EEENS1_36VarlenDynamicPersistentTileSchedulerILi128ELi160ELi256ELi128ELb0ELb1ELb1ELb1ELb1ELb1EEEEEEEEEvNT_6ParamsE,@function
        .size           _ZN7cutlass13device_kernelIN5flash11enable_sm90INS1_16FlashAttnFwdSm90INS1_25CollectiveMainloopFwdSm90ILi2EN4cute5tupleIJNS5_1CILi1EEES8_S8_EEENS6_IJNS7_ILi128EEENS7_ILi160EEENS7_ILi192EEEEEELi128ENS_12float_e4m3_tEfNS_4arch4Sm90ELb1ELb0ELb1ELb1ELb0ELb1ELb0ELb1ELb1ELb1ELb0ELb0EEENS1_21CollectiveEpilogueFwdINS6_IJSA_SA_SB_EEES9_NS_10bfloat16_tESG_Li256ELb1ELb1ELb0ELb1EEENS1_36VarlenDynamicPersistentTileSchedulerILi128ELi160ELi256ELi128ELb0ELb1ELb1ELb1ELb1ELb1EEEEEEEEEvNT_6ParamsE,(.L_x_2814 - _ZN7cutlass13device_kernelIN5flash11enable_sm90INS1_16FlashAttnFwdSm90INS1_25CollectiveMainloopFwdSm90ILi2EN4cute5tupleIJNS5_1CILi1EEES8_S8_EEENS6_IJNS7_ILi128EEENS7_ILi160EEENS7_ILi192EEEEEELi128ENS_12float_e4m3_tEfNS_4arch4Sm90ELb1ELb0ELb1ELb1ELb0ELb1ELb0ELb1ELb1ELb1ELb0ELb0EEENS1_21CollectiveEpilogueFwdINS6_IJSA_SA_SB_EEES9_NS_10bfloat16_tESG_Li256ELb1ELb1ELb0ELb1EEENS1_36VarlenDynamicPersistentTileSchedulerILi128ELi160ELi256ELi128ELb0ELb1ELb1ELb1ELb1ELb1EEEEEEEEEvNT_6ParamsE)
        .other          _ZN7cutlass13device_kernelIN5flash11enable_sm90INS1_16FlashAttnFwdSm90INS1_25CollectiveMainloopFwdSm90ILi2EN4cute5tupleIJNS5_1CILi1EEES8_S8_EEENS6_IJNS7_ILi128EEENS7_ILi160EEENS7_ILi192EEEEEELi128ENS_12float_e4m3_tEfNS_4arch4Sm90ELb1ELb0ELb1ELb1ELb0ELb1ELb0ELb1ELb1ELb1ELb0ELb0EEENS1_21CollectiveEpilogueFwdINS6_IJSA_SA_SB_EEES9_NS_10bfloat16_tESG_Li256ELb1ELb1ELb0ELb1EEENS1_36VarlenDynamicPersistentTileSchedulerILi128ELi160ELi256ELi128ELb0ELb1ELb1ELb1ELb1ELb1EEEEEEEEEvNT_6ParamsE,@"STO_CUDA_ENTRY STV_DEFAULT"
_ZN7cutlass13device_kernelIN5flash11enable_sm90INS1_16FlashAttnFwdSm90INS1_25CollectiveMainloopFwdSm90ILi2EN4cute5tupleIJNS5_1CILi1EEES8_S8_EEENS6_IJNS7_ILi128EEENS7_ILi160EEENS7_ILi192EEEEEELi128ENS_12float_e4m3_tEfNS_4arch4Sm90ELb1ELb0ELb1ELb1ELb0ELb1ELb0ELb1ELb1ELb1ELb0ELb0EEENS1_21CollectiveEpilogueFwdINS6_IJSA_SA_SB_EEES9_NS_10bfloat16_tESG_Li256ELb1ELb1ELb0ELb1EEENS1_36VarlenDynamicPersistentTileSchedulerILi128ELi160ELi256ELi128ELb0ELb1ELb1ELb1ELb1ELb1EEEEEEEEEvNT_6ParamsE:
        /* <DEDUP_REMOVED lines=24> */
.L_x_2318:
[----:B------:R-:W-:Y:S05]  /*0180*/  BSYNC B0 ;  /* 0x0000000000007941 */ /* 0x000fea0003800000 */
.L_x_2317:
        /* <DEDUP_REMOVED lines=41> */
.L_x_2319:
        /* <DEDUP_REMOVED lines=22> */
.L_x_2320:
        /* <DEDUP_REMOVED lines=18> */
.L_x_2321:
        /* <DEDUP_REMOVED lines=22> */
.L_x_2322:
        /* <DEDUP_REMOVED lines=22> */
.L_x_2323:
        /* <DEDUP_REMOVED lines=8> */
.L_x_2326:
        /* <DEDUP_REMOVED lines=25> */
[----:B------:R-:W-:Y:S01]  /*0b70*/  IMAD.MOV.U32 R17, RZ, RZ, RZ ;  /* 0x000000ffff117224 */ /* 0x000fe200078e00ff */
[----:B------:R-:W-:Y:S01]  /*0b80*/  CS2R R190, SRZ ;  /* 0x0000000000be7805 */ /* 0x000fe2000001ff00 */
[----:B------:R-:W-:Y:S01]  /*0b90*/  IMAD.MOV.U32 R189, RZ, RZ, RZ ;  /* 0x000000ffffbd7224 */ /* 0x000fe200078e00ff */
[----:B------:R-:W-:Y:S01]  /*0ba0*/  ULOP3.LUT UR53, UR36, 0x1, URZ, 0xfc, !UPT ;  /* 0x0000000124357892 */ /* 0x000fe2000f8efc3f */
[----:B------:R-:W-:-:S08]  /*0bb0*/  UMOV UR43, URZ ;  /* 0x0000003f002b7c82 */ /* 0x000fd00008000000 */
[----:B------:R-:W-:Y:S01]  /*0bc0*/  UIADD3 UR52, UR52, 0x14400, URZ ;  /* 0x0001440034347890 */ /* 0x000fe2000fffe03f */
[----:B0-----:R-:W-:-:S05]  /*0bd0*/  VIADD R20, R0, 0xffffff80 ;  /* 0xffffff8000147836 */ /* 0x001fca0000000000 */
[----:B------:R-:W-:-:S04]  /*0be0*/  SHF.R.S32.HI R0, RZ, 0x1f, R20 ;  /* 0x0000001fff007819 */ /* 0x000fc80000011414 */
[CC--:B------:R-:W-:Y:S02]  /*0bf0*/  LEA.HI R3, R0.reuse, R20.reuse, RZ, 0x5 ;  /* 0x0000001400037211 */ /* 0x0c0fe400078f28ff */
[-C--:B------:R-:W-:Y:S02]  /*0c00*/  LEA.HI R2, R0, R20.reuse, RZ, 0x4 ;  /* 0x0000001400027211 */ /* 0x080fe400078f20ff */
[----:B------:R-:W-:Y:S02]  /*0c10*/  SHF.L.U32 R4, R3, 0x5, RZ ;  /* 0x0000000503047819 */ /* 0x000fe400000006ff */
[----:B------:R-:W-:Y:S02]  /*0c20*/  LOP3.LUT R3, R2, 0x3fffff0, RZ, 0xc0, !PT ;  /* 0x03fffff002037812 */ /* 0x000fe400078ec0ff */
[----:B------:R-:W-:Y:S02]  /*0c30*/  LOP3.LUT R4, R4, 0xfffffc00, RZ, 0xc0, !PT ;  /* 0xfffffc0004047812 */ /* 0x000fe400078ec0ff */
[----:B------:R-:W-:Y:S01]  /*0c40*/  LEA.HI R5, R0, R20, RZ, 0x2 ;  /* 0x0000001400057211 */ /* 0x000fe200078f10ff */
[----:B------:R-:W-:Y:S01]  /*0c50*/  IMAD.IADD R3, R20, 0x1, -R3 ;  /* 0x0000000114037824 */ /* 0x000fe200078e0a03 */
[----:B------:R-:W-:-:S02]  /*0c60*/  SHF.R.S32.HI R213, RZ, 0x4, R2 ;  /* 0x00000004ffd57819 */ /* 0x000fc40000011402 */
[--C-:B------:R-:W-:Y:S01]  /*0c70*/  SHF.R.S32.HI R6, RZ, 0x2, R5.reuse ;  /* 0x00000002ff067819 */ /* 0x100fe20000011405 */
[----:B------:R-:W-:Y:S01]  /*0c80*/  IMAD R3, R3, 0x40, R4 ;  /* 0x0000004003037824 */ /* 0x000fe200078e0204 */
[----:B------:R-:W-:Y:S02]  /*0c90*/  SHF.R.S32.HI R7, RZ, 0x1f, R5 ;  /* 0x0000001fff077819 */ /* 0x000fe40000011405 */
[----:B------:R-:W-:Y:S02]  /*0ca0*/  LOP3.LUT R4, R5, 0xfffffffc, RZ, 0xc0, !PT ;  /* 0xfffffffc05047812 */ /* 0x000fe400078ec0ff */
[----:B------:R-:W-:Y:S02]  /*0cb0*/  LEA.HI R2, R2, R213, RZ, 0x1 ;  /* 0x000000d502027211 */ /* 0x000fe400078f08ff */
[C---:B------:R-:W-:Y:S01]  /*0cc0*/  LEA.HI R5, R20.reuse, R20, RZ, 0x1 ;  /* 0x0000001414057211 */ /* 0x040fe200078f08ff */
[----:B------:R-:W-:Y:S01]  /*0cd0*/  IMAD.IADD R4, R20, 0x1, -R4 ;  /* 0x0000000114047824 */ /* 0x000fe200078e0a04 */
[----:B------:R-:W-:-:S02]  /*0ce0*/  LOP3.LUT R2, R2, 0x1ffffffe, RZ, 0xc0, !PT ;  /* 0x1ffffffe02027812 */ /* 0x000fc400078ec0ff */
[----:B------:R-:W-:Y:S02]  /*0cf0*/  SHF.R.S32.HI R188, RZ, 0x1, R5 ;  /* 0x00000001ffbc7819 */ /* 0x000fe40000011405 */
[----:B------:R-:W-:Y:S01]  /*0d00*/  LEA.HI R7, R7, R6, RZ, 0x2 ;  /* 0x0000000607077211 */ /* 0x000fe200078f10ff */
[----:B------:R-:W-:Y:S01]  /*0d10*/  IMAD.IADD R2, R213, 0x1, -R2 ;  /* 0x00000001d5027824 */ /* 0x000fe200078e0a02 */
[----:B------:R-:W-:Y:S01]  /*0d20*/  LOP3.LUT R226, R5, 0xfffffffe, RZ, 0xc0, !PT ;  /* 0xfffffffe05e27812 */ /* 0x000fe200078ec0ff */
[----:B------:R-:W-:Y:S01]  /*0d30*/  VIADD R221, R188, 0x80 ;  /* 0x00000080bcdd7836 */ /* 0x000fe20000000000 */
[----:B------:R-:W-:Y:S01]  /*0d40*/  LOP3.LUT R7, R7, 0xfffffffc, RZ, 0xc0, !PT ;  /* 0xfffffffc07077812 */ /* 0x000fe200078ec0ff */
[----:B------:R-:W-:Y:S01]  /*0d50*/  IMAD R3, R2, 0x8, R3 ;  /* 0x0000000802037824 */ /* 0x000fe200078e0203 */
[----:B------:R-:W-:Y:S02]  /*0d60*/  IADD3 R226, R20, -R226, RZ ;  /* 0x800000e214e27210 */ /* 0x000fe40007ffe0ff */
[----:B------:R-:W-:-:S02]  /*0d70*/  IADD3 R7, R6, -R7, RZ ;  /* 0x8000000706077210 */ /* 0x000fc40007ffe0ff */
[----:B------:R-:W-:Y:S01]  /*0d80*/  SHF.R.S32.HI R2, RZ, 0x1f, R221 ;  /* 0x0000001fff027819 */ /* 0x000fe200000114dd */
[----:B------:R0:W-:Y:S01]  /*0d90*/  STL [R1+0xc], R3 ;  /* 0x00000c0301007387 */ /* 0x0001e20000100800 */
[----:B------:R-:W-:Y:S01]  /*0da0*/  LEA.HI R6, R4, R4, RZ, 0x1 ;  /* 0x0000000404067211 */ /* 0x000fe200078f08ff */
[----:B------:R-:W-:Y:S01]  /*0db0*/  IMAD.SHL.U32 R22, R226, 0x8, RZ ;  /* 0x00000008e2167824 */ /* 0x000fe200078e00ff */
[-C--:B------:R-:W-:Y:S01]  /*0dc0*/  LEA.HI R2, R2, R221.reuse, RZ, 0x3 ;  /* 0x000000dd02027211 */ /* 0x080fe200078f18ff */
[----:B------:R-:W-:Y:S01]  /*0dd0*/  IMAD.SHL.U32 R198, R7, 0x80, RZ ;  /* 0x0000008007c67824 */ /* 0x000fe200078e00ff */
[----:B------:R-:W-:Y:S01]  /*0de0*/  LOP3.LUT R9, R6, 0x1ffffffe, RZ, 0xc0, !PT ;  /* 0x1ffffffe06097812 */ /* 0x000fe200078ec0ff */
[C---:B------:R-:W-:Y:S01]  /*0df0*/  VIADD R192, R22.reuse, 0x20 ;  /* 0x0000002016c07836 */ /* 0x040fe20000000000 */
[----:B------:R-:W-:Y:S01]  /*0e00*/  LEA.HI R12, R221, R221, RZ, 0x1 ;  /* 0x000000dddd0c7211 */ /* 0x000fe200078f08ff */
[----:B------:R-:W-:Y:S01]  /*0e10*/  VIADD R194, R22, 0x40 ;  /* 0x0000004016c27836 */ /* 0x000fe20000000000 */
[----:B------:R-:W-:Y:S01]  /*0e20*/  SHF.L.U32 R6, R2, 0x6, RZ ;  /* 0x0000000602067819 */ /* 0x000fe200000006ff */
[----:B------:R-:W-:Y:S01]  /*0e30*/  IMAD.IADD R211, R4, 0x1, -R9 ;  /* 0x0000000104d37824 */ /* 0x000fe200078e0a09 */
[----:B0-----:R-:W-:Y:S01]  /*0e40*/  SHF.R.S32.HI R3, RZ, 0x1f, R5 ;  /* 0x0000001fff037819 */ /* 0x001fe20000011405 */
[----:B------:R-:W-:Y:S01]  /*0e50*/  IMAD.SHL.U32 R18, R226, 0x10, RZ ;  /* 0x00000010e2127824 */ /* 0x000fe200078e00ff */
[----:B------:R-:W-:Y:S01]  /*0e60*/  LEA.HI R2, R0, R20, RZ, 0x7 ;  /* 0x0000001400027211 */ /* 0x000fe200078f38ff */
[C---:B------:R-:W-:Y:S01]  /*0e70*/  VIADD R193, R22.reuse, 0x10 ;  /* 0x0000001016c17836 */ /* 0x040fe20000000000 */
[----:B------:R-:W-:Y:S01]  /*0e80*/  LEA.HI R3, R3, R188, RZ, 0x3 ;  /* 0x000000bc03037211 */ /* 0x000fe200078f18ff */
[----:B------:R-:W-:Y:S01]  /*0e90*/  VIADD R195, R22, 0x30 ;  /* 0x0000003016c37836 */ /* 0x000fe20000000000 */
[----:B------:R-:W-:-:S02]  /*0ea0*/  LOP3.LUT R4, R12, 0x3fffffe, RZ, 0xc0, !PT ;  /* 0x03fffffe0c047812 */ /* 0x000fc400078ec0ff */
[----:B------:R-:W-:Y:S02]  /*0eb0*/  LOP3.LUT R228, R2, 0xffffff80, RZ, 0xc0, !PT ;  /* 0xffffff8002e47812 */ /* 0x000fe400078ec0ff */
[----:B------:R-:W-:Y:S01]  /*0ec0*/  LOP3.LUT R3, R3, 0xfffffff8, RZ, 0xc0, !PT ;  /* 0xfffffff803037812 */ /* 0x000fe200078ec0ff */
[----:B------:R-:W-:Y:S01]  /*0ed0*/  IMAD.IADD R202, R221, 0x1, -R4 ;  /* 0x00000001ddca7824 */ /* 0x000fe200078e0a04 */
[----:B------:R-:W-:Y:S01]  /*0ee0*/  LOP3.LUT R9, R6, 0xfffffe00, RZ, 0xc0, !PT ;  /* 0xfffffe0006097812 */ /* 0x000fe200078ec0ff */
[----:B------:R-:W-:Y:S01]  /*0ef0*/  IMAD.IADD R4, R22, 0x1, R192 ;  /* 0x0000000116047824 */ /* 0x000fe200078e02c0 */
[----:B------:R-:W-:Y:S01]  /*0f00*/  IADD3 R228, R20, -R228, RZ ;  /* 0x800000e414e47210 */ /* 0x000fe20007ffe0ff */
[----:B------:R-:W-:Y:S01]  /*0f10*/  IMAD.IADD R8, R188, 0x1, -R3 ;  /* 0x00000001bc087824 */ /* 0x000fe200078e0a03 */
[----:B------:R-:W-:Y:S01]  /*0f20*/  SHF.R.S32.HI R237, RZ, 0x7, R2 ;  /* 0x00000007ffed7819 */ /* 0x000fe20000011402 */
[----:B------:R-:W-:Y:S01]  /*0f30*/  IMAD R202, R202, 0x40, R9 ;  /* 0x00000040caca7824 */ /* 0x000fe200078e0209 */
[----:B------:R-:W-:Y:S01]  /*0f40*/  SHF.R.S32.HI R9, RZ, 0x1f, R228 ;  /* 0x0000001fff097819 */ /* 0x000fe200000114e4 */
[----:B------:R-:W-:Y:S01]  /*0f50*/  IMAD.SHL.U32 R3, R8, 0x80, RZ ;  /* 0x0000008008037824 */ /* 0x000fe200078e00ff */
[----:B------:R-:W-:Y:S01]  /*0f60*/  SHF.R.S32.HI R11, RZ, 0x1f, R4 ;  /* 0x0000001fff0b7819 */ /* 0x000fe20000011404 */
[----:B------:R0:W-:Y:S01]  /*0f70*/  STL [R1+0x8], R8 ;  /* 0x0000080801007387 */ /* 0x0001e20000100800 */
[----:B------:R-:W-:-:S02]  /*0f80*/  LEA.HI R2, R2, R237, RZ, 0x1 ;  /* 0x000000ed02027211 */ /* 0x000fc400078f08ff */
[CC--:B------:R-:W-:Y:S02]  /*0f90*/  LEA.HI R225, R11.reuse, R4.reuse, RZ, 0x4 ;  /* 0x000000040be17211 */ /* 0x0c0fe400078f20ff */
[----:B------:R-:W-:Y:S02]  /*0fa0*/  LEA.HI R14, R11, R4, RZ, 0x6 ;  /* 0x000000040b0e7211 */ /* 0x000fe400078f30ff */
[----:B------:R-:W-:Y:S02]  /*0fb0*/  IADD3 R4, R22, R194, RZ ;  /* 0x000000c216047210 */ /* 0x000fe40007ffe0ff */
[----:B------:R-:W-:Y:S02]  /*0fc0*/  LEA.HI R5, R5, R188, RZ, 0x1 ;  /* 0x000000bc05057211 */ /* 0x000fe400078f08ff */
[CC--:B0-----:R-:W-:Y:S02]  /*0fd0*/  LEA.HI R8, R9.reuse, R228.reuse, RZ, 0x2 ;  /* 0x000000e409087211 */ /* 0x0c1fe400078f10ff */
[----:B------:R-:W-:-:S02]  /*0fe0*/  LEA.HI R9, R9, R228, RZ, 0x5 ;  /* 0x000000e409097211 */ /* 0x000fc400078f28ff */
[--C-:B------:R-:W-:Y:S02]  /*0ff0*/  SHF.R.S32.HI R10, RZ, 0x2, R8.reuse ;  /* 0x00000002ff0a7819 */ /* 0x100fe40000011408 */
[----:B------:R-:W-:Y:S02]  /*1000*/  SHF.R.S32.HI R11, RZ, 0x1f, R8 ;  /* 0x0000001fff0b7819 */ /* 0x000fe40000011408 */
[----:B------:R-:W-:Y:S02]  /*1010*/  LOP3.LUT R2, R2, 0x3fffffe, RZ, 0xc0, !PT ;  /* 0x03fffffe02027812 */ /* 0x000fe400078ec0ff */
[----:B------:R-:W-:Y:S02]  /*1020*/  LEA.HI R11, R11, R10, RZ, 0x3 ;  /* 0x0000000a0b0b7211 */ /* 0x000fe400078f18ff */
[----:B------:R-:W-:Y:S01]  /*1030*/  SHF.R.S32.HI R9, RZ, 0x5, R9 ;  /* 0x00000005ff097819 */ /* 0x000fe20000011409 */
[----:B------:R-:W-:Y:S01]  /*1040*/  IMAD.IADD R2, R237, 0x1, -R2 ;  /* 0x00000001ed027824 */ /* 0x000fe200078e0a02 */
[----:B------:R-:W-:-:S02]  /*1050*/  LOP3.LUT R11, R11, 0xfffffff8, RZ, 0xc0, !PT ;  /* 0xfffffff80b0b7812 */ /* 0x000fc400078ec0ff */
[----:B------:R-:W-:Y:S02]  /*1060*/  SHF.R.S32.HI R13, RZ, 0x1f, R4 ;  /* 0x0000001fff0d7819 */ /* 0x000fe40000011404 */
[----:B------:R-:W-:Y:S01]  /*1070*/  LOP3.LUT R5, R5, 0x3fffffe, RZ, 0xc0, !PT ;  /* 0x03fffffe05057812 */ /* 0x000fe200078ec0ff */
[----:B------:R-:W-:Y:S01]  /*1080*/  IMAD.IADD R10, R10, 0x1, -R11 ;  /* 0x000000010a0a7824 */ /* 0x000fe200078e0a0b */
[----:B------:R-:W-:Y:S02]  /*1090*/  LEA.HI R0, R0, R20, RZ, 0x3 ;  /* 0x0000001400007211 */ /* 0x000fe400078f18ff */
[-C--:B------:R-:W-:Y:S01]  /*10a0*/  LEA.HI R227, R13, R4.reuse, RZ, 0x4 ;  /* 0x000000040de37211 */ /* 0x080fe200078f20ff */
[----:B------:R-:W-:Y:S01]  /*10b0*/  IMAD R9, R9, 0x10, R10 ;  /* 0x0000001009097824 */ /* 0x000fe200078e020a */
[----:B------:R-:W-:Y:S01]  /*10c0*/  LEA.HI R13, R13, R4, RZ, 0x6 ;  /* 0x000000040d0d7211 */ /* 0x000fe200078f30ff */
[----:B------:R-:W-:Y:S01]  /*10d0*/  IMAD.IADD R4, R188, 0x1, -R5 ;  /* 0x00000001bc047824 */ /* 0x000fe200078e0a05 */
[----:B------:R-:W-:-:S02]  /*10e0*/  LOP3.LUT R216, R0, 0xfffffff8, RZ, 0xc0, !PT ;  /* 0xfffffff800d87812 */ /* 0x000fc400078ec0ff */
[----:B------:R-:W-:Y:S01]  /*10f0*/  LOP3.LUT R3, R3, 0x380, RZ, 0xc0, !PT ;  /* 0x0000038003037812 */ /* 0x000fe200078ec0ff */
[----:B------:R-:W-:Y:S01]  /*1100*/  IMAD R4, R213, 0x8, R4 ;  /* 0x00000008d5047824 */ /* 0x000fe200078e0204 */
[----:B------:R-:W-:Y:S01]  /*1110*/  LEA R15, R2, R9, 0x6 ;  /* 0x00000009020f7211 */ /* 0x000fe200078e30ff */
[----:B------:R-:W-:Y:S01]  /*1120*/  IMAD.SHL.U32 R13, R13, 0x80, RZ ;  /* 0x000000800d0d7824 */ /* 0x000fe200078e00ff */
[----:B------:R-:W-:Y:S01]  /*1130*/  IADD3 R216, R20, -R216, RZ ;  /* 0x800000d814d87210 */ /* 0x000fe20007ffe0ff */
[----:B------:R-:W-:Y:S01]  /*1140*/  IMAD.SHL.U32 R200, R4, 0x40, RZ ;  /* 0x0000004004c87824 */ /* 0x000fe200078e00ff */
[----:B------:R-:W-:Y:S01]  /*1150*/  SHF.R.U32.HI R6, RZ, 0x3, R3 ;  /* 0x00000003ff067819 */ /* 0x000fe20000011603 */
[----:B------:R0:W-:Y:S01]  /*1160*/  STL [R1+0x4], R15 ;  /* 0x0000040f01007387 */ /* 0x0001e20000100800 */
[----:B------:R-:W-:Y:S01]  /*1170*/  LOP3.LUT R198, R198, 0x180, RZ, 0xc0, !PT ;  /* 0x00000180c6c67812 */ /* 0x000fe200078ec0ff */
[----:B------:R-:W-:Y:S01]  /*1180*/  IMAD.SHL.U32 R208, R216, 0x8, RZ ;  /* 0x00000008d8d07824 */ /* 0x000fe200078e00ff */
[----:B------:R-:W-:Y:S01]  /*1190*/  LOP3.LUT R3, R3, 0x10, R18, 0xf8, !PT ;  /* 0x0000001003037812 */ /* 0x000fe200078ef812 */
[----:B------:R-:W-:Y:S01]  /*11a0*/  IMAD.MOV.U32 R2, RZ, RZ, 0x20 ;  /* 0x00000020ff027424 */ /* 0x000fe200078e00ff */
[----:B------:R-:W-:Y:S01]  /*11b0*/  SHF.L.U32 R14, R14, 0x7, RZ ;  /* 0x000000070e0e7819 */ /* 0x000fe200000006ff */
[----:B------:R-:W-:Y:S01]  /*11c0*/  VIADD R215, R208, 0x40 ;  /* 0x00000040d0d77836 */ /* 0x000fe20000000000 */
[----:B------:R-:W-:-:S02]  /*11d0*/  LOP3.LUT R4, R198, 0x30, R225, 0xf8, !PT ;  /* 0x00000030c6047812 */ /* 0x000fc400078ef8e1 */
[----:B------:R-:W-:Y:S02]  /*11e0*/  SHF.R.U32.HI R199, RZ, 0x3, R198 ;  /* 0x00000003ffc77819 */ /* 0x000fe400000116c6 */
[----:B------:R-:W-:Y:S02]  /*11f0*/  LOP3.LUT R6, R3, R6, RZ, 0x3c, !PT ;  /* 0x0000000603067212 */ /* 0x000fe400078e3cff */
[----:B------:R-:W-:Y:S02]  /*1200*/  LOP3.LUT R3, R14, 0xffffe000, RZ, 0xc0, !PT ;  /* 0xffffe0000e037812 */ /* 0x000fe400078ec0ff */
[----:B------:R-:W-:Y:S02]  /*1210*/  LOP3.LUT R4, R4, R199, RZ, 0x3c, !PT ;  /* 0x000000c704047212 */ /* 0x000fe400078e3cff */
[----:B------:R-:W-:Y:S02]  /*1220*/  SHF.R.S32.HI R224, RZ, 0x3, R0 ;  /* 0x00000003ffe07819 */ /* 0x000fe40000011400 */
[----:B------:R-:W-:-:S02]  /*1230*/  LEA R213, R213, R6, 0xa ;  /* 0x00000006d5d57211 */ /* 0x000fc400078e50ff */
[----:B------:R-:W-:Y:S02]  /*1240*/  SHF.R.S32.HI R0, RZ, 0x1f, R208 ;  /* 0x0000001fff007819 */ /* 0x000fe400000114d0 */
[C---:B------:R-:W-:Y:S02]  /*1250*/  LOP3.LUT R6, R198.reuse, 0x30, R227, 0xf8, !PT ;  /* 0x00000030c6067812 */ /* 0x040fe400078ef8e3 */
[----:B------:R-:W-:Y:S02]  /*1260*/  LOP3.LUT R0, R198, 0x10, R18, 0xf8, !PT ;  /* 0x00000010c6007812 */ /* 0x000fe400078ef812 */
[----:B------:R-:W-:Y:S02]  /*1270*/  IADD3 R235, R4, R200, R3 ;  /* 0x000000c804eb7210 */ /* 0x000fe40007ffe003 */
[----:B------:R-:W-:Y:S02]  /*1280*/  SHF.R.S32.HI R12, RZ, 0x1, R12 ;  /* 0x00000001ff0c7819 */ /* 0x000fe4000001140c */
[----:B------:R-:W-:Y:S01]  /*1290*/  LOP3.LUT R3, R8, 0x7ffffffc, RZ, 0xc0, !PT ;  /* 0x7ffffffc08037812 */ /* 0x000fe200078ec0ff */
[----:B------:R-:W-:Y:S01]  /*12a0*/  IMAD.IADD R235, R16, 0x1, R235 ;  /* 0x0000000110eb7824 */ /* 0x000fe200078e02eb */
[----:B------:R-:W-:Y:S01]  /*12b0*/  LOP3.LUT P0, RZ, R7, 0x2, RZ, 0xc0, !PT ;  /* 0x0000000207ff7812 */ /* 0x000fe2000780c0ff */
[----:B------:R-:W-:Y:S01]  /*12c0*/  IMAD.SHL.U32 R12, R12, 0x80, RZ ;  /* 0x000000800c0c7824 */ /* 0x000fe200078e00ff */
[----:B------:R-:W-:Y:S01]  /*12d0*/  LOP3.LUT R13, R13, 0xffffe000, RZ, 0xc0, !PT ;  /* 0xffffe0000d0d7812 */ /* 0x000fe200078ec0ff */
[----:B------:R-:W-:Y:S01]  /*12e0*/  IMAD.IADD R210, R228, 0x1, -R3 ;  /* 0x00000001e4d27824 */ /* 0x000fe200078e0a03 */
[----:B------:R-:W-:-:S02]  /*12f0*/  LOP3.LUT R6, R6, R199, RZ, 0x3c, !PT ;  /* 0x000000c706067212 */ /* 0x000fc400078e3cff */
[----:B------:R-:W-:Y:S02]  /*1300*/  LOP3.LUT R209, R0, R199, RZ, 0x3c, !PT ;  /* 0x000000c700d17212 */ /* 0x000fe400078e3cff */
[----:B------:R-:W-:Y:S02]  /*1310*/  LOP3.LUT R4, R198, 0x30, R18, 0xf8, !PT ;  /* 0x00000030c6047812 */ /* 0x000fe400078ef812 */
[----:B------:R-:W-:Y:S02]  /*1320*/  IADD3 R13, R6, R200, R13 ;  /* 0x000000c8060d7210 */ /* 0x000fe40007ffe00d */
[----:B------:R-:W-:Y:S02]  /*1330*/  SEL R2, R2, 0xffffffe0, !P0 ;  /* 0xffffffe002027807 */ /* 0x000fe40004000000 */
[----:B------:R-:W-:Y:S01]  /*1340*/  IADD3 R209, R200, R209, RZ ;  /* 0x000000d1c8d17210 */ /* 0x000fe20007ffe0ff */
[----:B------:R-:W-:Y:S01]  /*1350*/  IMAD.IADD R234, R16, 0x1, R13 ;  /* 0x0000000110ea7824 */ /* 0x000fe200078e020d */
[----:B------:R-:W-:-:S02]  /*1360*/  IADD3 R196, R22, 0x50, RZ ;  /* 0x0000005016c47810 */ /* 0x000fc40007ffe0ff */
[----:B------:R-:W-:Y:S01]  /*1370*/  LOP3.LUT R3, R4, R199, RZ, 0x3c, !PT ;  /* 0x000000c704037212 */ /* 0x000fe200078e3cff */
[----:B------:R-:W-:Y:S01]  /*1380*/  IMAD.IADD R212, R2, 0x1, R209 ;  /* 0x0000000102d47824 */ /* 0x000fe200078e02d1 */
[----:B------:R-:W-:Y:S02]  /*1390*/  SHF.R.S32.HI R222, RZ, 0x1f, R188 ;  /* 0x0000001fffde7819 */ /* 0x000fe400000114bc */
[----:B------:R-:W-:Y:S02]  /*13a0*/  SHF.R.S32.HI R233, RZ, 0x1f, R193 ;  /* 0x0000001fffe97819 */ /* 0x000fe400000114c1 */
[----:B------:R-:W-:Y:S02]  /*13b0*/  SHF.R.S32.HI R232, RZ, 0x1f, R192 ;  /* 0x0000001fffe87819 */ /* 0x000fe400000114c0 */
[----:B------:R-:W-:Y:S02]  /*13c0*/  SHF.R.S32.HI R231, RZ, 0x1f, R195 ;  /* 0x0000001fffe77819 */ /* 0x000fe400000114c3 */
[----:B------:R-:W-:-:S02]  /*13d0*/  SHF.R.S32.HI R230, RZ, 0x1f, R194 ;  /* 0x0000001fffe67819 */ /* 0x000fc400000114c2 */
[----:B------:R-:W-:Y:S02]  /*13e0*/  SHF.R.S32.HI R229, RZ, 0x1f, R196 ;  /* 0x0000001fffe57819 */ /* 0x000fe400000114c4 */
[----:B------:R-:W-:Y:S02]  /*13f0*/  LOP3.LUT R201, R12, 0x180, RZ, 0xc0, !PT ;  /* 0x000001800cc97812 */ /* 0x000fe400078ec0ff */
[----:B------:R-:W-:Y:S02]  /*1400*/  SHF.R.S32.HI R5, RZ, 0x1f, R215 ;  /* 0x0000001fff057819 */ /* 0x000fe400000114d7 */
[----:B------:R-:W-:Y:S02]  /*1410*/  SHF.R.S32.HI R225, RZ, 0x4, R225 ;  /* 0x00000004ffe17819 */ /* 0x000fe400000114e1 */
[----:B------:R-:W-:Y:S02]  /*1420*/  SHF.R.S32.HI R227, RZ, 0x4, R227 ;  /* 0x00000004ffe37819 */ /* 0x000fe400000114e3 */
[----:B------:R-:W-:-:S02]  /*1430*/  IADD3 R236, R16, R200, R3 ;  /* 0x000000c810ec7210 */ /* 0x000fc40007ffe003 */
[----:B------:R-:W-:Y:S02]  /*1440*/  IADD3 R223, R2, UR52, R209 ;  /* 0x0000003402df7c10 */ /* 0x000fe4000fffe0d1 */
[----:B0-----:R-:W-:-:S07]  /*1450*/  LEA R211, R211, R15, 0x3 ;  /* 0x0000000fd3d37211 */ /* 0x001fce00078e18ff */
.L_x_2530:
        /* <DEDUP_REMOVED lines=13> */
[----:B--2---:R-:W-:Y:S01]  /*1530*/  SHF.R.S32.HI R220, RZ, 0x1f, R214 ;  /* 0x0000001fffdc7819 */ /* 0x004fe200000114d6 */
[----:B------:R-:W-:-:S08]  /*1540*/  IMAD.SHL.U32 R218, R214, 0x4, RZ ;  /* 0x00000004d6da7824 */ /* 0x000fd000078e00ff */
[C---:B---3--:R-:W-:Y:S02]  /*1550*/  @P1 LEA R4, P2, R214.reuse, UR4, 0x2 ;  /* 0x00000004d6041c11 */ /* 0x048fe4000f8410ff */
[C-C-:B------:R-:W-:Y:S02]  /*1560*/  SHF.L.U64.HI R219, R214.reuse, 0x2, R220.reuse ;  /* 0x00000002d6db7819 */ /* 0x140fe400000102dc */
[----:B------:R-:W-:Y:S02]  /*1570*/  @P1 LEA.HI.X R5, R214, UR5, R220, 0x2, P2 ;  /* 0x00000005d6051c11 */ /* 0x000fe400090f14dc */
[----:B------:R-:W-:Y:S01]  /*1580*/  ISETP.NE.U32.AND P2, PT, RZ, UR8, PT ;  /* 0x00000008ff007c0c */ /* 0x000fe2000bf45070 */
[----:B------:R-:W-:Y:S01]  /*1590*/  ULDC UR4, c[0x0][0x288] ;  /* 0x0000a20000047ab9 */ /* 0x000fe20000000800 */
[----:B------:R-:W-:Y:S01]  /*15a0*/  IADD3 R8, P3, R218, UR6, RZ ;  /* 0x00000006da087c10 */ /* 0x000fe2000ff7e0ff */
[----:B------:R0:W5:Y:S01]  /*15b0*/  @P1 LDG.E R3, desc[UR56][R4.64] ;  /* 0x0000003804031981 */ /* 0x000162000c1e1900 */
[----:B------:R-:W-:-:S02]  /*15c0*/  ISETP.NE.AND.EX P2, PT, RZ, UR9, PT, P2 ;  /* 0x00000009ff007c0c */ /* 0x000fc4000bf45320 */
[----:B------:R-:W-:Y:S01]  /*15d0*/  MOV R204, UR4 ;  /* 0x0000000400cc7c02 */ /* 0x000fe20008000f00 */
[----:B------:R-:W-:Y:S01]  /*15e0*/  ULDC.64 UR4, c[0x0][0x418] ;  /* 0x0001060000047ab9 */ /* 0x000fe20000000a00 */
[----:B------:R-:W-:-:S05]  /*15f0*/  IADD3.X R9, R219, UR7, RZ, P3, !PT ;  /* 0x00000007db097c10 */ /* 0x000fca0009ffe4ff */
[----:B------:R0:W5:Y:S04]  /*1600*/  @P0 LDG.E R27, desc[UR56][R8.64] ;  /* 0x00000038081b0981 */ /* 0x000168000c1e1900 */
        /* <DEDUP_REMOVED lines=10> */
[----:B------:R-:W-:Y:S02]  /*16b0*/  IMAD.U32 R2, RZ, RZ, UR5 ;  /* 0x00000005ff027e24 */ /* 0x000fe4000f8e00ff */
        /* <DEDUP_REMOVED lines=11> */
[----:B--2---:R-:W-:-:S07]  /*1770*/  IADD3 R204, -R204, R7, RZ ;  /* 0x00000007cccc7210 */ /* 0x004fce0007ffe1ff */
.L_x_2328:
[----:B------:R-:W-:Y:S01]  /*1780*/  ULDC.64 UR4, c[0x0][0xa20] ;  /* 0x0002880000047ab9 */ /* 0x000fe20000000a00 */
        /* <DEDUP_REMOVED lines=8> */
.L_x_2329:
[----:B------:R-:W-:Y:S05]  /*1810*/  @!P0 BRA `(.L_x_2330) ;  /* 0x00000000000c8947 */ /* 0x000fea0003800000 */
[----:B------:R-:W2:Y:S04]  /*1820*/  LDG.E R5, desc[UR56][R8.64] ;  /* 0x0000003808057981 */ /* 0x000ea8000c1e1900 */
[----:B------:R-:W2:Y:S02]  /*1830*/  LDG.E R26, desc[UR56][R8.64+0x4] ;  /* 0x00000438081a7981 */ /* 0x000ea4000c1e1900 */
[----:B--2---:R-:W-:-:S07]  /*1840*/  IMAD.IADD R26, R26, 0x1, -R5 ;  /* 0x000000011a1a7824 */ /* 0x004fce00078e0a05 */
.L_x_2330:
[----:B------:R-:W-:Y:S01]  /*1850*/  ULDC.64 UR4, c[0x0][0xa10] ;  /* 0x0002840000047ab9 */ /* 0x000fe20000000a00 */
[----:B------:R-:W1:Y:S01]  /*1860*/  LDC R8, c[0x0][0x448] ;  /* 0x00011200ff087b82 */ /* 0x000e620000000800 */
[----:B------:R-:W-:-:S04]  /*1870*/  ISETP.NE.U32.AND P0, PT, RZ, UR4, PT ;  /* 0x00000004ff007c0c */ /* 0x000fc8000bf05070 */
[----:B------:R-:W-:Y:S01]  /*1880*/  ISETP.NE.AND.EX P0, PT, RZ, UR5, PT, P0 ;  /* 0x00000005ff007c0c */ /* 0x000fe2000bf05300 */
[----:B------:R-:W-:-:S12]  /*1890*/  ULDC.64 UR4, c[0x0][0xa30] ;  /* 0x00028c0000047ab9 */ /* 0x000fd80000000a00 */
[----:B0-----:R-:W0:Y:S02]  /*18a0*/  @P0 LDC.64 R4, c[0x0][0xa10] ;  /* 0x00028400ff040b82 */ /* 0x001e240000000a00 */
[----:B0-----:R-:W-:-:S05]  /*18b0*/  @P0 IMAD.WIDE R4, R25, 0x4, R4 ;  /* 0x0000000419040825 */ /* 0x001fca00078e0204 */
[----:B------:R-:W2:Y:S04]  /*18c0*/  @P0 LDG.E R0, desc[UR56][R4.64] ;  /* 0x0000003804000981 */ /* 0x000ea8000c1e1900 */
[----:B------:R0:W2:Y:S01]  /*18d0*/  @P0 LDG.E R9, desc[UR56][R4.64+0x4] ;  /* 0x0000043804090981 */ /* 0x0000a2000c1e1900 */
[----:B------:R-:W-:Y:S01]  /*18e0*/  ISETP.NE.U32.AND P1, PT, RZ, UR4, PT ;  /* 0x00000004ff007c0c */ /* 0x000fe2000bf25070 */
[----:B-----5:R-:W-:-:S03]  /*18f0*/  IMAD.MOV.U32 R144, RZ, RZ, R26 ;  /* 0x000000ffff907224 */ /* 0x020fc600078e001a */
[----:B------:R-:W-:-:S13]  /*1900*/  ISETP.NE.AND.EX P1, PT, RZ, UR5, PT, P1 ;  /* 0x00000005ff007c0c */ /* 0x000fda000bf25310 */
[----:B------:R-:W-:-:S04]  /*1910*/  @P1 IADD3 R6, P2, R218, UR4, RZ ;  /* 0x00000004da061c10 */ /* 0x000fc8000ff5e0ff */
[----:B------:R-:W-:-:S05]  /*1920*/  @P1 IADD3.X R7, R219, UR5, RZ, P2, !PT ;  /* 0x00000005db071c10 */ /* 0x000fca00097fe4ff */
[----:B------:R3:W5:Y:S01]  /*1930*/  @P1 LDG.E R144, desc[UR56][R6.64] ;  /* 0x0000003806901981 */ /* 0x000762000c1e1900 */
[----:B-1----:R-:W-:Y:S01]  /*1940*/  ISETP.NE.AND P1, PT, R8, 0x1, PT ;  /* 0x000000010800780c */ /* 0x002fe20003f25270 */
[----:B------:R-:W-:Y:S01]  /*1950*/  IMAD.IADD R8, R26, 0x1, -R3 ;  /* 0x000000011a087824 */ /* 0x000fe200078e0a03 */
[----:B------:R-:W-:-:S03]  /*1960*/  SHF.L.U32 R203, R205, 0x7, RZ ;  /* 0x00000007cdcb7819 */ /* 0x000fc600000006ff */
[----:B------:R-:W-:Y:S02]  /*1970*/  IMAD.MOV R120, RZ, RZ, -R8 ;  /* 0x000000ffff787224 */ /* 0x000fe400078e0a08 */
[----:B0-----:R-:W-:-:S03]  /*1980*/  VIADD R4, R203, 0x7f ;  /* 0x0000007fcb047836 */ /* 0x001fc60000000000 */
[----:B------:R-:W-:-:S03]  /*1990*/  VIMNMX R120, RZ, R120, !PT ;  /* 0x00000078ff787248 */ /* 0x000fc60007fe0100 */
[----:B------:R-:W0:Y:S08]  /*19a0*/  @P1 LDC R11, c[0x0][0x44c] ;  /* 0x00011300ff0b1b82 */ /* 0x000e300000000800 */
[----:B------:R-:W1:Y:S01]  /*19b0*/  @P1 LDC R5, c[0x0][0x450] ;  /* 0x00011400ff051b82 */ /* 0x000e620000000800 */
[----:B--2---:R-:W-:Y:S02]  /*19c0*/  @P0 IMAD.IADD R2, R9, 0x1, -R0 ;  /* 0x0000000109020824 */ /* 0x004fe400078e0a00 */
[----:B0-----:R-:W-:-:S03]  /*19d0*/  @P1 IMAD.HI.U32 R0, R4, R11, RZ ;  /* 0x0000000b04001227 */ /* 0x001fc600078e00ff */
[----:B------:R-:W-:Y:S02]  /*19e0*/  IADD3 R205, R8, R2, RZ ;  /* 0x0000000208cd7210 */ /* 0x000fe40007ffe0ff */
[----:B-1----:R-:W-:Y:S02]  /*19f0*/  @P1 SHF.R.U32.HI R4, RZ, R5, R0 ;  /* 0x00000005ff041219 */ /* 0x002fe40000011600 */
[C---:B------:R-:W-:Y:S01]  /*1a00*/  IADD3 R161, R205.reuse, 0xa0, -R204 ;  /* 0x000000a0cda17810 */ /* 0x040fe20007ffe8cc */
[----:B------:R-:W-:-:S04]  /*1a10*/  VIADD R0, R205, 0x9f ;  /* 0x0000009fcd007836 */ /* 0x000fc80000000000 */
[----:B------:R-:W-:Y:S02]  /*1a20*/  IMAD.IADD R4, R161, 0x1, R4 ;  /* 0x00000001a1047824 */ /* 0x000fe400078e0204 */
[----:B------:R-:W-:-:S04]  /*1a30*/  IMAD.HI R0, R0, 0x66666667, RZ ;  /* 0x6666666700007827 */ /* 0x000fc800078e02ff */
[----:B------:R-:W-:Y:S01]  /*1a40*/  IMAD.HI R4, R4, 0x66666667, RZ ;  /* 0x6666666704047827 */ /* 0x000fe200078e02ff */
[----:B------:R-:W-:-:S04]  /*1a50*/  SHF.R.U32.HI R3, RZ, 0x1f, R0 ;  /* 0x0000001fff037819 */ /* 0x000fc80000011600 */
[----:B------:R-:W-:Y:S02]  /*1a60*/  SHF.R.U32.HI R5, RZ, 0x1f, R4 ;  /* 0x0000001fff057819 */ /* 0x000fe40000011604 */
[----:B------:R-:W-:Y:S02]  /*1a70*/  LEA.HI.SX32 R162, R0, R3, 0x1a ;  /* 0x0000000300a27211 */ /* 0x000fe400078fd2ff */
[----:B------:R-:W-:-:S04]  /*1a80*/  LEA.HI.SX32 R5, R4, R5, 0x1a ;  /* 0x0000000504057211 */ /* 0x000fc800078fd2ff */
[----:B------:R-:W-:-:S05]  /*1a90*/  VIMNMX R5, R162, R5, PT ;  /* 0x00000005a2057248 */ /* 0x000fca0003fe0100 */
[----:B------:R-:W-:-:S05]  /*1aa0*/  IMAD R5, R5, 0xa0, -R8 ;  /* 0x000000a005057824 */ /* 0x000fca00078e0a08 */
[----:B------:R-:W-:-:S04]  /*1ab0*/  VIMNMX R5, R5, R2, PT ;  /* 0x0000000205057248 */ /* 0x000fc80003fe0100 */
[----:B------:R-:W-:Y:S01]  /*1ac0*/  ISETP.GT.AND P0, PT, R5, R120, PT ;  /* 0x000000780500720c */ /* 0x000fe20003f04270 */
[----:B------:R-:W-:-:S05]  /*1ad0*/  IMAD.WIDE.U32 R120, R120, -0x33333333, RZ ;  /* 0xcccccccd78787825 */ /* 0x000fca00078e00ff */
[----:B------:R-:W-:-:S05]  /*1ae0*/  SHF.R.U32.HI R120, RZ, 0x7, R121 ;  /* 0x00000007ff787819 */ /* 0x000fca0000011679 */
[----:B------:R-:W-:Y:S02]  /*1af0*/  IMAD.MOV.U32 R24, RZ, RZ, R120 ;  /* 0x000000ffff187224 */ /* 0x000fe400078e0078 */
[----:B------:R-:W-:-:S05]  /*1b00*/  @P0 IADD3 R0, R5, 0x9f, RZ ;  /* 0x0000009f05000810 */ /* 0x000fca0007ffe0ff */
[----:B------:R-:W-:-:S05]  /*1b10*/  @P0 IMAD.HI R0, R0, 0x66666667, RZ ;  /* 0x6666666700000827 */ /* 0x000fca00078e02ff */
[----:B------:R-:W-:-:S04]  /*1b20*/  @P0 SHF.R.U32.HI R3, RZ, 0x1f, R0 ;  /* 0x0000001fff030819 */ /* 0x000fc80000011600 */
[----:B------:R-:W-:Y:S02]  /*1b30*/  @P0 LEA.HI.SX32 R24, R0, R3, 0x1a ;  /* 0x0000000300180211 */ /* 0x000fe400078fd2ff */
[----:B------:R-:W-:Y:S02]  /*1b40*/  PLOP3.LUT P0, PT, PT, PT, PT, 0x80, 0x0 ;  /* 0x000000000000781c */ /* 0x000fe40003f0f070 */
[----:B------:R-:W-:-:S13]  /*1b50*/  ISETP.GT.AND P1, PT, R24, R120, PT ;  /* 0x000000781800720c */ /* 0x000fda0003f24270 */
[----:B---3--:R-:W-:Y:S05]  /*1b60*/  @!P1 BRA `(.L_x_2331) ;  /* 0x000000dc00f49947 */ /* 0x008fea0003800000 */
        /* <DEDUP_REMOVED lines=9> */
[----:B------:R-:W-:Y:S01]  /*1c00*/  MOV R5, UR5 ;  /* 0x0000000500057c02 */ /* 0x000fe20008000f00 */
[----:B------:R-:W-:Y:S01]  /*1c10*/  ULDC.64 UR4, c[0x4][0xd0] ;  /* 0x0100340000047ab9 */ /* 0x000fe20000000a00 */
[----:B------:R-:W-:Y:S01]  /*1c20*/  IMAD.U32 R10, RZ, RZ, UR6 ;  /* 0x00000006ff0a7e24 */ /* 0x000fe2000f8e00ff */
[----:B------:R-:W-:Y:S01]  /*1c30*/  MOV R11, UR7 ;  /* 0x00000007000b7c02 */ /* 0x000fe20008000f00 */
[----:B------:R-:W-:Y:S02]  /*1c40*/  IMAD.U32 R6, RZ, RZ, UR4 ;  /* 0x00000004ff067e24 */ /* 0x000fe4000f8e00ff */
[----:B------:R-:W-:-:S02]  /*1c50*/  IMAD.U32 R7, RZ, RZ, UR5 ;  /* 0x00000005ff077e24 */ /* 0x000fc4000f8e00ff */
[----:B------:R-:W-:Y:S02]  /*1c60*/  IMAD.MOV.U32 R8, RZ, RZ, 0x70 ;  /* 0x00000070ff087424 */ /* 0x000fe400078e00ff */
[----:B------:R-:W-:Y:S02]  /*1c70*/  IMAD.MOV.U32 R12, RZ, RZ, 0x1 ;  /* 0x00000001ff0c7424 */ /* 0x000fe400078e00ff */
[----:B0-----:R-:W-:-:S07]  /*1c80*/  IMAD.MOV.U32 R13, RZ, RZ, RZ ;  /* 0x000000ffff0d7224 */ /* 0x001fce00078e00ff */
[----:B------:R-:W-:-:S07]  /*1c90*/  LEPC R20, `(.L_x_2333) ;  /* 0x000000001014794e */ /* 0x000fce0000000000 */
[----:B-1---5:R-:W-:Y:S05]  /*1ca0*/  CALL.ABS.NOINC R14 ;  /* 0x000000000e007343 */ /* 0x022fea0003c00000 */
.L_x_2333:
[----:B------:R-:W-:Y:S05]  /*1cb0*/  BSYNC B6 ;  /* 0x0000000000067941 */ /* 0x000fea0003800000 */
.L_x_2332:
        /* <DEDUP_REMOVED lines=11> */
[----:B------:R-:W-:Y:S01]  /*1d70*/  IMAD.U32 R6, RZ, RZ, UR6 ;  /* 0x00000006ff067e24 */ /* 0x000fe2000f8e00ff */
[----:B------:R-:W-:Y:S01]  /*1d80*/  MOV R7, UR7 ;  /* 0x0000000700077c02 */ /* 0x000fe20008000f00 */
[----:B------:R-:W-:Y:S01]  /*1d90*/  IMAD.U32 R10, RZ, RZ, UR4 ;  /* 0x00000004ff0a7e24 */ /* 0x000fe2000f8e00ff */
[----:B------:R-:W-:Y:S01]  /*1da0*/  MOV R12, 0x1 ;  /* 0x00000001000c7802 */ /* 0x000fe20000000f00 */
[----:B------:R-:W-:-:S02]  /*1db0*/  IMAD.U32 R11, RZ, RZ, UR5 ;  /* 0x00000005ff0b7e24 */ /* 0x000fc4000f8e00ff */
[----:B------:R-:W-:Y:S02]  /*1dc0*/  IMAD.MOV.U32 R8, RZ, RZ, 0x70 ;  /* 0x00000070ff087424 */ /* 0x000fe400078e00ff */
[----:B0-----:R-:W-:-:S07]  /*1dd0*/  IMAD.MOV.U32 R13, RZ, RZ, RZ ;  /* 0x000000ffff0d7224 */ /* 0x001fce00078e00ff */
[----:B------:R-:W-:-:S07]  /*1de0*/  LEPC R20, `(.L_x_2335) ;  /* 0x000000001014794e */ /* 0x000fce0000000000 */
[----:B-1---5:R-:W-:Y:S05]  /*1df0*/  CALL.ABS.NOINC R14 ;  /* 0x000000000e007343 */ /* 0x022fea0003c00000 */
.L_x_2335:
[----:B------:R-:W-:Y:S05]  /*1e00*/  BSYNC B6 ;  /* 0x0000000000067941 */ /* 0x000fea0003800000 */
.L_x_2334:
[----:B------:R-:W-:Y:S01]  /*1e10*/  ULDC.64 UR4, c[0x0][0x9f8] ;  /* 0x00027e0000047ab9 */ /* 0x000fe20000000a00 */
[----:B------:R-:W2:Y:S01]  /*1e20*/  LDL.LU R14, [R1+0x10] ;  /* 0x00001000010e7983 */ /* 0x000ea20000300800 */
[----:B------:R-:W-:Y:S01]  /*1e30*/  ISETP.NE.U32.AND P0, PT, RZ, UR4, PT ;  /* 0x00000004ff007c0c */ /* 0x000fe2000bf05070 */
[----:B------:R-:W0:Y:S01]  /*1e40*/  LDC.64 R112, c[0x0][0x300] ;  /* 0x0000c000ff707b82 */ /* 0x000e220000000a00 */
[----:B------:R-:W-:Y:S01]  /*1e50*/  IMAD.IADD R119, R27, 0x1, R26 ;  /* 0x000000011b777824 */ /* 0x000fe200078e021a */
[----:B------:R-:W3:Y:S01]  /*1e60*/  LDL R21, [R1+0x8] ;  /* 0x0000080001157983 */ /* 0x000ee20000100800 */
[----:B------:R-:W-:Y:S01]  /*1e70*/  ISETP.NE.AND.EX P0, PT, RZ, UR5, PT, P0 ;  /* 0x00000005ff007c0c */ /* 0x000fe2000bf05300 */
[----:B------:R-:W-:Y:S01]  /*1e80*/  ULDC.64 UR6, c[0x0][0xa08] ;  /* 0x0002820000067ab9 */ /* 0x000fe20000000a00 */
[----:B------:R-:W1:Y:S01]  /*1e90*/  S2R R20, SR_TID.X ;  /* 0x0000000000147919 */ /* 0x000e620000002100 */
[----:B------:R-:W-:Y:S02]  /*1ea0*/  SHF.R.S32.HI R8, RZ, 0x1f, R206 ;  /* 0x0000001fff087819 */ /* 0x000fe400000114ce */
[----:B------:R-:W4:Y:S08]  /*1eb0*/  LDC.64 R106, c[0x0][0x3f8] ;  /* 0x0000fe00ff6a7b82 */ /* 0x000f300000000a00 */
[----:B------:R-:W-:Y:S01]  /*1ec0*/  @P0 IADD3 R4, P1, R218, UR4, RZ ;  /* 0x00000004da040c10 */ /* 0x000fe2000ff3e0ff */
[----:B------:R-:W2:Y:S03]  /*1ed0*/  LDC R99, c[0x0][0x3f4] ;  /* 0x0000fd00ff637b82 */ /* 0x000ea60000000800 */
[----:B------:R-:W-:Y:S01]  /*1ee0*/  @P0 IADD3.X R5, R219, UR5, RZ, P1, !PT ;  /* 0x00000005db050c10 */ /* 0x000fe20008ffe4ff */
[----:B------:R-:W-:-:S04]  /*1ef0*/  ULDC.64 UR4, c[0x0][0x308] ;  /* 0x0000c20000047ab9 */ /* 0x000fc80000000a00 */
[----:B------:R1:W2:Y:S01]  /*1f00*/  @P0 LDG.E R25, desc[UR56][R4.64] ;  /* 0x0000003804190981 */ /* 0x0002a2000c1e1900 */
[----:B------:R-:W-:Y:S01]  /*1f10*/  SHF.R.S32.HI R31, RZ, 0x1f, R119 ;  /* 0x0000001fff1f7819 */ /* 0x000fe20000011477 */
[-C--:B0-----:R-:W-:Y:S01]  /*1f20*/  IMAD.WIDE.U32 R6, R119, R112.reuse, RZ ;  /* 0x0000007077067225 */ /* 0x081fe200078e00ff */
[----:B------:R-:W-:Y:S01]  /*1f30*/  ISETP.NE.U32.AND P0, PT, RZ, UR6, PT ;  /* 0x00000006ff007c0c */ /* 0x000fe2000bf05070 */
[----:B------:R-:W0:Y:S02]  /*1f40*/  LDC.64 R100, c[0x0][0x408] ;  /* 0x00010200ff647b82 */ /* 0x000e240000000a00 */
[----:B------:R-:W-:Y:S01]  /*1f50*/  IMAD R0, R31, R112, RZ ;  /* 0x000000701f007224 */ /* 0x000fe200078e02ff */
[----:B------:R-:W-:-:S03]  /*1f60*/  ISETP.NE.AND.EX P0, PT, RZ, UR7, PT, P0 ;  /* 0x00000007ff007c0c */ /* 0x000fc6000bf05300 */
[----:B------:R-:W-:Y:S01]  /*1f70*/  IMAD R3, R119, R113, R0 ;  /* 0x0000007177037224 */ /* 0x000fe200078e0200 */
[----:B-1----:R-:W-:-:S03]  /*1f80*/  SHF.R.U32.HI R20, RZ, 0x7, R20 ;  /* 0x00000007ff147819 */ /* 0x002fc60000011614 */
[----:B------:R-:W-:Y:S02]  /*1f90*/  IMAD.IADD R7, R7, 0x1, R3 ;  /* 0x0000000107077824 */ /* 0x000fe400078e0203 */
[----:B------:R-:W-:Y:S01]  /*1fa0*/  IMAD R3, R8, UR4, RZ ;  /* 0x0000000408037c24 */ /* 0x000fe2000f8e02ff */
[----:B------:R-:W-:Y:S01]  /*1fb0*/  ISETP.NE.AND P6, PT, R20, 0x1, PT ;  /* 0x000000011400780c */ /* 0x000fe20003fc5270 */
[----:B------:R-:W-:-:S04]  /*1fc0*/  IMAD.WIDE.U32 R4, R206, UR4, R6 ;  /* 0x00000004ce047c25 */ /* 0x000fc8000f8e0006 */
[----:B------:R-:W-:Y:S01]  /*1fd0*/  IMAD R3, R206, UR5, R3 ;  /* 0x00000005ce037c24 */ /* 0x000fe2000f8e0203 */
[----:B------:R-:W-:-:S04]  /*1fe0*/  ULDC.64 UR4, c[0x0][0x310] ;  /* 0x0000c40000047ab9 */ /* 0x000fc80000000a00 */
[----:B------:R-:W-:Y:S02]  /*1ff0*/  IADD3 R5, R5, R3, RZ ;  /* 0x0000000305057210 */ /* 0x000fe40007ffe0ff */
[----:B------:R-:W-:Y:S01]  /*2000*/  SHF.R.S32.HI R19, RZ, 0x1f, R18 ;  /* 0x0000001fff137819 */ /* 0x000fe20000011412 */
[----:B------:R-:W-:-:S04]  /*2010*/  IMAD R3, R222, R112, RZ ;  /* 0x00000070de037224 */ /* 0x000fc800078e02ff */
[C---:B------:R-:W-:Y:S01]  /*2020*/  IMAD R11, R188.reuse, R113, R3 ;  /* 0x00000071bc0b7224 */ /* 0x040fe200078e0203 */
[----:B------:R-:W-:Y:S01]  /*2030*/  SHF.R.S32.HI R23, RZ, 0x1f, R22 ;  /* 0x0000001fff177819 */ /* 0x000fe20000011416 */
[----:B----4-:R-:W-:-:S04]  /*2040*/  IMAD.WIDE.U32 R108, R188, R106, R18 ;  /* 0x0000006abc6c7225 */ /* 0x010fc800078e0012 */
[----:B------:R-:W-:-:S04]  /*2050*/  IMAD.WIDE.U32 R110, R188, R106, R22 ;  /* 0x0000006abc6e7225 */ /* 0x000fc800078e0016 */
[----:B0-----:R-:W-:-:S04]  /*2060*/  IMAD.WIDE.U32 R104, R188, R100, R22 ;  /* 0x00000064bc687225 */ /* 0x001fc800078e0016 */
[----:B------:R-:W-:-:S04]  /*2070*/  IMAD.WIDE.U32 R102, R188, R100, R18 ;  /* 0x00000064bc667225 */ /* 0x000fc800078e0012 */
[----:B------:R-:W-:Y:S02]  /*2080*/  IMAD.MOV.U32 R124, RZ, RZ, 0x20 ;  /* 0x00000020ff7c7424 */ /* 0x000fe400078e00ff */
[----:B------:R-:W-:Y:S01]  /*2090*/  IMAD.MOV.U32 R121, RZ, RZ, 0x40 ;  /* 0x00000040ff797424 */ /* 0x000fe200078e00ff */
[----:B------:R-:W-:Y:S01]  /*20a0*/  IADD3 R156, R20, 0x8, RZ ;  /* 0x00000008149c7810 */ /* 0x000fe20007ffe0ff */
[----:B------:R-:W-:Y:S01]  /*20b0*/  IMAD R125, R113, 0xa0, RZ ;  /* 0x000000a0717d7824 */ /* 0x000fe200078e02ff */
[C---:B------:R-:W-:Y:S01]  /*20c0*/  SHF.L.U64.HI R128, R112.reuse, 0x7, R113 ;  /* 0x0000000770807819 */ /* 0x040fe20000010271 */
[----:B------:R-:W-:Y:S02]  /*20d0*/  IMAD.SHL.U32 R129, R112, 0x80, RZ ;  /* 0x0000008070817824 */ /* 0x000fe400078e00ff */
[----:B------:R-:W-:Y:S01]  /*20e0*/  IMAD R127, R101, 0xa0, RZ ;  /* 0x000000a0657f7824 */ /* 0x000fe200078e02ff */
[----:B------:R-:W-:Y:S02]  /*20f0*/  SHF.R.S32.HI R155, RZ, 0x1f, R221 ;  /* 0x0000001fff9b7819 */ /* 0x000fe400000114dd */
[----:B--2---:R-:W-:-:S04]  /*2100*/  SHF.R.S32.HI R0, RZ, 0x1f, R25 ;  /* 0x0000001fff007819 */ /* 0x004fc80000011419 */
        /* <DEDUP_REMOVED lines=16> */
[C---:B------:R-:W-:Y:S01]  /*2210*/  IADD3 R9, R18.reuse, 0xa0, RZ ;  /* 0x000000a012097810 */ /* 0x040fe20007ffe0ff */
[----:B------:R-:W-:Y:S01]  /*2220*/  IMAD.IADD R115, R7, 0x1, R115 ;  /* 0x0000000107737824 */ /* 0x000fe200078e0273 */
[----:B------:R-:W-:Y:S01]  /*2230*/  SEL R7, RZ, 0xffffffff, P1 ;  /* 0xffffffffff077807 */ /* 0x000fe20000800000 */
[----:B------:R-:W-:Y:S01]  /*2240*/  VIADD R8, R18, 0x80 ;  /* 0x0000008012087836 */ /* 0x000fe20000000000 */
[----:B------:R-:W-:Y:S01]  /*2250*/  @!P6 BAR.SYNC.DEFER_BLOCKING 0x9, 0x100 ;  /* 0x024400000000eb1d */ /* 0x000fe20000010000 */
[----:B------:R-:W-:Y:S01]  /*2260*/  ISETP.GE.AND P4, PT, R9, UR4, PT ;  /* 0x0000000409007c0c */ /* 0x000fe2000bf86270 */
[----:B------:R-:W-:Y:S01]  /*2270*/  IMAD.MOV.U32 R114, RZ, RZ, R6 ;  /* 0x000000ffff727224 */ /* 0x000fe200078e0006 */
[----:B------:R-:W-:Y:S01]  /*2280*/  IADD3.X R5, R4, R5, R11, P0, !PT ;  /* 0x0000000504057210 */ /* 0x000fe200007fe40b */
[C---:B------:R-:W-:Y:S01]  /*2290*/  VIADD R6, R18.reuse, 0x40 ;  /* 0x0000004012067836 */ /* 0x040fe20000000000 */
[----:B------:R-:W-:Y:S01]  /*22a0*/  SHF.L.U32 R9, R7, 0x1, RZ ;  /* 0x0000000107097819 */ /* 0x000fe200000006ff */
[C---:B------:R-:W-:Y:S01]  /*22b0*/  VIADD R7, R18.reuse, 0x60 ;  /* 0x0000006012077836 */ /* 0x040fe20000000000 */
[----:B------:R-:W-:-:S02]  /*22c0*/  ISETP.GE.AND P0, PT, R18, UR4, PT ;  /* 0x0000000412007c0c */ /* 0x000fc4000bf06270 */
[----:B------:R-:W-:Y:S02]  /*22d0*/  ISETP.GE.AND P2, PT, R8, UR4, PT ;  /* 0x0000000408007c0c */ /* 0x000fe4000bf46270 */
[----:B------:R-:W-:Y:S02]  /*22e0*/  SEL R8, RZ, 0x1, P0 ;  /* 0x00000001ff087807 */ /* 0x000fe40000000000 */
[----:B------:R-:W-:Y:S02]  /*22f0*/  ISETP.GE.AND P0, PT, R6, UR4, PT ;  /* 0x0000000406007c0c */ /* 0x000fe4000bf06270 */
[----:B------:R-:W-:Y:S01]  /*2300*/  ISETP.GE.AND P1, PT, R7, UR4, PT ;  /* 0x0000000407007c0c */ /* 0x000fe2000bf26270 */
[----:B------:R-:W-:Y:S01]  /*2310*/  IMAD R11, R222, R106, RZ ;  /* 0x0000006ade0b7224 */ /* 0x000fe200078e02ff */
[----:B------:R-:W-:Y:S01]  /*2320*/  LOP3.LUT R8, R9, 0x2, R8, 0xe2, !PT ;  /* 0x0000000209087812 */ /* 0x000fe200078ee208 */
[----:B------:R-:W-:Y:S01]  /*2330*/  ULDC.64 UR4, c[0x0][0x338] ;  /* 0x0000ce0000047ab9 */ /* 0x000fe20000000a00 */
[----:B------:R-:W-:-:S02]  /*2340*/  SEL R9, RZ, 0x4, P0 ;  /* 0x00000004ff097807 */ /* 0x000fc40000000000 */
[----:B------:R-:W-:Y:S01]  /*2350*/  SEL R10, RZ, 0x8, P1 ;  /* 0x00000008ff0a7807 */ /* 0x000fe20000800000 */
[----:B------:R-:W-:Y:S01]  /*2360*/  IMAD R11, R188, R107, R11 ;  /* 0x0000006bbc0b7224 */ /* 0x000fe200078e020b */
[-C--:B------:R-:W-:Y:S02]  /*2370*/  ISETP.GE.AND P0, PT, R18, R99.reuse, PT ;  /* 0x000000631200720c */ /* 0x080fe40003f06270 */
[----:B------:R-:W-:Y:S02]  /*2380*/  LOP3.LUT R8, R10, R8, R9, 0xfe, !PT ;  /* 0x000000080a087212 */ /* 0x000fe400078efe09 */
[----:B------:R-:W-:Y:S02]  /*2390*/  SEL R9, RZ, 0x10, P2 ;  /* 0x00000010ff097807 */ /* 0x000fe40001000000 */
[----:B------:R-:W-:Y:S02]  /*23a0*/  ISETP.GE.AND P3, PT, R0, R99, PT ;  /* 0x000000630000720c */ /* 0x000fe40003f66270 */
[----:B------:R-:W-:-:S02]  /*23b0*/  LOP3.LUT R35, R8, R9, RZ, 0xfc, !PT ;  /* 0x0000000908237212 */ /* 0x000fc400078efcff */
[----:B------:R-:W-:Y:S01]  /*23c0*/  ISETP.GE.AND P5, PT, R6, R99, PT ;  /* 0x000000630600720c */ /* 0x000fe20003fa6270 */
[----:B------:R-:W-:Y:S01]  /*23d0*/  IMAD.IADD R111, R111, 0x1, R11 ;  /* 0x000000016f6f7824 */ /* 0x000fe200078e020b */
[----:B------:R-:W-:Y:S01]  /*23e0*/  SEL R9, R99, RZ, P0 ;  /* 0x000000ff63097207 */ /* 0x000fe20000000000 */
[----:B------:R-:W-:Y:S01]  /*23f0*/  IMAD.IADD R109, R11, 0x1, R109 ;  /* 0x000000010b6d7824 */ /* 0x000fe200078e026d */
[----:B------:R-:W-:Y:S01]  /*2400*/  SEL R11, R99, RZ, P3 ;  /* 0x000000ff630b7207 */ /* 0x000fe20001800000 */
[----:B------:R-:W-:Y:S02]  /*2410*/  IMAD R10, R12, UR4, RZ ;  /* 0x000000040c0a7c24 */ /* 0x000fe4000f8e02ff */
[----:B------:R-:W-:Y:S02]  /*2420*/  IMAD R8, R222, R100, RZ ;  /* 0x00000064de087224 */ /* 0x000fe400078e02ff */
[----:B------:R-:W-:Y:S01]  /*2430*/  IMAD.IADD R9, R18, 0x1, R9 ;  /* 0x0000000112097824 */ /* 0x000fe200078e0209 */
[----:B------:R-:W-:Y:S01]  /*2440*/  LOP3.LUT R14, R14, 0xfffffffe, RZ, 0xc0, !PT ;  /* 0xfffffffe0e0e7812 */ /* 0x000fe200078ec0ff */
[----:B------:R-:W-:-:S02]  /*2450*/  IMAD R33, R13, UR5, R10 ;  /* 0x000000050d217c24 */ /* 0x000fc4000f8e020a */
[----:B------:R-:W-:-:S04]  /*2460*/  IMAD.WIDE.U32 R114, R13, UR4, R114 ;  /* 0x000000040d727c25 */ /* 0x000fc8000f8e0072 */
[----:B------:R-:W-:Y:S02]  /*2470*/  IMAD.IADD R11, R0, 0x1, R11 ;  /* 0x00000001000b7824 */ /* 0x000fe400078e020b */
[----:B------:R-:W-:Y:S01]  /*2480*/  IMAD R13, R188, R101, R8 ;  /* 0x00000065bc0d7224 */ /* 0x000fe200078e0208 */
[----:B------:R-:W-:Y:S02]  /*2490*/  SHF.R.S32.HI R8, RZ, 0x1f, R9 ;  /* 0x0000001fff087819 */ /* 0x000fe40000011409 */
[----:B------:R-:W-:Y:S01]  /*24a0*/  @P5 LOP3.LUT R14, R14, 0x1, RZ, 0xfc, !PT ;  /* 0x000000010e0e5812 */ /* 0x000fe200078efcff */
[----:B------:R-:W-:Y:S01]  /*24b0*/  IMAD.IADD R103, R13, 0x1, R103 ;  /* 0x000000010d677824 */ /* 0x000fe200078e0267 */
[----:B------:R-:W-:Y:S02]  /*24c0*/  SHF.R.S32.HI R10, RZ, 0x1f, R11 ;  /* 0x0000001fff0a7819 */ /* 0x000fe4000001140b */
[----:B------:R-:W-:Y:S02]  /*24d0*/  IADD3 R105, R105, R13, RZ ;  /* 0x0000000d69697210 */ /* 0x000fe40007ffe0ff */
[----:B------:R-:W-:-:S02]  /*24e0*/  SEL R13, R99, RZ, P5 ;  /* 0x000000ff630d7207 */ /* 0x000fc40002800000 */
[CC--:B------:R-:W-:Y:S02]  /*24f0*/  LEA.HI R25, R8.reuse, R9.reuse, RZ, 0x4 ;  /* 0x0000000908197211 */ /* 0x0c0fe400078f20ff */
[----:B------:R-:W-:Y:S01]  /*2500*/  LEA.HI R9, R8, R9, RZ, 0x6 ;  /* 0x0000000908097211 */ /* 0x000fe200078f30ff */
[----:B------:R0:W-:Y:S01]  /*2510*/  STL [R1+0x10], R14 ;  /* 0x0000100e01007387 */ /* 0x0001e20000100800 */
[CC--:B------:R-:W-:Y:S02]  /*2520*/  LEA.HI R27, R10.reuse, R11.reuse, RZ, 0x4 ;  /* 0x0000000b0a1b7211 */ /* 0x0c0fe400078f20ff */
[----:B------:R-:W-:Y:S02]  /*2530*/  LEA.HI R10, R10, R11, RZ, 0x6 ;  /* 0x0000000b0a0a7211 */ /* 0x000fe400078f30ff */
[----:B------:R-:W-:Y:S02]  /*2540*/  SHF.R.S32.HI R9, RZ, 0x6, R9 ;  /* 0x00000006ff097819 */ /* 0x000fe40000011409 */
[----:B------:R-:W-:-:S02]  /*2550*/  SHF.R.S32.HI R11, RZ, 0x6, R10 ;  /* 0x00000006ff0b7819 */ /* 0x000fc4000001140a */
[----:B0-----:R-:W-:Y:S02]  /*2560*/  IADD3 R14, R6, R13, RZ ;  /* 0x0000000d060e7210 */ /* 0x001fe40007ffe0ff */
[C---:B------:R-:W-:Y:S02]  /*2570*/  LOP3.LUT R12, R198.reuse, 0x30, R27, 0xf8, !PT ;  /* 0x00000030c60c7812 */ /* 0x040fe400078ef81b */
[----:B------:R-:W-:Y:S01]  /*2580*/  SHF.R.S32.HI R15, RZ, 0x1f, R14 ;  /* 0x0000001fff0f7819 */ /* 0x000fe2000001140e */
[C---:B------:R-:W-:Y:S01]  /*2590*/  IMAD R143, R9.reuse, 0x2800, R200 ;  /* 0x00002800098f7824 */ /* 0x040fe200078e02c8 */
[----:B------:R-:W-:Y:S01]  /*25a0*/  LOP3.LUT R10, R198, 0x30, R25, 0xf8, !PT ;  /* 0x00000030c60a7812 */ /* 0x000fe200078ef819 */
[----:B------:R-:W-:Y:S01]  /*25b0*/  IMAD R141, R9, 0x2800, R202 ;  /* 0x00002800098d7824 */ /* 0x000fe200078e02ca */
[----:B------:R-:W-:Y:S01]  /*25c0*/  LOP3.LUT R9, R12, R199, RZ, 0x3c, !PT ;  /* 0x000000c70c097212 */ /* 0x000fe200078e3cff */
[----:B------:R-:W-:Y:S01]  /*25d0*/  IMAD R142, R11, 0x2800, R200 ;  /* 0x000028000b8e7824 */ /* 0x000fe200078e02c8 */
[----:B------:R-:W-:-:S02]  /*25e0*/  LEA.HI R29, R15, R14, RZ, 0x4 ;  /* 0x0000000e0f1d7211 */ /* 0x000fc400078f20ff */
[-C--:B------:R-:W-:Y:S02]  /*25f0*/  LOP3.LUT R10, R10, R199.reuse, RZ, 0x3c, !PT ;  /* 0x000000c70a0a7212 */ /* 0x080fe400078e3cff */
[----:B------:R-:W-:Y:S01]  /*2600*/  LEA.HI R14, R15, R14, RZ, 0x6 ;  /* 0x0000000e0f0e7211 */ /* 0x000fe200078f30ff */
[----:B------:R-:W-:Y:S02]  /*2610*/  IMAD.IADD R142, R142, 0x1, R9 ;  /* 0x000000018e8e7824 */ /* 0x000fe400078e0209 */
[----:B------:R-:W-:Y:S01]  /*2620*/  IMAD.IADD R143, R143, 0x1, R10 ;  /* 0x000000018f8f7824 */ /* 0x000fe200078e020a */
[----:B------:R-:W-:Y:S02]  /*2630*/  SHF.R.S32.HI R9, RZ, 0x6, R14 ;  /* 0x00000006ff097819 */ /* 0x000fe4000001140e */
[----:B------:R-:W-:Y:S01]  /*2640*/  LOP3.LUT R10, R198, 0x30, R29, 0xf8, !PT ;  /* 0x00000030c60a7812 */ /* 0x000fe200078ef81d */
[----:B------:R-:W-:Y:S01]  /*2650*/  IMAD R133, R11, 0x2800, R202 ;  /* 0x000028000b857824 */ /* 0x000fe200078e02ca */
[----:B------:R-:W-:Y:S01]  /*2660*/  SHF.R.U32.HI R8, RZ, 0x3, R201 ;  /* 0x00000003ff087819 */ /* 0x000fe200000116c9 */
[----:B------:R-:W-:Y:S01]  /*2670*/  IMAD R140, R9, 0x2800, R200 ;  /* 0x00002800098c7824 */ /* 0x000fe200078e02c8 */
[----:B------:R-:W-:Y:S01]  /*2680*/  LOP3.LUT R13, R201, 0x30, R25, 0xf8, !PT ;  /* 0x00000030c90d7812 */ /* 0x000fe200078ef819 */
[----:B------:R-:W-:Y:S01]  /*2690*/  IMAD R131, R9, 0x2800, R202 ;  /* 0x0000280009837824 */ /* 0x000fe200078e02ca */
[----:B------:R-:W-:-:S02]  /*26a0*/  LOP3.LUT R9, R10, R199, RZ, 0x3c, !PT ;  /* 0x000000c70a097212 */ /* 0x000fc400078e3cff */
[----:B------:R-:W-:Y:S02]  /*26b0*/  LOP3.LUT R15, R201, 0x30, R29, 0xf8, !PT ;  /* 0x00000030c90f7812 */ /* 0x000fe400078ef81d */
[----:B-----5:R-:W-:Y:S01]  /*26c0*/  SHF.R.S32.HI R11, RZ, 0x1f, R144 ;  /* 0x0000001fff0b7819 */ /* 0x020fe20000011490 */
[----:B------:R-:W-:Y:S01]  /*26d0*/  IMAD.IADD R140, R140, 0x1, R9 ;  /* 0x000000018c8c7824 */ /* 0x000fe200078e0209 */
[-C--:B------:R-:W-:Y:S02]  /*26e0*/  LOP3.LUT R12, R13, R8.reuse, RZ, 0x3c, !PT ;  /* 0x000000080d0c7212 */ /* 0x080fe400078e3cff */
[----:B------:R-:W-:Y:S01]  /*26f0*/  LOP3.LUT R10, R15, R8, RZ, 0x3c, !PT ;  /* 0x000000080f0a7212 */ /* 0x000fe200078e3cff */
[----:B------:R-:W-:Y:S01]  /*2700*/  IMAD R9, R11, R106, RZ ;  /* 0x0000006a0b097224 */ /* 0x000fe200078e02ff */
[----:B------:R-:W-:Y:S01]  /*2710*/  LOP3.LUT R13, R201, 0x30, R27, 0xf8, !PT ;  /* 0x00000030c90d7812 */ /* 0x000fe200078ef81b */
[----:B------:R-:W-:Y:S02]  /*2720*/  IMAD.IADD R141, R141, 0x1, R12 ;  /* 0x000000018d8d7824 */ /* 0x000fe400078e020c */
[----:B------:R-:W-:Y:S01]  /*2730*/  IMAD.IADD R131, R131, 0x1, R10 ;  /* 0x0000000183837824 */ /* 0x000fe200078e020a */
[----:B------:R-:W-:Y:S01]  /*2740*/  LOP3.LUT R12, R13, R8, RZ, 0x3c, !PT ;  /* 0x000000080d0c7212 */ /* 0x000fe200078e3cff */
[----:B------:R-:W-:Y:S01]  /*2750*/  IMAD R15, R144, R107, R9 ;  /* 0x0000006b900f7224 */ /* 0x000fe200078e0209 */
[C---:B------:R-:W-:Y:S01]  /*2760*/  SHF.L.U64.HI R9, R106.reuse, 0x7, R107 ;  /* 0x000000076a097819 */ /* 0x040fe2000001026b */
[----:B------:R-:W-:Y:S01]  /*2770*/  IMAD R11, R11, R100, RZ ;  /* 0x000000640b0b7224 */ /* 0x000fe200078e02ff */
[----:B------:R-:W-:Y:S01]  /*2780*/  SHF.L.U32 R10, R106, 0x7, RZ ;  /* 0x000000076a0a7819 */ /* 0x000fe200000006ff */
[----:B------:R-:W-:Y:S01]  /*2790*/  IMAD R13, R107, 0xa0, RZ ;  /* 0x000000a06b0d7824 */ /* 0x000fe200078e02ff */
[----:B---3--:R-:W-:Y:S01]  /*27a0*/  R2P PR, R21, 0x6 ;  /* 0x0000000615007804 */ /* 0x008fe20000000000 */
[----:B------:R-:W-:-:S04]  /*27b0*/  IMAD.WIDE.U32 R110, R144, R106, R110 ;  /* 0x0000006a906e7225 */ /* 0x000fc800078e006e */
[----:B------:R-:W-:Y:S01]  /*27c0*/  IMAD.WIDE.U32 R108, R144, R106, R108 ;  /* 0x0000006a906c7225 */ /* 0x000fe200078e006c */
[----:B------:R-:W-:-:S03]  /*27d0*/  SEL R32, RZ, 0x20, P4 ;  /* 0x00000020ff207807 */ /* 0x000fc60002000000 */
[----:B------:R-:W-:Y:S01]  /*27e0*/  IMAD.WIDE.U32 R106, R106, 0xa0, RZ ;  /* 0x000000a06a6a7825 */ /* 0x000fe200078e00ff */
[----:B------:R-:W-:-:S03]  /*27f0*/  SEL R124, R124, 0xffffffe0, !P1 ;  /* 0xffffffe07c7c7807 */ /* 0x000fc60004800000 */
[C---:B------:R-:W-:Y:S02]  /*2800*/  IMAD R21, R144.reuse, R101, R11 ;  /* 0x0000006590157224 */ /* 0x040fe400078e020b */
[----:B------:R-:W-:Y:S01]  /*2810*/  IMAD.WIDE.U32 R104, R144, R100, R104 ;  /* 0x0000006490687225 */ /* 0x000fe200078e0068 */
[----:B------:R-:W-:-:S03]  /*2820*/  IADD3 R14, R15, R109, RZ ;  /* 0x0000006d0f0e7210 */ /* 0x000fc60007ffe0ff */
[----:B------:R-:W-:Y:S01]  /*2830*/  IMAD.WIDE.U32 R102, R144, R100, R102 ;  /* 0x0000006490667225 */ /* 0x000fe200078e0066 */
[----:B------:R-:W-:-:S03]  /*2840*/  IADD3 R133, R133, R12, RZ ;  /* 0x0000000c85857210 */ /* 0x000fc60007ffe0ff */
[----:B------:R-:W-:Y:S01]  /*2850*/  IMAD.IADD R126, R107, 0x1, R13 ;  /* 0x000000016b7e7824 */ /* 0x000fe200078e020d */
[----:B------:R-:W-:Y:S01]  /*2860*/  IADD3 R118, P1, R188, R119, RZ ;  /* 0x00000077bc767210 */ /* 0x000fe20007f3e0ff */
[----:B------:R-:W-:Y:S01]  /*2870*/  IMAD.IADD R13, R111, 0x1, R15 ;  /* 0x000000016f0d7824 */ /* 0x000fe200078e020f */
[----:B------:R-:W-:Y:S01]  /*2880*/  SHF.L.U64.HI R11, R100, 0x7, R101 ;  /* 0x00000007640b7819 */ /* 0x000fe20000010265 */
[----:B------:R-:W-:Y:S01]  /*2890*/  IMAD.IADD R15, R105, 0x1, R21 ;  /* 0x00000001690f7824 */ /* 0x000fe200078e0215 */
[----:B------:R-:W-:Y:S01]  /*28a0*/  SEL R121, R121, 0xffffffc0, !P2 ;  /* 0xffffffc079797807 */ /* 0x000fe20005000000 */
[----:B------:R-:W-:Y:S01]  /*28b0*/  IMAD.IADD R20, R21, 0x1, R103 ;  /* 0x0000000115147824 */ /* 0x000fe200078e0267 */
[----:B------:R-:W-:Y:S01]  /*28c0*/  SHF.R.S32.HI R21, RZ, 0x4, R25 ;  /* 0x00000004ff157819 */ /* 0x000fe20000011419 */
[----:B------:R-:W-:Y:S01]  /*28d0*/  IMAD.WIDE.U32 R112, R112, 0xa0, RZ ;  /* 0x000000a070707825 */ /* 0x000fe200078e00ff */
[----:B------:R-:W-:Y:S02]  /*28e0*/  SHF.R.S32.HI R26, RZ, 0x4, R27 ;  /* 0x00000004ff1a7819 */ /* 0x000fe4000001141b */
[----:B------:R-:W-:Y:S01]  /*28f0*/  SHF.R.S32.HI R28, RZ, 0x4, R29 ;  /* 0x00000004ff1c7819 */ /* 0x000fe2000001141d */
[C---:B------:R-:W-:Y:S01]  /*2900*/  IMAD.SHL.U32 R12, R100.reuse, 0x80, RZ ;  /* 0x00000080640c7824 */ /* 0x040fe200078e00ff */
[----:B------:R-:W-:Y:S01]  /*2910*/  LOP3.LUT R39, R35, R32, RZ, 0xfc, !PT ;  /* 0x0000002023277212 */ /* 0x000fe200078efcff */
[----:B------:R-:W-:Y:S01]  /*2920*/  IMAD.WIDE.U32 R100, R100, 0xa0, RZ ;  /* 0x000000a064647825 */ /* 0x000fe200078e00ff */
[----:B------:R-:W-:-:S02]  /*2930*/  LOP3.LUT R25, R25, 0xfffffff0, RZ, 0xc0, !PT ;  /* 0xfffffff019197812 */ /* 0x000fc400078ec0ff */
[----:B------:R-:W-:Y:S02]  /*2940*/  LOP3.LUT R27, R27, 0xfffffff0, RZ, 0xc0, !PT ;  /* 0xfffffff01b1b7812 */ /* 0x000fe400078ec0ff */
[----:B------:R-:W-:Y:S01]  /*2950*/  LOP3.LUT R29, R29, 0xfffffff0, RZ, 0xc0, !PT ;  /* 0xfffffff01d1d7812 */ /* 0x000fe200078ec0ff */
[----:B------:R-:W-:Y:S01]  /*2960*/  IMAD.X R119, R222, 0x1, R31, P1 ;  /* 0x00000001de777824 */ /* 0x000fe200008e061f */
[----:B------:R-:W-:Y:S01]  /*2970*/  LOP3.LUT R34, R35, 0x1, RZ, 0xc0, !PT ;  /* 0x0000000123227812 */ /* 0x000fe200078ec0ff */
[----:B------:R-:W-:Y:S01]  /*2980*/  IMAD.SHL.U32 R99, R99, 0x2, RZ ;  /* 0x0000000263637824 */ /* 0x000fe200078e00ff */
[C---:B------:R-:W-:Y:S01]  /*2990*/  LOP3.LUT R35, R39.reuse, 0x2, RZ, 0xc0, !PT ;  /* 0x0000000227237812 */ /* 0x040fe200078ec0ff */
[----:B------:R-:W-:Y:S01]  /*29a0*/  IMAD.IADD R130, R124, 0x1, R121 ;  /* 0x000000017c827824 */ /* 0x000fe200078e0279 */
[----:B------:R-:W-:Y:S01]  /*29b0*/  LOP3.LUT R36, R39, 0x4, RZ, 0xc0, !PT ;  /* 0x0000000427247812 */ /* 0x000fe200078ec0ff */
[----:B------:R-:W-:Y:S01]  /*29c0*/  IMAD.IADD R127, R101, 0x1, R127 ;  /* 0x00000001657f7824 */ /* 0x000fe200078e027f */
[----:B------:R-:W-:Y:S01]  /*29d0*/  LOP3.LUT R37, R39, 0x8, RZ, 0xc0, !PT ;  /* 0x0000000827257812 */ /* 0x000fe200078ec0ff */
[----:B------:R-:W-:Y:S01]  /*29e0*/  IMAD.IADD R33, R115, 0x1, R33 ;  /* 0x0000000173217824 */ /* 0x000fe200078e0221 */
[----:B------:R-:W-:-:S02]  /*29f0*/  LOP3.LUT R38, R39, 0x10, RZ, 0xc0, !PT ;  /* 0x0000001027267812 */ /* 0x000fc400078ec0ff */
[----:B------:R-:W-:Y:S02]  /*2a00*/  IADD3 R125, R113, R125, RZ ;  /* 0x0000007d717d7210 */ /* 0x000fe40007ffe0ff */
[----:B------:R-:W-:Y:S02]  /*2a10*/  SHF.R.S32.HI R30, RZ, 0x1f, R25 ;  /* 0x0000001fff1e7819 */ /* 0x000fe40000011419 */
[----:B------:R-:W-:Y:S02]  /*2a20*/  SHF.R.S32.HI R31, RZ, 0x1f, R27 ;  /* 0x0000001fff1f7819 */ /* 0x000fe4000001141b */
[----:B------:R-:W-:Y:S02]  /*2a30*/  SHF.R.S32.HI R32, RZ, 0x1f, R29 ;  /* 0x0000001fff207819 */ /* 0x000fe4000001141d */
[----:B------:R-:W-:-:S07]  /*2a40*/  LOP3.LUT R39, R39, 0x20, RZ, 0xc0, !PT ;  /* 0x0000002027277812 */ /* 0x000fce00078ec0ff */
.L_x_2435:
[----:B------:R-:W2:Y:S01]  /*2a50*/  LDL.LU R42, [R1+0x10] ;  /* 0x00001000012a7983 */ /* 0x000ea20000300800 */
[----:B------:R-:W0:Y:S01]  /*2a60*/  LDC.64 R122, c[0x0][0x2e8] ;  /* 0x0000ba00ff7a7b82 */ /* 0x000e220000000a00 */
[----:B------:R-:W-:Y:S01]  /*2a70*/  IADD3 R51, R24, -0x1, RZ ;  /* 0xffffffff18337810 */ /* 0x000fe20007ffe0ff */
[----:B------:R-:W-:Y:S01]  /*2a80*/  IMAD R47, R17, 0x7800, R209 ;  /* 0x00007800112f7824 */ /* 0x000fe200078e02d1 */
[----:B------:R-:W-:Y:S05]  /*2a90*/  YIELD ;  /* 0x0000000000007946 */ /* 0x000fea0003800000 */
[----:B------:R-:W1:Y:S01]  /*2aa0*/  LDC R132, c[0x0][0x3f4] ;  /* 0x0000fd00ff847b82 */ /* 0x000e620000000800 */
[----:B------:R-:W-:Y:S01]  /*2ab0*/  ISETP.GT.AND P4, PT, R51, R120, PT ;  /* 0x000000783300720c */ /* 0x000fe20003f84270 */
[-C--:B------:R-:W-:Y:S01]  /*2ac0*/  IMAD R41, R125, R51.reuse, RZ ;  /* 0x000000337d297224 */ /* 0x080fe200078e02ff */
[----:B------:R-:W-:Y:S01]  /*2ad0*/  SHF.R.S32.HI R40, RZ, 0x1f, R51 ;  /* 0x0000001fff287819 */ /* 0x000fe20000011433 */
[----:B------:R-:W-:Y:S01]  /*2ae0*/  IMAD.WIDE.U32 R136, R112, R51, RZ ;  /* 0x0000003370887225 */ /* 0x000fe200078e00ff */
[----:B------:R-:W-:Y:S03]  /*2af0*/  BSSY B0, `(.L_x_2336) ;  /* 0x0000c9e000007945 */ /* 0x000fe60003800000 */
[----:B------:R-:W-:Y:S01]  /*2b00*/  IMAD R41, R40, R112, R41 ;  /* 0x0000007028297224 */ /* 0x000fe200078e0229 */
[----:B------:R-:W-:Y:S01]  /*2b10*/  IADD3 R45, P1, P2, R3, R136, R129 ;  /* 0x00000088032d7210 */ /* 0x000fe20007a3e081 */
[----:B------:R-:W-:-:S02]  /*2b20*/  IMAD.IADD R47, R16, 0x1, R47 ;  /* 0x00000001102f7824 */ /* 0x000fc400078e022f */
[----:B------:R-:W-:Y:S02]  /*2b30*/  IMAD.IADD R92, R137, 0x1, R41 ;  /* 0x00000001895c7824 */ /* 0x000fe400078e0229 */
[----:B------:R-:W-:-:S03]  /*2b40*/  IMAD R41, R17, 0x7800, R212 ;  /* 0x0000780011297824 */ /* 0x000fc600078e02d4 */
[----:B------:R-:W-:Y:S02]  /*2b50*/  IADD3.X R24, R5, R92, R128, P1, P2 ;  /* 0x0000005c05187210 */ /* 0x000fe40000fe4480 */
[-C--:B0-----:R-:W-:Y:S02]  /*2b60*/  IADD3 R48, P1, P2, R136, R122.reuse, R3 ;  /* 0x0000007a88307210 */ /* 0x081fe40007a3e003 */
[----:B------:R-:W-:Y:S02]  /*2b70*/  IADD3 R46, R16, R41, RZ ;  /* 0x00000029102e7210 */ /* 0x000fe40007ffe0ff */
        /* <DEDUP_REMOVED lines=74> */
.L_x_2340:
[----:B------:R-:W-:Y:S05]  /*3020*/  BSYNC B1 ;  /* 0x0000000000017941 */ /* 0x000fea0003800000 */
.L_x_2339:
        /* <DEDUP_REMOVED lines=12> */
[----:B-----5:R-:W-:Y:S01]  /*30f0*/  MOV R147, R74 ;  /* 0x0000004a00937202 */ /* 0x020fe20000000f00 */
[----:B------:R-:W-:Y:S01]  /*3100*/  IMAD.MOV.U32 R150, RZ, RZ, R78 ;  /* 0x000000ffff967224 */ /* 0x000fe200078e004e */
[----:B------:R-:W-:Y:S01]  /*3110*/  CS2R R72, SRZ ;  /* 0x0000000000487805 */ /* 0x000fe2000001ff00 */
        /* <DEDUP_REMOVED lines=41> */
.L_x_2342:
[----:B------:R-:W-:Y:S05]  /*33b0*/  BSYNC B1 ;  /* 0x0000000000017941 */ /* 0x000fea0003800000 */
.L_x_2341:
        /* <DEDUP_REMOVED lines=21> */
[----:B------:R-:W-:Y:S02]  /*3510*/  IMAD.MOV.U32 R146, RZ, RZ, R64 ;  /* 0x000000ffff927224 */ /* 0x000fe400078e0040 */
[----:B------:R-:W-:Y:S02]  /*3520*/  IMAD.MOV.U32 R149, RZ, RZ, R68 ;  /* 0x000000ffff957224 */ /* 0x000fe400078e0044 */
[----:B------:R-:W-:Y:S01]  /*3530*/  IMAD.MOV.U32 R152, RZ, RZ, R72 ;  /* 0x000000ffff987224 */ /* 0x000fe200078e0048 */
[----:B------:R-:W-:Y:S06]  /*3540*/  @!P1 BRA `(.L_x_2343) ;  /* 0x0000000000049947 */ /* 0x000fec0003800000 */
[----:B------:R-:W-:Y:S01]  /*3550*/  BPT.TRAP 0x1 ;  /* 0x000000040000795c */ /* 0x000fe20000300000 */
.L_x_2343:
[----:B------:R-:W-:Y:S01]  /*3560*/  LEA R97, R17, R16, 0x3 ;  /* 0x0000001011617211 */ /* 0x000fe200078e18ff */
[----:B------:R-:W-:Y:S01]  /*3570*/  BSSY B1, `(.L_x_2344) ;  /* 0x0000004000017945 */ /* 0x000fe20003800000 */
[----:B------:R-:W-:-:S04]  /*3580*/  SHF.L.U32 R98, R191, 0x1f, RZ ;  /* 0x0000001fbf627819 */ /* 0x000fc800000006ff */
[----:B------:R-:W3:Y:S02]  /*3590*/  SYNCS.PHASECHK.TRANS64.TRYWAIT P5, [R97+URZ+0x29890], R98 ;  /* 0x02989062610075a7 */ /* 0x000ee400080a017f */
[----:B---3--:R-:W-:Y:S05]  /*35a0*/  @!P5 BRA `(.L_x_2345) ;  /* 0x000002a000b8d947 */ /* 0x008fea0003800000 */
.L_x_2665:
[----:B------:R-:W-:Y:S05]  /*35b0*/  BSYNC B1 ;  /* 0x0000000000017941 */ /* 0x000fea0003800000 */
.L_x_2344:
        /* <DEDUP_REMOVED lines=45> */
[----:B------:R-:W-:-:S02]  /*3890*/  HADD2.F32 R171, -RZ, R166.H0_H0 ;  /* 0x200000a6ffab7230 */ /* 0x000fc40000004100 */
[-C--:B------:R-:W-:Y:S01]  /*38a0*/  FFMA.FTZ R40, R40, R170.reuse, -R173 ;  /* 0x000000aa28287223 */ /* 0x080fe200000108ad */
[--C-:B------:R-:W-:Y:S02]  /*38b0*/  HADD2.F32 R166, -RZ, R134.reuse.H1_H1 ;  /* 0x30000086ffa67230 */ /* 0x100fe40000004100 */
[----:B------:R-:W-:Y:S01]  /*38c0*/  FFMA.FTZ R41, R41, R170, R172 ;  /* 0x000000aa29297223 */ /* 0x000fe200000100ac */
[----:B------:R-:W-:Y:S01]  /*38d0*/  HADD2.F32 R134, -RZ, R134.H0_H0 ;  /* 0x20000086ff867230 */ /* 0x000fe20000004100 */
[----:B------:R-:W-:Y:S01]  /*38e0*/  SHF.R.U32.HI R170, RZ, 0x8, R135 ;  /* 0x00000008ffaa7819 */ /* 0x000fe20000011687 */
[-C--:B------:R-:W-:Y:S01]  /*38f0*/  FMUL.FTZ R165, R166, R171.reuse ;  /* 0x000000aba6a57220 */ /* 0x080fe20000410000 */
[----:B------:R-:W-:Y:S02]  /*3900*/  LOP3.LUT R168, R137, 0xff0000ff, RZ, 0xc0, !PT ;  /* 0xff0000ff89a87812 */ /* 0x000fe400078ec0ff */
[C---:B------:R-:W-:Y:S01]  /*3910*/  FMUL.FTZ R171, R134.reuse, R171 ;  /* 0x000000ab86ab7220 */ /* 0x040fe20000410000 */
[----:B------:R-:W-:Y:S01]  /*3920*/  F2FP.SATFINITE.E4M3.F32.PACK_AB_MERGE_C R40, R41, R40, RZ ;  /* 0x000000282928723e */ /* 0x000fe200048070ff */
[----:B------:R-:W-:Y:S01]  /*3930*/  FFMA.FTZ R165, R134, R169, -R165 ;  /* 0x000000a986a57223 */ /* 0x000fe200000108a5 */
[----:B------:R-:W-:-:S02]  /*3940*/  IMAD.MOV.U32 R41, RZ, RZ, R136 ;  /* 0x000000ffff297224 */ /* 0x000fc400078e0088 */
[----:B------:R-:W-:Y:S01]  /*3950*/  FFMA.FTZ R134, R166, R169, R171 ;  /* 0x000000a9a6867223 */ /* 0x000fe200000100ab */
[----:B------:R-:W-:Y:S02]  /*3960*/  SHF.R.U32.HI R169, RZ, 0x10, R137 ;  /* 0x00000010ffa97819 */ /* 0x000fe40000011689 */
[----:B------:R-:W-:Y:S01]  /*3970*/  SHF.L.U32 R137, R167, 0x8, RZ ;  /* 0x00000008a7897819 */ /* 0x000fe200000006ff */
[----:B------:R-:W-:Y:S01]  /*3980*/  IMAD.MOV.U32 R167, RZ, RZ, R43 ;  /* 0x000000ffffa77224 */ /* 0x000fe200078e002b */
[----:B------:R-:W-:Y:S02]  /*3990*/  SHF.R.U32.HI R171, RZ, 0x10, R135 ;  /* 0x00000010ffab7819 */ /* 0x000fe40000011687 */
[----:B------:R-:W-:Y:S01]  /*39a0*/  LOP3.LUT R166, R135, 0xff0000ff, RZ, 0xc0, !PT ;  /* 0xff0000ff87a67812 */ /* 0x000fe200078ec0ff */
[----:B------:R-:W-:Y:S01]  /*39b0*/  IMAD.SHL.U32 R135, R170, 0x100, RZ ;  /* 0x00000100aa877824 */ /* 0x000fe200078e00ff */
[----:B------:R-:W-:Y:S01]  /*39c0*/  LOP3.LUT R168, R168, 0xff00, R137, 0xf8, !PT ;  /* 0x0000ff00a8a87812 */ /* 0x000fe200078ef889 */
[----:B------:R-:W-:Y:S01]  /*39d0*/  IMAD.U32 R137, R169, 0x10000, RZ ;  /* 0x00010000a9897824 */ /* 0x000fe200078e00ff */
[----:B------:R-:W-:-:S02]  /*39e0*/  F2FP.F16.E4M3.UNPACK_B R43, R167 ;  /* 0x000000a7ff2b723e */ /* 0x000fc400020006ff */
[----:B------:R-:W-:Y:S01]  /*39f0*/  LOP3.LUT R166, R166, 0xff00, R135, 0xf8, !PT ;  /* 0x0000ff00a6a67812 */ /* 0x000fe200078ef887 */
[----:B------:R-:W-:Y:S01]  /*3a00*/  IMAD.U32 R135, R171, 0x10000, RZ ;  /* 0x00010000ab877824 */ /* 0x000fe200078e00ff */
[----:B------:R-:W-:Y:S01]  /*3a10*/  LOP3.LUT R137, R168, 0xff0000, R137, 0xf8, !PT ;  /* 0x00ff0000a8897812 */ /* 0x000fe200078ef889 */
[--C-:B------:R-:W-:Y:S01]  /*3a20*/  HADD2.F32 R169, -RZ, R43.reuse.H1_H1 ;  /* 0x3000002bffa97230 */ /* 0x100fe20000004100 */
[----:B------:R-:W-:Y:S01]  /*3a30*/  F2FP.SATFINITE.E4M3.F32.PACK_AB_MERGE_C R40, R134, R165, R40 ;  /* 0x000000a58628723e */ /* 0x000fe20004807028 */
[----:B------:R-:W-:Y:S01]  /*3a40*/  HADD2.F32 R43, -RZ, R43.H0_H0 ;  /* 0x2000002bff2b7230 */ /* 0x000fe20000004100 */
[----:B------:R-:W-:Y:S02]  /*3a50*/  LOP3.LUT R135, R166, 0xff0000, R135, 0xf8, !PT ;  /* 0x00ff0000a6877812 */ /* 0x000fe400078ef887 */
[----:B------:R-:W-:Y:S02]  /*3a60*/  F2FP.F16.E4M3.UNPACK_B R171, R137.H1 ;  /* 0x00000089ffab723e */ /* 0x000fe400030006ff */
[----:B------:R-:W-:-:S03]  /*3a70*/  F2FP.F16.E4M3.UNPACK_B R168, R135.H1 ;  /* 0x00000087ffa8723e */ /* 0x000fc600030006ff */
[--C-:B------:R-:W-:Y:S02]  /*3a80*/  HADD2.F32 R166, -RZ, R171.reuse.H0_H0 ;  /* 0x200000abffa67230 */ /* 0x100fe40000004100 */
[--C-:B------:R-:W-:Y:S02]  /*3a90*/  HADD2.F32 R170, -RZ, R168.reuse.H0_H0 ;  /* 0x200000a8ffaa7230 */ /* 0x100fe40000004100 */
[----:B------:R-:W-:Y:S02]  /*3aa0*/  HADD2.F32 R171, -RZ, R171.H1_H1 ;  /* 0x300000abffab7230 */ /* 0x000fe40000004100 */
[-C--:B------:R-:W-:Y:S01]  /*3ab0*/  FMUL.FTZ R172, R169, R166.reuse ;  /* 0x000000a6a9ac7220 */ /* 0x080fe20000410000 */
[C---:B------:R-:W-:Y:S01]  /*3ac0*/  FMUL.FTZ R174, R43.reuse, R166 ;  /* 0x000000a62bae7220 */ /* 0x040fe20000410000 */
[----:B------:R-:W-:Y:S02]  /*3ad0*/  HADD2.F32 R168, -RZ, R168.H1_H1 ;  /* 0x300000a8ffa87230 */ /* 0x000fe40000004100 */
[-C--:B------:R-:W-:Y:S01]  /*3ae0*/  FFMA.FTZ R166, R43, R170.reuse, -R172 ;  /* 0x000000aa2ba67223 */ /* 0x080fe200000108ac */
[----:B------:R-:W-:Y:S01]  /*3af0*/  FFMA.FTZ R43, R169, R170, R174 ;  /* 0x000000aaa92b7223 */ /* 0x000fe200000100ae */
[----:B------:R-:W-:-:S02]  /*3b00*/  F2FP.F16.E4M3.UNPACK_B R169, R167.H1 ;  /* 0x000000a7ffa9723e */ /* 0x000fc400030006ff */
[----:B------:R-:W-:Y:S02]  /*3b10*/  MOV R167, R42 ;  /* 0x0000002a00a77202 */ /* 0x000fe40000000f00 */
[----:B------:R-:W-:Y:S01]  /*3b20*/  F2FP.F16.E4M3.UNPACK_B R172, R137 ;  /* 0x00000089ffac723e */ /* 0x000fe200020006ff */
[--C-:B------:R-:W-:Y:S01]  /*3b30*/  HADD2.F32 R170, -RZ, R169.reuse.H1_H1 ;  /* 0x300000a9ffaa7230 */ /* 0x100fe20000004100 */
[----:B------:R-:W-:Y:S01]  /*3b40*/  F2FP.F16.E4M3.UNPACK_B R137, R135 ;  /* 0x00000087ff89723e */ /* 0x000fe200020006ff */
[----:B------:R-:W-:Y:S02]  /*3b50*/  HADD2.F32 R169, -RZ, R169.H0_H0 ;  /* 0x200000a9ffa97230 */ /* 0x000fe40000004100 */
[--C-:B------:R-:W-:Y:S02]  /*3b60*/  HADD2.F32 R135, -RZ, R172.reuse.H1_H1 ;  /* 0x300000acff877230 */ /* 0x100fe40000004100 */
[----:B------:R-:W-:Y:S01]  /*3b70*/  FMUL.FTZ R42, R170, R171 ;  /* 0x000000abaa2a7220 */ /* 0x000fe20000410000 */
[----:B------:R-:W-:-:S02]  /*3b80*/  HADD2.F32 R172, -RZ, R172.H0_H0 ;  /* 0x200000acffac7230 */ /* 0x000fc40000004100 */
[C---:B------:R-:W-:Y:S01]  /*3b90*/  FMUL.FTZ R171, R169.reuse, R171 ;  /* 0x000000aba9ab7220 */ /* 0x040fe20000410000 */
[----:B------:R-:W-:-:S03]  /*3ba0*/  FFMA.FTZ R42, R169, R168, -R42 ;  /* 0x000000a8a92a7223 */ /* 0x000fc6000001082a */
        /* <DEDUP_REMOVED lines=8> */
[----:B------:R-:W-:Y:S02]  /*3c30*/  F2FP.SATFINITE.E4M3.F32.PACK_AB_MERGE_C R43, R43, R166, R169 ;  /* 0x000000a62b2b723e */ /* 0x000fe400048070a9 */
[----:B------:R-:W-:-:S02]  /*3c40*/  FMUL.FTZ R173, R170, R135 ;  /* 0x00000087aaad7220 */ /* 0x000fc40000410000 */
        /* <DEDUP_REMOVED lines=11> */
.L_x_2351:
[----:B------:R-:W-:Y:S05]  /*3d00*/  BSYNC B3 ;  /* 0x0000000000037941 */ /* 0x000fea0003800000 */
.L_x_2350:
[----:B-1----:R4:W-:Y:S02]  /*3d10*/  STG.E.128 desc[UR56][R48.64], R40 ;  /* 0x0000002830007986 */ /* 0x0029e4000c101d38 */
.L_x_2349:
[----:B------:R-:W-:Y:S05]  /*3d20*/  BSYNC B2 ;  /* 0x0000000000027941 */ /* 0x000fea0003800000 */
.L_x_2348:
        /* <DEDUP_REMOVED lines=24> */
[----:B------:R-:W-:-:S02]  /*3eb0*/  IMAD.MOV.U32 R134, RZ, RZ, R40 ;  /* 0x000000ffff867224 */ /* 0x000fc400078e0028 */
[----:B------:R-:W-:Y:S02]  /*3ec0*/  HADD2.F32 R40, -RZ, R135.H1_H1 ;  /* 0x30000087ff287230 */ /* 0x000fe40000004100 */
        /* <DEDUP_REMOVED lines=27> */
[----:B------:R-:W-:Y:S01]  /*4080*/  SHF.R.U32.HI R165, RZ, 0x8, R123 ;  /* 0x00000008ffa57819 */ /* 0x000fe2000001167b */
[----:B------:R-:W-:Y:S01]  /*4090*/  FFMA.FTZ R163, R163, R136, R164 ;  /* 0x00000088a3a37223 */ /* 0x000fe200000100a4 */
[----:B------:R-:W-:Y:S02]  /*40a0*/  LOP3.LUT R136, R123, 0xff0000ff, RZ, 0xc0, !PT ;  /* 0xff0000ff7b887812 */ /* 0x000fe400078ec0ff */
[----:B------:R-:W-:-:S02]  /*40b0*/  SHF.L.U32 R165, R165, 0x8, RZ ;  /* 0x00000008a5a57819 */ /* 0x000fc400000006ff */
[----:B------:R-:W-:Y:S02]  /*40c0*/  SHF.R.U32.HI R164, RZ, 0x10, R123 ;  /* 0x00000010ffa47819 */ /* 0x000fe4000001167b */
[----:B------:R-:W-:Y:S01]  /*40d0*/  LOP3.LUT R165, R136, 0xff00, R165, 0xf8, !PT ;  /* 0x0000ff0088a57812 */ /* 0x000fe200078ef8a5 */
[----:B------:R-:W-:Y:S01]  /*40e0*/  IMAD.SHL.U32 R136, R167, 0x100, RZ ;  /* 0x00000100a7887824 */ /* 0x000fe200078e00ff */
[----:B------:R-:W-:Y:S01]  /*40f0*/  LOP3.LUT R123, R95, 0xff0000ff, RZ, 0xc0, !PT ;  /* 0xff0000ff5f7b7812 */ /* 0x000fe200078ec0ff */
[----:B------:R-:W-:Y:S01]  /*4100*/  IMAD.U32 R164, R164, 0x10000, RZ ;  /* 0x00010000a4a47824 */ /* 0x000fe200078e00ff */
[----:B------:R-:W-:Y:S02]  /*4110*/  F2FP.SATFINITE.E4M3.F32.PACK_AB_MERGE_C R40, R163, R134, R122 ;  /* 0x00000086a328723e */ /* 0x000fe4000480707a */
[----:B------:R-:W-:Y:S01]  /*4120*/  LOP3.LUT R95, R123, 0xff00, R136, 0xf8, !PT ;  /* 0x0000ff007b5f7812 */ /* 0x000fe200078ef888 */
[----:B------:R-:W-:Y:S01]  /*4130*/  IMAD.U32 R136, R166, 0x10000, RZ ;  /* 0x00010000a6887824 */ /* 0x000fe200078e00ff */
[----:B------:R-:W-:-:S02]  /*4140*/  LOP3.LUT R123, R165, 0xff0000, R164, 0xf8, !PT ;  /* 0x00ff0000a57b7812 */ /* 0x000fc400078ef8a4 */
[----:B------:R-:W-:Y:S02]  /*4150*/  MOV R164, R43 ;  /* 0x0000002b00a47202 */ /* 0x000fe40000000f00 */
[----:B------:R-:W-:Y:S02]  /*4160*/  LOP3.LUT R95, R95, 0xff0000, R136, 0xf8, !PT ;  /* 0x00ff00005f5f7812 */ /* 0x000fe400078ef888 */
[----:B------:R-:W-:Y:S02]  /*4170*/  F2FP.F16.E4M3.UNPACK_B R43, R164 ;  /* 0x000000a4ff2b723e */ /* 0x000fe400020006ff */
[----:B------:R-:W-:Y:S02]  /*4180*/  F2FP.F16.E4M3.UNPACK_B R166, R123.H1 ;  /* 0x0000007bffa6723e */ /* 0x000fe400030006ff */
[----:B------:R-:W-:Y:S01]  /*4190*/  F2FP.F16.E4M3.UNPACK_B R167, R95.H1 ;  /* 0x0000005fffa7723e */ /* 0x000fe200030006ff */
[----:B------:R-:W-:Y:S02]  /*41a0*/  HADD2.F32 R136, -RZ, R43.H1_H1 ;  /* 0x3000002bff887230 */ /* 0x000fe40000004100 */
[----:B------:R-:W-:-:S02]  /*41b0*/  HADD2.F32 R168, -RZ, R166.H0_H0 ;  /* 0x200000a6ffa87230 */ /* 0x000fc40000004100 */
[----:B------:R-:W-:Y:S02]  /*41c0*/  HADD2.F32 R43, -RZ, R43.H0_H0 ;  /* 0x2000002bff2b7230 */ /* 0x000fe40000004100 */
[--C-:B------:R-:W-:Y:S02]  /*41d0*/  HADD2.F32 R165, -RZ, R167.reuse.H0_H0 ;  /* 0x200000a7ffa57230 */ /* 0x100fe40000004100 */
[-C--:B------:R-:W-:Y:S01]  /*41e0*/  FMUL.FTZ R170, R136, R168.reuse ;  /* 0x000000a888aa7220 */ /* 0x080fe20000410000 */
[----:B------:R-:W-:Y:S02]  /*41f0*/  HADD2.F32 R167, -RZ, R167.H1_H1 ;  /* 0x300000a7ffa77230 */ /* 0x000fe40000004100 */
[C---:B------:R-:W-:Y:S01]  /*4200*/  FMUL.FTZ R169, R43.reuse, R168 ;  /* 0x000000a82ba97220 */ /* 0x040fe20000410000 */
[----:B------:R-:W-:-:S03]  /*4210*/  FFMA.FTZ R43, R43, R165, -R170 ;  /* 0x000000a52b2b7223 */ /* 0x000fc600000108aa */
[----:B------:R-:W-:Y:S01]  /*4220*/  FFMA.FTZ R136, R136, R165, R169 ;  /* 0x000000a588887223 */ /* 0x000fe200000100a9 */
[----:B------:R-:W-:Y:S01]  /*4230*/  F2FP.F16.E4M3.UNPACK_B R165, R164.H1 ;  /* 0x000000a4ffa5723e */ /* 0x000fe200030006ff */
[----:B------:R-:W-:Y:S02]  /*4240*/  IMAD.MOV.U32 R164, RZ, RZ, R42 ;  /* 0x000000ffffa47224 */ /* 0x000fe400078e002a */
[----:B------:R-:W-:Y:S02]  /*4250*/  HADD2.F32 R42, -RZ, R166.H1_H1 ;  /* 0x300000a6ff2a7230 */ /* 0x000fe40000004100 */
        /* <DEDUP_REMOVED lines=30> */
.L_x_2355:
[----:B------:R-:W-:Y:S05]  /*4440*/  BSYNC B3 ;  /* 0x0000000000037941 */ /* 0x000fea0003800000 */
.L_x_2354:
[----:B-1----:R0:W-:Y:S02]  /*4450*/  STG.E.128 desc[UR56][R48.64+0x20], R40 ;  /* 0x0000202830007986 */ /* 0x0021e4000c101d38 */
.L_x_2353:
[----:B------:R-:W-:Y:S05]  /*4460*/  BSYNC B2 ;  /* 0x0000000000027941 */ /* 0x000fea0003800000 */
.L_x_2352:
        /* <DEDUP_REMOVED lines=11> */
[----:B------:R-:W-:Y:S02]  /*4520*/  SHF.R.U32.HI R95, RZ, 0x10, R93 ;  /* 0x00000010ff5f7819 */ /* 0x000fe4000001165d */
[----:B------:R-:W-:Y:S01]  /*4530*/  LOP3.LUT R94, R93, 0xff0000ff, RZ, 0xc0, !PT ;  /* 0xff0000ff5d5e7812 */ /* 0x000fe200078ec0ff */
[----:B------:R-:W-:Y:S01]  /*4540*/  IMAD.SHL.U32 R93, R92, 0x100, RZ ;  /* 0x000001005c5d7824 */ /* 0x000fe200078e00ff */
[----:B------:R-:W-:-:S02]  /*4550*/  LOP3.LUT R87, R87, 0xff0000ff, RZ, 0xc0, !PT ;  /* 0xff0000ff57577812 */ /* 0x000fc400078ec0ff */
[----:B-1----:R-:W-:Y:S02]  /*4560*/  MOV R92, R40 ;  /* 0x00000028005c7202 */ /* 0x002fe40000000f00 */
        /* <DEDUP_REMOVED lines=94> */
.L_x_2359:
[----:B------:R-:W-:Y:S05]  /*4b50*/  BSYNC B3 ;  /* 0x0000000000037941 */ /* 0x000fea0003800000 */
.L_x_2358:
[----:B-1----:R0:W-:Y:S02]  /*4b60*/  STG.E.128 desc[UR56][R48.64+0x40], R40 ;  /* 0x0000402830007986 */ /* 0x0021e4000c101d38 */
.L_x_2357:
[----:B------:R-:W-:Y:S05]  /*4b70*/  BSYNC B2 ;  /* 0x0000000000027941 */ /* 0x000fea0003800000 */
.L_x_2356:
        /* <DEDUP_REMOVED lines=110> */
.L_x_2363:
[----:B------:R-:W-:Y:S05]  /*5260*/  BSYNC B3 ;  /* 0x0000000000037941 */ /* 0x000fea0003800000 */
.L_x_2362:
[----:B-1----:R0:W-:Y:S02]  /*5270*/  STG.E.128 desc[UR56][R48.64+0x60], R40 ;  /* 0x0000602830007986 */ /* 0x0021e4000c101d38 */
.L_x_2361:
[----:B------:R-:W-:Y:S05]  /*5280*/  BSYNC B2 ;  /* 0x0000000000027941 */ /* 0x000fea0003800000 */
.L_x_2360:
        /* <DEDUP_REMOVED lines=11> */
[--C-:B------:R-:W-:Y:S02]  /*5340*/  SHF.R.U32.HI R79, RZ, 0x8, R81.reuse ;  /* 0x00000008ff4f7819 */ /* 0x100fe40000011651 */
[----:B------:R-:W-:Y:S02]  /*5350*/  SHF.R.U32.HI R85, RZ, 0x10, R81 ;  /* 0x00000010ff557819 */ /* 0x000fe40000011651 */
[----:B------:R-:W-:Y:S01]  /*5360*/  LOP3.LUT R82, R81, 0xff0000ff, RZ, 0xc0, !PT ;  /* 0xff0000ff51527812 */ /* 0x000fe200078ec0ff */
[----:B------:R-:W-:Y:S01]  /*5370*/  IMAD.SHL.U32 R81, R79, 0x100, RZ ;  /* 0x000001004f517824 */ /* 0x000fe200078e00ff */
[----:B------:R-:W-:Y:S01]  /*5380*/  SHF.L.U32 R78, R78, 0x8, RZ ;  /* 0x000000084e4e7819 */ /* 0x000fe200000006ff */
        /* <DEDUP_REMOVED lines=61> */
[----:B------:R-:W-:Y:S01]  /*5760*/  FMUL.FTZ R41, R85, R122 ;  /* 0x0000007a55297220 */ /* 0x000fe20000410000 */
[----:B------:R-:W-:Y:S01]  /*5770*/  HADD2.F32 R123, -RZ, R94.H1_H1 ;  /* 0x3000005eff7b7230 */ /* 0x000fe20000004100 */
[----:B------:R-:W-:Y:S01]  /*5780*/  F2FP.F16.E4M3.UNPACK_B R43, R43 ;  /* 0x0000002bff2b723e */ /* 0x000fe200020006ff */
[----:B------:R-:W-:Y:S02]  /*5790*/  HADD2.F32 R84, -RZ, R84.H0_H0 ;  /* 0x20000054ff547230 */ /* 0x000fe40000004100 */
[----:B------:R-:W-:Y:S01]  /*57a0*/  FFMA.FTZ R134, R86, R93, -R41 ;  /* 0x0000005d56867223 */ /* 0x000fe20000010829 */
[----:B------:R-:W-:-:S02]  /*57b0*/  HADD2.F32 R41, -RZ, R87.H1_H1 ;  /* 0x30000057ff297230 */ /* 0x000fc40000004100 */
[-C--:B------:R-:W-:Y:S01]  /*57c0*/  FMUL.FTZ R135, R78, R123.reuse ;  /* 0x0000007b4e877220 */ /* 0x080fe20000410000 */
[----:B------:R-:W-:Y:S01]  /*57d0*/  F2FP.F16.E4M3.UNPACK_B R42, R42 ;  /* 0x0000002aff2a723e */ /* 0x000fe200020006ff */
[----:B------:R-:W-:Y:S01]  /*57e0*/  FMUL.FTZ R123, R84, R123 ;  /* 0x0000007b547b7220 */ /* 0x000fe20000410000 */
[----:B------:R-:W-:Y:S01]  /*57f0*/  FMUL.FTZ R122, R86, R122 ;  /* 0x0000007a567a7220 */ /* 0x000fe20000410000 */
[-C--:B------:R-:W-:Y:S01]  /*5800*/  FFMA.FTZ R135, R84, R41.reuse, -R135 ;  /* 0x0000002954877223 */ /* 0x080fe20000010887 */
[----:B------:R-:W-:Y:S02]  /*5810*/  HADD2.F32 R94, -RZ, R94.H0_H0 ;  /* 0x2000005eff5e7230 */ /* 0x000fe40000004100 */
[----:B------:R-:W-:Y:S01]  /*5820*/  FFMA.FTZ R86, R78, R41, R123 ;  /* 0x000000294e567223 */ /* 0x000fe2000001007b */
[----:B------:R-:W-:Y:S02]  /*5830*/  HADD2.F32 R78, -RZ, R43.H0_H0 ;  /* 0x2000002bff4e7230 */ /* 0x000fe40000004100 */
[----:B------:R-:W-:Y:S01]  /*5840*/  FFMA.FTZ R137, R85, R93, R122 ;  /* 0x0000005d55897223 */ /* 0x000fe2000001007a */
[----:B------:R-:W-:-:S02]  /*5850*/  HADD2.F32 R41, -RZ, R42.H0_H0 ;  /* 0x2000002aff297230 */ /* 0x000fc40000004100 */
[----:B------:R-:W-:Y:S02]  /*5860*/  HADD2.F32 R43, -RZ, R43.H1_H1 ;  /* 0x3000002bff2b7230 */ /* 0x000fe40000004100 */
[-C--:B------:R-:W-:Y:S01]  /*5870*/  FMUL.FTZ R122, R78, R95.reuse ;  /* 0x0000005f4e7a7220 */ /* 0x080fe20000410000 */
[----:B------:R-:W-:Y:S02]  /*5880*/  HADD2.F32 R42, -RZ, R42.H1_H1 ;  /* 0x3000002aff2a7230 */ /* 0x000fe40000004100 */
        /* <DEDUP_REMOVED lines=14> */
[----:B------:R-:W-:-:S07]  /*5970*/  F2FP.SATFINITE.E4M3.F32.PACK_AB_MERGE_C R43, R122, R93, R134 ;  /* 0x0000005d7a2b723e */ /* 0x000fce0004807086 */
.L_x_2367:
[----:B------:R-:W-:Y:S05]  /*5980*/  BSYNC B3 ;  /* 0x0000000000037941 */ /* 0x000fea0003800000 */
.L_x_2366:
[----:B-1----:R0:W-:Y:S02]  /*5990*/  STG.E.128 desc[UR56][R48.64+0x80], R40 ;  /* 0x0000802830007986 */ /* 0x0021e4000c101d38 */
.L_x_2365:
[----:B------:R-:W-:Y:S05]  /*59a0*/  BSYNC B2 ;  /* 0x0000000000027941 */ /* 0x000fea0003800000 */
.L_x_2364:
[----:B------:R-:W-:-:S13]  /*59b0*/  ISETP.NE.AND P2, PT, R39, RZ, PT ;  /* 0x000000ff2700720c */ /* 0x000fda0003f45270 */
        /* <DEDUP_REMOVED lines=8> */
[----:B------:R-:W-:Y:S01]  /*5a40*/  SHF.R.U32.HI R79, RZ, 0x10, R75 ;  /* 0x00000010ff4f7819 */ /* 0x000fe2000001164b */
[----:B------:R-:W-:Y:S01]  /*5a50*/  IMAD.SHL.U32 R75, R81, 0x100, RZ ;  /* 0x00000100514b7824 */ /* 0x000fe200078e00ff */
[----:B------:R-:W-:Y:S02]  /*5a60*/  LOP3.LUT R78, R77, 0xff0000ff, RZ, 0xc0, !PT ;  /* 0xff0000ff4d4e7812 */ /* 0x000fe400078ec0ff */
[----:B------:R-:W-:Y:S01]  /*5a70*/  SHF.R.U32.HI R80, RZ, 0x10, R77 ;  /* 0x00000010ff507819 */ /* 0x000fe2000001164d */
[----:B------:R-:W-:Y:S01]  /*5a80*/  IMAD.SHL.U32 R77, R76, 0x100, RZ ;  /* 0x000001004c4d7824 */ /* 0x000fe200078e00ff */
[----:B------:R-:W-:Y:S01]  /*5a90*/  LOP3.LUT R74, R74, 0xff00, R75, 0xf8, !PT ;  /* 0x0000ff004a4a7812 */ /* 0x000fe200078ef84b */
[----:B------:R-:W-:Y:S01]  /*5aa0*/  IMAD.U32 R75, R79, 0x10000, RZ ;  /* 0x000100004f4b7824 */ /* 0x000fe200078e00ff */
[----:B-1----:R-:W-:Y:S01]  /*5ab0*/  MOV R76, R40 ;  /* 0x00000028004c7202 */ /* 0x002fe20000000f00 */
[----:B------:R-:W-:Y:S01]  /*5ac0*/  IMAD.U32 R80, R80, 0x10000, RZ ;  /* 0x0001000050507824 */ /* 0x000fe200078e00ff */
[----:B------:R-:W-:-:S02]  /*5ad0*/  LOP3.LUT R77, R78, 0xff00, R77, 0xf8, !PT ;  /* 0x0000ff004e4d7812 */ /* 0x000fc400078ef84d */
        /* <DEDUP_REMOVED lines=27> */
[--C-:B------:R-:W-:Y:S01]  /*5c90*/  HADD2.F32 R80, -RZ, R77.reuse.H1_H1 ;  /* 0x3000004dff507230 */ /* 0x100fe20000004100 */
[----:B------:R-:W-:Y:S01]  /*5ca0*/  F2FP.F16.E4M3.UNPACK_B R83, R74.H1 ;  /* 0x0000004aff53723e */ /* 0x000fe200030006ff */
[----:B------:R-:W-:-:S02]  /*5cb0*/  HADD2.F32 R79, -RZ, R77.H0_H0 ;  /* 0x2000004dff4f7230 */ /* 0x000fc40000004100 */
        /* <DEDUP_REMOVED lines=9> */
[-C--:B------:R-:W-:Y:S01]  /*5d50*/  FFMA.FTZ R84, R79, R76.reuse, -R84 ;  /* 0x0000004c4f547223 */ /* 0x080fe20000010854 */
[----:B------:R-:W-:Y:S01]  /*5d60*/  FFMA.FTZ R81, R80, R76, R81 ;  /* 0x0000004c50517223 */ /* 0x000fe20000010051 */
[-C--:B------:R-:W-:Y:S01]  /*5d70*/  FFMA.FTZ R76, R77, R147.reuse, -R82 ;  /* 0x000000934d4c7223 */ /* 0x080fe20000010852 */
[----:B------:R-:W-:Y:S01]  /*5d80*/  FFMA.FTZ R77, R78, R147, R153 ;  /* 0x000000934e4d7223 */ /* 0x000fe20000010099 */
[----:B------:R-:W-:Y:S02]  /*5d90*/  F2FP.F16.E4M3.UNPACK_B R80, R43.H1 ;  /* 0x0000002bff50723e */ /* 0x000fe400030006ff */
[----:B------:R-:W-:Y:S02]  /*5da0*/  F2FP.SATFINITE.E4M3.F32.PACK_AB_MERGE_C R78, R86, R85, RZ ;  /* 0x00000055564e723e */ /* 0x000fe400048070ff */
[-C--:B------:R-:W-:Y:S02]  /*5db0*/  F2FP.F16.E4M3.UNPACK_B R86, R75.reuse.H1 ;  /* 0x0000004bff56723e */ /* 0x080fe400030006ff */
[----:B------:R-:W-:Y:S01]  /*5dc0*/  F2FP.SATFINITE.E4M3.F32.PACK_AB_MERGE_C R95, R81, R84, RZ ;  /* 0x00000054515f723e */ /* 0x000fe200048070ff */
[--C-:B------:R-:W-:Y:S01]  /*5dd0*/  HADD2.F32 R81, -RZ, R80.reuse.H0_H0 ;  /* 0x20000050ff517230 */ /* 0x100fe20000004100 */
[----:B------:R-:W-:Y:S01]  /*5de0*/  F2FP.F16.E4M3.UNPACK_B R79, R42.H1 ;  /* 0x0000002aff4f723e */ /* 0x000fe200030006ff */
[----:B------:R-:W-:Y:S01]  /*5df0*/  HADD2.F32 R80, -RZ, R80.H1_H1 ;  /* 0x30000050ff507230 */ /* 0x000fe20000004100 */
[----:B------:R-:W-:Y:S01]  /*5e00*/  F2FP.F16.E4M3.UNPACK_B R85, R75 ;  /* 0x0000004bff55723e */ /* 0x000fe200020006ff */
        /* <DEDUP_REMOVED lines=39> */
.L_x_2369:
[----:B------:R-:W-:Y:S05]  /*6080*/  BSYNC B2 ;  /* 0x0000000000027941 */ /* 0x000fea0003800000 */
.L_x_2368:
[----:B-1----:R0:W-:Y:S02]  /*6090*/  STG.E.128 desc[UR56][R48.64+0xa0], R40 ;  /* 0x0000a02830007986 */ /* 0x0021e4000c101d38 */
.L_x_2347:
[----:B------:R-:W-:Y:S05]  /*60a0*/  BSYNC B1 ;  /* 0x0000000000017941 */ /* 0x000fea0003800000 */
.L_x_2346:
        /* <DEDUP_REMOVED lines=14> */
[----:B------:R-:W-:Y:S02]  /*6190*/  LOP3.LUT R71, R73, 0xff0000ff, RZ, 0xc0, !PT ;  /* 0xff0000ff49477812 */ /* 0x000fe400078ec0ff */
[----:B------:R-:W-:-:S02]  /*61a0*/  SHF.R.U32.HI R73, RZ, 0x10, R73 ;  /* 0x00000010ff497819 */ /* 0x000fc40000011649 */
[----:B------:R-:W-:Y:S02]  /*61b0*/  SHF.L.U32 R72, R72, 0x8, RZ ;  /* 0x0000000848487819 */ /* 0x000fe400000006ff */
[----:B------:R-:W-:Y:S01]  /*61c0*/  LOP3.LUT R49, R49, 0xff00, R70, 0xf8, !PT ;  /* 0x0000ff0031317812 */ /* 0x000fe200078ef846 */
[----:B------:R-:W-:Y:S01]  /*61d0*/  IMAD.U32 R70, R74, 0x10000, RZ ;  /* 0x000100004a467824 */ /* 0x000fe200078e00ff */
        /* <DEDUP_REMOVED lines=92> */
.L_x_2374:
[----:B------:R-:W-:Y:S05]  /*67a0*/  BSYNC B2 ;  /* 0x0000000000027941 */ /* 0x000fea0003800000 */
.L_x_2373:
[----:B-1----:R0:W-:Y:S02]  /*67b0*/  STG.E.128 desc[UR56][R44.64], R40 ;  /* 0x000000282c007986 */ /* 0x0021e4000c101d38 */
.L_x_2372:
[----:B------:R-:W-:Y:S05]  /*67c0*/  BSYNC B1 ;  /* 0x0000000000017941 */ /* 0x000fea0003800000 */
.L_x_2371:
        /* <DEDUP_REMOVED lines=12> */
[----:B------:R-:W-:Y:S02]  /*6890*/  SHF.L.U32 R49, R49, 0x8, RZ ;  /* 0x0000000831317819 */ /* 0x000fe400000006ff */
[----:B------:R-:W-:Y:S01]  /*68a0*/  LOP3.LUT R68, R69, 0xff0000ff, RZ, 0xc0, !PT ;  /* 0xff0000ff45447812 */ /* 0x000fe200078ec0ff */
[----:B------:R-:W-:Y:S01]  /*68b0*/  IMAD.SHL.U32 R67, R67, 0x100, RZ ;  /* 0x0000010043437824 */ /* 0x000fe200078e00ff */
[----:B------:R-:W-:-:S02]  /*68c0*/  SHF.R.U32.HI R70, RZ, 0x10, R69 ;  /* 0x00000010ff467819 */ /* 0x000fc40000011645 */
[----:B------:R-:W-:Y:S01]  /*68d0*/  LOP3.LUT R66, R66, 0xff00, R49, 0xf8, !PT ;  /* 0x0000ff0042427812 */ /* 0x000fe200078ef831 */
[----:B------:R-:W-:Y:S01]  /*68e0*/  IMAD.U32 R49, R71, 0x10000, RZ ;  /* 0x0001000047317824 */ /* 0x000fe200078e00ff */
[----:B------:R-:W-:Y:S02]  /*68f0*/  LOP3.LUT R69, R68, 0xff00, R67, 0xf8, !PT ;  /* 0x0000ff0044457812 */ /* 0x000fe400078ef843 */
[----:B------:R-:W-:Y:S02]  /*6900*/  SHF.L.U32 R68, R70, 0x10, RZ ;  /* 0x0000001046447819 */ /* 0x000fe400000006ff */
        /* <DEDUP_REMOVED lines=90> */
.L_x_2378:
[----:B------:R-:W-:Y:S05]  /*6eb0*/  BSYNC B2 ;  /* 0x0000000000027941 */ /* 0x000fea0003800000 */
.L_x_2377:
[----:B-1----:R0:W-:Y:S02]  /*6ec0*/  STG.E.128 desc[UR56][R44.64+0x20], R40 ;  /* 0x000020282c007986 */ /* 0x0021e4000c101d38 */
.L_x_2376:
[----:B------:R-:W-:Y:S05]  /*6ed0*/  BSYNC B1 ;  /* 0x0000000000017941 */ /* 0x000fea0003800000 */
.L_x_2375:
        /* <DEDUP_REMOVED lines=10> */
[----:B------:R-:W-:Y:S01]  /*6f80*/  LOP3.LUT R49, R63, 0xff0000ff, RZ, 0xc0, !PT ;  /* 0xff0000ff3f317812 */ /* 0x000fe200078ec0ff */
[----:B------:R-:W-:Y:S01]  /*6f90*/  IMAD.SHL.U32 R62, R62, 0x100, RZ ;  /* 0x000001003e3e7824 */ /* 0x000fe200078e00ff */
[----:B------:R-:W-:Y:S01]  /*6fa0*/  SHF.R.U32.HI R66, RZ, 0x10, R63 ;  /* 0x00000010ff427819 */ /* 0x000fe2000001163f */
[----:B------:R-:W-:Y:S01]  /*6fb0*/  IMAD.SHL.U32 R64, R64, 0x100, RZ ;  /* 0x0000010040407824 */ /* 0x000fe200078e00ff */
[----:B------:R-:W-:Y:S02]  /*6fc0*/  LOP3.LUT R63, R65, 0xff0000ff, RZ, 0xc0, !PT ;  /* 0xff0000ff413f7812 */ /* 0x000fe400078ec0ff */
[----:B------:R-:W-:-:S02]  /*6fd0*/  SHF.R.U32.HI R65, RZ, 0x10, R65 ;  /* 0x00000010ff417819 */ /* 0x000fc40000011641 */
[----:B------:R-:W-:Y:S02]  /*6fe0*/  LOP3.LUT R49, R49, 0xff00, R62, 0xf8, !PT ;  /* 0x0000ff0031317812 */ /* 0x000fe400078ef83e */
[----:B------:R-:W-:Y:S01]  /*6ff0*/  LOP3.LUT R64, R63, 0xff00, R64, 0xf8, !PT ;  /* 0x0000ff003f407812 */ /* 0x000fe200078ef840 */
[----:B------:R-:W-:Y:S01]  /*7000*/  IMAD.U32 R65, R65, 0x10000, RZ ;  /* 0x0001000041417824 */ /* 0x000fe200078e00ff */
        /* <DEDUP_REMOVED lines=91> */
.L_x_2382:
[----:B------:R-:W-:Y:S05]  /*75c0*/  BSYNC B2 ;  /* 0x0000000000027941 */ /* 0x000fea0003800000 */
.L_x_2381:
[----:B-1----:R0:W-:Y:S02]  /*75d0*/  STG.E.128 desc[UR56][R44.64+0x40], R40 ;  /* 0x000040282c007986 */ /* 0x0021e4000c101d38 */
.L_x_2380:
[----:B------:R-:W-:Y:S05]  /*75e0*/  BSYNC B1 ;  /* 0x0000000000017941 */ /* 0x000fea0003800000 */
.L_x_2379:
        /* <DEDUP_REMOVED lines=15> */
[----:B------:R-:W-:Y:S01]  /*76e0*/  LOP3.LUT R58, R58, 0xff00, R49, 0xf8, !PT ;  /* 0x0000ff003a3a7812 */ /* 0x000fe200078ef831 */
[----:B------:R-:W-:Y:S01]  /*76f0*/  IMAD.U32 R49, R64, 0x10000, RZ ;  /* 0x0001000040317824 */ /* 0x000fe200078e00ff */
[----:B-1----:R-:W-:-:S02]  /*7700*/  MOV R48, R40 ;  /* 0x0000002800307202 */ /* 0x002fc40000000f00 */
        /* <DEDUP_REMOVED lines=92> */
.L_x_2386:
[----:B------:R-:W-:Y:S05]  /*7cd0*/  BSYNC B2 ;  /* 0x0000000000027941 */ /* 0x000fea0003800000 */
.L_x_2385:
[----:B-1----:R0:W-:Y:S02]  /*7ce0*/  STG.E.128 desc[UR56][R44.64+0x60], R40 ;  /* 0x000060282c007986 */ /* 0x0021e4000c101d38 */
.L_x_2384:
[----:B------:R-:W-:Y:S05]  /*7cf0*/  BSYNC B1 ;  /* 0x0000000000017941 */ /* 0x000fea0003800000 */
.L_x_2383:
        /* <DEDUP_REMOVED lines=9> */
[----:B------:R-:W-:Y:S02]  /*7d90*/  LOP3.LUT R47, R55, 0xff0000ff, RZ, 0xc0, !PT ;  /* 0xff0000ff372f7812 */ /* 0x000fe400078ec0ff */
[----:B------:R-:W-:Y:S02]  /*7da0*/  SHF.R.U32.HI R56, RZ, 0x10, R55 ;  /* 0x00000010ff387819 */ /* 0x000fe40000011637 */
[--C-:B------:R-:W-:Y:S02]  /*7db0*/  SHF.R.U32.HI R55, RZ, 0x8, R57.reuse ;  /* 0x00000008ff377819 */ /* 0x100fe40000011639 */
[----:B------:R-:W-:Y:S02]  /*7dc0*/  LOP3.LUT R54, R57, 0xff0000ff, RZ, 0xc0, !PT ;  /* 0xff0000ff39367812 */ /* 0x000fe400078ec0ff */
[----:B------:R-:W-:Y:S01]  /*7dd0*/  MOV R48, R42 ;  /* 0x0000002a00307202 */ /* 0x000fe20000000f00 */
[----:B------:R-:W-:Y:S01]  /*7de0*/  IMAD.SHL.U32 R43, R55, 0x100, RZ ;  /* 0x00000100372b7824 */ /* 0x000fe200078e00ff */
[----:B------:R-:W-:Y:S01]  /*7df0*/  SHF.R.U32.HI R58, RZ, 0x10, R57 ;  /* 0x00000010ff3a7819 */ /* 0x000fe20000011639 */
[----:B------:R-:W-:Y:S01]  /*7e00*/  IMAD.SHL.U32 R42, R59, 0x100, RZ ;  /* 0x000001003b2a7824 */ /* 0x000fe200078e00ff */
[----:B------:R-:W-:-:S02]  /*7e10*/  F2FP.F16.E4M3.UNPACK_B R55, R91.H1 ;  /* 0x0000005bff37723e */ /* 0x000fc400030006ff */
[----:B------:R-:W-:Y:S01]  /*7e20*/  LOP3.LUT R43, R54, 0xff00, R43, 0xf8, !PT ;  /* 0x0000ff00362b7812 */ /* 0x000fe200078ef82b */
[----:B------:R-:W-:Y:S01]  /*7e30*/  IMAD.U32 R54, R56, 0x10000, RZ ;  /* 0x0001000038367824 */ /* 0x000fe200078e00ff */
[----:B------:R-:W-:Y:S01]  /*7e40*/  LOP3.LUT R47, R47, 0xff00, R42, 0xf8, !PT ;  /* 0x0000ff002f2f7812 */ /* 0x000fe200078ef82a */
[--C-:B------:R-:W-:Y:S01]  /*7e50*/  HADD2.F32 R57, -RZ, R55.reuse.H0_H0 ;  /* 0x20000037ff397230 */ /* 0x100fe20000004100 */
[----:B------:R-:W-:Y:S02]  /*7e60*/  SHF.L.U32 R58, R58, 0x10, RZ ;  /* 0x000000103a3a7819 */ /* 0x000fe400000006ff */
[-C--:B------:R-:W-:Y:S02]  /*7e70*/  F2FP.F16.E4M3.UNPACK_B R42, R41.reuse ;  /* 0x00000029ff2a723e */ /* 0x080fe400020006ff */
[----:B------:R-:W-:Y:S02]  /*7e80*/  LOP3.LUT R56, R47, 0xff0000, R54, 0xf8, !PT ;  /* 0x00ff00002f387812 */ /* 0x000fe400078ef836 */
        /* <DEDUP_REMOVED lines=86> */
.L_x_2390:
[----:B------:R-:W-:Y:S05]  /*83f0*/  BSYNC B2 ;  /* 0x0000000000027941 */ /* 0x000fea0003800000 */
.L_x_2389:
[----:B-1----:R0:W-:Y:S02]  /*8400*/  STG.E.128 desc[UR56][R44.64+0x80], R40 ;  /* 0x000080282c007986 */ /* 0x0021e4000c101d38 */
.L_x_2388:
[----:B------:R-:W-:Y:S05]  /*8410*/  BSYNC B1 ;  /* 0x0000000000017941 */ /* 0x000fea0003800000 */
.L_x_2387:
        /* <DEDUP_REMOVED lines=8> */
[----:B------:R-:W-:Y:S01]  /*84a0*/  SHF.R.U32.HI R46, RZ, 0x8, R53 ;  /* 0x00000008ff2e7819 */ /* 0x000fe20000011635 */
[----:B------:R-:W-:Y:S01]  /*84b0*/  IMAD.MOV.U32 R48, RZ, RZ, R43 ;  /* 0x000000ffff307224 */ /* 0x000fe200078e002b */
[----:B------:R-:W-:Y:S01]  /*84c0*/  SHF.R.U32.HI R54, RZ, 0x10, R51 ;  /* 0x00000010ff367819 */ /* 0x000fe20000011633 */
[----:B------:R-:W-:Y:S01]  /*84d0*/  IMAD.SHL.U32 R42, R52, 0x100, RZ ;  /* 0x00000100342a7824 */ /* 0x000fe200078e00ff */
[----:B------:R-:W-:Y:S02]  /*84e0*/  LOP3.LUT R49, R51, 0xff0000ff, RZ, 0xc0, !PT ;  /* 0xff0000ff33317812 */ /* 0x000fe400078ec0ff */
        /* <DEDUP_REMOVED lines=98> */
.L_x_2392:
[----:B------:R-:W-:Y:S05]  /*8b10*/  BSYNC B1 ;  /* 0x0000000000017941 */ /* 0x000fea0003800000 */
.L_x_2391:
[----:B-1----:R0:W-:Y:S01]  /*8b20*/  STG.E.128 desc[UR56][R44.64+0xa0], R40 ;  /* 0x0000a0282c007986 */ /* 0x0021e2000c101d38 */
[----:B------:R-:W-:Y:S05]  /*8b30*/  BRA `(.L_x_2370) ;  /* 0x0000006800647947 */ /* 0x000fea0003800000 */
.L_x_2338:
        /* <DEDUP_REMOVED lines=43> */
.L_x_2394:
[----:B------:R-:W-:Y:S05]  /*8df0*/  BSYNC B1 ;  /* 0x0000000000017941 */ /* 0x000fea0003800000 */
.L_x_2393:
        /* <DEDUP_REMOVED lines=47> */
.L_x_2396:
[----:B------:R-:W-:Y:S05]  /*90f0*/  BSYNC B1 ;  /* 0x0000000000017941 */ /* 0x000fea0003800000 */
.L_x_2395:
        /* <DEDUP_REMOVED lines=26> */
.L_x_2397:
[----:B------:R-:W-:Y:S01]  /*92a0*/  LEA R97, R17, R16, 0x3 ;  /* 0x0000001011617211 */ /* 0x000fe200078e18ff */
[----:B------:R-:W1:Y:S01]  /*92b0*/  LDC R149, c[0x0][0x2f4] ;  /* 0x0000bd00ff957b82 */ /* 0x000e620000000800 */
[----:B------:R-:W-:Y:S01]  /*92c0*/  SHF.L.U32 R98, R191, 0x1f, RZ ;  /* 0x0000001fbf627819 */ /* 0x000fe200000006ff */
[----:B------:R-:W-:Y:S03]  /*92d0*/  BSSY B1, `(.L_x_2398) ;  /* 0x0000004000017945 */ /* 0x000fe60003800000 */
[----:B------:R-:W2:Y:S03]  /*92e0*/  SYNCS.PHASECHK.TRANS64.TRYWAIT P5, [R97+URZ+0x29890], R98 ;  /* 0x02989062610075a7 */ /* 0x000ea600080a017f */
[----:B------:R-:W3:Y:S01]  /*92f0*/  LDC.64 R134, c[0x0][0x300] ;  /* 0x0000c000ff867b82 */ /* 0x000ee20000000a00 */
[----:B--2---:R-:W-:Y:S05]  /*9300*/  @!P5 BRA `(.L_x_2399) ;  /* 0x000002440074d947 */ /* 0x004fea0003800000 */
.L_x_2666:
[----:B------:R-:W-:Y:S05]  /*9310*/  BSYNC B1 ;  /* 0x0000000000017941 */ /* 0x000fea0003800000 */
.L_x_2398:
        /* <DEDUP_REMOVED lines=8> */
[----:B------:R-:W-:-:S04]  /*93a0*/  IMAD R167, R188, R135, R88 ;  /* 0x00000087bca77224 */ /* 0x000fc800078e0258 */
[----:B------:R-:W-:Y:S02]  /*93b0*/  IMAD.IADD R167, R167, 0x1, R139 ;  /* 0x00000001a7a77824 */ /* 0x000fe400078e028b */
[----:B------:R-:W-:Y:S05]  /*93c0*/  @!P4 BRA `(.L_x_2403) ;  /* 0x0000000c00ccc947 */ /* 0x000fea0003800000 */
[----:B------:R-:W-:Y:S01]  /*93d0*/  SEL R88, R99, R154, !P0 ;  /* 0x0000009a63587207 */ /* 0x000fe20004000000 */
[----:B------:R-:W-:Y:S01]  /*93e0*/  BSSY B3, `(.L_x_2404) ;  /* 0x00000e5000037945 */ /* 0x000fe20003800000 */
[----:B------:R-:W-:Y:S02]  /*93f0*/  ISETP.GE.AND P4, PT, R18, R132, PT ;  /* 0x000000841200720c */ /* 0x000fe40003f86270 */
[----:B------:R-:W-:-:S04]  /*9400*/  SHF.R.S32.HI R89, RZ, 0x1f, R88 ;  /* 0x0000001fff597819 */ /* 0x000fc80000011458 */
[----:B------:R-:W-:-:S04]  /*9410*/  LEA.HI R88, R89, R88, RZ, 0x5 ;  /* 0x0000005859587211 */ /* 0x000fc800078f28ff */
        /* <DEDUP_REMOVED lines=17> */
[----:B------:R-:W-:Y:S02]  /*9530*/  SHF.R.U32.HI R40, RZ, 0x10, R53 ;  /* 0x00000010ff287819 */ /* 0x000fe40000011635 */
[----:B------:R-:W-:Y:S02]  /*9540*/  LOP3.LUT R52, R53, 0xff0000ff, RZ, 0xc0, !PT ;  /* 0xff0000ff35347812 */ /* 0x000fe400078ec0ff */
[--C-:B------:R-:W-:Y:S02]  /*9550*/  SHF.R.U32.HI R53, RZ, 0x8, R55.reuse ;  /* 0x00000008ff357819 */ /* 0x100fe40000011637 */
[----:B------:R-:W-:Y:S02]  /*9560*/  SHF.R.U32.HI R42, RZ, 0x10, R55 ;  /* 0x00000010ff2a7819 */ /* 0x000fe40000011637 */
[----:B------:R-:W-:Y:S01]  /*9570*/  LOP3.LUT R178, R55, 0xff0000ff, RZ, 0xc0, !PT ;  /* 0xff0000ff37b27812 */ /* 0x000fe200078ec0ff */
[----:B------:R-:W-:Y:S01]  /*9580*/  IMAD.SHL.U32 R53, R53, 0x100, RZ ;  /* 0x0000010035357824 */ /* 0x000fe200078e00ff */
[----:B------:R-:W-:Y:S01]  /*9590*/  SHF.R.U32.HI R55, RZ, 0x8, R41 ;  /* 0x00000008ff377819 */ /* 0x000fe20000011629 */
[----:B------:R-:W-:Y:S01]  /*95a0*/  IMAD.U32 R42, R42, 0x10000, RZ ;  /* 0x000100002a2a7824 */ /* 0x000fe200078e00ff */
[----:B------:R-:W-:-:S02]  /*95b0*/  SHF.L.U32 R180, R54, 0x8, RZ ;  /* 0x0000000836b47819 */ /* 0x000fc400000006ff */
[----:B------:R-:W-:Y:S02]  /*95c0*/  SHF.R.U32.HI R177, RZ, 0x10, R41 ;  /* 0x00000010ffb17819 */ /* 0x000fe40000011629 */
[----:B------:R-:W-:Y:S01]  /*95d0*/  LOP3.LUT R52, R52, 0xff00, R180, 0xf8, !PT ;  /* 0x0000ff0034347812 */ /* 0x000fe200078ef8b4 */
[----:B------:R-:W-:Y:S01]  /*95e0*/  IMAD.SHL.U32 R180, R55, 0x100, RZ ;  /* 0x0000010037b47824 */ /* 0x000fe200078e00ff */
[----:B------:R-:W-:Y:S02]  /*95f0*/  LOP3.LUT R179, R41, 0xff0000ff, RZ, 0xc0, !PT ;  /* 0xff0000ff29b37812 */ /* 0x000fe400078ec0ff */
[----:B------:R-:W-:Y:S01]  /*9600*/  LOP3.LUT R55, R178, 0xff00, R53, 0xf8, !PT ;  /* 0x0000ff00b2377812 */ /* 0x000fe200078ef835 */
[----:B------:R-:W-:Y:S01]  /*9610*/  IMAD.U32 R53, R40, 0x10000, RZ ;  /* 0x0001000028357824 */ /* 0x000fe200078e00ff */
[----:B------:R-:W-:Y:S02]  /*9620*/  LOP3.LUT R179, R179, 0xff00, R180, 0xf8, !PT ;  /* 0x0000ff00b3b37812 */ /* 0x000fe400078ef8b4 */
[----:B------:R-:W-:-:S02]  /*9630*/  SHF.L.U32 R40, R177, 0x10, RZ ;  /* 0x00000010b1287819 */ /* 0x000fc400000006ff */
[----:B------:R-:W-:Y:S02]  /*9640*/  LOP3.LUT R177, R52, 0xff0000, R53, 0xf8, !PT ;  /* 0x00ff000034b17812 */ /* 0x000fe400078ef835 */
        /* <DEDUP_REMOVED lines=33> */
[----:B------:R-:W-:Y:S01]  /*9860*/  F2FP.F16.E4M3.UNPACK_B R54, R91 ;  /* 0x0000005bff36723e */ /* 0x000fe200020006ff */
[----:B------:R-:W-:-:S02]  /*9870*/  HADD2.F32 R89, -RZ, R181.H0_H0 ;  /* 0x200000b5ff597230 */ /* 0x000fc40000004100 */
[----:B------:R-:W-:Y:S02]  /*9880*/  HADD2.F32 R93, -RZ, R93.H1_H1 ;  /* 0x3000005dff5d7230 */ /* 0x000fe40000004100 */
        /* <DEDUP_REMOVED lines=9> */
[----:B------:R-:W-:-:S02]  /*9920*/  IMAD.U32 R41, R41, 0x10000, RZ ;  /* 0x0001000029297824 */ /* 0x000fc400078e00ff */
[-C--:B------:R-:W-:Y:S01]  /*9930*/  FFMA.FTZ R180, R181, R177.reuse, -R182 ;  /* 0x000000b1b5b47223 */ /* 0x080fe200000108b6 */
[----:B------:R-:W-:Y:S01]  /*9940*/  FFMA.FTZ R177, R93, R177, R183 ;  /* 0x000000b15db17223 */ /* 0x000fe200000100b7 */
[----:B------:R-:W-:Y:S01]  /*9950*/  LOP3.LUT R93, R55, 0xff0000, R42, 0xf8, !PT ;  /* 0x00ff0000375d7812 */ /* 0x000fe200078ef82a */
[----:B------:R-:W-:Y:S01]  /*9960*/  HADD2.F32 R184, -RZ, R54.H0_H0 ;  /* 0x20000036ffb87230 */ /* 0x000fe20000004100 */
[----:B------:R-:W-:Y:S02]  /*9970*/  LOP3.LUT R41, R43, 0xff0000, R41, 0xf8, !PT ;  /* 0x00ff00002b297812 */ /* 0x000fe400078ef829 */
[----:B------:R-:W-:Y:S02]  /*9980*/  MOV R42, R95 ;  /* 0x0000005f002a7202 */ /* 0x000fe40000000f00 */
[----:B------:R-:W-:Y:S02]  /*9990*/  F2FP.F16.E4M3.UNPACK_B R95, R41 ;  /* 0x00000029ff5f723e */ /* 0x000fe400020006ff */
[----:B------:R-:W-:-:S02]  /*99a0*/  F2FP.F16.E4M3.UNPACK_B R43, R42 ;  /* 0x0000002aff2b723e */ /* 0x000fc400020006ff */
[----:B------:R-:W-:Y:S01]  /*99b0*/  F2FP.F16.E4M3.UNPACK_B R181, R93 ;  /* 0x0000005dffb5723e */ /* 0x000fe200020006ff */
[----:B------:R-:W-:Y:S01]  /*99c0*/  HADD2.F32 R55, -RZ, R95.H0_H0 ;  /* 0x2000005fff377230 */ /* 0x000fe20000004100 */
[----:B------:R-:W-:Y:S01]  /*99d0*/  F2FP.F16.E4M3.UNPACK_B R42, R42.H1 ;  /* 0x0000002aff2a723e */ /* 0x000fe200030006ff */
[----:B------:R-:W-:Y:S01]  /*99e0*/  HADD2.F32 R182, -RZ, R43.H0_H0 ;  /* 0x2000002bffb67230 */ /* 0x000fe20000004100 */
[----:B------:R-:W-:Y:S01]  /*99f0*/  F2FP.F16.E4M3.UNPACK_B R41, R41.H1 ;  /* 0x00000029ff29723e */ /* 0x000fe200030006ff */
[----:B------:R-:W-:Y:S01]  /*9a00*/  HADD2.F32 R183, -RZ, R181.H0_H0 ;  /* 0x200000b5ffb77230 */ /* 0x000fe20000004100 */
[----:B------:R-:W-:Y:S01]  /*9a10*/  F2FP.F16.E4M3.UNPACK_B R93, R93.H1 ;  /* 0x0000005dff5d723e */ /* 0x000fe200030006ff */
[----:B------:R-:W-:Y:S02]  /*9a20*/  HADD2.F32 R43, -RZ, R43.H1_H1 ;  /* 0x3000002bff2b7230 */ /* 0x000fe40000004100 */
[-C--:B------:R-:W-:Y:S01]  /*9a30*/  FMUL.FTZ R185, R182, R55.reuse ;  /* 0x00000037b6b97220 */ /* 0x080fe20000410000 */
[----:B------:R-:W-:Y:S01]  /*9a40*/  FMUL.FTZ R55, R184, R55 ;  /* 0x00000037b8377220 */ /* 0x000fe20000410000 */
[----:B------:R-:W-:Y:S01]  /*9a50*/  HADD2.F32 R95, -RZ, R95.H1_H1 ;  /* 0x3000005fff5f7230 */ /* 0x000fe20000004100 */
[----:B------:R-:W-:Y:S01]  /*9a60*/  F2FP.SATFINITE.E4M3.F32.PACK_AB_MERGE_C R89, R180, R89, RZ ;  /* 0x00000059b459723e */ /* 0x000fe200048070ff */
[----:B------:R-:W-:-:S02]  /*9a70*/  HADD2.F32 R181, -RZ, R181.H1_H1 ;  /* 0x300000b5ffb57230 */ /* 0x000fc40000004100 */
[----:B------:R-:W-:Y:S01]  /*9a80*/  FFMA.FTZ R182, R182, R183, R55 ;  /* 0x000000b7b6b67223 */ /* 0x000fe20000010037 */
[----:B------:R-:W-:Y:S02]  /*9a90*/  HADD2.F32 R55, -RZ, R54.H1_H1 ;  /* 0x30000036ff377230 */ /* 0x000fe40000004100 */
[----:B------:R-:W-:Y:S01]  /*9aa0*/  FMUL.FTZ R54, R43, R95 ;  /* 0x0000005f2b367220 */ /* 0x000fe20000410000 */
[----:B------:R-:W-:Y:S01]  /*9ab0*/  FFMA.FTZ R185, R184, R183, -R185 ;  /* 0x000000b7b8b97223 */ /* 0x000fe200000108b9 */
[----:B------:R-:W-:Y:S01]  /*9ac0*/  HADD2.F32 R183, -RZ, R41.H0_H0 ;  /* 0x20000029ffb77230 */ /* 0x000fe20000004100 */
[----:B------:R-:W-:Y:S01]  /*9ad0*/  F2FP.SATFINITE.E4M3.F32.PACK_AB_MERGE_C R178, R178, R179, R89 ;  /* 0x000000b3b2b2723e */ /* 0x000fe20004807059 */
[C---:B------:R-:W-:Y:S01]  /*9ae0*/  FFMA.FTZ R54, R55.reuse, R181, -R54 ;  /* 0x000000b537367223 */ /* 0x040fe20000010836 */
[----:B------:R-:W-:Y:S01]  /*9af0*/  FMUL.FTZ R55, R55, R95 ;  /* 0x0000005f37377220 */ /* 0x000fe20000410000 */
[----:B------:R-:W-:Y:S01]  /*9b00*/  HADD2.F32 R95, -RZ, R93.H0_H0 ;  /* 0x2000005dff5f7230 */ /* 0x000fe20000004100 */
[----:B------:R-:W-:Y:S01]  /*9b10*/  F2FP.F16.E4M3.UNPACK_B R89, R92.H1 ;  /* 0x0000005cff59723e */ /* 0x000fe200030006ff */
[----:B------:R-:W-:-:S02]  /*9b20*/  HADD2.F32 R41, -RZ, R41.H1_H1 ;  /* 0x30000029ff297230 */ /* 0x000fc40000004100 */
[----:B------:R-:W-:Y:S01]  /*9b30*/  FFMA.FTZ R43, R43, R181, R55 ;  /* 0x000000b52b2b7223 */ /* 0x000fe20000010037 */
[----:B------:R-:W-:Y:S01]  /*9b40*/  F2FP.F16.E4M3.UNPACK_B R55, R91.H1 ;  /* 0x0000005bff37723e */ /* 0x000fe200030006ff */
[--C-:B------:R-:W-:Y:S01]  /*9b50*/  HADD2.F32 R91, -RZ, R42.reuse.H0_H0 ;  /* 0x2000002aff5b7230 */ /* 0x100fe20000004100 */
[----:B------:R-:W-:Y:S01]  /*9b60*/  F2FP.SATFINITE.E4M3.F32.PACK_AB_MERGE_C R40, R177, R40, RZ ;  /* 0x00000028b128723e */ /* 0x000fe200048070ff */
[----:B------:R-:W-:Y:S01]  /*9b70*/  HADD2.F32 R42, -RZ, R42.H1_H1 ;  /* 0x3000002aff2a7230 */ /* 0x000fe20000004100 */
[----:B------:R-:W-:Y:S01]  /*9b80*/  F2FP.F16.E4M3.UNPACK_B R92, R92 ;  /* 0x0000005cff5c723e */ /* 0x000fe200020006ff */
[--C-:B------:R-:W-:Y:S02]  /*9b90*/  HADD2.F32 R181, -RZ, R55.reuse.H0_H0 ;  /* 0x20000037ffb57230 */ /* 0x100fe40000004100 */
[----:B------:R-:W-:Y:S01]  /*9ba0*/  FMUL.FTZ R184, R91, R183 ;  /* 0x000000b75bb87220 */ /* 0x000fe20000410000 */
[----:B------:R-:W-:Y:S02]  /*9bb0*/  HADD2.F32 R55, -RZ, R55.H1_H1 ;  /* 0x30000037ff377230 */ /* 0x000fe40000004100 */
[----:B------:R-:W-:-:S02]  /*9bc0*/  HADD2.F32 R93, -RZ, R93.H1_H1 ;  /* 0x3000005dff5d7230 */ /* 0x000fc40000004100 */
        /* <DEDUP_REMOVED lines=97> */
[----:B------:R-:W-:Y:S01]  /*a1e0*/  F2FP.SATFINITE.E4M3.F32.PACK_AB_MERGE_C R90, R92, R172, R89 ;  /* 0x000000ac5c5a723e */ /* 0x000fe20004807059 */
[----:B------:R-:W-:Y:S01]  /*a1f0*/  IMAD.MOV.U32 R89, RZ, RZ, R178 ;  /* 0x000000ffff597224 */ /* 0x000fe200078e00b2 */
[----:B------:R-:W-:Y:S01]  /*a200*/  F2FP.SATFINITE.E4M3.F32.PACK_AB_MERGE_C R94, R173, R174, R88 ;  /* 0x000000aead5e723e */ /* 0x000fe20004807058 */
[----:B------:R-:W-:Y:S01]  /*a210*/  IMAD.MOV.U32 R88, RZ, RZ, R177 ;  /* 0x000000ffff587224 */ /* 0x000fe200078e00b1 */
[----:B------:R-:W-:-:S07]  /*a220*/  MOV R92, R41 ;  /* 0x00000029005c7202 */ /* 0x000fce0000000f00 */
.L_x_2405:
[----:B------:R-:W-:Y:S05]  /*a230*/  BSYNC B3 ;  /* 0x0000000000037941 */ /* 0x000fea0003800000 */
.L_x_2404:
        /* <DEDUP_REMOVED lines=12> */
.L_x_2403:
[----:B------:R-:W-:Y:S05]  /*a300*/  BSYNC B2 ;  /* 0x0000000000027941 */ /* 0x000fea0003800000 */
.L_x_2402:
        /* <DEDUP_REMOVED lines=11> */
[----:B------:R-:W-:Y:S01]  /*a3c0*/  SHF.R.S32.HI R40, RZ, 0x1f, R41 ;  /* 0x0000001fff287819 */ /* 0x000fe20000011429 */
[----:B------:R-:W-:-:S03]  /*a3d0*/  IMAD.SHL.U32 R90, R41, 0x10, RZ ;  /* 0x00000010295a7824 */ /* 0x000fc600078e00ff */
[----:B------:R-:W-:-:S04]  /*a3e0*/  LEA.HI R40, R40, R41, RZ, 0x2 ;  /* 0x0000002928287211 */ /* 0x000fc800078f10ff */
[----:B------:R-:W-:Y:S02]  /*a3f0*/  SHF.R.S32.HI R41, RZ, 0x2, R40 ;  /* 0x00000002ff297819 */ /* 0x000fe40000011428 */
[----:B------:R-:W-:-:S03]  /*a400*/  LOP3.LUT R40, R198, 0x30, R90, 0xf8, !PT ;  /* 0x00000030c6287812 */ /* 0x000fc600078ef85a */
[----:B------:R-:W-:Y:S01]  /*a410*/  IMAD R41, R41, 0x2800, R200 ;  /* 0x0000280029297824 */ /* 0x000fe200078e02c8 */
[----:B------:R-:W-:-:S04]  /*a420*/  LOP3.LUT R40, R40, R199, RZ, 0x3c, !PT ;  /* 0x000000c728287212 */ /* 0x000fc800078e3cff */
        /* <DEDUP_REMOVED lines=16> */
[-C--:B------:R-:W-:Y:S02]  /*a530*/  F2FP.F16.E4M3.UNPACK_B R175, R169.reuse.H1 ;  /* 0x000000a9ffaf723e */ /* 0x080fe400030006ff */
[----:B------:R-:W-:Y:S01]  /*a540*/  LOP3.LUT R57, R46, 0xff00, R57, 0xf8, !PT ;  /* 0x0000ff002e397812 */ /* 0x000fe200078ef839 */
[----:B------:R-:W-:Y:S01]  /*a550*/  IMAD.U32 R46, R56, 0x10000, RZ ;  /* 0x00010000382e7824 */ /* 0x000fe200078e00ff */
[----:B------:R-:W-:Y:S01]  /*a560*/  LOP3.LUT R44, R44, 0xff00, R45, 0xf8, !PT ;  /* 0x0000ff002c2c7812 */ /* 0x000fe200078ef82d */
[----:B------:R-:W-:Y:S01]  /*a570*/  IMAD.U32 R45, R58, 0x10000, RZ ;  /* 0x000100003a2d7824 */ /* 0x000fe200078e00ff */
[----:B------:R-:W-:Y:S01]  /*a580*/  F2FP.F16.E4M3.UNPACK_B R169, R169 ;  /* 0x000000a9ffa9723e */ /* 0x000fe200020006ff */
[----:B-1----:R-:W-:Y:S01]  /*a590*/  IMAD.MOV.U32 R58, RZ, RZ, R53 ;  /* 0x000000ffff3a7224 */ /* 0x002fe200078e0035 */
[----:B------:R-:W-:Y:S01]  /*a5a0*/  LOP3.LUT R57, R57, 0xff0000, R46, 0xf8, !PT ;  /* 0x00ff000039397812 */ /* 0x000fe200078ef82e */
[--C-:B------:R-:W-:Y:S01]  /*a5b0*/  HADD2.F32 R177, -RZ, R175.reuse.H0_H0 ;  /* 0x200000afffb17230 */ /* 0x100fe20000004100 */
[----:B0-----:R-:W-:Y:S01]  /*a5c0*/  F2FP.F16.E4M3.UNPACK_B R53, R41 ;  /* 0x00000029ff35723e */ /* 0x001fe200020006ff */
[----:B------:R-:W-:Y:S01]  /*a5d0*/  HADD2.F32 R175, -RZ, R175.H1_H1 ;  /* 0x300000afffaf7230 */ /* 0x000fe20000004100 */
[----:B------:R-:W-:-:S02]  /*a5e0*/  F2FP.F16.E4M3.UNPACK_B R91, R58 ;  /* 0x0000003aff5b723e */ /* 0x000fc400020006ff */
[----:B------:R-:W-:Y:S01]  /*a5f0*/  F2FP.F16.E4M3.UNPACK_B R92, R57 ;  /* 0x00000039ff5c723e */ /* 0x000fe200020006ff */
[----:B------:R-:W-:Y:S01]  /*a600*/  HADD2.F32 R56, -RZ, R53.H0_H0 ;  /* 0x20000035ff387230 */ /* 0x000fe20000004100 */
[----:B------:R-:W-:Y:S01]  /*a610*/  LOP3.LUT R44, R44, 0xff0000, R45, 0xf8, !PT ;  /* 0x00ff00002c2c7812 */ /* 0x000fe200078ef82d */
[--C-:B------:R-:W-:Y:S01]  /*a620*/  HADD2.F32 R46, -RZ, R91.reuse.H0_H0 ;  /* 0x2000005bff2e7230 */ /* 0x100fe20000004100 */
[----:B------:R-:W-:Y:S01]  /*a630*/  F2FP.F16.E4M3.UNPACK_B R58, R58.H1 ;  /* 0x0000003aff3a723e */ /* 0x000fe200030006ff */
[----:B------:R-:W-:Y:S01]  /*a640*/  HADD2.F32 R91, -RZ, R91.H1_H1 ;  /* 0x3000005bff5b7230 */ /* 0x000fe20000004100 */
[----:B------:R-:W-:Y:S01]  /*a650*/  F2FP.F16.E4M3.UNPACK_B R45, R44 ;  /* 0x0000002cff2d723e */ /* 0x000fe200020006ff */
[--C-:B------:R-:W-:Y:S02]  /*a660*/  HADD2.F32 R94, -RZ, R92.reuse.H1_H1 ;  /* 0x3000005cff5e7230 */ /* 0x100fe40000004100 */
[----:B------:R-:W-:Y:S02]  /*a670*/  HADD2.F32 R53, -RZ, R53.H1_H1 ;  /* 0x30000035ff357230 */ /* 0x000fe40000004100 */
[----:B------:R-:W-:-:S02]  /*a680*/  HADD2.F32 R95, -RZ, R92.H0_H0 ;  /* 0x2000005cff5f7230 */ /* 0x000fc40000004100 */
        /* <DEDUP_REMOVED lines=35> */
[----:B------:R-:W-:Y:S02]  /*a8c0*/  SHF.R.U32.HI R93, RZ, 0x10, R47 ;  /* 0x00000010ff5d7819 */ /* 0x000fe4000001162f */
[----:B------:R-:W-:Y:S02]  /*a8d0*/  SHF.L.U32 R92, R92, 0x8, RZ ;  /* 0x000000085c5c7819 */ /* 0x000fe400000006ff */
[----:B------:R-:W-:Y:S01]  /*a8e0*/  LOP3.LUT R59, R59, 0xff00, R94, 0xf8, !PT ;  /* 0x0000ff003b3b7812 */ /* 0x000fe200078ef85e */
[----:B------:R-:W-:Y:S01]  /*a8f0*/  IMAD.U32 R94, R93, 0x10000, RZ ;  /* 0x000100005d5e7824 */ /* 0x000fe200078e00ff */
[----:B------:R-:W-:Y:S01]  /*a900*/  LOP3.LUT R47, R91, 0xff00, R92, 0xf8, !PT ;  /* 0x0000ff005b2f7812 */ /* 0x000fe200078ef85c */
[----:B------:R-:W-:Y:S01]  /*a910*/  IMAD.U32 R92, R95, 0x10000, RZ ;  /* 0x000100005f5c7824 */ /* 0x000fe200078e00ff */
[----:B------:R-:W-:-:S02]  /*a920*/  F2FP.F16.E4M3.UNPACK_B R91, R43 ;  /* 0x0000002bff5b723e */ /* 0x000fc400020006ff */
[----:B------:R-:W-:Y:S02]  /*a930*/  LOP3.LUT R93, R59, 0xff0000, R94, 0xf8, !PT ;  /* 0x00ff00003b5d7812 */ /* 0x000fe400078ef85e */
[----:B------:R-:W-:Y:S01]  /*a940*/  MOV R94, R55 ;  /* 0x00000037005e7202 */ /* 0x000fe20000000f00 */
[--C-:B------:R-:W-:Y:S01]  /*a950*/  HADD2.F32 R173, -RZ, R91.reuse.H0_H0 ;  /* 0x2000005bffad7230 */ /* 0x100fe20000004100 */
[----:B------:R-:W-:Y:S01]  /*a960*/  F2FP.F16.E4M3.UNPACK_B R95, R93 ;  /* 0x0000005dff5f723e */ /* 0x000fe200020006ff */
[----:B------:R-:W-:Y:S01]  /*a970*/  HADD2.F32 R91, -RZ, R91.H1_H1 ;  /* 0x3000005bff5b7230 */ /* 0x000fe20000004100 */
[-C--:B------:R-:W-:Y:S02]  /*a980*/  F2FP.F16.E4M3.UNPACK_B R55, R94.reuse ;  /* 0x0000005eff37723e */ /* 0x080fe400020006ff */
[----:B------:R-:W-:Y:S01]  /*a990*/  LOP3.LUT R47, R47, 0xff0000, R92, 0xf8, !PT ;  /* 0x00ff00002f2f7812 */ /* 0x000fe200078ef85c */
[----:B------:R-:W-:Y:S01]  /*a9a0*/  HADD2.F32 R176, -RZ, R95.H0_H0 ;  /* 0x2000005fffb07230 */ /* 0x000fe20000004100 */
[----:B------:R-:W-:Y:S01]  /*a9b0*/  F2FP.F16.E4M3.UNPACK_B R94, R94.H1 ;  /* 0x0000005eff5e723e */ /* 0x000fe200030006ff */
[--C-:B------:R-:W-:Y:S01]  /*a9c0*/  HADD2.F32 R59, -RZ, R55.reuse.H0_H0 ;  /* 0x20000037ff3b7230 */ /* 0x100fe20000004100 */
[----:B------:R-:W-:Y:S01]  /*a9d0*/  F2FP.F16.E4M3.UNPACK_B R172, R47 ;  /* 0x0000002fffac723e */ /* 0x000fe200020006ff */
[----:B------:R-:W-:Y:S01]  /*a9e0*/  HADD2.F32 R55, -RZ, R55.H1_H1 ;  /* 0x30000037ff377230 */ /* 0x000fe20000004100 */
[----:B------:R-:W-:-:S02]  /*a9f0*/  F2FP.F16.E4M3.UNPACK_B R93, R93.H1 ;  /* 0x0000005dff5d723e */ /* 0x000fc400030006ff */
[-C--:B------:R-:W-:Y:S01]  /*aa00*/  FMUL.FTZ R92, R59, R176.reuse ;  /* 0x000000b03b5c7220 */ /* 0x080fe20000410000 */
[--C-:B------:R-:W-:Y:S02]  /*aa10*/  HADD2.F32 R174, -RZ, R172.reuse.H0_H0 ;  /* 0x200000acffae7230 */ /* 0x100fe40000004100 */
[C---:B------:R-:W-:Y:S01]  /*aa20*/  FMUL.FTZ R176, R173.reuse, R176 ;  /* 0x000000b0adb07220 */ /* 0x040fe20000410000 */
[----:B------:R-:W-:Y:S01]  /*aa30*/  HADD2.F32 R172, -RZ, R172.H1_H1 ;  /* 0x300000acffac7230 */ /* 0x000fe20000004100 */
[----:B------:R-:W-:Y:S01]  /*aa40*/  F2FP.SATFINITE.E4M3.F32.PACK_AB_MERGE_C R44, R58, R44, RZ ;  /* 0x0000002c3a2c723e */ /* 0x000fe200048070ff */
[-C--:B------:R-:W-:Y:S01]  /*aa50*/  FFMA.FTZ R92, R173, R174.reuse, -R92 ;  /* 0x000000aead5c7223 */ /* 0x080fe2000001085c */
[----:B------:R-:W-:Y:S01]  /*aa60*/  FFMA.FTZ R59, R59, R174, R176 ;  /* 0x000000ae3b3b7223 */ /* 0x000fe200000100b0 */
[----:B------:R-:W-:Y:S01]  /*aa70*/  HADD2.F32 R174, -RZ, R95.H1_H1 ;  /* 0x3000005fffae7230 */ /* 0x000fe20000004100 */
[----:B------:R-:W-:Y:S01]  /*aa80*/  F2FP.F16.E4M3.UNPACK_B R95, R43.H1 ;  /* 0x0000002bff5f723e */ /* 0x000fe200030006ff */
[----:B------:R-:W-:Y:S01]  /*aa90*/  HADD2.F32 R173, -RZ, R94.H1_H1 ;  /* 0x3000005effad7230 */ /* 0x000fe20000004100 */
[----:B------:R-:W-:-:S02]  /*aaa0*/  F2FP.SATFINITE.E4M3.F32.PACK_AB_MERGE_C R57, R57, R41, RZ ;  /* 0x000000293939723e */ /* 0x000fc400048070ff */
[-C--:B------:R-:W-:Y:S01]  /*aab0*/  FMUL.FTZ R176, R55, R174.reuse ;  /* 0x000000ae37b07220 */ /* 0x080fe20000410000 */
[----:B------:R-:W-:Y:S01]  /*aac0*/  FMUL.FTZ R174, R91, R174 ;  /* 0x000000ae5bae7220 */ /* 0x000fe20000410000 */
[----:B------:R-:W-:Y:S01]  /*aad0*/  HADD2.F32 R43, -RZ, R95.H0_H0 ;  /* 0x2000005fff2b7230 */ /* 0x000fe20000004100 */
[----:B------:R-:W-:Y:S01]  /*aae0*/  F2FP.SATFINITE.E4M3.F32.PACK_AB_MERGE_C R41, R53, R56, R44 ;  /* 0x000000383529723e */ /* 0x000fe2000480702c */
[-C--:B------:R-:W-:Y:S01]  /*aaf0*/  FFMA.FTZ R91, R91, R172.reuse, -R176 ;  /* 0x000000ac5b5b7223 */ /* 0x080fe200000108b0 */
[----:B------:R-:W-:Y:S01]  /*ab00*/  FFMA.FTZ R55, R55, R172, R174 ;  /* 0x000000ac37377223 */ /* 0x000fe200000100ae */
[----:B------:R-:W-:Y:S01]  /*ab10*/  F2FP.F16.E4M3.UNPACK_B R172, R47.H1 ;  /* 0x0000002fffac723e */ /* 0x000fe200030006ff */
[----:B------:R-:W-:Y:S01]  /*ab20*/  HADD2.F32 R47, -RZ, R94.H0_H0 ;  /* 0x2000005eff2f7230 */ /* 0x000fe20000004100 */
[----:B------:R-:W-:Y:S01]  /*ab30*/  F2FP.SATFINITE.E4M3.F32.PACK_AB_MERGE_C R53, R45, R46, R57 ;  /* 0x0000002e2d35723e */ /* 0x000fe20004807039 */
        /* <DEDUP_REMOVED lines=96> */
[----:B------:R-:W-:Y:S02]  /*b140*/  IMAD.MOV.U32 R40, RZ, RZ, R176 ;  /* 0x000000ffff287224 */ /* 0x000fe400078e00b0 */
[-C--:B------:R-:W-:Y:S01]  /*b150*/  FMUL.FTZ R54, R171, R170.reuse ;  /* 0x000000aaab367220 */ /* 0x080fe20000410000 */
[----:B------:R-:W-:-:S03]  /*b160*/  FMUL.FTZ R170, R95, R170 ;  /* 0x000000aa5faa7220 */ /* 0x000fc60000410000 */
[-C--:B------:R-:W-:Y:S01]  /*b170*/  FFMA.FTZ R95, R95, R168.reuse, -R54 ;  /* 0x000000a85f5f7223 */ /* 0x080fe20000010836 */
[----:B------:R-:W-:Y:S01]  /*b180*/  FFMA.FTZ R168, R171, R168, R170 ;  /* 0x000000a8aba87223 */ /* 0x000fe200000100aa */
[----:B------:R-:W-:-:S03]  /*b190*/  F2FP.SATFINITE.E4M3.F32.PACK_AB_MERGE_C R54, R42, R180, RZ ;  /* 0x000000b42a36723e */ /* 0x000fc600048070ff */
[----:B------:R-:W-:Y:S02]  /*b1a0*/  F2FP.SATFINITE.E4M3.F32.PACK_AB_MERGE_C R42, R95, R174, R169 ;  /* 0x000000ae5f2a723e */ /* 0x000fe400048070a9 */
[----:B------:R-:W-:-:S07]  /*b1b0*/  F2FP.SATFINITE.E4M3.F32.PACK_AB_MERGE_C R54, R168, R175, R54 ;  /* 0x000000afa836723e */ /* 0x000fce0004807036 */
.L_x_2409:
[----:B------:R-:W-:Y:S05]  /*b1c0*/  BSYNC B3 ;  /* 0x0000000000037941 */ /* 0x000fea0003800000 */
.L_x_2408:
[----:B------:R-:W-:-:S13]  /*b1d0*/  ISETP.GE.AND P4, PT, R90, R149, PT ;  /* 0x000000955a00720c */ /* 0x000fda0003f86270 */
[--C-:B------:R-:W-:Y:S02]  /*b1e0*/  @!P4 SHF.R.S32.HI R44, RZ, 0x1f, R90.reuse ;  /* 0x0000001fff2cc819 */ /* 0x100fe4000001145a */
[----:B------:R-:W-:-:S04]  /*b1f0*/  @!P4 IADD3 R47, P5, P6, R116, R138, R90 ;  /* 0x0000008a742fc210 */ /* 0x000fc80007ebe05a */
[----:B------:R-:W-:Y:S02]  /*b200*/  @!P4 IADD3.X R56, R4, R167, R44, P5, P6 ;  /* 0x000000a70438c210 */ /* 0x000fe40002fec42c */
[----:B------:R-:W-:-:S04]  /*b210*/  IADD3 R44, P5, R89, R122, RZ ;  /* 0x0000007a592c7210 */ /* 0x000fc80007fbe0ff */
[----:B------:R-:W-:Y:S02]  /*b220*/  IADD3.X R45, R88, R123, RZ, P5, !PT ;  /* 0x0000007b582d7210 */ /* 0x000fe40002ffe4ff */
[----:B------:R-:W-:-:S03]  /*b230*/  @!P4 IADD3 R46, P5, R47, R122, RZ ;  /* 0x0000007a2f2ec210 */ /* 0x000fc60007fbe0ff */
[----:B0-----:R3:W-:Y:S02]  /*b240*/  STG.E.128 desc[UR56][R44.64], R40 ;  /* 0x000000282c007986 */ /* 0x0017e4000c101d38 */
[----:B------:R-:W-:-:S05]  /*b250*/  @!P4 IMAD.X R47, R56, 0x1, R123, P5 ;  /* 0x00000001382fc824 */ /* 0x000fca00028e067b */
[----:B-1----:R3:W-:Y:S03]  /*b260*/  @!P4 STG.E.128 desc[UR56][R46.64], R52 ;  /* 0x000000342e00c986 */ /* 0x0027e6000c101d38 */
.L_x_2407:
[----:B------:R-:W-:Y:S05]  /*b270*/  BSYNC B2 ;  /* 0x0000000000027941 */ /* 0x000fea0003800000 */
.L_x_2406:
        /* <DEDUP_REMOVED lines=21> */
[----:B------:R-:W-:-:S03]  /*b3d0*/  IMAD R43, R17, 0x7800, R40 ;  /* 0x00007800112b7824 */ /* 0x000fc600078e0228 */
[C---:B------:R-:W-:Y:S01]  /*b3e0*/  IADD3 R41, R16.reuse, R41, RZ ;  /* 0x0000002910297210 */ /* 0x040fe20007ffe0ff */
[----:B------:R-:W-:-:S05]  /*b3f0*/  IMAD.IADD R44, R16, 0x1, R43 ;  /* 0x00000001102c7824 */ /* 0x000fca00078e022b */
[----:B------:R-:W0:Y:S04]  /*b400*/  LDS.128 R40, [R41+0x1a400] ;  /* 0x01a4000029287984 */ /* 0x000e280000000c00 */
[----:B------:R-:W1:Y:S01]  /*b410*/  LDS.128 R44, [R44+0x1a400] ;  /* 0x01a400002c2c7984 */ /* 0x000e620000000c00 */
[----:B------:R-:W-:Y:S05]  /*b420*/  @P4 BRA `(.L_x_2411) ;  /* 0x0000000c00504947 */ /* 0x000fea0003800000 */
[----:B------:R-:W-:Y:S01]  /*b430*/  SHF.R.U32.HI R48, RZ, 0x8, R61 ;  /* 0x00000008ff307819 */ /* 0x000fe2000001163d */
[----:B0-----:R-:W-:Y:S01]  /*b440*/  IMAD.MOV.U32 R54, RZ, RZ, R40 ;  /* 0x000000ffff367224 */ /* 0x001fe200078e0028 */
[----:B------:R-:W-:Y:S01]  /*b450*/  LOP3.LUT R59, R61, 0xff0000ff, RZ, 0xc0, !PT ;  /* 0xff0000ff3d3b7812 */ /* 0x000fe200078ec0ff */
[----:B-1----:R-:W-:Y:S01]  /*b460*/  IMAD.MOV.U32 R56, RZ, RZ, R44 ;  /* 0x000000ffff387224 */ /* 0x002fe200078e002c */
[----:B------:R-:W-:Y:S02]  /*b470*/  SHF.R.U32.HI R88, RZ, 0x8, R63 ;  /* 0x00000008ff587819 */ /* 0x000fe4000001163f */
[----:B------:R-:W-:Y:S01]  /*b480*/  SHF.L.U32 R40, R48, 0x8, RZ ;  /* 0x0000000830287819 */ /* 0x000fe200000006ff */
[----:B------:R-:W-:Y:S01]  /*b490*/  IMAD.MOV.U32 R48, RZ, RZ, R42 ;  /* 0x000000ffff307224 */ /* 0x000fe200078e002a */
[----:B------:R-:W-:Y:S02]  /*b4a0*/  SHF.R.U32.HI R89, RZ, 0x10, R61 ;  /* 0x00000010ff597819 */ /* 0x000fe4000001163d */
[----:B------:R-:W-:Y:S01]  /*b4b0*/  LOP3.LUT R59, R59, 0xff00, R40, 0xf8, !PT ;  /* 0x0000ff003b3b7812 */ /* 0x000fe200078ef828 */
[----:B------:R-:W-:Y:S01]  /*b4c0*/  IMAD.SHL.U32 R40, R88, 0x100, RZ ;  /* 0x0000010058287824 */ /* 0x000fe200078e00ff */
[----:B------:R-:W-:Y:S01]  /*b4d0*/  SHF.R.U32.HI R58, RZ, 0x10, R63 ;  /* 0x00000010ff3a7819 */ /* 0x000fe2000001163f */
[----:B------:R-:W-:Y:S01]  /*b4e0*/  IMAD.U32 R44, R89, 0x10000, RZ ;  /* 0x00010000592c7824 */ /* 0x000fe200078e00ff */
[----:B------:R-:W-:-:S02]  /*b4f0*/  LOP3.LUT R61, R63, 0xff0000ff, RZ, 0xc0, !PT ;  /* 0xff0000ff3f3d7812 */ /* 0x000fc400078ec0ff */
[----:B------:R-:W-:Y:S02]  /*b500*/  SHF.R.U32.HI R62, RZ, 0x8, R49 ;  /* 0x00000008ff3e7819 */ /* 0x000fe40000011631 */
[----:B------:R-:W-:Y:S02]  /*b510*/  SHF.R.U32.HI R60, RZ, 0x8, R51 ;  /* 0x00000008ff3c7819 */ /* 0x000fe40000011633 */
[----:B------:R-:W-:Y:S01]  /*b520*/  LOP3.LUT R61, R61, 0xff00, R40, 0xf8, !PT ;  /* 0x0000ff003d3d7812 */ /* 0x000fe200078ef828 */
[----:B------:R-:W-:Y:S01]  /*b530*/  IMAD.U32 R40, R58, 0x10000, RZ ;  /* 0x000100003a287824 */ /* 0x000fe200078e00ff */
[----:B------:R-:W-:Y:S02]  /*b540*/  SHF.R.U32.HI R50, RZ, 0x10, R49 ;  /* 0x00000010ff327819 */ /* 0x000fe40000011631 */
[----:B------:R-:W-:Y:S01]  /*b550*/  LOP3.LUT R63, R49, 0xff0000ff, RZ, 0xc0, !PT ;  /* 0xff0000ff313f7812 */ /* 0x000fe200078ec0ff */
[----:B------:R-:W-:Y:S01]  /*b560*/  IMAD.MOV.U32 R49, RZ, RZ, R46 ;  /* 0x000000ffff317224 */ /* 0x000fe200078e002e */
[----:B------:R-:W-:Y:S01]  /*b570*/  SHF.L.U32 R42, R62, 0x8, RZ ;  /* 0x000000083e2a7819 */ /* 0x000fe200000006ff */
[----:B------:R-:W-:Y:S01]  /*b580*/  IMAD.SHL.U32 R46, R60, 0x100, RZ ;  /* 0x000001003c2e7824 */ /* 0x000fe200078e00ff */
[----:B------:R-:W-:-:S02]  /*b590*/  LOP3.LUT R44, R59, 0xff0000, R44, 0xf8, !PT ;  /* 0x00ff00003b2c7812 */ /* 0x000fc400078ef82c */
[----:B------:R-:W-:Y:S02]  /*b5a0*/  SHF.R.U32.HI R57, RZ, 0x10, R51 ;  /* 0x00000010ff397819 */ /* 0x000fe40000011633 */
[----:B------:R-:W-:Y:S02]  /*b5b0*/  F2FP.F16.E4M3.UNPACK_B R62, R163.H1 ;  /* 0x000000a3ff3e723e */ /* 0x000fe400030006ff */
[----:B------:R-:W-:Y:S02]  /*b5c0*/  F2FP.F16.E4M3.UNPACK_B R59, R56.H1 ;  /* 0x00000038ff3b723e */ /* 0x000fe400030006ff */
[----:B------:R-:W-:Y:S02]  /*b5d0*/  LOP3.LUT R51, R51, 0xff0000ff, RZ, 0xc0, !PT ;  /* 0xff0000ff33337812 */ /* 0x000fe400078ec0ff */
[----:B------:R-:W-:Y:S01]  /*b5e0*/  F2FP.F16.E4M3.UNPACK_B R58, R54.H1 ;  /* 0x00000036ff3a723e */ /* 0x000fe200030006ff */
[----:B------:R-:W-:Y:S01]  /*b5f0*/  HADD2.F32 R60, -RZ, R59.H0_H0 ;  /* 0x2000003bff3c7230 */ /* 0x000fe20000004100 */
[----:B------:R-:W-:-:S02]  /*b600*/  LOP3.LUT R40, R61, 0xff0000, R40, 0xf8, !PT ;  /* 0x00ff00003d287812 */ /* 0x000fc400078ef828 */
[----:B------:R-:W-:Y:S01]  /*b610*/  LOP3.LUT R63, R63, 0xff00, R42, 0xf8, !PT ;  /* 0x0000ff003f3f7812 */ /* 0x000fe200078ef82a */
[----:B------:R-:W-:Y:S01]  /*b620*/  HADD2.F32 R42, -RZ, R62.H0_H0 ;  /* 0x2000003eff2a7230 */ /* 0x000fe20000004100 */
[----:B------:R-:W-:Y:S02]  /*b630*/  F2FP.F16.E4M3.UNPACK_B R61, R165.H1 ;  /* 0x000000a5ff3d723e */ /* 0x000fe400030006ff */
[----:B------:R-:W-:Y:S01]  /*b640*/  LOP3.LUT R89, R51, 0xff00, R46, 0xf8, !PT ;  /* 0x0000ff0033597812 */ /* 0x000fe200078ef82e */
[----:B------:R-:W-:Y:S01]  /*b650*/  HADD2.F32 R51, -RZ, R58.H0_H0 ;  /* 0x2000003aff337230 */ /* 0x000fe20000004100 */
[----:B------:R-:W-:Y:S01]  /*b660*/  SHF.L.U32 R46, R50, 0x10, RZ ;  /* 0x00000010322e7819 */ /* 0x000fe200000006ff */
[----:B------:R-:W-:Y:S02]  /*b670*/  IMAD.U32 R50, R57, 0x10000, RZ ;  /* 0x0001000039327824 */ /* 0x000fe400078e00ff */
[----:B------:R-:W-:Y:S01]  /*b680*/  FMUL.FTZ R88, R60, R42 ;  /* 0x0000002a3c587220 */ /* 0x000fe20000410000 */
[----:B------:R-:W-:-:S02]  /*b690*/  HADD2.F32 R57, -RZ, R61.H0_H0 ;  /* 0x2000003dff397230 */ /* 0x000fc40000004100 */
[----:B------:R-:W-:Y:S01]  /*b6a0*/  FMUL.FTZ R91, R51, R42 ;  /* 0x0000002a335b7220 */ /* 0x000fe20000410000 */
[----:B------:R-:W-:Y:S01]  /*b6b0*/  HADD2.F32 R58, -RZ, R58.H1_H1 ;  /* 0x3000003aff3a7230 */ /* 0x000fe20000004100 */
[----:B------:R-:W-:Y:S01]  /*b6c0*/  LOP3.LUT R42, R89, 0xff0000, R50, 0xf8, !PT ;  /* 0x00ff0000592a7812 */ /* 0x000fe200078ef832 */
        /* <DEDUP_REMOVED lines=9> */
[----:B------:R-:W-:Y:S01]  /*b760*/  F2FP.F16.E4M3.UNPACK_B R59, R54 ;  /* 0x00000036ff3b723e */ /* 0x000fe200020006ff */
[----:B------:R-:W-:Y:S01]  /*b770*/  FMUL.FTZ R89, R62, R57 ;  /* 0x000000393e597220 */ /* 0x000fe20000410000 */
[----:B------:R-:W-:Y:S01]  /*b780*/  F2FP.F16.E4M3.UNPACK_B R165, R165 ;  /* 0x000000a5ffa5723e */ /* 0x000fe200020006ff */
[----:B------:R-:W-:-:S02]  /*b790*/  HADD2.F32 R88, -RZ, R163.H0_H0 ;  /* 0x200000a3ff587230 */ /* 0x000fc40000004100 */
[-C--:B------:R-:W-:Y:S01]  /*b7a0*/  FFMA.FTZ R54, R62, R63.reuse, R91 ;  /* 0x0000003f3e367223 */ /* 0x080fe2000001005b */
[--C-:B------:R-:W-:Y:S02]  /*b7b0*/  HADD2.F32 R61, -RZ, R60.reuse.H0_H0 ;  /* 0x2000003cff3d7230 */ /* 0x100fe40000004100 */
[----:B------:R-:W-:Y:S01]  /*b7c0*/  FFMA.FTZ R57, R58, R63, -R89 ;  /* 0x0000003f3a397223 */ /* 0x000fe20000010859 */
[----:B------:R-:W-:Y:S01]  /*b7d0*/  HADD2.F32 R56, -RZ, R59.H0_H0 ;  /* 0x2000003bff387230 */ /* 0x000fe20000004100 */
[----:B------:R-:W-:Y:S01]  /*b7e0*/  F2FP.F16.E4M3.UNPACK_B R89, R164.H1 ;  /* 0x000000a4ff59723e */ /* 0x000fe200030006ff */
        /* <DEDUP_REMOVED lines=13> */
[-C--:B------:R-:W-:Y:S01]  /*b8c0*/  FFMA.FTZ R61, R59, R165.reuse, -R60 ;  /* 0x000000a53b3d7223 */ /* 0x080fe2000001083c */
[----:B------:R-:W-:Y:S01]  /*b8d0*/  F2FP.F16.E4M3.UNPACK_B R60, R48.H1 ;  /* 0x00000030ff3c723e */ /* 0x000fe200030006ff */
[----:B------:R-:W-:Y:S02]  /*b8e0*/  HADD2.F32 R93, -RZ, R89.H0_H0 ;  /* 0x20000059ff5d7230 */ /* 0x000fe40000004100 */
[----:B------:R-:W-:Y:S01]  /*b8f0*/  FFMA.FTZ R59, R62, R165, R163 ;  /* 0x000000a53e3b7223 */ /* 0x000fe200000100a3 */
[----:B------:R-:W-:Y:S01]  /*b900*/  HADD2.F32 R88, -RZ, R63.H0_H0 ;  /* 0x2000003fff587230 */ /* 0x000fe20000004100 */
[----:B------:R-:W-:Y:S01]  /*b910*/  F2FP.F16.E4M3.UNPACK_B R164, R164 ;  /* 0x000000a4ffa4723e */ /* 0x000fe200020006ff */
[----:B------:R-:W-:Y:S01]  /*b920*/  HADD2.F32 R62, -RZ, R60.H0_H0 ;  /* 0x2000003cff3e7230 */ /* 0x000fe20000004100 */
[----:B------:R-:W-:Y:S01]  /*b930*/  F2FP.F16.E4M3.UNPACK_B R48, R48 ;  /* 0x00000030ff30723e */ /* 0x000fe200020006ff */
[----:B------:R-:W-:-:S02]  /*b940*/  HADD2.F32 R92, -RZ, R89.H1_H1 ;  /* 0x30000059ff5c7230 */ /* 0x000fc40000004100 */
[-C--:B------:R-:W-:Y:S01]  /*b950*/  FMUL.FTZ R95, R88, R93.reuse ;  /* 0x0000005d585f7220 */ /* 0x080fe20000410000 */
[----:B------:R-:W-:Y:S02]  /*b960*/  HADD2.F32 R91, -RZ, R90.H0_H0 ;  /* 0x2000005aff5b7230 */ /* 0x000fe40000004100 */
[C---:B------:R-:W-:Y:S01]  /*b970*/  FMUL.FTZ R93, R62.reuse, R93 ;  /* 0x0000005d3e5d7220 */ /* 0x040fe20000410000 */
[----:B------:R-:W-:Y:S01]  /*b980*/  HADD2.F32 R89, -RZ, R63.H1_H1 ;  /* 0x3000003fff597230 */ /* 0x000fe20000004100 */
[----:B------:R-:W-:Y:S01]  /*b990*/  F2FP.F16.E4M3.UNPACK_B R166, R166 ;  /* 0x000000a6ffa6723e */ /* 0x000fe200020006ff */
[----:B------:R-:W-:Y:S02]  /*b9a0*/  HADD2.F32 R63, -RZ, R60.H1_H1 ;  /* 0x3000003cff3f7230 */ /* 0x000fe40000004100 */
[-C--:B------:R-:W-:Y:S01]  /*b9b0*/  FFMA.FTZ R60, R62, R91.reuse, -R95 ;  /* 0x0000005b3e3c7223 */ /* 0x080fe2000001085f */
[----:B------:R-:W-:Y:S02]  /*b9c0*/  HADD2.F32 R90, -RZ, R90.H1_H1 ;  /* 0x3000005aff5a7230 */ /* 0x000fe40000004100 */
[-C--:B------:R-:W-:Y:S01]  /*b9d0*/  FMUL.FTZ R94, R89, R92.reuse ;  /* 0x0000005c595e7220 */ /* 0x080fe20000410000 */
[----:B------:R-:W-:Y:S01]  /*b9e0*/  FFMA.FTZ R62, R88, R91, R93 ;  /* 0x0000005b583e7223 */ /* 0x000fe2000001005d */
[C---:B------:R-:W-:Y:S01]  /*b9f0*/  FMUL.FTZ R92, R63.reuse, R92 ;  /* 0x0000005c3f5c7220 */ /* 0x040fe20000410000 */
[----:B------:R-:W-:Y:S01]  /*ba00*/  F2FP.F16.E4M3.UNPACK_B R88, R49 ;  /* 0x00000031ff58723e */ /* 0x000fe200020006ff */
[----:B------:R-:W-:Y:S01]  /*ba10*/  FFMA.FTZ R63, R63, R90, -R94 ;  /* 0x0000005a3f3f7223 */ /* 0x000fe2000001085e */
[----:B------:R-:W-:-:S02]  /*ba20*/  HADD2.F32 R95, -RZ, R164.H1_H1 ;  /* 0x300000a4ff5f7230 */ /* 0x000fc40000004100 */
[----:B------:R-:W-:Y:S01]  /*ba30*/  FFMA.FTZ R89, R89, R90, R92 ;  /* 0x0000005a59597223 */ /* 0x000fe2000001005c */
[----:B------:R-:W-:Y:S01]  /*ba40*/  HADD2.F32 R92, -RZ, R164.H0_H0 ;  /* 0x200000a4ff5c7230 */ /* 0x000fe20000004100 */
[----:B------:R-:W-:Y:S01]  /*ba50*/  F2FP.SATFINITE.E4M3.F32.PACK_AB_MERGE_C R50, R57, R50, RZ ;  /* 0x000000323932723e */ /* 0x000fe200048070ff */
[----:B------:R-:W-:Y:S01]  /*ba60*/  HADD2.F32 R90, -RZ, R88.H0_H0 ;  /* 0x20000058ff5a7230 */ /* 0x000fe20000004100 */
[----:B------:R-:W-:Y:S01]  /*ba70*/  F2FP.SATFINITE.E4M3.F32.PACK_AB_MERGE_C R54, R54, R51, RZ ;  /* 0x000000333636723e */ /* 0x000fe200048070ff */
[----:B------:R-:W-:Y:S01]  /*ba80*/  HADD2.F32 R49, -RZ, R48.H0_H0 ;  /* 0x20000030ff317230 */ /* 0x000fe20000004100 */
[----:B------:R-:W-:Y:S01]  /*ba90*/  F2FP.SATFINITE.E4M3.F32.PACK_AB_MERGE_C R60, R63, R60, RZ ;  /* 0x0000003c3f3c723e */ /* 0x000fe200048070ff */
[----:B------:R-:W-:Y:S02]  /*baa0*/  HADD2.F32 R88, -RZ, R88.H1_H1 ;  /* 0x30000058ff587230 */ /* 0x000fe40000004100 */
[----:B------:R-:W-:Y:S01]  /*bab0*/  FMUL.FTZ R94, R90, R92 ;  /* 0x0000005c5a5e7220 */ /* 0x000fe20000410000 */
[----:B------:R-:W-:-:S02]  /*bac0*/  HADD2.F32 R48, -RZ, R48.H1_H1 ;  /* 0x30000030ff307230 */ /* 0x000fc40000004100 */
[----:B------:R-:W-:Y:S01]  /*bad0*/  FMUL.FTZ R163, R49, R92 ;  /* 0x0000005c31a37220 */ /* 0x000fe20000410000 */
[--C-:B------:R-:W-:Y:S02]  /*bae0*/  HADD2.F32 R91, -RZ, R166.reuse.H0_H0 ;  /* 0x200000a6ff5b7230 */ /* 0x100fe40000004100 */
[-C--:B------:R-:W-:Y:S01]  /*baf0*/  FMUL.FTZ R165, R88, R95.reuse ;  /* 0x0000005f58a57220 */ /* 0x080fe20000410000 */
[----:B------:R-:W-:Y:S02]  /*bb00*/  HADD2.F32 R93, -RZ, R166.H1_H1 ;  /* 0x300000a6ff5d7230 */ /* 0x000fe40000004100 */
[C---:B------:R-:W-:Y:S01]  /*bb10*/  FMUL.FTZ R95, R48.reuse, R95 ;  /* 0x0000005f305f7220 */ /* 0x040fe20000410000 */
[----:B------:R-:W-:Y:S01]  /*bb20*/  F2FP.SATFINITE.E4M3.F32.PACK_AB_MERGE_C R51, R61, R56, R50 ;  /* 0x000000383d33723e */ /* 0x000fe20004807032 */
[----:B------:R-:W-:Y:S01]  /*bb30*/  FFMA.FTZ R49, R49, R91, -R94 ;  /* 0x0000005b31317223 */ /* 0x000fe2000001085e */
[----:B------:R-:W-:Y:S01]  /*bb40*/  F2FP.F16.E4M3.UNPACK_B R57, R45 ;  /* 0x0000002dff39723e */ /* 0x000fe200020006ff */
[----:B------:R-:W-:Y:S01]  /*bb50*/  FFMA.FTZ R48, R48, R93, -R165 ;  /* 0x0000005d30307223 */ /* 0x000fe200000108a5 */
[----:B------:R-:W-:Y:S01]  /*bb60*/  F2FP.F16.E4M3.UNPACK_B R63, R46 ;  /* 0x0000002eff3f723e */ /* 0x000fe200020006ff */
[----:B------:R-:W-:Y:S01]  /*bb70*/  FFMA.FTZ R163, R90, R91, R163 ;  /* 0x0000005b5aa37223 */ /* 0x000fe200000100a3 */
[----:B------:R-:W-:Y:S01]  /*bb80*/  F2FP.F16.E4M3.UNPACK_B R56, R41 ;  /* 0x00000029ff38723e */ /* 0x000fe200020006ff */
        /* <DEDUP_REMOVED lines=88> */
[----:B------:R-:W-:Y:S01]  /*c110*/  F2FP.SATFINITE.E4M3.F32.PACK_AB_MERGE_C R41, R41, R54, R44 ;  /* 0x000000362929723e */ /* 0x000fe2000480702c */
[----:B------:R-:W-:Y:S01]  /*c120*/  IMAD.MOV.U32 R44, RZ, RZ, R50 ;  /* 0x000000ffff2c7224 */ /* 0x000fe200078e0032 */
[----:B------:R-:W-:Y:S01]  /*c130*/  F2FP.SATFINITE.E4M3.F32.PACK_AB_MERGE_C R45, R45, R56, R46 ;  /* 0x000000382d2d723e */ /* 0x000fe2000480702e */
[----:B------:R-:W-:Y:S01]  /*c140*/  IMAD.MOV.U32 R46, RZ, RZ, R48 ;  /* 0x000000ffff2e7224 */ /* 0x000fe200078e0030 */
[----:B------:R-:W-:Y:S02]  /*c150*/  F2FP.SATFINITE.E4M3.F32.PACK_AB_MERGE_C R47, R61, R42, R62 ;  /* 0x0000002a3d2f723e */ /* 0x000fe4000480703e */
[----:B------:R-:W-:-:S07]  /*c160*/  MOV R42, R49 ;  /* 0x00000031002a7202 */ /* 0x000fce0000000f00 */
.L_x_2411:
[----:B------:R-:W-:Y:S05]  /*c170*/  BSYNC B2 ;  /* 0x0000000000027941 */ /* 0x000fea0003800000 */
.L_x_2410:
        /* <DEDUP_REMOVED lines=10> */
.L_x_2401:
[----:B------:R-:W-:Y:S05]  /*c220*/  BSYNC B1 ;  /* 0x0000000000017941 */ /* 0x000fea0003800000 */
.L_x_2400:
[-C--:B0--34-:R-:W-:Y:S02]  /*c230*/  IMAD R40, R155, R134.reuse, RZ ;  /* 0x000000869b287224 */ /* 0x099fe400078e02ff */
[----:B------:R-:W-:-:S04]  /*c240*/  IMAD.WIDE.U32 R136, R221, R134, R136 ;  /* 0x00000086dd887225 */ /* 0x000fc800078e0088 */
[----:B------:R-:W-:Y:S01]  /*c250*/  IMAD R53, R221, R135, R40 ;  /* 0x00000087dd357224 */ /* 0x000fe200078e0228 */
[----:B------:R-:W-:Y:S06]  /*c260*/  @P2 BRA `(.L_x_2370) ;  /* 0x0000003000982947 */ /* 0x000fec0003800000 */
[----:B------:R-:W-:Y:S01]  /*c270*/  ISETP.NE.AND P2, PT, R34, RZ, PT ;  /* 0x000000ff2200720c */ /* 0x000fe20003f45270 */
[----:B------:R-:W-:Y:S01]  /*c280*/  BSSY B1, `(.L_x_2412) ;  /* 0x00000f8000017945 */ /* 0x000fe20003800000 */
[----:B------:R-:W-:-:S11]  /*c290*/  IADD3 R53, R137, R53, RZ ;  /* 0x0000003589357210 */ /* 0x000fd60007ffe0ff */
        /* <DEDUP_REMOVED lines=36> */
[----:B------:R-:W-:Y:S02]  /*c4e0*/  SHF.R.U32.HI R66, RZ, 0x10, R77 ;  /* 0x00000010ff427819 */ /* 0x000fe4000001164d */
[----:B------:R-:W-:Y:S01]  /*c4f0*/  MOV R57, R40 ;  /* 0x0000002800397202 */ /* 0x000fe20000000f00 */
[----:B------:R-:W-:Y:S01]  /*c500*/  IMAD.SHL.U32 R40, R54, 0x100, RZ ;  /* 0x0000010036287824 */ /* 0x000fe200078e00ff */
[----:B------:R-:W-:Y:S01]  /*c510*/  SHF.R.U32.HI R61, RZ, 0x8, R67 ;  /* 0x00000008ff3d7819 */ /* 0x000fe20000011643 */
[----:B------:R-:W-:Y:S01]  /*c520*/  IMAD.MOV.U32 R54, RZ, RZ, R42 ;  /* 0x000000ffff367224 */ /* 0x000fe200078e002a */
[----:B------:R-:W-:Y:S01]  /*c530*/  LOP3.LUT R55, R77, 0xff0000ff, RZ, 0xc0, !PT ;  /* 0xff0000ff4d377812 */ /* 0x000fe200078ec0ff */
[----:B------:R-:W-:Y:S01]  /*c540*/  IMAD.SHL.U32 R42, R62, 0x100, RZ ;  /* 0x000001003e2a7824 */ /* 0x000fe200078e00ff */
[----:B------:R-:W-:Y:S01]  /*c550*/  SHF.R.U32.HI R64, RZ, 0x8, R79 ;  /* 0x00000008ff407819 */ /* 0x000fe2000001164f */
[----:B------:R-:W-:Y:S01]  /*c560*/  IMAD.U32 R41, R66, 0x10000, RZ ;  /* 0x0001000042297824 */ /* 0x000fe200078e00ff */
[----:B------:R-:W-:Y:S01]  /*c570*/  LOP3.LUT R59, R65, 0xff0000ff, RZ, 0xc0, !PT ;  /* 0xff0000ff413b7812 */ /* 0x000fe200078ec0ff */
[----:B------:R-:W-:Y:S01]  /*c580*/  IMAD.SHL.U32 R61, R61, 0x100, RZ ;  /* 0x000001003d3d7824 */ /* 0x000fe200078e00ff */
[----:B------:R-:W-:-:S02]  /*c590*/  LOP3.LUT R40, R55, 0xff00, R40, 0xf8, !PT ;  /* 0x0000ff0037287812 */ /* 0x000fc400078ef828 */
[----:B------:R-:W-:Y:S02]  /*c5a0*/  SHF.R.U32.HI R63, RZ, 0x10, R79 ;  /* 0x00000010ff3f7819 */ /* 0x000fe4000001164f */
[----:B------:R-:W-:Y:S02]  /*c5b0*/  LOP3.LUT R60, R67, 0xff0000ff, RZ, 0xc0, !PT ;  /* 0xff0000ff433c7812 */ /* 0x000fe400078ec0ff */
[----:B------:R-:W-:Y:S02]  /*c5c0*/  LOP3.LUT R56, R79, 0xff0000ff, RZ, 0xc0, !PT ;  /* 0xff0000ff4f387812 */ /* 0x000fe400078ec0ff */
[----:B------:R-:W-:Y:S02]  /*c5d0*/  SHF.L.U32 R55, R64, 0x8, RZ ;  /* 0x0000000840377819 */ /* 0x000fe400000006ff */
[----:B------:R-:W-:Y:S02]  /*c5e0*/  LOP3.LUT R44, R59, 0xff00, R42, 0xf8, !PT ;  /* 0x0000ff003b2c7812 */ /* 0x000fe400078ef82a */
[----:B------:R-:W-:-:S02]  /*c5f0*/  LOP3.LUT R42, R40, 0xff0000, R41, 0xf8, !PT ;  /* 0x00ff0000282a7812 */ /* 0x000fc400078ef829 */
[----:B------:R-:W-:Y:S02]  /*c600*/  LOP3.LUT R64, R60, 0xff00, R61, 0xf8, !PT ;  /* 0x0000ff003c407812 */ /* 0x000fe400078ef83d */
[----:B------:R-:W-:Y:S02]  /*c610*/  SHF.L.U32 R40, R63, 0x10, RZ ;  /* 0x000000103f287819 */ /* 0x000fe400000006ff */
[----:B------:R-:W-:Y:S02]  /*c620*/  LOP3.LUT R55, R56, 0xff00, R55, 0xf8, !PT ;  /* 0x0000ff0038377812 */ /* 0x000fe400078ef837 */
        /* <DEDUP_REMOVED lines=180> */
[----:B------:R-:W-:Y:S01]  /*d170*/  F2FP.SATFINITE.E4M3.F32.PACK_AB_MERGE_C R41, R52, R57, R42 ;  /* 0x000000393429723e */ /* 0x000fe2000480702a */
[----:B------:R-:W-:Y:S01]  /*d180*/  IMAD.MOV.U32 R42, RZ, RZ, R54 ;  /* 0x000000ffff2a7224 */ /* 0x000fe200078e0036 */
[----:B------:R-:W-:Y:S02]  /*d190*/  F2FP.SATFINITE.E4M3.F32.PACK_AB_MERGE_C R45, R45, R58, R44 ;  /* 0x0000003a2d2d723e */ /* 0x000fe4000480702c */
[----:B------:R-:W-:Y:S02]  /*d1a0*/  F2FP.SATFINITE.E4M3.F32.PACK_AB_MERGE_C R43, R59, R88, R60 ;  /* 0x000000583b2b723e */ /* 0x000fe4000480703c */
[----:B------:R-:W-:Y:S02]  /*d1b0*/  F2FP.SATFINITE.E4M3.F32.PACK_AB_MERGE_C R47, R67, R78, R76 ;  /* 0x0000004e432f723e */ /* 0x000fe4000480704c */
[----:B------:R-:W-:-:S07]  /*d1c0*/  MOV R44, R55 ;  /* 0x00000037002c7202 */ /* 0x000fce0000000f00 */
.L_x_2415:
[----:B------:R-:W-:Y:S05]  /*d1d0*/  BSYNC B2 ;  /* 0x0000000000027941 */ /* 0x000fea0003800000 */
.L_x_2414:
[----:B0-----:R0:W-:Y:S04]  /*d1e0*/  STG.E.128 desc[UR56][R48.64], R40 ;  /* 0x0000002830007986 */ /* 0x0011e8000c101d38 */
[----:B-1----:R0:W-:Y:S02]  /*d1f0*/  @!P2 STG.E.128 desc[UR56][R50.64], R44 ;  /* 0x0000002c3200a986 */ /* 0x0021e4000c101d38 */
.L_x_2413:
[----:B------:R-:W-:Y:S05]  /*d200*/  BSYNC B1 ;  /* 0x0000000000017941 */ /* 0x000fea0003800000 */
.L_x_2412:
        /* <DEDUP_REMOVED lines=39> */
[----:B------:R-:W-:Y:S01]  /*d480*/  IMAD.SHL.U32 R40, R54, 0x100, RZ ;  /* 0x0000010036287824 */ /* 0x000fe200078e00ff */
[----:B------:R-:W-:Y:S02]  /*d490*/  SHF.R.U32.HI R58, RZ, 0x8, R71 ;  /* 0x00000008ff3a7819 */ /* 0x000fe40000011647 */
[----:B------:R-:W-:Y:S02]  /*d4a0*/  SHF.R.U32.HI R66, RZ, 0x10, R83 ;  /* 0x00000010ff427819 */ /* 0x000fe40000011653 */
[----:B------:R-:W-:Y:S01]  /*d4b0*/  LOP3.LUT R55, R55, 0xff00, R40, 0xf8, !PT ;  /* 0x0000ff0037377812 */ /* 0x000fe200078ef828 */
[----:B------:R-:W-:Y:S01]  /*d4c0*/  IMAD.SHL.U32 R40, R65, 0x100, RZ ;  /* 0x0000010041287824 */ /* 0x000fe200078e00ff */
[----:B------:R-:W-:Y:S01]  /*d4d0*/  LOP3.LUT R61, R83, 0xff0000ff, RZ, 0xc0, !PT ;  /* 0xff0000ff533d7812 */ /* 0x000fe200078ec0ff */
[----:B------:R-:W-:Y:S01]  /*d4e0*/  IMAD.SHL.U32 R44, R58, 0x100, RZ ;  /* 0x000001003a2c7824 */ /* 0x000fe200078e00ff */
[----:B------:R-:W-:-:S02]  /*d4f0*/  SHF.R.U32.HI R67, RZ, 0x10, R81 ;  /* 0x00000010ff437819 */ /* 0x000fc40000011651 */
[----:B------:R-:W-:Y:S02]  /*d500*/  SHF.R.U32.HI R60, RZ, 0x8, R69 ;  /* 0x00000008ff3c7819 */ /* 0x000fe40000011645 */
[----:B------:R-:W-:Y:S02]  /*d510*/  LOP3.LUT R63, R71, 0xff0000ff, RZ, 0xc0, !PT ;  /* 0xff0000ff473f7812 */ /* 0x000fe400078ec0ff */
[----:B------:R-:W-:Y:S02]  /*d520*/  MOV R54, R42 ;  /* 0x0000002a00367202 */ /* 0x000fe40000000f00 */
[----:B------:R-:W-:Y:S01]  /*d530*/  LOP3.LUT R61, R61, 0xff00, R40, 0xf8, !PT ;  /* 0x0000ff003d3d7812 */ /* 0x000fe200078ef828 */
[----:B------:R-:W-:Y:S01]  /*d540*/  IMAD.U32 R40, R66, 0x10000, RZ ;  /* 0x0001000042287824 */ /* 0x000fe200078e00ff */
[----:B------:R-:W-:Y:S01]  /*d550*/  MOV R52, R41 ;  /* 0x0000002900347202 */ /* 0x000fe20000000f00 */
[----:B------:R-:W-:Y:S01]  /*d560*/  IMAD.SHL.U32 R41, R60, 0x100, RZ ;  /* 0x000001003c297824 */ /* 0x000fe200078e00ff */
[----:B------:R-:W-:-:S02]  /*d570*/  SHF.L.U32 R42, R67, 0x10, RZ ;  /* 0x00000010432a7819 */ /* 0x000fc400000006ff */
[----:B------:R-:W-:Y:S02]  /*d580*/  LOP3.LUT R67, R63, 0xff00, R44, 0xf8, !PT ;  /* 0x0000ff003f437812 */ /* 0x000fe400078ef82c */
[----:B------:R-:W-:Y:S02]  /*d590*/  LOP3.LUT R56, R69, 0xff0000ff, RZ, 0xc0, !PT ;  /* 0xff0000ff45387812 */ /* 0x000fe400078ec0ff */
[----:B------:R-:W-:Y:S02]  /*d5a0*/  F2FP.F16.E4M3.UNPACK_B R63, R150.H1 ;  /* 0x00000096ff3f723e */ /* 0x000fe400030006ff */
[----:B------:R-:W-:Y:S02]  /*d5b0*/  F2FP.F16.E4M3.UNPACK_B R60, R59.H1 ;  /* 0x0000003bff3c723e */ /* 0x000fe400030006ff */
[----:B------:R-:W-:Y:S02]  /*d5c0*/  F2FP.F16.E4M3.UNPACK_B R58, R57.H1 ;  /* 0x00000039ff3a723e */ /* 0x000fe400030006ff */
[----:B------:R-:W-:-:S02]  /*d5d0*/  SHF.R.U32.HI R62, RZ, 0x10, R69 ;  /* 0x00000010ff3e7819 */ /* 0x000fc40000011645 */
[----:B------:R-:W-:Y:S02]  /*d5e0*/  LOP3.LUT R40, R61, 0xff0000, R40, 0xf8, !PT ;  /* 0x00ff00003d287812 */ /* 0x000fe400078ef828 */
        /* <DEDUP_REMOVED lines=11> */
[----:B------:R-:W-:Y:S01]  /*d6a0*/  IMAD.U32 R64, R64, 0x10000, RZ ;  /* 0x0001000040407824 */ /* 0x000fe200078e00ff */
[----:B------:R-:W-:Y:S01]  /*d6b0*/  F2FP.F16.E4M3.UNPACK_B R150, R150 ;  /* 0x00000096ff96723e */ /* 0x000fe200020006ff */
[----:B------:R-:W-:Y:S02]  /*d6c0*/  HADD2.F32 R58, -RZ, R58.H1_H1 ;  /* 0x3000003aff3a7230 */ /* 0x000fe40000004100 */
        /* <DEDUP_REMOVED lines=9> */
[----:B------:R-:W-:Y:S01]  /*d760*/  FMUL.FTZ R57, R63, R62 ;  /* 0x0000003e3f397220 */ /* 0x000fe20000410000 */
[----:B------:R-:W-:Y:S01]  /*d770*/  LOP3.LUT R44, R65, 0xff0000, R44, 0xf8, !PT ;  /* 0x00ff0000412c7812 */ /* 0x000fe200078ef82c */
[----:B------:R-:W-:Y:S01]  /*d780*/  HADD2.F32 R65, -RZ, R150.H0_H0 ;  /* 0x20000096ff417230 */ /* 0x000fe20000004100 */
[----:B------:R-:W-:Y:S01]  /*d790*/  F2FP.F16.E4M3.UNPACK_B R152, R152 ;  /* 0x00000098ff98723e */ /* 0x000fe200020006ff */
        /* <DEDUP_REMOVED lines=25> */
[--C-:B------:R-:W-:Y:S02]  /*d930*/  HADD2.F32 R62, -RZ, R61.reuse.H0_H0 ;  /* 0x2000003dff3e7230 */ /* 0x100fe40000004100 */
[-C--:B------:R-:W-:Y:S01]  /*d940*/  FMUL.FTZ R71, R65, R67.reuse ;  /* 0x0000004341477220 */ /* 0x080fe20000410000 */
[----:B------:R-:W-:Y:S01]  /*d950*/  HADD2.F32 R63, -RZ, R66.H0_H0 ;  /* 0x20000042ff3f7230 */ /* 0x000fe20000004100 */
[----:B------:R-:W-:Y:S01]  /*d960*/  F2FP.F16.E4M3.UNPACK_B R54, R54 ;  /* 0x00000036ff36723e */ /* 0x000fe200020006ff */
[----:B------:R-:W-:Y:S02]  /*d970*/  HADD2.F32 R64, -RZ, R64.H1_H1 ;  /* 0x30000040ff407230 */ /* 0x000fe40000004100 */
[----:B------:R-:W-:Y:S01]  /*d980*/  FMUL.FTZ R78, R62, R67 ;  /* 0x000000433e4e7220 */ /* 0x000fe20000410000 */
[----:B------:R-:W-:-:S02]  /*d990*/  HADD2.F32 R61, -RZ, R61.H1_H1 ;  /* 0x3000003dff3d7230 */ /* 0x000fc40000004100 */
[-C--:B------:R-:W-:Y:S01]  /*d9a0*/  FFMA.FTZ R76, R62, R63.reuse, -R71 ;  /* 0x0000003f3e4c7223 */ /* 0x080fe20000010847 */
[----:B------:R-:W-:Y:S02]  /*d9b0*/  HADD2.F32 R66, -RZ, R66.H1_H1 ;  /* 0x30000042ff427230 */ /* 0x000fe40000004100 */
[CC--:B------:R-:W-:Y:S01]  /*d9c0*/  FMUL.FTZ R62, R64.reuse, R68.reuse ;  /* 0x00000044403e7220 */ /* 0x0c0fe20000410000 */
[----:B------:R-:W-:Y:S01]  /*d9d0*/  FFMA.FTZ R78, R65, R63, R78 ;  /* 0x0000003f414e7223 */ /* 0x000fe2000001004e */
[C---:B------:R-:W-:Y:S01]  /*d9e0*/  FMUL.FTZ R67, R61.reuse, R68 ;  /* 0x000000443d437220 */ /* 0x040fe20000410000 */
[----:B------:R-:W-:Y:S01]  /*d9f0*/  F2FP.F16.E4M3.UNPACK_B R153, R153 ;  /* 0x00000099ff99723e */ /* 0x000fe200020006ff */
[----:B------:R-:W-:Y:S01]  /*da00*/  FFMA.FTZ R77, R61, R66, -R62 ;  /* 0x000000423d4d7223 */ /* 0x000fe2000001083e */
[----:B------:R-:W-:Y:S01]  /*da10*/  F2FP.F16.E4M3.UNPACK_B R61, R46 ;  /* 0x0000002eff3d723e */ /* 0x000fe200020006ff */
[--C-:B------:R-:W-:Y:S02]  /*da20*/  HADD2.F32 R65, -RZ, R151.reuse.H0_H0 ;  /* 0x20000097ff417230 */ /* 0x100fe40000004100 */
[----:B------:R-:W-:Y:S01]  /*da30*/  FFMA.FTZ R79, R64, R66, R67 ;  /* 0x00000042404f7223 */ /* 0x000fe20000010043 */
[----:B------:R-:W-:Y:S01]  /*da40*/  HADD2.F32 R151, -RZ, R151.H1_H1 ;  /* 0x30000097ff977230 */ /* 0x000fe20000004100 */
[----:B------:R-:W-:Y:S01]  /*da50*/  F2FP.SATFINITE.E4M3.F32.PACK_AB_MERGE_C R55, R58, R55, RZ ;  /* 0x000000373a37723e */ /* 0x000fe200048070ff */
[--C-:B------:R-:W-:Y:S01]  /*da60*/  HADD2.F32 R62, -RZ, R61.reuse.H0_H0 ;  /* 0x2000003dff3e7230 */ /* 0x100fe20000004100 */
[----:B------:R-:W-:Y:S01]  /*da70*/  F2FP.SATFINITE.E4M3.F32.PACK_AB_MERGE_C R57, R57, R56, RZ ;  /* 0x000000383939723e */ /* 0x000fe200048070ff */
[----:B------:R-:W-:Y:S01]  /*da80*/  HADD2.F32 R46, -RZ, R54.H0_H0 ;  /* 0x20000036ff2e7230 */ /* 0x000fe20000004100 */
[----:B------:R-:W-:Y:S01]  /*da90*/  F2FP.F16.E4M3.UNPACK_B R58, R52 ;  /* 0x00000034ff3a723e */ /* 0x000fe200020006ff */
[----:B------:R-:W-:-:S02]  /*daa0*/  HADD2.F32 R61, -RZ, R61.H1_H1 ;  /* 0x3000003dff3d7230 */ /* 0x000fc40000004100 */
[-C--:B------:R-:W-:Y:S01]  /*dab0*/  FMUL.FTZ R67, R62, R65.reuse ;  /* 0x000000413e437220 */ /* 0x080fe20000410000 */
[----:B------:R-:W-:Y:S02]  /*dac0*/  HADD2.F32 R54, -RZ, R54.H1_H1 ;  /* 0x30000036ff367230 */ /* 0x000fe40000004100 */
[----:B------:R-:W-:Y:S01]  /*dad0*/  FMUL.FTZ R65, R46, R65 ;  /* 0x000000412e417220 */ /* 0x000fe20000410000 */
[--C-:B------:R-:W-:Y:S02]  /*dae0*/  HADD2.F32 R63, -RZ, R153.reuse.H0_H0 ;  /* 0x20000099ff3f7230 */ /* 0x100fe40000004100 */
[CC--:B------:R-:W-:Y:S01]  /*daf0*/  FMUL.FTZ R71, R61.reuse, R151.reuse ;  /* 0x000000973d477220 */ /* 0x0c0fe20000410000 */
[----:B------:R-:W-:Y:S02]  /*db00*/  HADD2.F32 R153, -RZ, R153.H1_H1 ;  /* 0x30000099ff997230 */ /* 0x000fe40000004100 */
[----:B------:R-:W-:Y:S01]  /*db10*/  FMUL.FTZ R64, R54, R151 ;  /* 0x0000009736407220 */ /* 0x000fe20000410000 */
[----:B------:R-:W-:Y:S01]  /*db20*/  F2FP.SATFINITE.E4M3.F32.PACK_AB_MERGE_C R56, R70, R59, R55 ;  /* 0x0000003b4638723e */ /* 0x000fe20004807037 */
[-C--:B------:R-:W-:Y:S01]  /*db30*/  FFMA.FTZ R67, R46, R63.reuse, -R67 ;  /* 0x0000003f2e437223 */ /* 0x080fe20000010843 */
[----:B------:R-:W-:Y:S01]  /*db40*/  FFMA.FTZ R46, R62, R63, R65 ;  /* 0x0000003f3e2e7223 */ /* 0x000fe20000010041 */
[-C--:B------:R-:W-:Y:S01]  /*db50*/  FFMA.FTZ R54, R54, R153.reuse, -R71 ;  /* 0x0000009936367223 */ /* 0x080fe20000010847 */
[----:B------:R-:W-:Y:S01]  /*db60*/  FFMA.FTZ R153, R61, R153, R64 ;  /* 0x000000993d997223 */ /* 0x000fe20000010040 */
[----:B------:R-:W-:-:S02]  /*db70*/  F2FP.F16.E4M3.UNPACK_B R61, R45 ;  /* 0x0000002dff3d723e */ /* 0x000fc400020006ff */
[----:B------:R-:W-:Y:S02]  /*db80*/  F2FP.F16.E4M3.UNPACK_B R65, R44 ;  /* 0x0000002cff41723e */ /* 0x000fe400020006ff */
[----:B------:R-:W-:Y:S01]  /*db90*/  F2FP.SATFINITE.E4M3.F32.PACK_AB_MERGE_C R55, R69, R60, R57 ;  /* 0x0000003c4537723e */ /* 0x000fe20004807039 */
[----:B------:R-:W-:Y:S01]  /*dba0*/  HADD2.F32 R59, -RZ, R61.H0_H0 ;  /* 0x2000003dff3b7230 */ /* 0x000fe20000004100 */
[----:B------:R-:W-:Y:S01]  /*dbb0*/  F2FP.F16.E4M3.UNPACK_B R63, R42 ;  /* 0x0000002aff3f723e */ /* 0x000fe200020006ff */
[----:B------:R-:W-:Y:S01]  /*dbc0*/  HADD2.F32 R60, -RZ, R65.H0_H0 ;  /* 0x20000041ff3c7230 */ /* 0x000fe20000004100 */
[----:B------:R-:W-:Y:S01]  /*dbd0*/  F2FP.SATFINITE.E4M3.F32.PACK_AB_MERGE_C R76, R77, R76, RZ ;  /* 0x0000004c4d4c723e */ /* 0x000fe200048070ff */
[----:B------:R-:W-:Y:S01]  /*dbe0*/  HADD2.F32 R57, -RZ, R58.H0_H0 ;  /* 0x2000003aff397230 */ /* 0x000fe20000004100 */
[----:B------:R-:W-:Y:S01]  /*dbf0*/  F2FP.F16.E4M3.UNPACK_B R42, R42.H1 ;  /* 0x0000002aff2a723e */ /* 0x000fe200030006ff */
[----:B------:R-:W-:Y:S02]  /*dc00*/  HADD2.F32 R64, -RZ, R63.H0_H0 ;  /* 0x2000003fff407230 */ /* 0x000fe40000004100 */
[----:B------:R-:W-:Y:S01]  /*dc10*/  FMUL.FTZ R66, R59, R60 ;  /* 0x0000003c3b427220 */ /* 0x000fe20000410000 */
[----:B------:R-:W-:-:S02]  /*dc20*/  HADD2.F32 R62, -RZ, R61.H1_H1 ;  /* 0x3000003dff3e7230 */ /* 0x000fc40000004100 */
[C---:B------:R-:W-:Y:S01]  /*dc30*/  FMUL.FTZ R68, R57.reuse, R60 ;  /* 0x0000003c39447220 */ /* 0x040fe20000410000 */
[----:B------:R-:W-:Y:S01]  /*dc40*/  HADD2.F32 R65, -RZ, R65.H1_H1 ;  /* 0x30000041ff417230 */ /* 0x000fe20000004100 */
[----:B------:R-:W-:Y:S01]  /*dc50*/  F2FP.SATFINITE.E4M3.F32.PACK_AB_MERGE_C R54, R54, R67, R76 ;  /* 0x000000433636723e */ /* 0x000fe2000480704c */
        /* <DEDUP_REMOVED lines=8> */
[-C--:B------:R-:W-:Y:S01]  /*dce0*/  FFMA.FTZ R45, R62, R63.reuse, R65 ;  /* 0x0000003f3e2d7223 */ /* 0x080fe20000010041 */
[----:B------:R-:W-:Y:S01]  /*dcf0*/  F2FP.F16.E4M3.UNPACK_B R59, R52.H1 ;  /* 0x00000034ff3b723e */ /* 0x000fe200030006ff */
[----:B------:R-:W-:Y:S01]  /*dd00*/  FFMA.FTZ R52, R60, R63, -R67 ;  /* 0x0000003f3c347223 */ /* 0x000fe20000010843 */
[----:B------:R-:W-:Y:S01]  /*dd10*/  HADD2.F32 R60, -RZ, R61.H0_H0 ;  /* 0x2000003dff3c7230 */ /* 0x000fe20000004100 */
[----:B------:R-:W-:Y:S01]  /*dd20*/  F2FP.F16.E4M3.UNPACK_B R66, R41.H1 ;  /* 0x00000029ff42723e */ /* 0x000fe200030006ff */
[----:B------:R-:W-:Y:S01]  /*dd30*/  HADD2.F32 R65, -RZ, R64.H0_H0 ;  /* 0x20000040ff417230 */ /* 0x000fe20000004100 */
[----:B------:R-:W-:Y:S01]  /*dd40*/  F2FP.SATFINITE.E4M3.F32.PACK_AB_MERGE_C R78, R79, R78, RZ ;  /* 0x0000004e4f4e723e */ /* 0x000fe200048070ff */
[----:B------:R-:W-:Y:S02]  /*dd50*/  HADD2.F32 R44, -RZ, R59.H0_H0 ;  /* 0x2000003bff2c7230 */ /* 0x000fe40000004100 */
        /* <DEDUP_REMOVED lines=61> */
[----:B------:R-:W-:Y:S01]  /*e130*/  F2FP.SATFINITE.E4M3.F32.PACK_AB_MERGE_C R47, R41, R78, R60 ;  /* 0x0000004e292f723e */ /* 0x000fe2000480703c */
[----:B------:R-:W-:Y:S01]  /*e140*/  IMAD.MOV.U32 R41, RZ, RZ, R57 ;  /* 0x000000ffff297224 */ /* 0x000fe200078e0039 */
[----:B------:R-:W-:Y:S02]  /*e150*/  F2FP.SATFINITE.E4M3.F32.PACK_AB_MERGE_C R45, R45, R58, R70 ;  /* 0x0000003a2d2d723e */ /* 0x000fe40004807046 */
[----:B------:R-:W-:-:S07]  /*e160*/  MOV R40, R56 ;  /* 0x0000003800287202 */ /* 0x000fce0000000f00 */
.L_x_2419:
[----:B------:R-:W-:Y:S05]  /*e170*/  BSYNC B2 ;  /* 0x0000000000027941 */ /* 0x000fea0003800000 */
.L_x_2418:
[----:B0-----:R3:W-:Y:S04]  /*e180*/  STG.E.128 desc[UR56][R48.64], R40 ;  /* 0x0000002830007986 */ /* 0x0017e8000c101d38 */
[----:B-1----:R3:W-:Y:S02]  /*e190*/  @!P2 STG.E.128 desc[UR56][R50.64], R44 ;  /* 0x0000002c3200a986 */ /* 0x0027e4000c101d38 */
.L_x_2417:
[----:B------:R-:W-:Y:S05]  /*e1a0*/  BSYNC B1 ;  /* 0x0000000000017941 */ /* 0x000fea0003800000 */
.L_x_2416:
[----:B------:R-:W-:-:S13]  /*e1b0*/  ISETP.NE.AND P2, PT, R36, RZ, PT ;  /* 0x000000ff2400720c */ /* 0x000fda0003f45270 */
[----:B------:R-:W-:Y:S05]  /*e1c0*/  @!P2 BRA `(.L_x_2370) ;  /* 0x0000001000c0a947 */ /* 0x000fea0003800000 */
[----:B0--3--:R-:W3:Y:S01]  /*e1d0*/  LDL R40, [R1+0x10] ;  /* 0x0000100001287983 */ /* 0x009ee20000100800 */
[----:B------:R-:W-:Y:S01]  /*e1e0*/  IADD3 R49, P2, P4, R116, R136, R29 ;  /* 0x0000008874317210 */ /* 0x000fe20007c5e01d */
[----:B------:R-:W-:Y:S03]  /*e1f0*/  BSSY B1, `(.L_x_2420) ;  /* 0x00000ed000017945 */ /* 0x000fe60003800000 */
[----:B------:R-:W-:Y:S02]  /*e200*/  IADD3.X R42, R4, R53, R32, P2, P4 ;  /* 0x00000035042a7210 */ /* 0x000fe400017e8420 */
[----:B------:R-:W-:-:S04]  /*e210*/  IADD3 R48, P2, R49, R122, RZ ;  /* 0x0000007a31307210 */ /* 0x000fc80007f5e0ff */
[----:B------:R-:W-:Y:S02]  /*e220*/  IADD3.X R49, R42, R123, RZ, P2, !PT ;  /* 0x0000007b2a317210 */ /* 0x000fe400017fe4ff */
[----:B------:R-:W-:Y:S02]  /*e230*/  ISETP.GE.AND P2, PT, R6, R132, PT ;  /* 0x000000840600720c */ /* 0x000fe40003f46270 */
[----:B---3--:R-:W-:-:S04]  /*e240*/  LOP3.LUT P5, RZ, R40, 0x1, RZ, 0xc0, !PT ;  /* 0x0000000128ff7812 */ /* 0x008fc800078ac0ff */
[----:B------:R-:W-:-:S04]  /*e250*/  SEL R154, R99, R154, !P5 ;  /* 0x0000009a639a7207 */ /* 0x000fc80006800000 */
        /* <DEDUP_REMOVED lines=23> */
[----:B------:R-:W-:Y:S01]  /*e3d0*/  IMAD.SHL.U32 R55, R55, 0x100, RZ ;  /* 0x0000010037377824 */ /* 0x000fe200078e00ff */
[----:B------:R-:W-:Y:S01]  /*e3e0*/  SHF.R.U32.HI R62, RZ, 0x8, R87 ;  /* 0x00000008ff3e7819 */ /* 0x000fe20000011657 */
[----:B------:R-:W-:Y:S01]  /*e3f0*/  IMAD.MOV.U32 R52, RZ, RZ, R46 ;  /* 0x000000ffff347224 */ /* 0x000fe200078e002e */
[----:B------:R-:W-:Y:S02]  /*e400*/  SHF.R.U32.HI R63, RZ, 0x8, R75 ;  /* 0x00000008ff3f7819 */ /* 0x000fe4000001164b */
[----:B------:R-:W-:Y:S01]  /*e410*/  LOP3.LUT R44, R54, 0xff00, R55, 0xf8, !PT ;  /* 0x0000ff00362c7812 */ /* 0x000fe200078ef837 */
[----:B------:R-:W-:Y:S01]  /*e420*/  IMAD.U32 R55, R66, 0x10000, RZ ;  /* 0x0001000042377824 */ /* 0x000fe200078e00ff */
[----:B------:R-:W-:Y:S01]  /*e430*/  SHF.R.U32.HI R61, RZ, 0x8, R73 ;  /* 0x00000008ff3d7819 */ /* 0x000fe20000011649 */
[----:B------:R-:W-:Y:S01]  /*e440*/  IMAD.SHL.U32 R40, R62, 0x100, RZ ;  /* 0x000001003e287824 */ /* 0x000fe200078e00ff */
[----:B------:R-:W-:-:S02]  /*e450*/  SHF.R.U32.HI R64, RZ, 0x10, R87 ;  /* 0x00000010ff407819 */ /* 0x000fc40000011657 */
[----:B------:R-:W-:Y:S01]  /*e460*/  LOP3.LUT R57, R87, 0xff0000ff, RZ, 0xc0, !PT ;  /* 0xff0000ff57397812 */ /* 0x000fe200078ec0ff */
[----:B------:R-:W-:Y:S01]  /*e470*/  IMAD.SHL.U32 R61, R61, 0x100, RZ ;  /* 0x000001003d3d7824 */ /* 0x000fe200078e00ff */
[----:B------:R-:W-:Y:S02]  /*e480*/  LOP3.LUT R60, R75, 0xff0000ff, RZ, 0xc0, !PT ;  /* 0xff0000ff4b3c7812 */ /* 0x000fe400078ec0ff */
[----:B------:R-:W-:Y:S02]  /*e490*/  SHF.L.U32 R63, R63, 0x8, RZ ;  /* 0x000000083f3f7819 */ /* 0x000fe400000006ff */
[----:B------:R-:W-:Y:S01]  /*e4a0*/  LOP3.LUT R44, R44, 0xff0000, R55, 0xf8, !PT ;  /* 0x00ff00002c2c7812 */ /* 0x000fe200078ef837 */
[----:B------:R-:W-:Y:S01]  /*e4b0*/  IMAD.U32 R55, R64, 0x10000, RZ ;  /* 0x0001000040377824 */ /* 0x000fe200078e00ff */
[----:B------:R-:W-:Y:S02]  /*e4c0*/  LOP3.LUT R58, R73, 0xff0000ff, RZ, 0xc0, !PT ;  /* 0xff0000ff493a7812 */ /* 0x000fe400078ec0ff */
[----:B------:R-:W-:-:S02]  /*e4d0*/  LOP3.LUT R40, R57, 0xff00, R40, 0xf8, !PT ;  /* 0x0000ff0039287812 */ /* 0x000fc400078ef828 */
[----:B------:R-:W-:Y:S02]  /*e4e0*/  LOP3.LUT R62, R60, 0xff00, R63, 0xf8, !PT ;  /* 0x0000ff003c3e7812 */ /* 0x000fe400078ef83f */
[----:B------:R-:W-:Y:S02]  /*e4f0*/  F2FP.F16.E4M3.UNPACK_B R63, R145.H1 ;  /* 0x00000091ff3f723e */ /* 0x000fe400030006ff */
[----:B------:R-:W-:Y:S02]  /*e500*/  F2FP.F16.E4M3.UNPACK_B R60, R59.H1 ;  /* 0x0000003bff3c723e */ /* 0x000fe400030006ff */
[----:B------:R-:W-:Y:S02]  /*e510*/  F2FP.F16.E4M3.UNPACK_B R57, R56.H1 ;  /* 0x00000038ff39723e */ /* 0x000fe400030006ff */
[----:B------:R-:W-:Y:S02]  /*e520*/  LOP3.LUT R46, R58, 0xff00, R61, 0xf8, !PT ;  /* 0x0000ff003a2e7812 */ /* 0x000fe400078ef83d */
[----:B------:R-:W-:Y:S01]  /*e530*/  MOV R51, R42 ;  /* 0x0000002a00337202 */ /* 0x000fe20000000f00 */
[----:B------:R-:W-:Y:S01]  /*e540*/  HADD2.F32 R42, -RZ, R63.H0_H0 ;  /* 0x2000003fff2a7230 */ /* 0x000fe20000004100 */
[----:B------:R-:W-:Y:S01]  /*e550*/  LOP3.LUT R40, R40, 0xff0000, R55, 0xf8, !PT ;  /* 0x00ff000028287812 */ /* 0x000fe200078ef837 */
[----:B------:R-:W-:Y:S01]  /*e560*/  HADD2.F32 R55, -RZ, R60.H0_H0 ;  /* 0x2000003cff377230 */ /* 0x000fe20000004100 */
[----:B------:R-:W-:Y:S01]  /*e570*/  F2FP.F16.E4M3.UNPACK_B R58, R147.H1 ;  /* 0x00000093ff3a723e */ /* 0x000fe200030006ff */
[----:B------:R-:W-:Y:S01]  /*e580*/  HADD2.F32 R54, -RZ, R57.H0_H0 ;  /* 0x20000039ff367230 */ /* 0x000fe20000004100 */
[----:B------:R-:W-:-:S02]  /*e590*/  SHF.R.U32.HI R67, RZ, 0x10, R75 ;  /* 0x00000010ff437819 */ /* 0x000fc4000001164b */
[----:B------:R-:W-:Y:S01]  /*e5a0*/  SHF.R.U32.HI R65, RZ, 0x10, R73 ;  /* 0x00000010ff417819 */ /* 0x000fe20000011649 */
[--C-:B------:R-:W-:Y:S01]  /*e5b0*/  HADD2.F32 R61, -RZ, R58.reuse.H0_H0 ;  /* 0x2000003aff3d7230 */ /* 0x100fe20000004100 */
[----:B------:R-:W-:Y:S01]  /*e5c0*/  SHF.L.U32 R67, R67, 0x10, RZ ;  /* 0x0000001043437819 */ /* 0x000fe200000006ff */
[-C--:B------:R-:W-:Y:S01]  /*e5d0*/  FMUL.FTZ R69, R55, R42.reuse ;  /* 0x0000002a37457220 */ /* 0x080fe20000410000 */
[----:B------:R-:W-:Y:S01]  /*e5e0*/  FMUL.FTZ R64, R54, R42 ;  /* 0x0000002a36407220 */ /* 0x000fe20000410000 */
[----:B------:R-:W-:Y:S01]  /*e5f0*/  IMAD.U32 R65, R65, 0x10000, RZ ;  /* 0x0001000041417824 */ /* 0x000fe200078e00ff */
        /* <DEDUP_REMOVED lines=8> */
[----:B------:R-:W-:Y:S01]  /*e680*/  F2FP.F16.E4M3.UNPACK_B R56, R56 ;  /* 0x00000038ff38723e */ /* 0x000fe200020006ff */
[----:B------:R-:W-:Y:S01]  /*e690*/  HADD2.F32 R58, -RZ, R57.H1_H1 ;  /* 0x30000039ff3a7230 */ /* 0x000fe20000004100 */
[----:B------:R-:W-:Y:S01]  /*e6a0*/  LOP3.LUT R46, R46, 0xff0000, R65, 0xf8, !PT ;  /* 0x00ff00002e2e7812 */ /* 0x000fe200078ef841 */
[----:B------:R-:W-:-:S02]  /*e6b0*/  HADD2.F32 R63, -RZ, R145.H0_H0 ;  /* 0x20000091ff3f7230 */ /* 0x000fc40000004100 */
[CC--:B------:R-:W-:Y:S01]  /*e6c0*/  FMUL.FTZ R65, R61.reuse, R64.reuse ;  /* 0x000000403d417220 */ /* 0x0c0fe20000410000 */
[----:B------:R-:W-:Y:S01]  /*e6d0*/  F2FP.F16.E4M3.UNPACK_B R147, R147 ;  /* 0x00000093ff93723e */ /* 0x000fe200020006ff */
[C---:B------:R-:W-:Y:S01]  /*e6e0*/  FMUL.FTZ R64, R58.reuse, R64 ;  /* 0x000000403a407220 */ /* 0x040fe20000410000 */
[----:B------:R-:W-:Y:S02]  /*e6f0*/  HADD2.F32 R60, -RZ, R59.H0_H0 ;  /* 0x2000003bff3c7230 */ /* 0x000fe40000004100 */
[-C--:B------:R-:W-:Y:S01]  /*e700*/  FFMA.FTZ R69, R58, R62.reuse, -R65 ;  /* 0x0000003e3a457223 */ /* 0x080fe20000010841 */
[----:B------:R-:W-:Y:S02]  /*e710*/  HADD2.F32 R57, -RZ, R56.H0_H0 ;  /* 0x20000038ff397230 */ /* 0x000fe40000004100 */
[----:B------:R-:W-:Y:S01]  /*e720*/  FFMA.FTZ R68, R61, R62, R64 ;  /* 0x0000003e3d447223 */ /* 0x000fe20000010040 */
        /* <DEDUP_REMOVED lines=22> */
[-C--:B------:R-:W-:Y:S01]  /*e890*/  FMUL.FTZ R70, R60, R62.reuse ;  /* 0x0000003e3c467220 */ /* 0x080fe20000410000 */
[----:B------:R-:W-:Y:S01]  /*e8a0*/  HADD2.F32 R59, -RZ, R61.H0_H0 ;  /* 0x2000003dff3b7230 */ /* 0x000fe20000004100 */
        /* <DEDUP_REMOVED lines=8> */
[----:B------:R-:W-:Y:S01]  /*e930*/  FMUL.FTZ R75, R56, R63 ;  /* 0x0000003f384b7220 */ /* 0x000fe20000410000 */
[----:B------:R-:W-:Y:S01]  /*e940*/  FFMA.FTZ R63, R60, R59, R71 ;  /* 0x0000003b3c3f7223 */ /* 0x000fe20000010047 */
[-C--:B------:R-:W-:Y:S01]  /*e950*/  FFMA.FTZ R73, R56, R61.reuse, -R57 ;  /* 0x0000003d38497223 */ /* 0x080fe20000010839 */
[----:B------:R-:W-:Y:S01]  /*e960*/  F2FP.F16.E4M3.UNPACK_B R56, R52 ;  /* 0x00000034ff38723e */ /* 0x000fe200020006ff */
[----:B------:R-:W-:Y:S02]  /*e970*/  HADD2.F32 R59, -RZ, R146.H0_H0 ;  /* 0x20000092ff3b7230 */ /* 0x000fe40000004100 */
        /* <DEDUP_REMOVED lines=10> */
[----:B------:R-:W-:Y:S01]  /*ea20*/  F2FP.SATFINITE.E4M3.F32.PACK_AB_MERGE_C R72, R72, R63, RZ ;  /* 0x0000003f4848723e */ /* 0x000fe200048070ff */
[----:B------:R-:W-:Y:S02]  /*ea30*/  HADD2.F32 R51, -RZ, R51.H1_H1 ;  /* 0x30000033ff337230 */ /* 0x000fe40000004100 */
[----:B------:R-:W-:Y:S01]  /*ea40*/  FMUL.FTZ R62, R56, R146 ;  /* 0x00000092383e7220 */ /* 0x000fe20000410000 */
        /* <DEDUP_REMOVED lines=8> */
[----:B------:R-:W-:Y:S01]  /*ead0*/  F2FP.F16.E4M3.UNPACK_B R57, R41 ;  /* 0x00000029ff39723e */ /* 0x000fe200020006ff */
[----:B------:R-:W-:Y:S01]  /*eae0*/  HADD2.F32 R59, -RZ, R58.H0_H0 ;  /* 0x2000003aff3b7230 */ /* 0x000fe20000004100 */
[----:B------:R-:W-:-:S02]  /*eaf0*/  F2FP.SATFINITE.E4M3.F32.PACK_AB_MERGE_C R70, R73, R70, RZ ;  /* 0x000000464946723e */ /* 0x000fc400048070ff */
[----:B------:R-:W-:Y:S01]  /*eb00*/  F2FP.SATFINITE.E4M3.F32.PACK_AB_MERGE_C R55, R67, R64, R54 ;  /* 0x000000404337723e */ /* 0x000fe20004807036 */
[----:B------:R-:W-:Y:S01]  /*eb10*/  HADD2.F32 R64, -RZ, R63.H0_H0 ;  /* 0x2000003fff407230 */ /* 0x000fe20000004100 */
[----:B------:R-:W-:Y:S01]  /*eb20*/  F2FP.F16.E4M3.UNPACK_B R61, R44 ;  /* 0x0000002cff3d723e */ /* 0x000fe200020006ff */
[----:B------:R-:W-:Y:S01]  /*eb30*/  HADD2.F32 R56, -RZ, R57.H0_H0 ;  /* 0x20000039ff387230 */ /* 0x000fe20000004100 */
[----:B------:R-:W-:Y:S01]  /*eb40*/  F2FP.SATFINITE.E4M3.F32.PACK_AB_MERGE_C R52, R51, R52, R70 ;  /* 0x000000343334723e */ /* 0x000fe20004807046 */
        /* <DEDUP_REMOVED lines=26> */
[----:B------:R-:W-:Y:S02]  /*ecf0*/  HADD2.F32 R41, -RZ, R41.H1_H1 ;  /* 0x30000029ff297230 */ /* 0x000fe40000004100 */
[----:B------:R-:W-:Y:S01]  /*ed00*/  FMUL.FTZ R61, R45, R60 ;  /* 0x0000003c2d3d7220 */ /* 0x000fe20000410000 */
[--C-:B------:R-:W-:Y:S02]  /*ed10*/  HADD2.F32 R58, -RZ, R44.reuse.H0_H0 ;  /* 0x2000002cff3a7230 */ /* 0x100fe40000004100 */
[----:B------:R-:W-:Y:S01]  /*ed20*/  FMUL.FTZ R60, R59, R62 ;  /* 0x0000003e3b3c7220 */ /* 0x000fe20000410000 */
[----:B------:R-:W-:-:S02]  /*ed30*/  HADD2.F32 R44, -RZ, R44.H1_H1 ;  /* 0x3000002cff2c7230 */ /* 0x000fc40000004100 */
[----:B------:R-:W-:Y:S01]  /*ed40*/  FMUL.FTZ R62, R41, R62 ;  /* 0x0000003e293e7220 */ /* 0x000fe20000410000 */
[----:B------:R-:W-:Y:S01]  /*ed50*/  FFMA.FTZ R69, R46, R58, R61 ;  /* 0x0000003a2e457223 */ /* 0x000fe2000001003d */
[----:B------:R-:W-:Y:S02]  /*ed60*/  F2FP.F16.E4M3.UNPACK_B R46, R47 ;  /* 0x0000002fff2e723e */ /* 0x000fe400020006ff */
        /* <DEDUP_REMOVED lines=53> */
.L_x_2421:
[----:B------:R-:W-:Y:S05]  /*f0c0*/  BSYNC B1 ;  /* 0x0000000000017941 */ /* 0x000fea0003800000 */
.L_x_2420:
        /* <DEDUP_REMOVED lines=10> */
.L_x_2337:
[----:B------:R-:W-:-:S06]  /*f170*/  UISETP.NE.AND UP0, UPT, UR53, 0x3, UPT ;  /* 0x000000033500788c */ /* 0x000fcc000bf05270 */
[----:B------:R-:W-:-:S13]  /*f180*/  PLOP3.LUT P1, PT, PT, PT, UP0, 0x80, 0x0 ;  /* 0x000000000000781c */ /* 0x000fda0003f2f008 */
[----:B------:R-:W-:Y:S05]  /*f190*/  @!P1 BRA `(.L_x_2422) ;  /* 0x0000000000049947 */ /* 0x000fea0003800000 */
[----:B------:R-:W-:Y:S01]  /*f1a0*/  BPT.TRAP 0x1 ;  /* 0x000000040000795c */ /* 0x000fe20000300000 */
.L_x_2422:
[----:B------:R-:W-:Y:S01]  /*f1b0*/  IMAD R97, R17, 0x8, R16 ;  /* 0x0000000811617824 */ /* 0x000fe200078e0210 */
[----:B------:R-:W-:Y:S01]  /*f1c0*/  SHF.L.U32 R98, R191, 0x1f, RZ ;  /* 0x0000001fbf627819 */ /* 0x000fe200000006ff */
[----:B------:R-:W-:Y:S01]  /*f1d0*/  IMAD R96, R24, -0xa0, R2 ;  /* 0xffffff6018607824 */ /* 0x000fe200078e0202 */
[----:B------:R-:W-:Y:S02]  /*f1e0*/  BSSY B1, `(.L_x_2423) ;  /* 0x0000004000017945 */ /* 0x000fe40003800000 */
[----:B------:R-:W1:Y:S02]  /*f1f0*/  SYNCS.PHASECHK.TRANS64.TRYWAIT P2, [R97+URZ+0x29890], R98 ;  /* 0x02989062610075a7 */ /* 0x000e64000804017f */
[----:B------:R-:W-:Y:S01]  /*f200*/  VIMNMX R96, R96, 0xa0, PT ;  /* 0x000000a060607848 */ /* 0x000fe20003fe0100 */
[----:B-1----:R-:W-:Y:S06]  /*f210*/  @!P2 BRA `(.L_x_2424) ;  /* 0x000001e400c4a947 */ /* 0x002fec0003800000 */
.L_x_2667:
[----:B------:R-:W-:Y:S05]  /*f220*/  BSYNC B1 ;  /* 0x0000000000017941 */ /* 0x000fea0003800000 */
.L_x_2423:
        /* <DEDUP_REMOVED lines=21> */
.L_x_2426:
[----:B------:R-:W-:Y:S05]  /*f380*/  BSYNC B1 ;  /* 0x0000000000017941 */ /* 0x000fea0003800000 */
.L_x_2425:
        /* <DEDUP_REMOVED lines=20> */
.L_x_2370:
[----:B------:R-:W-:Y:S05]  /*f4d0*/  BSYNC B0 ;  /* 0x0000000000007941 */ /* 0x000fea0003800000 */
.L_x_2336:
        /* <DEDUP_REMOVED lines=12> */
[----:B------:R-:W-:-:S05]  /*f5a0*/  @!P2 VIADD R40, R97, 0x298a0 ;  /* 0x000298a06128a836 */ /* 0x000fca0000000000 */
[----:B------:R-:W-:-:S04]  /*f5b0*/  @!P2 PRMT R40, RZ, 0x654, R40 ;  /* 0x00000654ff28a816 */ /* 0x000fc80000000028 */
[----:B------:R0:W-:Y:S01]  /*f5c0*/  @!P2 SYNCS.ARRIVE.TRANS64.RED.A1T0 RZ, [R40+URZ], RZ ;  /* 0x000000ff28ffa9a7 */ /* 0x0001e2000810043f */
[----:B------:R-:W-:Y:S05]  /*f5d0*/  @!P1 BRA `(.L_x_2428) ;  /* 0x0000000000049947 */ /* 0x000fea0003800000 */
[----:B------:R-:W-:Y:S01]  /*f5e0*/  BPT.TRAP 0x1 ;  /* 0x000000040000795c */ /* 0x000fe20000300000 */
.L_x_2428:
[----:B------:R-:W-:Y:S05]  /*f5f0*/  BSYNC B0 ;  /* 0x0000000000007941 */ /* 0x000fea0003800000 */
.L_x_2427:
[----:B------:R-:W1:Y:S01]  /*f600*/  SYNCS.PHASECHK.TRANS64.TRYWAIT P1, [R97+URZ+0x298b0], R98 ;  /* 0x0298b062610075a7 */ /* 0x000e62000802017f */
[----:B------:R-:W-:Y:S01]  /*f610*/  ULDC UR42, c[0x0][0x320] ;  /* 0x0000c800002a7ab9 */ /* 0x000fe20000000800 */
[----:B------:R-:W-:Y:S01]  /*f620*/  ULDC.64 UR38, c[0x0][0x328] ;  /* 0x0000ca0000267ab9 */ /* 0x000fe20000000a00 */
[----:B------:R-:W-:Y:S01]  /*f630*/  ULDC.64 UR40, c[0x0][0x318] ;  /* 0x0000c60000287ab9 */ /* 0x000fe20000000a00 */
[----:B------:R-:W-:Y:S01]  /*f640*/  BSSY B0, `(.L_x_2429) ;  /* 0x0000003000007945 */ /* 0x000fe20003800000 */
[----:B------:R-:W-:-:S03]  /*f650*/  IMAD R41, R17, 0x5000, R213 ;  /* 0x0000500011297824 */ /* 0x000fc600078e02d5 */
[----:B-1----:R-:W-:Y:S05]  /*f660*/  @!P1 BRA `(.L_x_2430) ;  /* 0x000001e000c49947 */ /* 0x002fea0003800000 */
.L_x_2668:
[----:B------:R-:W-:Y:S05]  /*f670*/  BSYNC B0 ;  /* 0x0000000000007941 */ /* 0x000fea0003800000 */
.L_x_2429:
[----:B------:R-:W-:Y:S01]  /*f680*/  ISETP.GE.AND P1, PT, R188, R96, PT ;  /* 0x00000060bc00720c */ /* 0x000fe20003f26270 */
[----:B------:R-:W-:Y:S01]  /*f690*/  BSSY B0, `(.L_x_2431) ;  /* 0x000001a000007945 */ /* 0x000fe20003800000 */
[-C--:B------:R-:W-:Y:S01]  /*f6a0*/  IADD3 R48, R16, R41.reuse, RZ ;  /* 0x0000002910307210 */ /* 0x080fe20007ffe0ff */
[----:B------:R-:W-:Y:S01]  /*f6b0*/  IMAD.WIDE R44, R24, 0xa0, R118 ;  /* 0x000000a0182c7825 */ /* 0x000fe200078e0276 */
[CC--:B------:R-:W-:Y:S02]  /*f6c0*/  IADD3 R49, R16.reuse, R41.reuse, R124 ;  /* 0x0000002910317210 */ /* 0x0c0fe40007ffe07c */
[CC--:B------:R-:W-:Y:S02]  /*f6d0*/  IADD3 R50, R16.reuse, R41.reuse, R121 ;  /* 0x0000002910327210 */ /* 0x0c0fe40007ffe079 */
[----:B------:R-:W-:-:S05]  /*f6e0*/  IADD3 R51, R16, R41, R130 ;  /* 0x0000002910337210 */ /* 0x000fca0007ffe082 */
        /* <DEDUP_REMOVED lines=20> */
.L_x_2432:
[----:B------:R-:W-:Y:S05]  /*f830*/  BSYNC B0 ;  /* 0x0000000000007941 */ /* 0x000fea0003800000 */
.L_x_2431:
[----:B------:R-:W-:Y:S01]  /*f840*/  ISETP.GE.AND P1, PT, R221, R96, PT ;  /* 0x00000060dd00720c */ /* 0x000fe20003f26270 */
[----:B------:R-:W-:-:S12]  /*f850*/  BSSY B0, `(.L_x_2433) ;  /* 0x0000017000007945 */ /* 0x000fd80003800000 */
[----:B------:R-:W-:Y:S05]  /*f860*/  @P1 BRA `(.L_x_2434) ;  /* 0x0000000000541947 */ /* 0x000fea0003800000 */
[----:B--2---:R-:W-:Y:S01]  /*f870*/  IADD3 R43, P1, R44, 0x80, RZ ;  /* 0x000000802c2b7810 */ /* 0x004fe20007f3e0ff */
[----:B------:R-:W-:Y:S01]  /*f880*/  IMAD.MOV.U32 R41, RZ, RZ, R33 ;  /* 0x000000ffff297224 */ /* 0x000fe200078e0021 */
[----:B0-----:R-:W-:-:S03]  /*f890*/  MOV R40, R114 ;  /* 0x0000007200287202 */ /* 0x001fc60000000f00 */
[----:B------:R-:W-:Y:S02]  /*f8a0*/  IMAD.X R44, RZ, RZ, R45, P1 ;  /* 0x000000ffff2c7224 */ /* 0x000fe400008e062d */
        /* <DEDUP_REMOVED lines=17> */
.L_x_2434:
[----:B------:R-:W-:Y:S05]  /*f9c0*/  BSYNC B0 ;  /* 0x0000000000007941 */ /* 0x000fea0003800000 */
.L_x_2433:
[----:B0-23--:R-:W2:Y:S01]  /*f9d0*/  LDL R40, [R1+0x10] ;  /* 0x0000100001287983 */ /* 0x00dea20000100800 */
[----:B------:R-:W-:Y:S02]  /*f9e0*/  VIADD R17, R17, 0x1 ;  /* 0x0000000111117836 */ /* 0x000fe40000000000 */
[----:B-1----:R-:W-:Y:S01]  /*f9f0*/  @!P2 VIADD R97, R97, 0x298c0 ;  /* 0x000298c06161a836 */ /* 0x002fe20000000000 */
        /* <DEDUP_REMOVED lines=20> */
.L_x_2331:
[----:B------:R-:W0:Y:S01]  /*fb40*/  LDC R0, c[0x0][0x448] ;  /* 0x00011200ff007b82 */ /* 0x000e220000000800 */
        /* <DEDUP_REMOVED lines=23> */
[----:B0-----:R-:W-:-:S02]  /*fcc0*/  ISETP.NE.AND P1, PT, R0, 0x1, PT ;  /* 0x000000010000780c */ /* 0x001fc40003f25270 */
[----:B------:R-:W-:Y:S02]  /*fcd0*/  CS2R R44, SRZ ;  /* 0x00000000002c7805 */ /* 0x000fe4000001ff00 */
[----:B------:R-:W-:Y:S02]  /*fce0*/  IADD3 R0, R203, 0x7f, RZ ;  /* 0x0000007fcb007810 */ /* 0x000fe40007ffe0ff */
[----:B------:R-:W-:Y:S02]  /*fcf0*/  CS2R R32, SRZ ;  /* 0x0000000000207805 */ /* 0x000fe4000001ff00 */
[----:B------:R-:W-:Y:S01]  /*fd00*/  CS2R R38, SRZ ;  /* 0x0000000000267805 */ /* 0x000fe2000001ff00 */
[----:B------:R-:W-:Y:S01]  /*fd10*/  IMAD.MOV.U32 R34, RZ, RZ, RZ ;  /* 0x000000ffff227224 */ /* 0x000fe200078e00ff */
[----:B------:R-:W-:Y:S02]  /*fd20*/  CS2R R36, SRZ ;  /* 0x0000000000247805 */ /* 0x000fe4000001ff00 */
[----:B------:R-:W-:-:S02]  /*fd30*/  CS2R R90, SRZ ;  /* 0x00000000005a7805 */ /* 0x000fc4000001ff00 */
[----:B------:R-:W-:Y:S02]  /*fd40*/  CS2R R40, SRZ ;  /* 0x0000000000287805 */ /* 0x000fe4000001ff00 */
[----:B------:R-:W-:Y:S02]  /*fd50*/  CS2R R48, SRZ ;  /* 0x0000000000307805 */ /* 0x000fe4000001ff00 */
[----:B------:R-:W-:Y:S01]  /*fd60*/  CS2R R92, SRZ ;  /* 0x00000000005c7805 */ /* 0x000fe2000001ff00 */
[----:B------:R-:W-:Y:S01]  /*fd70*/  IMAD.MOV.U32 R57, RZ, RZ, RZ ;  /* 0x000000ffff397224 */ /* 0x000fe200078e00ff */
[----:B------:R-:W0:Y:S08]  /*fd80*/  @P1 LDC R3, c[0x0][0x44c] ;  /* 0x00011300ff031b82 */ /* 0x000e300000000800 */
[----:B------:R-:W1:Y:S01]  /*fd90*/  @P1 LDC R2, c[0x0][0x450] ;  /* 0x00011400ff021b82 */ /* 0x000e620000000800 */
[----:B0-----:R-:W-:-:S05]  /*fda0*/  @P1 IMAD.HI.U32 R3, R0, R3, RZ ;  /* 0x0000000300031227 */ /* 0x001fca00078e00ff */
[----:B-1----:R-:W-:Y:S02]  /*fdb0*/  @P1 SHF.R.U32.HI R0, RZ, R2, R3 ;  /* 0x00000002ff001219 */ /* 0x002fe40000011603 */
[----:B------:R-:W-:-:S03]  /*fdc0*/  PLOP3.LUT P1, PT, PT, PT, PT, 0x80, 0x0 ;  /* 0x000000000000781c */ /* 0x000fc60003f2f070 */
[----:B------:R-:W-:-:S04]  /*fdd0*/  IMAD.IADD R0, R161, 0x1, R0 ;  /* 0x00000001a1007824 */ /* 0x000fc800078e0200 */
[----:B------:R-:W-:-:S05]  /*fde0*/  IMAD.HI R0, R0, 0x66666667, RZ ;  /* 0x6666666700007827 */ /* 0x000fca00078e02ff */
[----:B------:R-:W-:-:S04]  /*fdf0*/  SHF.R.U32.HI R3, RZ, 0x1f, R0 ;  /* 0x0000001fff037819 */ /* 0x000fc80000011600 */
[----:B------:R-:W-:-:S04]  /*fe00*/  LEA.HI.SX32 R3, R0, R3, 0x1a ;  /* 0x0000000300037211 */ /* 0x000fc800078fd2ff */
[----:B------:R-:W-:-:S04]  /*fe10*/  VIMNMX R162, R162, R3, PT ;  /* 0x00000003a2a27248 */ /* 0x000fc80003fe0100 */
[----:B------:R-:W-:Y:S01]  /*fe20*/  ISETP.GE.AND P2, PT, R162, 0x1, PT ;  /* 0x00000001a200780c */ /* 0x000fe20003f46270 */
[----:B------:R-:W-:-:S12]  /*fe30*/  @P0 BRA `(.L_x_2436) ;  /* 0x00000000000c0947 */ /* 0x000fd80003800000 */
[----:B------:R-:W0:Y:S01]  /*fe40*/  FENCE.VIEW.ASYNC.G ;  /* 0x00000000000073c6 */ /* 0x000e220000000100 */
[----:B------:R-:W-:Y:S05]  /*fe50*/  WARPSYNC.ALL ;  /* 0x0000000000007948 */ /* 0x000fea0003800000 */
[----:B0-----:R-:W-:Y:S06]  /*fe60*/  BAR.ARV 0xc, 0x180 ;  /* 0x0306000000007b1d */ /* 0x001fec0000002000 */
.L_x_2436:
[----:B------:R-:W-:Y:S01]  /*fe70*/  CS2R R94, SRZ ;  /* 0x00000000005e7805 */ /* 0x000fe2000001ff00 */
[----:B------:R-:W-:Y:S06]  /*fe80*/  @!P2 BRA `(.L_x_2437) ;  /* 0x0000014000f0a947 */ /* 0x000fec0003800000 */
[----:B------:R-:W-:-:S03]  /*fe90*/  UMOV UR4, 0xffffffff ;  /* 0xffffffff00047882 */ /* 0x000fc60000000000 */
[----:B------:R-:W-:Y:S05]  /*fea0*/  BRA.DIV UR4, `(.L_x_2438) ;  /* 0x000001da04c87947 */ /* 0x000fea000b800000 */
[----:B------:R0:W1:Y:S02]  /*feb0*/  SHFL.IDX PT, R197, R237, RZ, 0x1f ;  /* 0x00001fffedc57589 */ /* 0x00006400000e0000 */
.L_x_2671:
[----:B------:R-:W-:Y:S01]  /*fec0*/  ULOP3.LUT UP0, URZ, UR52, 0x9f, URZ, 0xc0, !UPT ;  /* 0x0000009f343f7892 */ /* 0x000fe2000f80c03f */
[----:B-1----:R-:W-:-:S04]  /*fed0*/  LEA.HI R0, R197, R197, RZ, 0x1 ;  /* 0x000000c5c5007211 */ /* 0x002fc800078f08ff */
[----:B------:R-:W-:Y:S02]  /*fee0*/  LOP3.LUT R0, R0, 0x3e, RZ, 0xc0, !PT ;  /* 0x0000003e00007812 */ /* 0x000fe400078ec0ff */
[----:B------:R-:W-:Y:S02]  /*fef0*/  PLOP3.LUT P0, PT, PT, PT, UP0, 0x80, 0x0 ;  /* 0x000000000000781c */ /* 0x000fe40003f0f008 */
[----:B------:R-:W-:-:S04]  /*ff00*/  IADD3 R0, R197, -R0, RZ ;  /* 0x80000000c5007210 */ /* 0x000fc80007ffe0ff */
        /* <DEDUP_REMOVED lines=17> */
[----:B-1----:R-:W-:-:S07]  /*10020*/  IMAD.MOV.U32 R13, RZ, RZ, RZ ;  /* 0x000000ffff0d7224 */ /* 0x002fce00078e00ff */
[----:B------:R-:W-:-:S07]  /*10030*/  LEPC R20, `(.L_x_2439) ;  /* 0x000000001014794e */ /* 0x000fce0000000000 */
[----:B0-2--5:R-:W-:Y:S05]  /*10040*/  CALL.ABS.NOINC R2 ;  /* 0x0000000002007343 */ /* 0x025fea0003c00000 */
.L_x_2439:
        /* <DEDUP_REMOVED lines=45> */
[----:B------:R-:W-:-:S04]  /*10320*/  MOV R3, UR4 ;  /* 0x0000000400037c02 */ /* 0x000fc80008000f00 */
[----:B------:R-:W-:-:S04]  /*10330*/  SHF.L.U32 R3, R3, 0x1f, RZ ;  /* 0x0000001f03037819 */ /* 0x000fc800000006ff */
[----:B------:R1:W2:Y:S03]  /*10340*/  SYNCS.PHASECHK.TRANS64.TRYWAIT P0, [R16+URZ+0x29800], R3 ;  /* 0x02980003100075a7 */ /* 0x0002a6000800017f */
[----:B--2---:R-:W-:Y:S05]  /*10350*/  @!P0 NANOSLEEP.SYNCS 0x989680 ;  /* 0x009896800000895d */ /* 0x004fea0003900000 */
[----:B------:R-:W2:Y:S01]  /*10360*/  @!P0 SYNCS.PHASECHK.TRANS64 P0, [R16+URZ+0x29800], R3 ;  /* 0x02980003100085a7 */ /* 0x000ea2000800007f */
[----:B------:R-:W-:Y:S04]  /*10370*/  BSSY B0, `(.L_x_2441) ;  /* 0x0000006000007945 */ /* 0x000fe80003800000 */
[----:B--2---:R-:W-:Y:S05]  /*10380*/  @P0 BRA `(.L_x_2442) ;  /* 0x0000000000100947 */ /* 0x004fea0003800000 */
.L_x_2443:
[----:B--2---:R2:W3:Y:S02]  /*10390*/  SYNCS.PHASECHK.TRANS64.TRYWAIT P0, [R16+URZ+0x29800], R3 ;  /* 0x02980003100075a7 */ /* 0x0044e4000800017f */
[----:B---3--:R-:W-:Y:S05]  /*103a0*/  @!P0 NANOSLEEP.SYNCS 0x989680 ;  /* 0x009896800000895d */ /* 0x008fea0003900000 */
[----:B------:R-:W3:Y:S02]  /*103b0*/  @!P0 SYNCS.PHASECHK.TRANS64 P0, [R16+URZ+0x29800], R3 ;  /* 0x02980003100085a7 */ /* 0x000ee4000800007f */
[----:B---3--:R-:W-:Y:S05]  /*103c0*/  @!P0 BRA `(.L_x_2443) ;  /* 0xfffffffc00f08947 */ /* 0x008fea000383ffff */
.L_x_2442:
[----:B------:R-:W-:Y:S05]  /*103d0*/  BSYNC B0 ;  /* 0x0000000000007941 */ /* 0x000fea0003800000 */
.L_x_2441:
[----:B------:R-:W-:Y:S05]  /*103e0*/  BRA `(.L_x_2444) ;  /* 0x0000006c009c7947 */ /* 0x000fea0003800000 */
.L_x_2440:
        /* <DEDUP_REMOVED lines=27> */
[----:B-1----:R-:W-:-:S07]  /*105a0*/  IMAD.MOV.U32 R13, RZ, RZ, RZ ;  /* 0x000000ffff0d7224 */ /* 0x002fce00078e00ff */
[----:B------:R-:W-:-:S07]  /*105b0*/  LEPC R20, `(.L_x_2445) ;  /* 0x000000001014794e */ /* 0x000fce0000000000 */
[----:B0-2---:R-:W-:Y:S05]  /*105c0*/  CALL.ABS.NOINC R14 ;  /* 0x000000000e007343 */ /* 0x005fea0003c00000 */
.L_x_2445:
[----:B------:R-:W-:Y:S01]  /*105d0*/  ULDC.U8 UR4, c[0x0][0x410] ;  /* 0x0001040000047ab9 */ /* 0x000fe20000000000 */
[----:B------:R-:W-:Y:S01]  /*105e0*/  BSSY B0, `(.L_x_2446) ;  /* 0x00006bf000007945 */ /* 0x000fe20003800000 */
[----:B------:R-:W-:Y:S02]  /*105f0*/  ISETP.NE.AND P0, PT, RZ, UR4, PT ;  /* 0x00000004ff007c0c */ /* 0x000fe4000bf05270 */
[----:B------:R-:W-:-:S11]  /*10600*/  IADD3 R10, R188, R203, RZ ;  /* 0x000000cbbc0a7210 */ /* 0x000fd60007ffe0ff */
[----:B------:R-:W-:Y:S05]  /*10610*/  @!P0 BRA `(.L_x_2447) ;  /* 0x0000003400788947 */ /* 0x000fea0003800000 */
[----:B------:R-:W1:Y:S01]  /*10620*/  LDC R45, c[0x0][0x448] ;  /* 0x00011200ff2d7b82 */ /* 0x000e620000000800 */
[----:B------:R-:W-:Y:S01]  /*10630*/  IMAD.MOV.U32 R5, RZ, RZ, R10 ;  /* 0x000000ffff057224 */ /* 0x000fe200078e000a */
[----:B------:R-:W-:Y:S01]  /*10640*/  MOV R8, R144 ;  /* 0x0000009000087202 */ /* 0x000fe20000000f00 */
[----:B------:R-:W-:Y:S01]  /*10650*/  IMAD.MOV.U32 R6, RZ, RZ, R24 ;  /* 0x000000ffff067224 */ /* 0x000fe200078e0018 */
[----:B------:R-:W-:Y:S01]  /*10660*/  ULDC.64 UR4, c[0x0][0x3f8] ;  /* 0x0000fe0000047ab9 */ /* 0x000fe20000000a00 */
[----:B------:R-:W-:Y:S01]  /*10670*/  IMAD.MOV.U32 R9, RZ, RZ, R29 ;  /* 0x000000ffff097224 */ /* 0x000fe200078e001d */
[----:B------:R-:W-:Y:S01]  /*10680*/  ULDC.64 UR6, c[0x0][0x408] ;  /* 0x0001020000067ab9 */ /* 0x000fe20000000a00 */
[----:B------:R-:W-:Y:S01]  /*10690*/  ULDC.64 UR8, c[0x0][0x400] ;  /* 0x0001000000087ab9 */ /* 0x000fe20000000a00 */
[----:B-1----:R-:W-:-:S13]  /*106a0*/  ISETP.NE.AND P0, PT, R45, 0x1, PT ;  /* 0x000000012d00780c */ /* 0x002fda0003f05270 */
[----:B------:R-:W1:Y:S08]  /*106b0*/  @P0 LDC R3, c[0x0][0x44c] ;  /* 0x00011300ff030b82 */ /* 0x000e700000000800 */
[----:B------:R-:W2:Y:S01]  /*106c0*/  @P0 LDC R7, c[0x0][0x450] ;  /* 0x00011400ff070b82 */ /* 0x000ea20000000800 */
[----:B-1----:R-:W-:-:S05]  /*106d0*/  @P0 IMAD.HI.U32 R0, R10, R3, RZ ;  /* 0x000000030a000227 */ /* 0x002fca00078e00ff */
[----:B--2---:R-:W-:Y:S01]  /*106e0*/  @P0 SHF.R.U32.HI R5, RZ, R7, R0 ;  /* 0x00000007ff050219 */ /* 0x004fe20000011600 */
[----:B------:R-:W-:-:S03]  /*106f0*/  IMAD.MOV.U32 R7, RZ, RZ, R27 ;  /* 0x000000ffff077224 */ /* 0x000fc600078e001b */
[----:B------:R-:W-:Y:S01]  /*10700*/  SHF.R.S32.HI R0, RZ, 0x1f, R5 ;  /* 0x0000001fff007819 */ /* 0x000fe20000011405 */
[----:B------:R-:W-:-:S04]  /*10710*/  IMAD.WIDE.U32 R6, R5, UR4, R6 ;  /* 0x0000000405067c25 */ /* 0x000fc8000f8e0006 */
[----:B------:R-:W-:Y:S02]  /*10720*/  IMAD R4, R0, UR4, RZ ;  /* 0x0000000400047c24 */ /* 0x000fe4000f8e02ff */
[----:B------:R-:W-:-:S04]  /*10730*/  IMAD.WIDE.U32 R8, R5, UR6, R8 ;  /* 0x0000000605087c25 */ /* 0x000fc8000f8e0008 */
[----:B------:R-:W-:Y:S02]  /*10740*/  IMAD R0, R0, UR6, RZ ;  /* 0x0000000600007c24 */ /* 0x000fe4000f8e02ff */
[C---:B------:R-:W-:Y:S01]  /*10750*/  IMAD R13, R5.reuse, UR5, R4 ;  /* 0x00000005050d7c24 */ /* 0x040fe2000f8e0204 */
[----:B------:R-:W-:Y:S01]  /*10760*/  ULDC.64 UR4, c[0x0][0x3e8] ;  /* 0x0000fa0000047ab9 */ /* 0x000fe20000000a00 */
[----:B------:R-:W-:Y:S01]  /*10770*/  IMAD R11, R5, UR7, R0 ;  /* 0x00000007050b7c24 */ /* 0x000fe2000f8e0200 */
[----:B------:R-:W-:Y:S01]  /*10780*/  IADD3 R3, P0, R6, UR4, RZ ;  /* 0x0000000406037c10 */ /* 0x000fe2000ff1e0ff */
[----:B------:R-:W-:Y:S01]  /*10790*/  UMOV UR4, 0xffffffff ;  /* 0xffffffff00047882 */ /* 0x000fe20000000000 */
[----:B------:R-:W-:Y:S02]  /*107a0*/  IADD3 R5, P1, R8, UR8, RZ ;  /* 0x0000000808057c10 */ /* 0x000fe4000ff3e0ff */
[----:B------:R-:W-:Y:S02]  /*107b0*/  IADD3.X R13, R7, UR5, R13, P0, !PT ;  /* 0x00000005070d7c10 */ /* 0x000fe400087fe40d */
[----:B------:R-:W-:Y:S01]  /*107c0*/  IADD3.X R4, R9, UR9, R11, P1, !PT ;  /* 0x0000000909047c10 */ /* 0x000fe20008ffe40b */
[----:B------:R-:W-:Y:S08]  /*107d0*/  BRA.DIV UR4, `(.L_x_2448) ;  /* 0x000001d204a87947 */ /* 0x000ff0000b800000 */
[----:B------:R1:W2:Y:S04]  /*107e0*/  SHFL.IDX PT, R0, R13, RZ, 0x1e1f ;  /* 0x001e1fff0d007589 */ /* 0x0002a800000e0000 */
[----:B------:R-:W3:Y:S04]  /*107f0*/  SHFL.IDX PT, R3, R3, RZ, 0x1e1f ;  /* 0x001e1fff03037589 */ /* 0x000ee800000e0000 */
[----:B------:R-:W4:Y:S04]  /*10800*/  SHFL.IDX PT, R4, R4, RZ, 0x1e1f ;  /* 0x001e1fff04047589 */ /* 0x000f2800000e0000 */
[----:B------:R1:W0:Y:S02]  /*10810*/  SHFL.IDX PT, R14, R5, RZ, 0x1e1f ;  /* 0x001e1fff050e7589 */ /* 0x00022400000e0000 */
.L_x_2677:
        /* <DEDUP_REMOVED lines=13> */
[----:B-1----:R-:W-:Y:S02]  /*108f0*/  CS2R R12, SRZ ;  /* 0x00000000000c7805 */ /* 0x002fe4000001ff00 */
        /* <DEDUP_REMOVED lines=11> */
[----:B0-----:R-:W-:Y:S02]  /*109b0*/  @!P5 IADD3 R8, P1, R22, R14, RZ ;  /* 0x0000000e1608d210 */ /* 0x001fe40007f3e0ff */
[----:B------:R-:W-:Y:S01]  /*109c0*/  @!P2 IADD3 R10, P4, R193, R3, RZ ;  /* 0x00000003c10aa210 */ /* 0x000fe20007f9e0ff */
[--C-:B--2---:R-:W-:Y:S02]  /*109d0*/  @!P5 IMAD.X R7, R0, 0x1, R5.reuse, P0 ;  /* 0x000000010007d824 */ /* 0x104fe400000e0605 */
[----:B----4-:R-:W-:Y:S01]  /*109e0*/  @!P5 IMAD.X R9, R4, 0x1, R5, P1 ;  /* 0x000000010409d824 */ /* 0x010fe200008e0605 */
[----:B------:R-:W-:-:S02]  /*109f0*/  ISETP.GE.AND P1, PT, R195, UR4, PT ;  /* 0x00000004c3007c0c */ /* 0x000fc4000bf26270 */
[-C--:B------:R-:W-:Y:S01]  /*10a00*/  @!P2 IADD3 R12, P0, R193, R14.reuse, RZ ;  /* 0x0000000ec10ca210 */ /* 0x080fe20007f1e0ff */
[----:B------:R0:W5:Y:S01]  /*10a10*/  @!P5 LD.E.64 R38, desc[UR56][R6.64] ;  /* 0x000000380626d980 */ /* 0x000162000c101b00 */
[----:B------:R-:W-:Y:S02]  /*10a20*/  @!P2 IADD3.X R11, R0, R233, RZ, P4, !PT ;  /* 0x000000e9000ba210 */ /* 0x000fe400027fe4ff */
[C---:B------:R-:W-:Y:S01]  /*10a30*/  @!P3 IADD3 R20, P4, R192.reuse, R3, RZ ;  /* 0x00000003c014b210 */ /* 0x040fe20007f9e0ff */
[----:B------:R-:W5:Y:S01]  /*10a40*/  @!P5 LD.E.64 R36, desc[UR56][R8.64] ;  /* 0x000000380824d980 */ /* 0x000f62000c101b00 */
[----:B------:R-:W-:Y:S02]  /*10a50*/  @!P3 IADD3 R40, P5, R192, R14, RZ ;  /* 0x0000000ec028b210 */ /* 0x000fe40007fbe0ff */
[----:B------:R-:W-:Y:S01]  /*10a60*/  CS2R R34, SRZ ;  /* 0x0000000000227805 */ /* 0x000fe2000001ff00 */
[----:B------:R-:W-:Y:S01]  /*10a70*/  @!P2 IMAD.X R13, R4, 0x1, R233, P0 ;  /* 0x00000001040da824 */ /* 0x000fe200000e06e9 */
[----:B------:R-:W-:-:S02]  /*10a80*/  CS2R R30, SRZ ;  /* 0x00000000001e7805 */ /* 0x000fc4000001ff00 */
[----:B------:R-:W-:Y:S01]  /*10a90*/  CS2R R28, SRZ ;  /* 0x00000000001c7805 */ /* 0x000fe2000001ff00 */
[--C-:B------:R-:W-:Y:S01]  /*10aa0*/  @!P3 IMAD.X R21, R0, 0x1, R232.reuse, P4 ;  /* 0x000000010015b824 */ /* 0x100fe200020e06e8 */
[----:B------:R-:W5:Y:S01]  /*10ab0*/  @!P2 LD.E.64 R32, desc[UR56][R10.64] ;  /* 0x000000380a20a980 */ /* 0x000f62000c101b00 */
[----:B------:R-:W-:Y:S01]  /*10ac0*/  @!P3 IMAD.X R41, R4, 0x1, R232, P5 ;  /* 0x000000010429b824 */ /* 0x000fe200028e06e8 */
[----:B------:R-:W-:Y:S02]  /*10ad0*/  ISETP.GE.AND P0, PT, R194, UR4, PT ;  /* 0x00000004c2007c0c */ /* 0x000fe4000bf06270 */
[----:B------:R-:W5:Y:S01]  /*10ae0*/  @!P2 LD.E.64 R34, desc[UR56][R12.64] ;  /* 0x000000380c22a980 */ /* 0x000f62000c101b00 */
[----:B------:R-:W-:Y:S02]  /*10af0*/  ISETP.GE.AND P2, PT, R196, UR4, PT ;  /* 0x00000004c4007c0c */ /* 0x000fe4000bf46270 */
[C---:B------:R-:W-:Y:S01]  /*10b00*/  @!P1 IADD3 R42, P4, R195.reuse, R14, RZ ;  /* 0x0000000ec32a9210 */ /* 0x040fe20007f9e0ff */
[----:B------:R-:W5:Y:S04]  /*10b10*/  @!P3 LD.E.64 R30, desc[UR56][R20.64] ;  /* 0x00000038141eb980 */ /* 0x000f68000c101b00 */
[----:B------:R1:W5:Y:S01]  /*10b20*/  @!P3 LD.E.64 R28, desc[UR56][R40.64] ;  /* 0x00000038281cb980 */ /* 0x000362000c101b00 */
[----:B0-----:R-:W-:-:S02]  /*10b30*/  @!P1 IADD3 R6, P3, R195, R3, RZ ;  /* 0x00000003c3069210 */ /* 0x001fc40007f7e0ff */
[----:B------:R-:W-:Y:S02]  /*10b40*/  CS2R R26, SRZ ;  /* 0x00000000001a7805 */ /* 0x000fe4000001ff00 */
[----:B------:R-:W-:Y:S01]  /*10b50*/  CS2R R24, SRZ ;  /* 0x0000000000187805 */ /* 0x000fe2000001ff00 */
[----:B------:R-:W-:Y:S01]  /*10b60*/  @!P1 IMAD.X R43, R4, 0x1, R231, P4 ;  /* 0x00000001042b9824 */ /* 0x000fe200020e06e7 */
[----:B------:R-:W-:Y:S02]  /*10b70*/  @!P1 IADD3.X R7, R0, R231, RZ, P3, !PT ;  /* 0x000000e700079210 */ /* 0x000fe40001ffe4ff */
[-C--:B------:R-:W-:Y:S02]  /*10b80*/  @!P0 IADD3 R46, P5, R194, R3.reuse, RZ ;  /* 0x00000003c22e8210 */ /* 0x080fe40007fbe0ff */
[----:B------:R0:W5:Y:S01]  /*10b90*/  @!P1 LD.E.64 R24, desc[UR56][R42.64] ;  /* 0x000000382a189980 */ /* 0x000162000c101b00 */
[----:B------:R-:W-:-:S03]  /*10ba0*/  @!P2 IADD3 R48, P3, R196, R3, RZ ;  /* 0x00000003c430a210 */ /* 0x000fc60007f7e0ff */
[----:B------:R0:W5:Y:S01]  /*10bb0*/  @!P1 LD.E.64 R26, desc[UR56][R6.64] ;  /* 0x00000038061a9980 */ /* 0x000162000c101b00 */
[-C--:B-1----:R-:W-:Y:S02]  /*10bc0*/  @!P0 IADD3 R40, P1, R194, R14.reuse, RZ ;  /* 0x0000000ec2288210 */ /* 0x082fe40007f3e0ff */
[----:B------:R-:W-:Y:S02]  /*10bd0*/  @!P2 IADD3 R14, P4, R196, R14, RZ ;  /* 0x0000000ec40ea210 */ /* 0x000fe40007f9e0ff */
[----:B------:R-:W-:Y:S02]  /*10be0*/  CS2R R12, SRZ ;  /* 0x00000000000c7805 */ /* 0x000fe4000001ff00 */
[----:B------:R-:W-:Y:S02]  /*10bf0*/  CS2R R20, SRZ ;  /* 0x0000000000147805 */ /* 0x000fe4000001ff00 */
[----:B------:R-:W-:Y:S02]  /*10c00*/  CS2R R10, SRZ ;  /* 0x00000000000a7805 */ /* 0x000fe4000001ff00 */
[----:B------:R-:W-:Y:S01]  /*10c10*/  CS2R R8, SRZ ;  /* 0x0000000000087805 */ /* 0x000fe2000001ff00 */
[C-C-:B------:R-:W-:Y:S01]  /*10c20*/  @!P0 IMAD.X R47, R0.reuse, 0x1, R230.reuse, P5 ;  /* 0x00000001002f8824 */ /* 0x140fe200028e06e6 */
[----:B------:R-:W-:Y:S01]  /*10c30*/  @!P2 IADD3.X R49, R0, R229, RZ, P3, !PT ;  /* 0x000000e50031a210 */ /* 0x000fe20001ffe4ff */
[----:B------:R-:W-:-:S02]  /*10c40*/  @!P0 IMAD.X R41, R4, 0x1, R230, P1 ;  /* 0x0000000104298824 */ /* 0x000fc400008e06e6 */
[----:B------:R-:W-:Y:S01]  /*10c50*/  @!P2 IMAD.X R15, R4, 0x1, R229, P4 ;  /* 0x00000001040fa824 */ /* 0x000fe200020e06e5 */
[----:B------:R0:W5:Y:S04]  /*10c60*/  @!P0 LD.E.64 R12, desc[UR56][R46.64] ;  /* 0x000000382e0c8980 */ /* 0x000168000c101b00 */
[----:B------:R0:W5:Y:S04]  /*10c70*/  @!P0 LD.E.64 R20, desc[UR56][R40.64] ;  /* 0x0000003828148980 */ /* 0x000168000c101b00 */
[----:B------:R0:W5:Y:S04]  /*10c80*/  @!P2 LD.E.64 R10, desc[UR56][R48.64] ;  /* 0x00000038300aa980 */ /* 0x000168000c101b00 */
[----:B------:R0:W5:Y:S02]  /*10c90*/  @!P2 LD.E.64 R8, desc[UR56][R14.64] ;  /* 0x000000380e08a980 */ /* 0x000164000c101b00 */
.L_x_2450:
[----:B------:R-:W-:Y:S05]  /*10ca0*/  BSYNC B1 ;  /* 0x0000000000017941 */ /* 0x000fea0003800000 */
.L_x_2449:
[----:B------:R-:W-:Y:S01]  /*10cb0*/  ULEA.HI UR4, UR43, UR43, URZ, 0x1 ;  /* 0x0000002b2b047291 */ /* 0x000fe2000f8f083f */
[----:B---3--:R-:W-:Y:S01]  /*10cc0*/  VIADDMNMX R3, R45, -R203, 0x80, PT ;  /* 0x000000802d037446 */ /* 0x008fe200038009cb */
[----:B------:R-:W-:Y:S02]  /*10cd0*/  BSSY B1, `(.L_x_2451) ;  /* 0x0000008000017945 */ /* 0x000fe40003800000 */
[----:B------:R-:W-:Y:S01]  /*10ce0*/  ULOP3.LUT UR4, UR4, 0xfffffffe, URZ, 0xc0, !UPT ;  /* 0xfffffffe04047892 */ /* 0x000fe2000f8ec03f */
[----:B------:R-:W-:-:S03]  /*10cf0*/  ISETP.GE.AND P1, PT, R188, R3, PT ;  /* 0x00000003bc00720c */ /* 0x000fc60003f26270 */
[----:B------:R-:W-:-:S06]  /*10d00*/  UIADD3 UR4, UR43, -UR4, URZ ;  /* 0x800000042b047290 */ /* 0x000fcc000fffe03f */
[----:B------:R-:W-:-:S05]  /*10d10*/  IMAD.U32 R5, RZ, RZ, UR4 ;  /* 0x00000004ff057e24 */ /* 0x000fca000f8e00ff */
[----:B------:R-:W-:-:S04]  /*10d20*/  SHF.L.U32 R5, R5, 0x1f, RZ ;  /* 0x0000001f05057819 */ /* 0x000fc800000006ff */
[----:B------:R-:W1:Y:S02]  /*10d30*/  SYNCS.PHASECHK.TRANS64.TRYWAIT P0, [R16+URZ+0x29800], R5 ;  /* 0x02980005100075a7 */ /* 0x000e64000800017f */
[----:B-1----:R-:W-:Y:S05]  /*10d40*/  @!P0 BRA `(.L_x_2452) ;  /* 0x000001cc00b88947 */ /* 0x002fea0003800000 */
.L_x_2678:
[----:B------:R-:W-:Y:S05]  /*10d50*/  BSYNC B1 ;  /* 0x0000000000017941 */ /* 0x000fea0003800000 */
.L_x_2451:
[----:B------:R-:W-:Y:S05]  /*10d60*/  @P1 BRA `(.L_x_2453) ;  /* 0x0000006400181947 */ /* 0x000fea0003800000 */
[----:B------:R-:W3:Y:S01]  /*10d70*/  LDC R3, c[0x0][0x3f4] ;  /* 0x0000fd00ff037b82 */ /* 0x000ee20000000800 */
[----:B------:R-:W-:Y:S01]  /*10d80*/  BSSY B1, `(.L_x_2454) ;  /* 0x000007f000017945 */ /* 0x000fe20003800000 */
[----:B--2---:R-:W-:Y:S01]  /*10d90*/  IMAD.IADD R0, R16, 0x1, R209 ;  /* 0x0000000110007824 */ /* 0x004fe200078e02d1 */
[-C--:B---3--:R-:W-:Y:S02]  /*10da0*/  ISETP.GE.AND P0, PT, R22, R3.reuse, PT ;  /* 0x000000031600720c */ /* 0x088fe40003f06270 */
[-C--:B------:R-:W-:Y:S02]  /*10db0*/  ISETP.GE.AND P1, PT, R193, R3.reuse, PT ;  /* 0x00000003c100720c */ /* 0x080fe40003f26270 */
[-C--:B------:R-:W-:Y:S02]  /*10dc0*/  ISETP.GE.AND P2, PT, R192, R3.reuse, PT ;  /* 0x00000003c000720c */ /* 0x080fe40003f46270 */
[-C--:B------:R-:W-:Y:S02]  /*10dd0*/  ISETP.GE.AND P3, PT, R195, R3.reuse, PT ;  /* 0x00000003c300720c */ /* 0x080fe40003f66270 */
[----:B------:R-:W-:-:S02]  /*10de0*/  ISETP.GE.AND P4, PT, R194, R3, PT ;  /* 0x00000003c200720c */ /* 0x000fc40003f86270 */
[----:B------:R-:W-:-:S03]  /*10df0*/  ISETP.GE.AND P5, PT, R196, R3, PT ;  /* 0x00000003c400720c */ /* 0x000fc60003fa6270 */
[----:B------:R-:W-:Y:S10]  /*10e00*/  @P0 BRA `(.L_x_2455) ;  /* 0x0000000400d80947 */ /* 0x000ff40003800000 */
[----:B01--4-:R-:W0:Y:S01]  /*10e10*/  LDS.128 R4, [R0+0x14400] ;  /* 0x0144000000047984 */ /* 0x013e220000000c00 */
        /* <DEDUP_REMOVED lines=117> */
.L_x_2455:
[----:B------:R-:W-:Y:S05]  /*11570*/  BSYNC B1 ;  /* 0x0000000000017941 */ /* 0x000fea0003800000 */
.L_x_2454:
[----:B------:R-:W-:Y:S04]  /*11580*/  BSSY B1, `(.L_x_2456) ;  /* 0x000007c000017945 */ /* 0x000fe80003800000 */
[----:B------:R-:W-:Y:S05]  /*11590*/  @P1 BRA `(.L_x_2457) ;  /* 0x0000000400e81947 */ /* 0x000fea0003800000 */
[----:B012-4-:R-:W0:Y:S01]  /*115a0*/  LDS.128 R4, [R223] ;  /* 0x00000000df047984 */ /* 0x017e220000000c00 */
        /* <DEDUP_REMOVED lines=121> */
.L_x_2457:
[----:B------:R-:W-:Y:S05]  /*11d40*/  BSYNC B1 ;  /* 0x0000000000017941 */ /* 0x000fea0003800000 */
.L_x_2456:
        /* <DEDUP_REMOVED lines=120> */
.L_x_2459:
[----:B------:R-:W-:Y:S05]  /*124d0*/  BSYNC B1 ;  /* 0x0000000000017941 */ /* 0x000fea0003800000 */
.L_x_2458:
        /* <DEDUP_REMOVED lines=124> */
.L_x_2461:
[----:B------:R-:W-:Y:S05]  /*12ca0*/  BSYNC B1 ;  /* 0x0000000000017941 */ /* 0x000fea0003800000 */
.L_x_2460:
        /* <DEDUP_REMOVED lines=120> */
.L_x_2463:
[----:B------:R-:W-:Y:S05]  /*13430*/  BSYNC B1 ;  /* 0x0000000000017941 */ /* 0x000fea0003800000 */
.L_x_2462:
        /* <DEDUP_REMOVED lines=124> */
.L_x_2447:
[----:B------:R-:W1:Y:S01]  /*13c00*/  LDC R25, c[0x0][0x448] ;  /* 0x00011200ff197b82 */ /* 0x000e620000000800 */
[----:B------:R-:W-:Y:S01]  /*13c10*/  IMAD.MOV.U32 R9, RZ, RZ, R10 ;  /* 0x000000ffff097224 */ /* 0x000fe200078e000a */
[----:B------:R-:W-:Y:S01]  /*13c20*/  MOV R5, R27 ;  /* 0x0000001b00057202 */ /* 0x000fe20000000f00 */
[----:B------:R-:W-:Y:S01]  /*13c30*/  IMAD.MOV.U32 R4, RZ, RZ, R24 ;  /* 0x000000ffff047224 */ /* 0x000fe200078e0018 */
[----:B------:R-:W-:Y:S01]  /*13c40*/  ULDC.64 UR4, c[0x0][0x3f8] ;  /* 0x0000fe0000047ab9 */ /* 0x000fe20000000a00 */
[----:B------:R-:W-:Y:S01]  /*13c50*/  IMAD.MOV.U32 R6, RZ, RZ, R144 ;  /* 0x000000ffff067224 */ /* 0x000fe200078e0090 */
[----:B------:R-:W-:Y:S01]  /*13c60*/  ULDC.64 UR6, c[0x0][0x408] ;  /* 0x0001020000067ab9 */ /* 0x000fe20000000a00 */
[----:B------:R-:W-:Y:S01]  /*13c70*/  IMAD.MOV.U32 R7, RZ, RZ, R29 ;  /* 0x000000ffff077224 */ /* 0x000fe200078e001d */
[----:B------:R-:W-:Y:S01]  /*13c80*/  ULDC.64 UR8, c[0x0][0x400] ;  /* 0x0001000000087ab9 */ /* 0x000fe20000000a00 */
[----:B-1----:R-:W-:-:S13]  /*13c90*/  ISETP.NE.AND P0, PT, R25, 0x1, PT ;  /* 0x000000011900780c */ /* 0x002fda0003f05270 */
[----:B------:R-:W1:Y:S08]  /*13ca0*/  @P0 LDC R3, c[0x0][0x44c] ;  /* 0x00011300ff030b82 */ /* 0x000e700000000800 */
[----:B------:R-:W2:Y:S01]  /*13cb0*/  @P0 LDC R0, c[0x0][0x450] ;  /* 0x00011400ff000b82 */ /* 0x000ea20000000800 */
[----:B-1----:R-:W-:-:S05]  /*13cc0*/  @P0 IMAD.HI.U32 R3, R10, R3, RZ ;  /* 0x000000030a030227 */ /* 0x002fca00078e00ff */
[----:B--2---:R-:W-:-:S04]  /*13cd0*/  @P0 SHF.R.U32.HI R9, RZ, R0, R3 ;  /* 0x00000000ff090219 */ /* 0x004fc80000011603 */
[----:B------:R-:W-:Y:S01]  /*13ce0*/  SHF.R.S32.HI R0, RZ, 0x1f, R9 ;  /* 0x0000001fff007819 */ /* 0x000fe20000011409 */
[----:B------:R-:W-:-:S04]  /*13cf0*/  IMAD.WIDE.U32 R4, R9, UR4, R4 ;  /* 0x0000000409047c25 */ /* 0x000fc8000f8e0004 */
[----:B------:R-:W-:Y:S02]  /*13d00*/  IMAD R8, R0, UR4, RZ ;  /* 0x0000000400087c24 */ /* 0x000fe4000f8e02ff */
[----:B------:R-:W-:-:S04]  /*13d10*/  IMAD.WIDE.U32 R6, R9, UR6, R6 ;  /* 0x0000000609067c25 */ /* 0x000fc8000f8e0006 */
[----:B------:R-:W-:Y:S01]  /*13d20*/  IMAD R0, R0, UR6, RZ ;  /* 0x0000000600007c24 */ /* 0x000fe2000f8e02ff */
[----:B------:R-:W-:Y:S01]  /*13d30*/  IADD3 R21, P1, R6, UR8, RZ ;  /* 0x0000000806157c10 */ /* 0x000fe2000ff3e0ff */
        /* <DEDUP_REMOVED lines=12> */
.L_x_2684:
        /* <DEDUP_REMOVED lines=18> */
[C---:B------:R-:W-:Y:S02]  /*13f20*/  IADD3 R5, R18.reuse, 0x40, RZ ;  /* 0x0000004012057810 */ /* 0x040fe40007ffe0ff */
[----:B------:R-:W-:Y:S02]  /*13f30*/  CS2R R24, SRZ ;  /* 0x0000000000187805 */ /* 0x000fe4000001ff00 */
[----:B------:R-:W-:Y:S02]  /*13f40*/  ISETP.GE.AND P2, PT, R18, UR4, PT ;  /* 0x0000000412007c0c */ /* 0x000fe4000bf46270 */
[----:B------:R-:W-:Y:S02]  /*13f50*/  CS2R R26, SRZ ;  /* 0x00000000001a7805 */ /* 0x000fe4000001ff00 */
[----:B------:R-:W-:-:S02]  /*13f60*/  ISETP.GE.AND P1, PT, R4, UR4, PT ;  /* 0x0000000404007c0c */ /* 0x000fc4000bf26270 */
[----:B------:R-:W-:Y:S02]  /*13f70*/  CS2R R6, SRZ ;  /* 0x0000000000067805 */ /* 0x000fe4000001ff00 */
[----:B------:R-:W-:Y:S02]  /*13f80*/  ISETP.GE.AND P0, PT, R5, UR4, PT ;  /* 0x0000000405007c0c */ /* 0x000fe4000bf06270 */
[----:B------:R-:W-:Y:S02]  /*13f90*/  CS2R R28, SRZ ;  /* 0x00000000001c7805 */ /* 0x000fe4000001ff00 */
[----:B------:R-:W-:Y:S02]  /*13fa0*/  CS2R R30, SRZ ;  /* 0x00000000001e7805 */ /* 0x000fe4000001ff00 */
[----:B------:R-:W-:Y:S02]  /*13fb0*/  @!P2 SHF.R.S32.HI R5, RZ, 0x1f, R18 ;  /* 0x0000001fff05a819 */ /* 0x000fe40000011412 */
[C---:B---3--:R-:W-:Y:S01]  /*13fc0*/  @!P2 IADD3 R36, P3, R18.reuse, R3, RZ ;  /* 0x000000031224a210 */ /* 0x048fe20007f7e0ff */
[----:B------:R-:W-:Y:S01]  /*13fd0*/  @!P1 IMAD.SHL.U32 R42, R225, 0x10, RZ ;  /* 0x00000010e12a9824 */ /* 0x000fe200078e00ff */
[----:B0-----:R-:W-:-:S03]  /*13fe0*/  @!P2 IADD3 R38, P4, R18, R21, RZ ;  /* 0x000000151226a210 */ /* 0x001fc60007f9e0ff */
[----:B------:R-:W-:Y:S02]  /*13ff0*/  @!P0 IMAD.SHL.U32 R48, R227, 0x10, RZ ;  /* 0x00000010e3308824 */ /* 0x000fe400078e00ff */
[----:B--2---:R-:W-:Y:S01]  /*14000*/  @!P2 IMAD.X R37, R0, 0x1, R5, P3 ;  /* 0x000000010025a824 */ /* 0x004fe200018e0605 */
[----:B----4-:R-:W-:Y:S02]  /*14010*/  @!P2 IADD3.X R39, R20, R5, RZ, P4, !PT ;  /* 0x000000051427a210 */ /* 0x010fe400027fe4ff */
[----:B------:R-:W-:Y:S02]  /*14020*/  @!P1 SHF.R.S32.HI R5, RZ, 0x1f, R42 ;  /* 0x0000001fff059819 */ /* 0x000fe4000001142a */
[-C--:B------:R-:W-:Y:S02]  /*14030*/  @!P1 IADD3 R40, P5, R3, R42.reuse, RZ ;  /* 0x0000002a03289210 */ /* 0x080fe40007fbe0ff */
[----:B------:R-:W-:Y:S02]  /*14040*/  CS2R R8, SRZ ;  /* 0x0000000000087805 */ /* 0x000fe4000001ff00 */
[----:B------:R-:W-:-:S02]  /*14050*/  @!P1 IADD3 R42, P4, R21, R42, RZ ;  /* 0x0000002a152a9210 */ /* 0x000fc40007f9e0ff */
[----:B------:R-:W-:Y:S02]  /*14060*/  CS2R R10, SRZ ;  /* 0x00000000000a7805 */ /* 0x000fe4000001ff00 */
[-C--:B------:R-:W-:Y:S01]  /*14070*/  @!P0 IADD3 R46, P3, R3, R48.reuse, RZ ;  /* 0x00000030032e8210 */ /* 0x080fe20007f7e0ff */
[--C-:B------:R-:W-:Y:S01]  /*14080*/  @!P1 IMAD.X R41, R0, 0x1, R5.reuse, P5 ;  /* 0x0000000100299824 */ /* 0x100fe200028e0605 */
[----:B------:R-:W-:Y:S01]  /*14090*/  @!P0 SHF.R.S32.HI R3, RZ, 0x1f, R48 ;  /* 0x0000001fff038819 */ /* 0x000fe20000011430 */
[----:B------:R-:W-:Y:S01]  /*140a0*/  @!P1 IMAD.X R43, R20, 0x1, R5, P4 ;  /* 0x00000001142b9824 */ /* 0x000fe200020e0605 */
[----:B------:R-:W-:Y:S02]  /*140b0*/  @!P0 IADD3 R48, P5, R21, R48, RZ ;  /* 0x0000003015308210 */ /* 0x000fe40007fbe0ff */
[----:B------:R-:W-:Y:S02]  /*140c0*/  CS2R R4, SRZ ;  /* 0x0000000000047805 */ /* 0x000fe4000001ff00 */
[----:B------:R-:W-:-:S02]  /*140d0*/  CS2R R32, SRZ ;  /* 0x0000000000207805 */ /* 0x000fc4000001ff00 */
[----:B------:R-:W-:Y:S02]  /*140e0*/  CS2R R34, SRZ ;  /* 0x0000000000227805 */ /* 0x000fe4000001ff00 */
[----:B------:R-:W-:Y:S02]  /*140f0*/  CS2R R12, SRZ ;  /* 0x00000000000c7805 */ /* 0x000fe4000001ff00 */
[----:B------:R-:W-:Y:S01]  /*14100*/  CS2R R14, SRZ ;  /* 0x00000000000e7805 */ /* 0x000fe2000001ff00 */
[----:B------:R-:W-:Y:S01]  /*14110*/  @!P0 IMAD.X R47, R0, 0x1, R3, P3 ;  /* 0x00000001002f8824 */ /* 0x000fe200018e0603 */
[----:B------:R-:W-:Y:S01]  /*14120*/  @!P0 IADD3.X R49, R20, R3, RZ, P5, !PT ;  /* 0x0000000314318210 */ /* 0x000fe20002ffe4ff */
[----:B------:R1:W5:Y:S04]  /*14130*/  @!P2 LD.E.128 R24, desc[UR56][R36.64] ;  /* 0x000000382418a980 */ /* 0x000368000c101d00 */
[----:B------:R1:W5:Y:S04]  /*14140*/  @!P2 LD.E.128 R4, desc[UR56][R38.64] ;  /* 0x000000382604a980 */ /* 0x000368000c101d00 */
[----:B------:R1:W5:Y:S04]  /*14150*/  @!P1 LD.E.128 R28, desc[UR56][R40.64] ;  /* 0x00000038281c9980 */ /* 0x000368000c101d00 */
[----:B------:R1:W5:Y:S04]  /*14160*/  @!P1 LD.E.128 R8, desc[UR56][R42.64] ;  /* 0x000000382a089980 */ /* 0x000368000c101d00 */
[----:B------:R1:W5:Y:S04]  /*14170*/  @!P0 LD.E.128 R32, desc[UR56][R46.64] ;  /* 0x000000382e208980 */ /* 0x000368000c101d00 */
[----:B------:R1:W5:Y:S02]  /*14180*/  @!P0 LD.E.128 R12, desc[UR56][R48.64] ;  /* 0x00000038300c8980 */ /* 0x000364000c101d00 */
.L_x_2466:
[----:B------:R-:W-:Y:S05]  /*14190*/  BSYNC B1 ;  /* 0x0000000000017941 */ /* 0x000fea0003800000 */
.L_x_2465:
[----:B------:R-:W-:Y:S01]  /*141a0*/  ULEA.HI UR4, UR43, UR43, URZ, 0x1 ;  /* 0x0000002b2b047291 */ /* 0x000fe2000f8f083f */
[----:B---3--:R-:W-:Y:S01]  /*141b0*/  VIADDMNMX R3, R45, -R203, 0x80, PT ;  /* 0x000000802d037446 */ /* 0x008fe200038009cb */
[----:B------:R-:W-:Y:S02]  /*141c0*/  BSSY B1, `(.L_x_2467) ;  /* 0x0000008000017945 */ /* 0x000fe40003800000 */
[----:B------:R-:W-:Y:S01]  /*141d0*/  ULOP3.LUT UR4, UR4, 0xfffffffe, URZ, 0xc0, !UPT ;  /* 0xfffffffe04047892 */ /* 0x000fe2000f8ec03f */
[----:B------:R-:W-:-:S03]  /*141e0*/  ISETP.GE.AND P1, PT, R188, R3, PT ;  /* 0x00000003bc00720c */ /* 0x000fc60003f26270 */
[----:B------:R-:W-:-:S06]  /*141f0*/  UIADD3 UR4, UR43, -UR4, URZ ;  /* 0x800000042b047290 */ /* 0x000fcc000fffe03f */
[----:B0-----:R-:W-:-:S05]  /*14200*/  IMAD.U32 R21, RZ, RZ, UR4 ;  /* 0x00000004ff157e24 */ /* 0x001fca000f8e00ff */
[----:B------:R-:W-:-:S04]  /*14210*/  SHF.L.U32 R21, R21, 0x1f, RZ ;  /* 0x0000001f15157819 */ /* 0x000fc800000006ff */
[----:B------:R-:W0:Y:S02]  /*14220*/  SYNCS.PHASECHK.TRANS64.TRYWAIT P0, [R16+URZ+0x29800], R21 ;  /* 0x02980015100075a7 */ /* 0x000e24000800017f */
[----:B0-----:R-:W-:Y:S05]  /*14230*/  @!P0 BRA `(.L_x_2468) ;  /* 0x0000019c00008947 */ /* 0x001fea0003800000 */
.L_x_2685:
[----:B------:R-:W-:Y:S05]  /*14240*/  BSYNC B1 ;  /* 0x0000000000017941 */ /* 0x000fea0003800000 */
.L_x_2467:
[----:B------:R-:W-:Y:S05]  /*14250*/  @P1 BRA `(.L_x_2453) ;  /* 0x0000002c00dc1947 */ /* 0x000fea0003800000 */
[----:B--2---:R-:W2:Y:S01]  /*14260*/  LDC R0, c[0x0][0x3f4] ;  /* 0x0000fd00ff007b82 */ /* 0x004ea20000000800 */
[C---:B------:R-:W-:Y:S01]  /*14270*/  VIADD R3, R18.reuse, 0x20 ;  /* 0x0000002012037836 */ /* 0x040fe20000000000 */
[----:B------:R-:W-:Y:S01]  /*14280*/  BSSY B1, `(.L_x_2469) ;  /* 0x00000fc000017945 */ /* 0x000fe20003800000 */
[C---:B0-----:R-:W-:Y:S01]  /*14290*/  VIADD R21, R18.reuse, 0x40 ;  /* 0x0000004012157836 */ /* 0x041fe20000000000 */
[-C--:B--2---:R-:W-:Y:S02]  /*142a0*/  ISETP.GE.AND P0, PT, R18, R0.reuse, PT ;  /* 0x000000001200720c */ /* 0x084fe40003f06270 */
[-C--:B------:R-:W-:Y:S02]  /*142b0*/  ISETP.GE.AND P1, PT, R3, R0.reuse, PT ;  /* 0x000000000300720c */ /* 0x080fe40003f26270 */
[----:B------:R-:W-:-:S09]  /*142c0*/  ISETP.GE.AND P2, PT, R21, R0, PT ;  /* 0x000000001500720c */ /* 0x000fd20003f46270 */
[----:B------:R-:W-:Y:S05]  /*142d0*/  @P0 BRA `(.L_x_2470) ;  /* 0x0000000c00d80947 */ /* 0x000fea0003800000 */
[----:B-----5:R-:W-:Y:S02]  /*142e0*/  SHF.R.U32.HI R3, RZ, 0x8, R24 ;  /* 0x00000008ff037819 */ /* 0x020fe40000011618 */
[----:B----4-:R-:W-:Y:S02]  /*142f0*/  LOP3.LUT R20, R24, 0xff, RZ, 0xc0, !PT ;  /* 0x000000ff18147812 */ /* 0x010fe400078ec0ff */
[----:B------:R-:W-:Y:S02]  /*14300*/  LOP3.LUT R21, R3, 0xff, RZ, 0xc0, !PT ;  /* 0x000000ff03157812 */ /* 0x000fe400078ec0ff */
[----:B------:R-:W-:Y:S02]  /*14310*/  LEA.HI R3, R0, R226, RZ, 0x1c ;  /* 0x000000e200037211 */ /* 0x000fe400078fe0ff */
[----:B------:R-:W-:Y:S02]  /*14320*/  PRMT R45, R21, 0x7604, R20 ;  /* 0x00007604152d7816 */ /* 0x000fe40000000014 */
[----:B-1----:R-:W-:-:S02]  /*14330*/  SHF.R.U32.HI R39, RZ, 0x8, R26 ;  /* 0x00000008ff277819 */ /* 0x002fc4000001161a */
[----:B------:R-:W-:Y:S02]  /*14340*/  SHF.R.S32.HI R20, RZ, 0x1f, R3 ;  /* 0x0000001fff147819 */ /* 0x000fe40000011403 */
[----:B------:R-:W-:Y:S02]  /*14350*/  SHF.R.U32.HI R37, RZ, 0x8, R25 ;  /* 0x00000008ff257819 */ /* 0x000fe40000011619 */
[----:B------:R-:W-:Y:S02]  /*14360*/  LOP3.LUT R38, R26, 0xff, RZ, 0xc0, !PT ;  /* 0x000000ff1a267812 */ /* 0x000fe400078ec0ff */
[----:B------:R-:W-:Y:S02]  /*14370*/  LOP3.LUT R39, R39, 0xff, RZ, 0xc0, !PT ;  /* 0x000000ff27277812 */ /* 0x000fe400078ec0ff */
[----:B------:R-:W-:Y:S02]  /*14380*/  LEA.HI R21, R20, R3, RZ, 0x2 ;  /* 0x0000000314157211 */ /* 0x000fe400078f10ff */
[----:B------:R-:W-:-:S02]  /*14390*/  SHF.L.U32 R3, R3, 0x4, RZ ;  /* 0x0000000403037819 */ /* 0x000fc400000006ff */
[----:B------:R-:W-:Y:S01]  /*143a0*/  LOP3.LUT R36, R25, 0xff, RZ, 0xc0, !PT ;  /* 0x000000ff19247812 */ /* 0x000fe200078ec0ff */
[----:B------:R-:W-:Y:S01]  /*143b0*/  IMAD.SHL.U32 R21, R21, 0x800, RZ ;  /* 0x0000080015157824 */ /* 0x000fe200078e00ff */
[----:B------:R-:W-:Y:S02]  /*143c0*/  LOP3.LUT R37, R37, 0xff, RZ, 0xc0, !PT ;  /* 0x000000ff25257812 */ /* 0x000fe400078ec0ff */
[----:B------:R-:W-:Y:S02]  /*143d0*/  PRMT R47, R39, 0x7604, R38 ;  /* 0x00007604272f7816 */ /* 0x000fe40000000026 */
[----:B------:R-:W-:Y:S02]  /*143e0*/  SHF.R.U32.HI R39, RZ, 0x8, R27 ;  /* 0x00000008ff277819 */ /* 0x000fe4000001161b */
[----:B------:R-:W-:Y:S02]  /*143f0*/  LOP3.LUT R20, R198, 0x30, R3, 0xf8, !PT ;  /* 0x00000030c6147812 */ /* 0x000fe400078ef803 */
[----:B------:R-:W-:-:S02]  /*14400*/  PRMT R46, R37, 0x7604, R36 ;  /* 0x00007604252e7816 */ /* 0x000fc40000000024 */
[----:B------:R-:W-:Y:S02]  /*14410*/  LOP3.LUT R36, R27, 0xff, RZ, 0xc0, !PT ;  /* 0x000000ff1b247812 */ /* 0x000fe400078ec0ff */
[----:B------:R-:W-:Y:S02]  /*14420*/  LOP3.LUT R3, R39, 0xff, RZ, 0xc0, !PT ;  /* 0x000000ff27037812 */ /* 0x000fe400078ec0ff */
[----:B------:R-:W-:Y:S02]  /*14430*/  LOP3.LUT R20, R20, R199, RZ, 0x3c, !PT ;  /* 0x000000c714147212 */ /* 0x000fe400078e3cff */
[----:B------:R-:W-:Y:S02]  /*14440*/  LOP3.LUT R21, R21, 0xffffe000, RZ, 0xc0, !PT ;  /* 0xffffe00015157812 */ /* 0x000fe400078ec0ff */
[----:B------:R-:W-:Y:S02]  /*14450*/  PRMT R48, R3, 0x7604, R36 ;  /* 0x0000760403307816 */ /* 0x000fe40000000024 */
[----:B------:R-:W-:-:S02]  /*14460*/  IADD3 R3, R20, R200, R21 ;  /* 0x000000c814037210 */ /* 0x000fc40007ffe015 */
[----:B------:R-:W-:Y:S02]  /*14470*/  SHF.R.U32.HI R38, RZ, 0x8, R4 ;  /* 0x00000008ff267819 */ /* 0x000fe40000011604 */
[----:B------:R-:W-:Y:S01]  /*14480*/  LOP3.LUT R37, R4, 0xff, RZ, 0xc0, !PT ;  /* 0x000000ff04257812 */ /* 0x000fe200078ec0ff */
[----:B------:R-:W-:Y:S01]  /*14490*/  IMAD.IADD R3, R16, 0x1, R3 ;  /* 0x0000000110037824 */ /* 0x000fe200078e0203 */
[----:B------:R-:W-:Y:S02]  /*144a0*/  LOP3.LUT R38, R38, 0xff, RZ, 0xc0, !PT ;  /* 0x000000ff26267812 */ /* 0x000fe400078ec0ff */
[----:B------:R-:W-:Y:S02]  /*144b0*/  SHF.R.U32.HI R21, RZ, 0x8, R5 ;  /* 0x00000008ff157819 */ /* 0x000fe40000011605 */
[----:B------:R-:W0:Y:S01]  /*144c0*/  LDS.128 R40, [R3+0x14400] ;  /* 0x0144000003287984 */ /* 0x000e220000000c00 */
[----:B------:R-:W-:Y:S02]  /*144d0*/  PRMT R53, R38, 0x7604, R37 ;  /* 0x0000760426357816 */ /* 0x000fe40000000025 */
[----:B------:R-:W-:Y:S01]  /*144e0*/  LOP3.LUT R20, R5, 0xff, RZ, 0xc0, !PT ;  /* 0x000000ff05147812 */ /* 0x000fe200078ec0ff */
[----:B------:R-:W1:Y:S01]  /*144f0*/  LDS.128 R36, [R236+0x14400] ;  /* 0x01440000ec247984 */ /* 0x000e620000000c00 */
[----:B------:R-:W-:-:S02]  /*14500*/  SHF.R.U32.HI R50, RZ, 0x8, R6 ;  /* 0x00000008ff327819 */ /* 0x000fc40000011606 */
[----:B------:R-:W-:Y:S02]  /*14510*/  LOP3.LUT R21, R21, 0xff, RZ, 0xc0, !PT ;  /* 0x000000ff15157812 */ /* 0x000fe400078ec0ff */
[----:B------:R-:W-:Y:S02]  /*14520*/  LOP3.LUT R49, R6, 0xff, RZ, 0xc0, !PT ;  /* 0x000000ff06317812 */ /* 0x000fe400078ec0ff */
[----:B------:R-:W-:Y:S02]  /*14530*/  LOP3.LUT R50, R50, 0xff, RZ, 0xc0, !PT ;  /* 0x000000ff32327812 */ /* 0x000fe400078ec0ff */
[----:B------:R-:W-:Y:S02]  /*14540*/  PRMT R20, R21, 0x7604, R20 ;  /* 0x0000760415147816 */ /* 0x000fe40000000014 */
[----:B------:R-:W-:Y:S02]  /*14550*/  SHF.R.U32.HI R55, RZ, 0x10, R5 ;  /* 0x00000010ff377819 */ /* 0x000fe40000011605 */
[----:B------:R-:W-:-:S02]  /*14560*/  SHF.R.U32.HI R21, RZ, 0x10, R25 ;  /* 0x00000010ff157819 */ /* 0x000fc40000011619 */
[----:B------:R-:W-:Y:S01]  /*14570*/  SHF.R.U32.HI R52, RZ, 0x8, R7 ;  /* 0x00000008ff347819 */ /* 0x000fe20000011607 */
[----:B------:R-:W-:Y:S01]  /*14580*/  IMAD.U32 R55, R55, 0x10000, RZ ;  /* 0x0001000037377824 */ /* 0x000fe200078e00ff */
[----:B------:R-:W-:Y:S01]  /*14590*/  PRMT R57, R50, 0x7604, R49 ;  /* 0x0000760432397816 */ /* 0x000fe20000000031 */
[----:B------:R-:W-:Y:S01]  /*145a0*/  IMAD.U32 R21, R21, 0x10000, RZ ;  /* 0x0001000015157824 */ /* 0x000fe200078e00ff */
[----:B------:R-:W-:Y:S02]  /*145b0*/  SHF.R.U32.HI R49, RZ, 0x10, R27 ;  /* 0x00000010ff317819 */ /* 0x000fe4000001161b */
[----:B------:R-:W-:Y:S02]  /*145c0*/  LOP3.LUT R51, R7, 0xff, RZ, 0xc0, !PT ;  /* 0x000000ff07337812 */ /* 0x000fe400078ec0ff */
[----:B------:R-:W-:Y:S02]  /*145d0*/  LOP3.LUT R52, R52, 0xff, RZ, 0xc0, !PT ;  /* 0x000000ff34347812 */ /* 0x000fe400078ec0ff */
[----:B------:R-:W-:-:S02]  /*145e0*/  SHF.L.U32 R49, R49, 0x10, RZ ;  /* 0x0000001031317819 */ /* 0x000fc400000006ff */
        /* <DEDUP_REMOVED lines=197> */
.L_x_2470:
[----:B------:R-:W-:Y:S05]  /*15240*/  BSYNC B1 ;  /* 0x0000000000017941 */ /* 0x000fea0003800000 */
.L_x_2469:
[----:B------:R-:W-:Y:S04]  /*15250*/  BSSY B1, `(.L_x_2471) ;  /* 0x0000100000017945 */ /* 0x000fe80003800000 */
[----:B------:R-:W-:Y:S05]  /*15260*/  @P1 BRA `(.L_x_2472) ;  /* 0x0000000c00f81947 */ /* 0x000fea0003800000 */
[----:B0----5:R-:W-:Y:S02]  /*15270*/  SHF.R.U32.HI R3, RZ, 0x8, R28 ;  /* 0x00000008ff037819 */ /* 0x021fe4000001161c */
[----:B------:R-:W-:Y:S02]  /*15280*/  LOP3.LUT R5, R28, 0xff, RZ, 0xc0, !PT ;  /* 0x000000ff1c057812 */ /* 0x000fe400078ec0ff */
[----:B------:R-:W-:Y:S02]  /*15290*/  LOP3.LUT R4, R3, 0xff, RZ, 0xc0, !PT ;  /* 0x000000ff03047812 */ /* 0x000fe400078ec0ff */
[----:B------:R-:W-:Y:S02]  /*152a0*/  LEA.HI R3, R0, R225, RZ, 0x1c ;  /* 0x000000e100037211 */ /* 0x000fe400078fe0ff */
[----:B------:R-:W-:Y:S02]  /*152b0*/  PRMT R21, R4, 0x7604, R5 ;  /* 0x0000760404157816 */ /* 0x000fe40000000005 */
[----:B------:R-:W-:-:S02]  /*152c0*/  SHF.R.S32.HI R4, RZ, 0x1f, R3 ;  /* 0x0000001fff047819 */ /* 0x000fc40000011403 */
[----:B------:R-:W-:Y:S02]  /*152d0*/  SHF.R.U32.HI R6, RZ, 0x8, R29 ;  /* 0x00000008ff067819 */ /* 0x000fe4000001161d */
[----:B------:R-:W-:Y:S01]  /*152e0*/  LEA.HI R5, R4, R3, RZ, 0x2 ;  /* 0x0000000304057211 */ /* 0x000fe200078f10ff */
[----:B------:R-:W-:Y:S01]  /*152f0*/  IMAD.SHL.U32 R3, R3, 0x10, RZ ;  /* 0x0000001003037824 */ /* 0x000fe200078e00ff */
[----:B------:R-:W-:Y:S02]  /*15300*/  SHF.R.U32.HI R26, RZ, 0x8, R31 ;  /* 0x00000008ff1a7819 */ /* 0x000fe4000001161f */
[----:B------:R-:W-:Y:S02]  /*15310*/  SHF.R.U32.HI R24, RZ, 0x8, R8 ;  /* 0x00000008ff187819 */ /* 0x000fe40000011608 */
[----:B------:R-:W-:Y:S02]  /*15320*/  LOP3.LUT R7, R29, 0xff, RZ, 0xc0, !PT ;  /* 0x000000ff1d077812 */ /* 0x000fe400078ec0ff */
[----:B------:R-:W-:-:S02]  /*15330*/  LOP3.LUT R6, R6, 0xff, RZ, 0xc0, !PT ;  /* 0x000000ff06067812 */ /* 0x000fc400078ec0ff */
[----:B------:R-:W-:Y:S02]  /*15340*/  LOP3.LUT R4, R198, 0x30, R3, 0xf8, !PT ;  /* 0x00000030c6047812 */ /* 0x000fe400078ef803 */
[----:B------:R-:W-:Y:S02]  /*15350*/  SHF.L.U32 R5, R5, 0xb, RZ ;  /* 0x0000000b05057819 */ /* 0x000fe400000006ff */
[----:B----4-:R-:W-:Y:S02]  /*15360*/  LOP3.LUT R20, R31, 0xff, RZ, 0xc0, !PT ;  /* 0x000000ff1f147812 */ /* 0x010fe400078ec0ff */
[----:B------:R-:W-:Y:S02]  /*15370*/  LOP3.LUT R25, R8, 0xff, RZ, 0xc0, !PT ;  /* 0x000000ff08197812 */ /* 0x000fe400078ec0ff */
[----:B------:R-:W-:Y:S02]  /*15380*/  LOP3.LUT R3, R26, 0xff, RZ, 0xc0, !PT ;  /* 0x000000ff1a037812 */ /* 0x000fe400078ec0ff */
[----:B------:R-:W-:-:S02]  /*15390*/  LOP3.LUT R24, R24, 0xff, RZ, 0xc0, !PT ;  /* 0x000000ff18187812 */ /* 0x000fc400078ec0ff */
[----:B-1----:R-:W-:Y:S02]  /*153a0*/  PRMT R37, R6, 0x7604, R7 ;  /* 0x0000760406257816 */ /* 0x002fe40000000007 */
[----:B------:R-:W-:Y:S02]  /*153b0*/  LOP3.LUT R4, R4, R199, RZ, 0x3c, !PT ;  /* 0x000000c704047212 */ /* 0x000fe400078e3cff */
[----:B------:R-:W-:Y:S02]  /*153c0*/  LOP3.LUT R5, R5, 0xffffe000, RZ, 0xc0, !PT ;  /* 0xffffe00005057812 */ /* 0x000fe400078ec0ff */
[----:B------:R-:W-:Y:S02]  /*153d0*/  SHF.R.U32.HI R6, RZ, 0x8, R30 ;  /* 0x00000008ff067819 */ /* 0x000fe4000001161e */
[----:B------:R-:W-:Y:S02]  /*153e0*/  PRMT R41, R3, 0x7604, R20 ;  /* 0x0000760403297816 */ /* 0x000fe40000000014 */
[----:B------:R-:W-:-:S02]  /*153f0*/  PRMT R45, R24, 0x7604, R25 ;  /* 0x00007604182d7816 */ /* 0x000fc40000000019 */
[----:B------:R-:W-:Y:S02]  /*15400*/  IADD3 R3, R4, R200, R5 ;  /* 0x000000c804037210 */ /* 0x000fe40007ffe005 */
[----:B------:R-:W-:Y:S02]  /*15410*/  SHF.R.U32.HI R24, RZ, 0x8, R10 ;  /* 0x00000008ff187819 */ /* 0x000fe4000001160a */
[----:B------:R-:W-:Y:S01]  /*15420*/  SHF.R.U32.HI R26, RZ, 0x8, R11 ;  /* 0x00000008ff1a7819 */ /* 0x000fe2000001160b */
[----:B------:R-:W-:Y:S01]  /*15430*/  IMAD.IADD R3, R16, 0x1, R3 ;  /* 0x0000000110037824 */ /* 0x000fe200078e0203 */
[----:B------:R-:W-:Y:S02]  /*15440*/  LOP3.LUT R7, R30, 0xff, RZ, 0xc0, !PT ;  /* 0x000000ff1e077812 */ /* 0x000fe400078ec0ff */
[----:B------:R-:W-:Y:S02]  /*15450*/  LOP3.LUT R6, R6, 0xff, RZ, 0xc0, !PT ;  /* 0x000000ff06067812 */ /* 0x000fe400078ec0ff */
        /* <DEDUP_REMOVED lines=8> */
[----:B------:R-:W0:Y:S01]  /*154e0*/  LDS.128 R4, [R235+0x14400] ;  /* 0x01440000eb047984 */ /* 0x000e220000000c00 */
[----:B------:R-:W-:Y:S02]  /*154f0*/  PRMT R49, R20, 0x7604, R25 ;  /* 0x0000760414317816 */ /* 0x000fe40000000019 */
        /* <DEDUP_REMOVED lines=8> */
[----:B------:R-:W-:Y:S02]  /*15580*/  SHF.R.U32.HI R40, RZ, 0x10, R31 ;  /* 0x00000010ff287819 */ /* 0x000fe4000001161f */
[----:B------:R-:W-:-:S02]  /*15590*/  LOP3.LUT R38, R38, 0xff, RZ, 0xc0, !PT ;  /* 0x000000ff26267812 */ /* 0x000fc400078ec0ff */
[----:B------:R-:W-:Y:S02]  /*155a0*/  PRMT R21, R20, 0x7054, R21 ;  /* 0x0000705414157816 */ /* 0x000fe40000000015 */
[----:B------:R-:W-:Y:S02]  /*155b0*/  PRMT R37, R36, 0x7054, R37 ;  /* 0x0000705424257816 */ /* 0x000fe40000000025 */
[----:B------:R-:W-:Y:S02]  /*155c0*/  LOP3.LUT R40, R40, 0xff, RZ, 0xc0, !PT ;  /* 0x000000ff28287812 */ /* 0x000fe400078ec0ff */
[----:B------:R-:W-:Y:S02]  /*155d0*/  PRMT R39, R38, 0x7054, R39 ;  /* 0x0000705426277816 */ /* 0x000fe40000000027 */
[----:B------:R-:W-:Y:S02]  /*155e0*/  SHF.R.U32.HI R20, RZ, 0x10, R8 ;  /* 0x00000010ff147819 */ /* 0x000fe40000011608 */
[----:B------:R-:W-:-:S02]  /*155f0*/  SHF.R.U32.HI R36, RZ, 0x10, R9 ;  /* 0x00000010ff247819 */ /* 0x000fc40000011609 */
[----:B------:R-:W-:Y:S02]  /*15600*/  SHF.R.U32.HI R38, RZ, 0x10, R10 ;  /* 0x00000010ff267819 */ /* 0x000fe4000001160a */
[----:B------:R-:W-:Y:S02]  /*15610*/  PRMT R43, R40, 0x7054, R41 ;  /* 0x00007054282b7816 */ /* 0x000fe40000000029 */
        /* <DEDUP_REMOVED lines=12> */
[----:B------:R-:W-:Y:S02]  /*156e0*/  PRMT R53, R40, 0x7054, R53 ;  /* 0x0000705428357816 */ /* 0x000fe40000000035 */
[----:B------:R-:W-:Y:S02]  /*156f0*/  LOP3.LUT R8, R51, 0xff000000, R10, 0xf8, !PT ;  /* 0xff00000033087812 */ /* 0x000fe400078ef80a */
[-C--:B0-----:R-:W-:Y:S02]  /*15700*/  F2FP.F16.E4M3.UNPACK_B R29, R7.reuse ;  /* 0x00000007ff1d723e */ /* 0x081fe400020006ff */
[----:B------:R-:W-:-:S02]  /*15710*/  F2FP.F16.E4M3.UNPACK_B R30, R7.H1 ;  /* 0x00000007ff1e723e */ /* 0x000fc400030006ff */
[----:B------:R-:W-:Y:S02]  /*15720*/  LOP3.LUT R40, R21, 0xff000000, R28, 0xf8, !PT ;  /* 0xff00000015287812 */ /* 0x000fe400078ef81c */
[-C--:B------:R-:W-:Y:S02]  /*15730*/  F2FP.F16.E4M3.UNPACK_B R7, R4.reuse ;  /* 0x00000004ff07723e */ /* 0x080fe400020006ff */
[----:B------:R-:W-:Y:S02]  /*15740*/  F2FP.F16.E4M3.UNPACK_B R10, R4.H1 ;  /* 0x00000004ff0a723e */ /* 0x000fe400030006ff */
[----:B------:R-:W-:Y:S02]  /*15750*/  LOP3.LUT R45, R43, 0xff000000, R31, 0xf8, !PT ;  /* 0xff0000002b2d7812 */ /* 0x000fe400078ef81f */
[-C--:B------:R-:W-:Y:S02]  /*15760*/  F2FP.F16.E4M3.UNPACK_B R4, R6.reuse ;  /* 0x00000006ff04723e */ /* 0x080fe400020006ff */
[----:B------:R-:W-:-:S02]  /*15770*/  F2FP.F16.E4M3.UNPACK_B R28, R6.H1 ;  /* 0x00000006ff1c723e */ /* 0x000fc400030006ff */
[----:B------:R-:W-:Y:S02]  /*15780*/  F2FP.F16.E4M3.UNPACK_B R43, R49 ;  /* 0x00000031ff2b723e */ /* 0x000fe400020006ff */
[----:B-1----:R-:W-:Y:S02]  /*15790*/  F2FP.F16.E4M3.UNPACK_B R6, R25 ;  /* 0x00000019ff06723e */ /* 0x002fe400020006ff */
[----:B------:R-:W-:Y:S01]  /*157a0*/  F2FP.F16.E4M3.UNPACK_B R42, R41 ;  /* 0x00000029ff2a723e */ /* 0x000fe200020006ff */
[----:B------:R-:W-:Y:S01]  /*157b0*/  HADD2.F32 R48, -RZ, R43.H0_H0 ;  /* 0x2000002bff307230 */ /* 0x000fe20000004100 */
[----:B------:R-:W-:Y:S02]  /*157c0*/  LOP3.LUT R53, R53, 0xff000000, R11, 0xf8, !PT ;  /* 0xff00000035357812 */ /* 0x000fe400078ef80b */
[-C--:B------:R-:W-:Y:S01]  /*157d0*/  F2FP.F16.E4M3.UNPACK_B R11, R5.reuse ;  /* 0x00000005ff0b723e */ /* 0x080fe200020006ff */
[----:B------:R-:W-:Y:S01]  /*157e0*/  HADD2.F32 R46, -RZ, R42.H0_H0 ;  /* 0x2000002aff2e7230 */ /* 0x000fe20000004100 */
[----:B------:R-:W-:Y:S01]  /*157f0*/  F2FP.F16.E4M3.UNPACK_B R21, R5.H1 ;  /* 0x00000005ff15723e */ /* 0x000fe200030006ff */
[----:B------:R-:W-:Y:S01]  /*15800*/  HADD2.F32 R5, -RZ, R6.H0_H0 ;  /* 0x20000006ff057230 */ /* 0x000fe20000004100 */
[----:B------:R-:W-:Y:S01]  /*15810*/  F2FP.F16.E4M3.UNPACK_B R31, R25.H1 ;  /* 0x00000019ff1f723e */ /* 0x000fe200030006ff */
[--C-:B------:R-:W-:Y:S01]  /*15820*/  HADD2.F32 R9, -RZ, R11.reuse.H0_H0 ;  /* 0x2000000bff097230 */ /* 0x100fe20000004100 */
[-C--:B------:R-:W-:Y:S01]  /*15830*/  F2FP.F16.E4M3.UNPACK_B R38, R27.reuse ;  /* 0x0000001bff26723e */ /* 0x080fe200020006ff */
[----:B------:R-:W-:Y:S01]  /*15840*/  HADD2.F32 R42, -RZ, R42.H1_H1 ;  /* 0x3000002aff2a7230 */ /* 0x000fe20000004100 */
[----:B------:R-:W-:Y:S01]  /*15850*/  F2FP.F16.E4M3.UNPACK_B R39, R27.H1 ;  /* 0x0000001bff27723e */ /* 0x000fe200030006ff */
[C---:B------:R-:W-:Y:S01]  /*15860*/  FMUL.FTZ R51, R5.reuse, R46 ;  /* 0x0000002e05337220 */ /* 0x040fe20000410000 */
[-C--:B------:R-:W-:Y:S01]  /*15870*/  F2FP.F16.E4M3.UNPACK_B R25, R24.reuse ;  /* 0x00000018ff19723e */ /* 0x080fe200020006ff */
[----:B------:R-:W-:Y:S01]  /*15880*/  HADD2.F32 R6, -RZ, R6.H1_H1 ;  /* 0x30000006ff067230 */ /* 0x000fe20000004100 */
        /* <DEDUP_REMOVED lines=9> */
[----:B------:R-:W-:-:S02]  /*15920*/  HADD2.F32 R46, -RZ, R43.H1_H1 ;  /* 0x3000002bff2e7230 */ /* 0x000fc40000004100 */
[C---:B------:R-:W-:Y:S01]  /*15930*/  FMUL.FTZ R55, R6.reuse, R42 ;  /* 0x0000002a06377220 */ /* 0x040fe20000410000 */
[----:B------:R-:W-:Y:S02]  /*15940*/  HADD2.F32 R51, -RZ, R49.H0_H0 ;  /* 0x20000031ff337230 */ /* 0x000fe40000004100 */
[----:B------:R-:W-:Y:S02]  /*15950*/  HADD2.F32 R26, -RZ, R31.H0_H0 ;  /* 0x2000001fff1a7230 */ /* 0x000fe40000004100 */
[-C--:B------:R-:W-:Y:S01]  /*15960*/  FMUL.FTZ R48, R6, R46.reuse ;  /* 0x0000002e06307220 */ /* 0x080fe20000410000 */
[----:B------:R-:W-:Y:S02]  /*15970*/  HADD2.F32 R43, -RZ, R41.H0_H0 ;  /* 0x20000029ff2b7230 */ /* 0x000fe40000004100 */
[----:B------:R-:W-:Y:S01]  /*15980*/  FFMA.FTZ R50, R11, R46, R55 ;  /* 0x0000002e0b327223 */ /* 0x000fe20000010037 */
[----:B------:R-:W-:Y:S02]  /*15990*/  HADD2.F32 R24, -RZ, R21.H0_H0 ;  /* 0x20000015ff187230 */ /* 0x000fe40000004100 */
[----:B------:R-:W-:Y:S01]  /*159a0*/  FMUL.FTZ R57, R26, R51 ;  /* 0x000000331a397220 */ /* 0x000fe20000410000 */
[----:B------:R-:W-:-:S02]  /*159b0*/  HADD2.F32 R46, -RZ, R49.H1_H1 ;  /* 0x30000031ff2e7230 */ /* 0x000fc40000004100 */
[-C--:B------:R-:W-:Y:S01]  /*159c0*/  FMUL.FTZ R26, R26, R43.reuse ;  /* 0x0000002b1a1a7220 */ /* 0x080fe20000410000 */
[----:B------:R-:W-:Y:S02]  /*159d0*/  HADD2.F32 R31, -RZ, R31.H1_H1 ;  /* 0x3000001fff1f7230 */ /* 0x000fe40000004100 */
[C---:B------:R-:W-:Y:S01]  /*159e0*/  FFMA.FTZ R57, R24.reuse, R43, -R57 ;  /* 0x0000002b18397223 */ /* 0x040fe20000010839 */
[----:B------:R-:W-:Y:S01]  /*159f0*/  F2FP.F16.E4M3.UNPACK_B R43, R53 ;  /* 0x00000035ff2b723e */ /* 0x000fe200020006ff */
[----:B------:R-:W-:Y:S01]  /*15a00*/  FFMA.FTZ R51, R24, R51, R26 ;  /* 0x0000003318337223 */ /* 0x000fe2000001001a */
[----:B------:R-:W-:Y:S01]  /*15a10*/  HADD2.F32 R26, -RZ, R41.H1_H1 ;  /* 0x30000029ff1a7230 */ /* 0x000fe20000004100 */
[----:B------:R-:W-:Y:S01]  /*15a20*/  F2FP.F16.E4M3.UNPACK_B R41, R45 ;  /* 0x0000002dff29723e */ /* 0x000fe200020006ff */
[----:B------:R-:W-:Y:S01]  /*15a30*/  FFMA.FTZ R6, R11, R42, -R48 ;  /* 0x0000002a0b067223 */ /* 0x000fe20000010830 */
[----:B------:R-:W-:Y:S02]  /*15a40*/  HADD2.F32 R48, -RZ, R43.H0_H0 ;  /* 0x2000002bff307230 */ /* 0x000fe40000004100 */
[----:B------:R-:W-:Y:S01]  /*15a50*/  FMUL.FTZ R52, R31, R46 ;  /* 0x0000002e1f347220 */ /* 0x000fe20000410000 */
[----:B------:R-:W-:-:S02]  /*15a60*/  HADD2.F32 R24, -RZ, R38.H0_H0 ;  /* 0x20000026ff187230 */ /* 0x000fc40000004100 */
[----:B------:R-:W-:Y:S01]  /*15a70*/  FMUL.FTZ R31, R31, R26 ;  /* 0x0000001a1f1f7220 */ /* 0x000fe20000410000 */
[----:B------:R-:W-:Y:S01]  /*15a80*/  HADD2.F32 R21, -RZ, R21.H1_H1 ;  /* 0x30000015ff157230 */ /* 0x000fe20000004100 */
[----:B------:R-:W-:Y:S01]  /*15a90*/  F2FP.F16.E4M3.UNPACK_B R53, R53.H1 ;  /* 0x00000035ff35723e */ /* 0x000fe200030006ff */
[----:B------:R-:W-:Y:S02]  /*15aa0*/  HADD2.F32 R42, -RZ, R41.H0_H0 ;  /* 0x20000029ff2a7230 */ /* 0x000fe40000004100 */
[C---:B------:R-:W-:Y:S01]  /*15ab0*/  FMUL.FTZ R54, R24.reuse, R48 ;  /* 0x0000003018367220 */ /* 0x040fe20000410000 */
[----:B------:R-:W-:Y:S02]  /*15ac0*/  HADD2.F32 R11, -RZ, R29.H0_H0 ;  /* 0x2000001dff0b7230 */ /* 0x000fe40000004100 */
[----:B------:R-:W-:Y:S01]  /*15ad0*/  FFMA.FTZ R52, R21, R26, -R52 ;  /* 0x0000001a15347223 */ /* 0x000fe20000010834 */
[----:B------:R-:W-:Y:S02]  /*15ae0*/  HADD2.F32 R43, -RZ, R43.H1_H1 ;  /* 0x3000002bff2b7230 */ /* 0x000fe40000004100 */
[----:B------:R-:W-:Y:S01]  /*15af0*/  FMUL.FTZ R49, R24, R42 ;  /* 0x0000002a18317220 */ /* 0x000fe20000410000 */
[----:B------:R-:W-:-:S02]  /*15b00*/  HADD2.F32 R38, -RZ, R38.H1_H1 ;  /* 0x30000026ff267230 */ /* 0x000fc40000004100 */
[----:B------:R-:W-:Y:S01]  /*15b10*/  FFMA.FTZ R46, R21, R46, R31 ;  /* 0x0000002e152e7223 */ /* 0x000fe2000001001f */
[----:B------:R-:W-:Y:S01]  /*15b20*/  HADD2.F32 R41, -RZ, R41.H1_H1 ;  /* 0x30000029ff297230 */ /* 0x000fe20000004100 */
[----:B------:R-:W-:Y:S01]  /*15b30*/  F2FP.F16.E4M3.UNPACK_B R45, R45.H1 ;  /* 0x0000002dff2d723e */ /* 0x000fe200030006ff */
[----:B------:R-:W-:Y:S02]  /*15b40*/  HADD2.F32 R26, -RZ, R53.H0_H0 ;  /* 0x20000035ff1a7230 */ /* 0x000fe40000004100 */
[C---:B------:R-:W-:Y:S01]  /*15b50*/  FFMA.FTZ R54, R11.reuse, R42, -R54 ;  /* 0x0000002a0b367223 */ /* 0x040fe20000010836 */
[----:B------:R-:W-:Y:S02]  /*15b60*/  HADD2.F32 R21, -RZ, R39.H0_H0 ;  /* 0x20000027ff157230 */ /* 0x000fe40000004100 */
[----:B------:R-:W-:Y:S01]  /*15b70*/  FFMA.FTZ R49, R11, R48, R49 ;  /* 0x000000300b317223 */ /* 0x000fe20000010031 */
[----:B------:R-:W-:Y:S02]  /*15b80*/  HADD2.F32 R29, -RZ, R29.H1_H1 ;  /* 0x3000001dff1d7230 */ /* 0x000fe40000004100 */
[----:B------:R-:W-:Y:S01]  /*15b90*/  FMUL.FTZ R42, R38, R43 ;  /* 0x0000002b262a7220 */ /* 0x000fe20000410000 */
[----:B------:R-:W-:-:S02]  /*15ba0*/  HADD2.F32 R24, -RZ, R45.H0_H0 ;  /* 0x2000002dff187230 */ /* 0x000fc40000004100 */
[-C--:B------:R-:W-:Y:S01]  /*15bb0*/  FMUL.FTZ R38, R38, R41.reuse ;  /* 0x0000002926267220 */ /* 0x080fe20000410000 */
[----:B------:R-:W-:Y:S02]  /*15bc0*/  HADD2.F32 R11, -RZ, R30.H0_H0 ;  /* 0x2000001eff0b7230 */ /* 0x000fe40000004100 */
[----:B------:R-:W-:Y:S01]  /*15bd0*/  FMUL.FTZ R56, R21, R26 ;  /* 0x0000001a15387220 */ /* 0x000fe20000410000 */
[C---:B------:R-:W-:Y:S01]  /*15be0*/  FFMA.FTZ R55, R29.reuse, R41, -R42 ;  /* 0x000000291d377223 */ /* 0x040fe2000001082a */
[----:B------:R-:W-:Y:S01]  /*15bf0*/  FFMA.FTZ R48, R29, R43, R38 ;  /* 0x0000002b1d307223 */ /* 0x000fe20000010026 */
[-C--:B------:R-:W-:Y:S01]  /*15c00*/  FMUL.FTZ R21, R21, R24.reuse ;  /* 0x0000001815157220 */ /* 0x080fe20000410000 */
[C---:B------:R-:W-:Y:S01]  /*15c10*/  FFMA.FTZ R56, R11.reuse, R24, -R56 ;  /* 0x000000180b387223 */ /* 0x040fe20000010838 */
[-C--:B------:R-:W-:Y:S01]  /*15c20*/  F2FP.F16.E4M3.UNPACK_B R29, R47.reuse.H1 ;  /* 0x0000002fff1d723e */ /* 0x080fe200030006ff */
[----:B------:R-:W-:Y:S01]  /*15c30*/  HADD2.F32 R45, -RZ, R45.H1_H1 ;  /* 0x3000002dff2d7230 */ /* 0x000fe20000004100 */
[----:B------:R-:W-:Y:S01]  /*15c40*/  F2FP.F16.E4M3.UNPACK_B R24, R40.H1 ;  /* 0x00000028ff18723e */ /* 0x000fe200030006ff */
[----:B------:R-:W-:Y:S01]  /*15c50*/  FFMA.FTZ R58, R11, R26, R21 ;  /* 0x0000001a0b3a7223 */ /* 0x000fe20000010015 */
[----:B------:R-:W-:Y:S01]  /*15c60*/  HADD2.F32 R21, -RZ, R27.H0_H0 ;  /* 0x2000001bff157230 */ /* 0x000fe20000004100 */
[----:B------:R-:W-:Y:S01]  /*15c70*/  F2FP.F16.E4M3.UNPACK_B R47, R47 ;  /* 0x0000002fff2f723e */ /* 0x000fe200020006ff */
[----:B------:R-:W-:Y:S01]  /*15c80*/  HADD2.F32 R38, -RZ, R29.H0_H0 ;  /* 0x2000001dff267230 */ /* 0x000fe20000004100 */
[----:B------:R-:W-:Y:S01]  /*15c90*/  F2FP.F16.E4M3.UNPACK_B R40, R40 ;  /* 0x00000028ff28723e */ /* 0x000fe200020006ff */
[----:B------:R-:W-:Y:S01]  /*15ca0*/  HADD2.F32 R26, -RZ, R24.H0_H0 ;  /* 0x20000018ff1a7230 */ /* 0x000fe20000004100 */
[----:B------:R-:W-:Y:S01]  /*15cb0*/  F2FP.SATFINITE.E4M3.F32.PACK_AB_MERGE_C R52, R52, R57, RZ ;  /* 0x000000393434723e */ /* 0x000fe200048070ff */
[----:B------:R-:W-:-:S02]  /*15cc0*/  HADD2.F32 R53, -RZ, R53.H1_H1 ;  /* 0x30000035ff357230 */ /* 0x000fc40000004100 */
[C---:B------:R-:W-:Y:S01]  /*15cd0*/  FMUL.FTZ R42, R21.reuse, R38 ;  /* 0x00000026152a7220 */ /* 0x040fe20000410000 */
[----:B------:R-:W-:Y:S02]  /*15ce0*/  HADD2.F32 R39, -RZ, R39.H1_H1 ;  /* 0x30000027ff277230 */ /* 0x000fe40000004100 */
[----:B------:R-:W-:Y:S01]  /*15cf0*/  FMUL.FTZ R21, R21, R26 ;  /* 0x0000001a15157220 */ /* 0x000fe20000410000 */
[----:B------:R-:W-:Y:S01]  /*15d00*/  HADD2.F32 R11, -RZ, R10.H0_H0 ;  /* 0x2000000aff0b7230 */ /* 0x000fe20000004100 */
[----:B------:R-:W-:Y:S01]  /*15d10*/  F2FP.SATFINITE.E4M3.F32.PACK_AB_MERGE_C R46, R46, R51, RZ ;  /* 0x000000332e2e723e */ /* 0x000fe200048070ff */
[----:B------:R-:W-:Y:S02]  /*15d20*/  HADD2.F32 R29, -RZ, R29.H1_H1 ;  /* 0x3000001dff1d7230 */ /* 0x000fe40000004100 */
[C---:B------:R-:W-:Y:S01]  /*15d30*/  FMUL.FTZ R31, R39.reuse, R53 ;  /* 0x00000035271f7220 */ /* 0x040fe20000410000 */
[----:B------:R-:W-:Y:S02]  /*15d40*/  HADD2.F32 R27, -RZ, R27.H1_H1 ;  /* 0x3000001bff1b7230 */ /* 0x000fe40000004100 */
[----:B------:R-:W-:Y:S01]  /*15d50*/  FMUL.FTZ R60, R39, R45 ;  /* 0x0000002d273c7220 */ /* 0x000fe20000410000 */
[----:B------:R-:W-:-:S02]  /*15d60*/  HADD2.F32 R30, -RZ, R30.H1_H1 ;  /* 0x3000001eff1e7230 */ /* 0x000fc40000004100 */
[----:B------:R-:W-:Y:S01]  /*15d70*/  FFMA.FTZ R38, R11, R38, R21 ;  /* 0x000000260b267223 */ /* 0x000fe20000010015 */
[----:B------:R-:W-:Y:S02]  /*15d80*/  HADD2.F32 R24, -RZ, R24.H1_H1 ;  /* 0x30000018ff187230 */ /* 0x000fe40000004100 */
[----:B------:R-:W-:Y:S01]  /*15d90*/  FMUL.FTZ R21, R27, R29 ;  /* 0x0000001d1b157220 */ /* 0x000fe20000410000 */
[----:B------:R-:W-:Y:S02]  /*15da0*/  HADD2.F32 R10, -RZ, R10.H1_H1 ;  /* 0x3000000aff0a7230 */ /* 0x000fe40000004100 */
[C---:B------:R-:W-:Y:S01]  /*15db0*/  FFMA.FTZ R45, R30.reuse, R45, -R31 ;  /* 0x0000002d1e2d7223 */ /* 0x040fe2000001081f */
[----:B------:R-:W-:Y:S01]  /*15dc0*/  FFMA.FTZ R53, R30, R53, R60 ;  /* 0x000000351e357223 */ /* 0x000fe2000001003c */
[----:B------:R-:W-:Y:S01]  /*15dd0*/  FFMA.FTZ R42, R11, R26, -R42 ;  /* 0x0000001a0b2a7223 */ /* 0x000fe2000001082a */
[----:B------:R-:W-:Y:S01]  /*15de0*/  FMUL.FTZ R30, R27, R24 ;  /* 0x000000181b1e7220 */ /* 0x000fe20000410000 */
[----:B------:R-:W-:-:S02]  /*15df0*/  HADD2.F32 R26, -RZ, R47.H0_H0 ;  /* 0x2000002fff1a7230 */ /* 0x000fc40000004100 */
[C---:B------:R-:W-:Y:S01]  /*15e00*/  FFMA.FTZ R39, R10.reuse, R24, -R21 ;  /* 0x000000180a277223 */ /* 0x040fe20000010815 */
[----:B------:R-:W-:Y:S02]  /*15e10*/  HADD2.F32 R11, -RZ, R25.H0_H0 ;  /* 0x20000019ff0b7230 */ /* 0x000fe40000004100 */
[----:B------:R-:W-:Y:S01]  /*15e20*/  FFMA.FTZ R41, R10, R29, R30 ;  /* 0x0000001d0a297223 */ /* 0x000fe2000001001e */
[--C-:B------:R-:W-:Y:S01]  /*15e30*/  HADD2.F32 R21, -RZ, R40.reuse.H0_H0 ;  /* 0x20000028ff157230 */ /* 0x100fe20000004100 */
[----:B------:R-:W-:Y:S01]  /*15e40*/  F2FP.SATFINITE.E4M3.F32.PACK_AB_MERGE_C R5, R6, R5, R52 ;  /* 0x000000050605723e */ /* 0x000fe20004807034 */
[----:B------:R-:W-:Y:S02]  /*15e50*/  HADD2.F32 R10, -RZ, R7.H0_H0 ;  /* 0x20000007ff0a7230 */ /* 0x000fe40000004100 */
[C---:B------:R-:W-:Y:S01]  /*15e60*/  FMUL.FTZ R27, R11.reuse, R26 ;  /* 0x0000001a0b1b7220 */ /* 0x040fe20000410000 */
[----:B------:R-:W-:Y:S02]  /*15e70*/  HADD2.F32 R25, -RZ, R25.H1_H1 ;  /* 0x30000019ff197230 */ /* 0x000fe40000004100 */
[----:B------:R-:W-:Y:S01]  /*15e80*/  FMUL.FTZ R11, R11, R21 ;  /* 0x000000150b0b7220 */ /* 0x000fe20000410000 */
[----:B------:R-:W-:-:S02]  /*15e90*/  HADD2.F32 R40, -RZ, R40.H1_H1 ;  /* 0x30000028ff287230 */ /* 0x000fc40000004100 */
[C---:B------:R-:W-:Y:S01]  /*15ea0*/  FFMA.FTZ R29, R10.reuse, R21, -R27 ;  /* 0x000000150a1d7223 */ /* 0x040fe2000001081b */
[----:B------:R-:W-:Y:S01]  /*15eb0*/  HADD2.F32 R24, -RZ, R47.H1_H1 ;  /* 0x3000002fff187230 */ /* 0x000fe20000004100 */
[----:B------:R-:W-:Y:S01]  /*15ec0*/  F2FP.F16.E4M3.UNPACK_B R27, R8.H1 ;  /* 0x00000008ff1b723e */ /* 0x000fe200030006ff */
[----:B------:R-:W-:Y:S02]  /*15ed0*/  HADD2.F32 R7, -RZ, R7.H1_H1 ;  /* 0x30000007ff077230 */ /* 0x000fe40000004100 */
[----:B------:R-:W-:Y:S01]  /*15ee0*/  FFMA.FTZ R26, R10, R26, R11 ;  /* 0x0000001a0a1a7223 */ /* 0x000fe2000001000b */
[----:B------:R-:W-:Y:S01]  /*15ef0*/  F2FP.F16.E4M3.UNPACK_B R11, R20.H1 ;  /* 0x00000014ff0b723e */ /* 0x000fe200030006ff */
[C---:B------:R-:W-:Y:S01]  /*15f00*/  FMUL.FTZ R21, R25.reuse, R40 ;  /* 0x0000002819157220 */ /* 0x040fe20000410000 */
[----:B------:R-:W-:Y:S01]  /*15f10*/  FMUL.FTZ R30, R25, R24 ;  /* 0x00000018191e7220 */ /* 0x000fe20000410000 */
[----:B------:R-:W-:Y:S01]  /*15f20*/  HADD2.F32 R25, -RZ, R27.H0_H0 ;  /* 0x2000001bff197230 */ /* 0x000fe20000004100 */
[----:B------:R-:W-:Y:S01]  /*15f30*/  F2FP.F16.E4M3.UNPACK_B R20, R20 ;  /* 0x00000014ff14723e */ /* 0x000fe200020006ff */
[----:B------:R-:W-:-:S02]  /*15f40*/  HADD2.F32 R10, -RZ, R37.H0_H0 ;  /* 0x20000025ff0a7230 */ /* 0x000fc40000004100 */
[C---:B------:R-:W-:Y:S01]  /*15f50*/  FFMA.FTZ R31, R7.reuse, R24, R21 ;  /* 0x00000018071f7223 */ /* 0x040fe20000010015 */
[--C-:B------:R-:W-:Y:S02]  /*15f60*/  HADD2.F32 R21, -RZ, R11.reuse.H0_H0 ;  /* 0x2000000bff157230 */ /* 0x100fe40000004100 */
[----:B------:R-:W-:Y:S01]  /*15f70*/  FFMA.FTZ R30, R7, R40, -R30 ;  /* 0x00000028071e7223 */ /* 0x000fe2000001081e */
[----:B------:R-:W-:Y:S02]  /*15f80*/  HADD2.F32 R7, -RZ, R28.H0_H0 ;  /* 0x2000001cff077230 */ /* 0x000fe40000004100 */
[C---:B------:R-:W-:Y:S01]  /*15f90*/  FMUL.FTZ R24, R10.reuse, R25 ;  /* 0x000000190a187220 */ /* 0x040fe20000410000 */
[----:B------:R-:W-:Y:S02]  /*15fa0*/  HADD2.F32 R11, -RZ, R11.H1_H1 ;  /* 0x3000000bff0b7230 */ /* 0x000fe40000004100 */
[----:B------:R-:W-:Y:S01]  /*15fb0*/  FMUL.FTZ R10, R10, R21 ;  /* 0x000000150a0a7220 */ /* 0x000fe20000410000 */
[----:B------:R-:W-:-:S02]  /*15fc0*/  HADD2.F32 R27, -RZ, R27.H1_H1 ;  /* 0x3000001bff1b7230 */ /* 0x000fc40000004100 */
[----:B------:R-:W-:Y:S01]  /*15fd0*/  FFMA.FTZ R40, R7, R21, -R24 ;  /* 0x0000001507287223 */ /* 0x000fe20000010818 */
[----:B------:R-:W-:Y:S01]  /*15fe0*/  HADD2.F32 R37, -RZ, R37.H1_H1 ;  /* 0x30000025ff257230 */ /* 0x000fe20000004100 */
[----:B------:R-:W-:Y:S01]  /*15ff0*/  F2FP.SATFINITE.E4M3.F32.PACK_AB_MERGE_C R9, R50, R9, R46 ;  /* 0x000000093209723e */ /* 0x000fe2000480702e */
[----:B------:R-:W-:-:S03]  /*16000*/  HADD2.F32 R28, -RZ, R28.H1_H1 ;  /* 0x3000001cff1c7230 */ /* 0x000fc60000004100 */
[C---:B------:R-:W-:Y:S01]  /*16010*/  FMUL.FTZ R21, R37.reuse, R27 ;  /* 0x0000001b25157220 */ /* 0x040fe20000410000 */
[----:B------:R-:W-:Y:S01]  /*16020*/  FMUL.FTZ R24, R37, R11 ;  /* 0x0000000b25187220 */ /* 0x000fe20000410000 */
[----:B------:R-:W-:Y:S01]  /*16030*/  FFMA.FTZ R37, R7, R25, R10 ;  /* 0x0000001907257223 */ /* 0x000fe2000001000a */
[----:B------:R-:W-:Y:S01]  /*16040*/  F2FP.F16.E4M3.UNPACK_B R7, R8 ;  /* 0x00000008ff07723e */ /* 0x000fe200020006ff */
[C---:B------:R-:W-:Y:S01]  /*16050*/  FFMA.FTZ R43, R28.reuse, R11, -R21 ;  /* 0x0000000b1c2b7223 */ /* 0x040fe20000010815 */
[--C-:B------:R-:W-:Y:S02]  /*16060*/  HADD2.F32 R10, -RZ, R20.reuse.H0_H0 ;  /* 0x20000014ff0a7230 */ /* 0x100fe40000004100 */
[----:B------:R-:W-:Y:S01]  /*16070*/  FFMA.FTZ R28, R28, R27, R24 ;  /* 0x0000001b1c1c7223 */ /* 0x000fe20000010018 */
[----:B------:R-:W-:Y:S02]  /*16080*/  HADD2.F32 R11, -RZ, R20.H1_H1 ;  /* 0x30000014ff0b7230 */ /* 0x000fe40000004100 */
[----:B------:R-:W-:Y:S01]  /*16090*/  HADD2.F32 R8, -RZ, R36.H0_H0 ;  /* 0x20000024ff087230 */ /* 0x000fe20000004100 */
[----:B------:R-:W-:Y:S01]  /*160a0*/  F2FP.SATFINITE.E4M3.F32.PACK_AB_MERGE_C R40, R43, R40, RZ ;  /* 0x000000282b28723e */ /* 0x000fe200048070ff */
[--C-:B------:R-:W-:Y:S01]  /*160b0*/  HADD2.F32 R20, -RZ, R7.reuse.H0_H0 ;  /* 0x20000007ff147230 */ /* 0x100fe20000004100 */
[----:B------:R-:W-:Y:S01]  /*160c0*/  F2FP.SATFINITE.E4M3.F32.PACK_AB_MERGE_C R28, R28, R37, RZ ;  /* 0x000000251c1c723e */ /* 0x000fe200048070ff */
[----:B------:R-:W-:-:S02]  /*160d0*/  HADD2.F32 R21, -RZ, R7.H1_H1 ;  /* 0x30000007ff157230 */ /* 0x000fc40000004100 */
[C---:B------:R-:W-:Y:S01]  /*160e0*/  FMUL.FTZ R25, R8.reuse, R10 ;  /* 0x0000000a08197220 */ /* 0x040fe20000410000 */
[----:B------:R-:W-:Y:S02]  /*160f0*/  HADD2.F32 R36, -RZ, R36.H1_H1 ;  /* 0x30000024ff247230 */ /* 0x000fe40000004100 */
[----:B------:R-:W-:Y:S01]  /*16100*/  FMUL.FTZ R24, R8, R20 ;  /* 0x0000001408187220 */ /* 0x000fe20000410000 */
[--C-:B------:R-:W-:Y:S01]  /*16110*/  HADD2.F32 R7, -RZ, R4.reuse.H0_H0 ;  /* 0x20000004ff077230 */ /* 0x100fe20000004100 */
[----:B------:R-:W-:Y:S01]  /*16120*/  F2FP.SATFINITE.E4M3.F32.PACK_AB_MERGE_C R8, R41, R38, RZ ;  /* 0x000000262908723e */ /* 0x000fe200048070ff */
[----:B------:R-:W-:Y:S02]  /*16130*/  HADD2.F32 R4, -RZ, R4.H1_H1 ;  /* 0x30000004ff047230 */ /* 0x000fe40000004100 */
[C---:B------:R-:W-:Y:S01]  /*16140*/  FMUL.FTZ R27, R36.reuse, R21 ;  /* 0x00000015241b7220 */ /* 0x040fe20000410000 */
        /* <DEDUP_REMOVED lines=8> */
[----:B------:R-:W-:Y:S02]  /*161d0*/  F2FP.SATFINITE.E4M3.F32.PACK_AB_MERGE_C R7, R55, R54, R7 ;  /* 0x000000363707723e */ /* 0x000fe40004807007 */
[----:B------:R-:W-:Y:S02]  /*161e0*/  F2FP.SATFINITE.E4M3.F32.PACK_AB_MERGE_C R4, R30, R29, R4 ;  /* 0x0000001d1e04723e */ /* 0x000fe40004807004 */
[----:B------:R-:W-:Y:S02]  /*161f0*/  F2FP.SATFINITE.E4M3.F32.PACK_AB_MERGE_C R6, R27, R24, R40 ;  /* 0x000000181b06723e */ /* 0x000fe40004807028 */
[----:B------:R-:W-:-:S02]  /*16200*/  F2FP.SATFINITE.E4M3.F32.PACK_AB_MERGE_C R11, R48, R49, R11 ;  /* 0x00000031300b723e */ /* 0x000fc4000480700b */
[----:B------:R-:W-:Y:S01]  /*16210*/  F2FP.SATFINITE.E4M3.F32.PACK_AB_MERGE_C R8, R31, R26, R8 ;  /* 0x0000001a1f08723e */ /* 0x000fe20004807008 */
[----:B------:R2:W-:Y:S01]  /*16220*/  STS.128 [R235+0x14400], R4 ;  /* 0x01440004eb007388 */ /* 0x0005e20000000c00 */
[----:B------:R-:W-:-:S05]  /*16230*/  F2FP.SATFINITE.E4M3.F32.PACK_AB_MERGE_C R10, R21, R10, R28 ;  /* 0x0000000a150a723e */ /* 0x000fca000480701c */
[----:B------:R2:W-:Y:S02]  /*16240*/  STS.128 [R3+0x14400], R8 ;  /* 0x0144000803007388 */ /* 0x0005e40000000c00 */
.L_x_2472:
[----:B------:R-:W-:Y:S05]  /*16250*/  BSYNC B1 ;  /* 0x0000000000017941 */ /* 0x000fea0003800000 */
.L_x_2471:
[----:B------:R-:W-:Y:S05]  /*16260*/  @P2 BRA `(.L_x_2453) ;  /* 0x0000000c00d82947 */ /* 0x000fea0003800000 */
[----:B0-2--5:R-:W-:Y:S02]  /*16270*/  SHF.R.U32.HI R4, RZ, 0x8, R32 ;  /* 0x00000008ff047819 */ /* 0x025fe40000011620 */
        /* <DEDUP_REMOVED lines=8> */
[----:B------:R-:W-:Y:S02]  /*16300*/  LOP3.LUT R7, R34, 0xff, RZ, 0xc0, !PT ;  /* 0x000000ff22077812 */ /* 0x000fe400078ec0ff */
[----:B------:R-:W-:Y:S01]  /*16310*/  LOP3.LUT R8, R8, 0xff, RZ, 0xc0, !PT ;  /* 0x000000ff08087812 */ /* 0x000fe200078ec0ff */
[----:B------:R-:W-:Y:S01]  /*16320*/  IMAD.SHL.U32 R4, R4, 0x800, RZ ;  /* 0x0000080004047824 */ /* 0x000fe200078e00ff */
[----:B------:R-:W-:Y:S02]  /*16330*/  LOP3.LUT R0, R198, 0x30, R3, 0xf8, !PT ;  /* 0x00000030c6007812 */ /* 0x000fe400078ef803 */
[----:B------:R-:W-:-:S02]  /*16340*/  PRMT R25, R8, 0x7604, R7 ;  /* 0x0000760408197816 */ /* 0x000fc40000000007 */
[----:B------:R-:W-:Y:S02]  /*16350*/  SHF.R.U32.HI R6, RZ, 0x8, R33 ;  /* 0x00000008ff067819 */ /* 0x000fe40000011621 */
[----:B------:R-:W-:Y:S02]  /*16360*/  SHF.R.U32.HI R8, RZ, 0x8, R12 ;  /* 0x00000008ff087819 */ /* 0x000fe4000001160c */
[----:B------:R-:W-:Y:S02]  /*16370*/  LOP3.LUT R0, R0, R199, RZ, 0x3c, !PT ;  /* 0x000000c700007212 */ /* 0x000fe400078e3cff */
[----:B------:R-:W-:Y:S02]  /*16380*/  LOP3.LUT R3, R4, 0xffffe000, RZ, 0xc0, !PT ;  /* 0xffffe00004037812 */ /* 0x000fe400078ec0ff */
[----:B------:R-:W-:Y:S02]  /*16390*/  LOP3.LUT R5, R33, 0xff, RZ, 0xc0, !PT ;  /* 0x000000ff21057812 */ /* 0x000fe400078ec0ff */
[----:B------:R-:W-:-:S02]  /*163a0*/  LOP3.LUT R6, R6, 0xff, RZ, 0xc0, !PT ;  /* 0x000000ff06067812 */ /* 0x000fc400078ec0ff */
[----:B------:R-:W-:Y:S02]  /*163b0*/  LOP3.LUT R7, R12, 0xff, RZ, 0xc0, !PT ;  /* 0x000000ff0c077812 */ /* 0x000fe400078ec0ff */
[----:B------:R-:W-:Y:S02]  /*163c0*/  LOP3.LUT R8, R8, 0xff, RZ, 0xc0, !PT ;  /* 0x000000ff08087812 */ /* 0x000fe400078ec0ff */
[----:B------:R-:W-:Y:S02]  /*163d0*/  IADD3 R3, R0, R200, R3 ;  /* 0x000000c800037210 */ /* 0x000fe40007ffe003 */
[----:B----4-:R-:W-:Y:S02]  /*163e0*/  PRMT R20, R6, 0x7604, R5 ;  /* 0x0000760406147816 */ /* 0x010fe40000000005 */
[----:B------:R-:W-:Y:S02]  /*163f0*/  PRMT R31, R8, 0x7604, R7 ;  /* 0x00007604081f7816 */ /* 0x000fe40000000007 */
[----:B------:R-:W-:-:S02]  /*16400*/  SHF.R.U32.HI R6, RZ, 0x8, R35 ;  /* 0x00000008ff067819 */ /* 0x000fc40000011623 */
[----:B------:R-:W-:Y:S02]  /*16410*/  SHF.R.U32.HI R8, RZ, 0x8, R13 ;  /* 0x00000008ff087819 */ /* 0x000fe4000001160d */
[----:B------:R-:W-:Y:S02]  /*16420*/  IADD3 R0, R16, R3, RZ ;  /* 0x0000000310007210 */ /* 0x000fe40007ffe0ff */
        /* <DEDUP_REMOVED lines=8> */
[----:B------:R-:W-:Y:S02]  /*164b0*/  LOP3.LUT R30, R30, 0xff, RZ, 0xc0, !PT ;  /* 0x000000ff1e1e7812 */ /* 0x000fe400078ec0ff */
[----:B------:R-:W-:Y:S02]  /*164c0*/  LOP3.LUT R26, R13, 0xff, RZ, 0xc0, !PT ;  /* 0x000000ff0d1a7812 */ /* 0x000fe400078ec0ff */
[----:B------:R-:W-:Y:S02]  /*164d0*/  SHF.R.U32.HI R28, RZ, 0x8, R14 ;  /* 0x00000008ff1c7819 */ /* 0x000fe4000001160e */
[----:B------:R-:W-:-:S02]  /*164e0*/  PRMT R30, R30, 0x7604, R29 ;  /* 0x000076041e1e7816 */ /* 0x000fc4000000001d */
[----:B------:R-:W-:Y:S02]  /*164f0*/  PRMT R26, R3, 0x7604, R26 ;  /* 0x00007604031a7816 */ /* 0x000fe4000000001a */
[----:B------:R-:W-:Y:S02]  /*16500*/  SHF.R.U32.HI R29, RZ, 0x10, R13 ;  /* 0x00000010ff1d7819 */ /* 0x000fe4000001160d */
[----:B------:R-:W-:Y:S02]  /*16510*/  LOP3.LUT R27, R14, 0xff, RZ, 0xc0, !PT ;  /* 0x000000ff0e1b7812 */ /* 0x000fe400078ec0ff */
[----:B------:R-:W-:Y:S01]  /*16520*/  LOP3.LUT R28, R28, 0xff, RZ, 0xc0, !PT ;  /* 0x000000ff1c1c7812 */ /* 0x000fe200078ec0ff */
[----:B------:R-:W-:Y:S01]  /*16530*/  IMAD.U32 R29, R29, 0x10000, RZ ;  /* 0x000100001d1d7824 */ /* 0x000fe200078e00ff */
[----:B------:R-:W-:Y:S02]  /*16540*/  SHF.R.U32.HI R3, RZ, 0x10, R33 ;  /* 0x00000010ff037819 */ /* 0x000fe40000011621 */
[----:B-1----:R-:W-:-:S02]  /*16550*/  PRMT R39, R28, 0x7604, R27 ;  /* 0x000076041c277816 */ /* 0x002fc4000000001b */
[----:B------:R-:W-:Y:S01]  /*16560*/  SHF.R.U32.HI R27, RZ, 0x10, R35 ;  /* 0x00000010ff1b7819 */ /* 0x000fe20000011623 */
[----:B------:R-:W-:Y:S01]  /*16570*/  IMAD.U32 R3, R3, 0x10000, RZ ;  /* 0x0001000003037824 */ /* 0x000fe200078e00ff */
[----:B------:R-:W-:Y:S02]  /*16580*/  SHF.R.U32.HI R41, RZ, 0x10, R15 ;  /* 0x00000010ff297819 */ /* 0x000fe4000001160f */
[----:B------:R-:W-:Y:S01]  /*16590*/  LOP3.LUT R21, R21, 0xff0000, R32, 0xf8, !PT ;  /* 0x00ff000015157812 */ /* 0x000fe200078ef820 */
[----:B------:R-:W-:Y:S01]  /*165a0*/  IMAD.U32 R27, R27, 0x10000, RZ ;  /* 0x000100001b1b7824 */ /* 0x000fe200078e00ff */
[----:B------:R-:W-:Y:S02]  /*165b0*/  LOP3.LUT R37, R26, 0xff0000, R29, 0xf8, !PT ;  /* 0x00ff00001a257812 */ /* 0x000fe400078ef81d */
[----:B------:R-:W-:Y:S02]  /*165c0*/  LOP3.LUT R3, R20, 0xff0000, R3, 0xf8, !PT ;  /* 0x00ff000014037812 */ /* 0x000fe400078ef803 */
[----:B------:R-:W-:-:S02]  /*165d0*/  SHF.L.U32 R41, R41, 0x10, RZ ;  /* 0x0000001029297819 */ /* 0x000fc400000006ff */
        /* <DEDUP_REMOVED lines=191> */
.L_x_2453:
[----:B------:R-:W-:Y:S05]  /*171d0*/  BSYNC B0 ;  /* 0x0000000000007941 */ /* 0x000fea0003800000 */
.L_x_2446:
        /* <DEDUP_REMOVED lines=8> */
.L_x_2444:
[----:B0-23--:R-:W-:-:S05]  /*17260*/  IMAD.U32 R0, RZ, RZ, UR53 ;  /* 0x00000035ff007e24 */ /* 0x00dfca000f8e00ff */
[----:B------:R-:W-:-:S13]  /*17270*/  ISETP.NE.AND P1, PT, R0, 0x3, PT ;  /* 0x000000030000780c */ /* 0x000fda0003f25270 */
[----:B------:R-:W-:Y:S05]  /*17280*/  @!P1 BRA `(.L_x_2473) ;  /* 0x0000000000049947 */ /* 0x000fea0003800000 */
[----:B------:R-:W-:Y:S01]  /*17290*/  BPT.TRAP 0x1 ;  /* 0x000000040000795c */ /* 0x000fe20000300000 */
.L_x_2473:
[----:B------:R-:W-:Y:S01]  /*172a0*/  IMAD R0, R189, 0x8, R16 ;  /* 0x00000008bd007824 */ /* 0x000fe200078e0210 */
[----:B-1----:R-:W-:-:S04]  /*172b0*/  SHF.L.U32 R3, R190, 0x1f, RZ ;  /* 0x0000001fbe037819 */ /* 0x002fc800000006ff */
[----:B------:R0:W1:Y:S01]  /*172c0*/  SYNCS.PHASECHK.TRANS64.TRYWAIT P0, [R0+URZ+0x29830], R3 ;  /* 0x02983003000075a7 */ /* 0x000062000800017f */
[----:B------:R-:W-:Y:S05]  /*172d0*/  @!P1 BRA `(.L_x_2474) ;  /* 0x0000000000049947 */ /* 0x000fea0003800000 */
[----:B------:R-:W-:Y:S01]  /*172e0*/  BPT.TRAP 0x1 ;  /* 0x000000040000795c */ /* 0x000fe20000300000 */
.L_x_2474:
[----:B----45:R-:W2:Y:S02]  /*172f0*/  S2R R4, SR_TID.X ;  /* 0x0000000000047919 */ /* 0x030ea40000002100 */
[----:B--2---:R-:W-:-:S04]  /*17300*/  LOP3.LUT R4, R4, 0x7f, RZ, 0xc0, !PT ;  /* 0x0000007f04047812 */ /* 0x004fc800078ec0ff */
[----:B------:R-:W-:Y:S01]  /*17310*/  ISETP.NE.AND P2, PT, R4, RZ, PT ;  /* 0x000000ff0400720c */ /* 0x000fe20003f45270 */
[----:B-1----:R-:W-:-:S12]  /*17320*/  @P0 BRA `(.L_x_2475) ;  /* 0x0000000000080947 */ /* 0x002fd80003800000 */
[----:B------:R-:W1:Y:S02]  /*17330*/  SYNCS.PHASECHK.TRANS64.TRYWAIT P0, [R0+URZ+0x29830], R3 ;  /* 0x02983003000075a7 */ /* 0x000e64000800017f */
[----:B-1----:R-:W-:Y:S05]  /*17340*/  @!P0 BRA `(.L_x_2476) ;  /* 0x0000016800d08947 */ /* 0x002fea0003800000 */
.L_x_2475:
[----:B------:R-:W-:Y:S05]  /*17350*/  WARPSYNC.ALL ;  /* 0x0000000000007948 */ /* 0x000fea0003800000 */
[----:B01----:R-:W-:Y:S01]  /*17360*/  VIADD R3, R16, 0x1a400 ;  /* 0x0001a40010037836 */ /* 0x003fe20000000000 */
[----:B------:R-:W-:Y:S01]  /*17370*/  R2UR UR44, R44 ;  /* 0x000000002c2c72ca */ /* 0x000fe200000e0000 */
[----:B------:R-:W-:Y:S01]  /*17380*/  WARPGROUP.ARRIVE ;  /* 0x00000000000079c5 */ /* 0x000fe20000000000 */
[----:B------:R-:W-:Y:S01]  /*17390*/  MOV R7, 0x80000020 ;  /* 0x8000002000077802 */ /* 0x000fe20000000f00 */
        /* <DEDUP_REMOVED lines=13> */
[----:B------:R-:W-:Y:S01]  /*17470*/  UMOV UR5, 0x80000020 ;  /* 0x8000002000057882 */ /* 0x000fe20000000000 */
[----:B------:R-:W-:Y:S01]  /*17480*/  IMAD R6, R189, 0x780, R4 ;  /* 0x00000780bd067824 */ /* 0x000fe200078e0204 */
[----:B------:R-:W-:Y:S01]  /*17490*/  UIADD3 UR4, UR44, 0x2, URZ ;  /* 0x000000022c047890 */ /* 0x000fe2000fffe03f */
[----:B------:R-:W-:Y:S01]  /*174a0*/  IMAD.MOV.U32 R13, RZ, RZ, -0x7fffffe0 ;  /* 0x80000020ff0d7424 */ /* 0x000fe200078e00ff */
[----:B------:R-:W-:Y:S01]  /*174b0*/  UMOV UR24, UR44 ;  /* 0x0000002c00187c82 */ /* 0x000fe20008000000 */
[C---:B------:R-:W-:Y:S01]  /*174c0*/  VIADD R8, R6.reuse, 0x80 ;  /* 0x0000008006087836 */ /* 0x040fe20000000000 */
[C---:B------:R-:W-:Y:S01]  /*174d0*/  R2UR UR26, R6.reuse ;  /* 0x00000000061a72ca */ /* 0x040fe200000e0000 */
[----:B------:R-:W-:Y:S01]  /*174e0*/  VIADD R10, R6, 0x100 ;  /* 0x00000100060a7836 */ /* 0x000fe20000000000 */
[----:B------:R-:W-:Y:S01]  /*174f0*/  UMOV UR8, UR24 ;  /* 0x0000001800087c82 */ /* 0x000fe20008000000 */
[----:B------:R-:W-:Y:S01]  /*17500*/  UMOV UR12, UR24 ;  /* 0x00000018000c7c82 */ /* 0x000fe20008000000 */
[----:B------:R-:W-:Y:S01]  /*17510*/  R2UR UR19, R11 ;  /* 0x000000000b1372ca */ /* 0x000fe200000e0000 */
[----:B------:R-:W-:Y:S01]  /*17520*/  UMOV UR16, UR24 ;  /* 0x0000001800107c82 */ /* 0x000fe20008000000 */
[----:B------:R-:W-:Y:S01]  /*17530*/  R2UR UR10, R10 ;  /* 0x000000000a0a72ca */ /* 0x000fe200000e0000 */
[C---:B------:R-:W-:Y:S01]  /*17540*/  VIADD R10, R6.reuse, 0x200 ;  /* 0x00000200060a7836 */ /* 0x040fe20000000000 */
[----:B------:R-:W-:Y:S01]  /*17550*/  R2UR UR7, R13 ;  /* 0x000000000d0772ca */ /* 0x000fe200000e0000 */
[----:B------:R-:W-:Y:S01]  /*17560*/  VIADD R12, R6, 0x2 ;  /* 0x00000002060c7836 */ /* 0x000fe20000000000 */
[----:B------:R-:W-:Y:S01]  /*17570*/  UMOV UR20, UR4 ;  /* 0x0000000400147c82 */ /* 0x000fe20008000000 */
[----:B------:R-:W-:Y:S01]  /*17580*/  IMAD.MOV.U32 R11, RZ, RZ, -0x7fffffe0 ;  /* 0x80000020ff0b7424 */ /* 0x000fe200078e00ff */
[----:B------:R-:W-:Y:S01]  /*17590*/  R2UR UR18, R10 ;  /* 0x000000000a1272ca */ /* 0x000fe200000e0000 */
[----:B------:R-:W-:Y:S01]  /*175a0*/  QGMMA.64x32x32.F32.E4M3.E4M3 R88, gdesc[UR24], RZ, !UPT, gsb0 ;  /* 0x00600000185879f3 */ /* 0x000fe2000c0008ff */
[----:B------:R-:W-:Y:S01]  /*175b0*/  R2UR UR26, R8 ;  /* 0x00000000081a72ca */ /* 0x000fe200000e0000 */
[----:B------:R-:W-:Y:S01]  /*175c0*/  UMOV UR21, UR5 ;  /* 0x0000000500157c82 */ /* 0x000fe20008000000 */
[----:B------:R-:W-:Y:S01]  /*175d0*/  R2UR UR27, R9 ;  /* 0x00000000091b72ca */ /* 0x000fe200000e0000 */
[----:B------:R-:W0:Y:S01]  /*175e0*/  LDC R7, c[0x0][0x448] ;  /* 0x00011200ff077b82 */ /* 0x000e220000000800 */
[----:B------:R-:W-:Y:S01]  /*175f0*/  IADD3 R8, R6, 0x180, RZ ;  /* 0x0000018006087810 */ /* 0x000fe20007ffe0ff */
[----:B------:R-:W-:Y:S01]  /*17600*/  @!P2 VIADD R0, R0, 0x29840 ;  /* 0x000298400000a836 */ /* 0x000fe20000000000 */
[----:B------:R-:W-:Y:S01]  /*17610*/  MOV R9, 0x80000020 ;  /* 0x8000002000097802 */ /* 0x000fe20000000f00 */
[----:B------:R-:W-:Y:S01]  /*17620*/  ULDC UR54, c[0x0][0x988] ;  /* 0x0002620000367ab9 */ /* 0x000fe20000000800 */
[----:B------:R-:W-:Y:S01]  /*17630*/  R2UR UR14, R8 ;  /* 0x00000000080e72ca */ /* 0x000fe200000e0000 */
[----:B------:R-:W-:Y:S01]  /*17640*/  VIADD R8, R6, 0x82 ;  /* 0x0000008206087836 */ /* 0x000fe20000000000 */
[----:B------:R-:W-:Y:S01]  /*17650*/  R2UR UR15, R9 ;  /* 0x00000000090f72ca */ /* 0x000fe200000e0000 */
[----:B------:R-:W-:Y:S01]  /*17660*/  IMAD.MOV.U32 R9, RZ, RZ, -0x7fffffe0 ;  /* 0x80000020ff097424 */ /* 0x000fe200078e00ff */
[----:B------:R-:W-:Y:S01]  /*17670*/  R2UR UR6, R12 ;  /* 0x000000000c0672ca */ /* 0x000fe200000e0000 */
[C---:B------:R-:W-:Y:S01]  /*17680*/  VIADD R12, R6.reuse, 0x280 ;  /* 0x00000280060c7836 */ /* 0x040fe20000000000 */
[----:B------:R-:W-:Y:S01]  /*17690*/  IADD3 R10, R6, 0x102, RZ ;  /* 0x00000102060a7810 */ /* 0x000fe20007ffe0ff */
[----:B------:R-:W-:Y:S01]  /*176a0*/  ULDC UR55, c[0x0][0x988] ;  /* 0x0002620000377ab9 */ /* 0x000fe20000000800 */
[----:B------:R-:W-:-:S02]  /*176b0*/  MOV R13, 0x80000020 ;  /* 0x80000020000d7802 */ /* 0x000fc40000000f00 */
[----:B------:R-:W-:Y:S02]  /*176c0*/  @!P2 PRMT R0, RZ, 0x654, R0 ;  /* 0x00000654ff00a816 */ /* 0x000fe40000000000 */
[----:B0-----:R-:W-:-:S13]  /*176d0*/  ISETP.NE.AND P0, PT, R7, 0x1, PT ;  /* 0x000000010700780c */ /* 0x001fda0003f05270 */
[----:B------:R-:W0:Y:S01]  /*176e0*/  @P0 LDC R7, c[0x0][0x44c] ;  /* 0x00011300ff070b82 */ /* 0x000e220000000800 */
[----:B------:R-:W-:Y:S02]  /*176f0*/  WARPGROUP.DEPBAR.LE gsb0, 0x0 ;  /* 0x00008000000079c5 */ /* 0x000fe40000010000 */
        /* <DEDUP_REMOVED lines=164> */
[----:B------:R-:W-:-:S02]  /*18140*/  R2UR UR35, R9 ;  /* 0x00000000092372ca */ /* 0x000fc400000e0000 */
[----:B------:R-:W-:Y:S01]  /*18150*/  MOV R9, 0x80000020 ;  /* 0x8000002000097802 */ /* 0x000fe20000000f00 */
        /* <DEDUP_REMOVED lines=17> */
[----:B------:R-:W-:Y:S01]  /*18270*/  R2UR UR23, R9 ;  /* 0x00000000091772ca */ /* 0x000fe200000e0000 */
[----:B------:R-:W-:Y:S01]  /*18280*/  IMAD.MOV.U32 R9, RZ, RZ, -0x7fffffe0 ;  /* 0x80000020ff097424 */ /* 0x000fe200078e00ff */
[----:B------:R-:W-:Y:S02]  /*18290*/  WARPGROUP.DEPBAR.LE gsb0, 0x0 ;  /* 0x00008000000079c5 */ /* 0x000fe40000010000 */
[----:B------:R-:W-:Y:S01]  /*182a0*/  WARPGROUP.ARRIVE ;  /* 0x00000000000079c5 */ /* 0x000fe20000000000 */
[C---:B------:R-:W-:Y:S01]  /*182b0*/  FMUL.FTZ R11, R2.reuse, R95 ;  /* 0x0000005f020b7220 */ /* 0x040fe20000410000 */
[C---:B------:R-:W-:Y:S01]  /*182c0*/  FMUL.FTZ R12, R2.reuse, R88 ;  /* 0x00000058020c7220 */ /* 0x040fe20000410000 */
[C---:B------:R-:W-:Y:S01]  /*182d0*/  FMUL.FTZ R88, R2.reuse, R89 ;  /* 0x0000005902587220 */ /* 0x040fe20000410000 */
[C---:B------:R-:W-:Y:S01]  /*182e0*/  FMUL.FTZ R89, R2.reuse, R92 ;  /* 0x0000005c02597220 */ /* 0x040fe20000410000 */
[----:B------:R-:W-:-:S04]  /*182f0*/  FMUL.FTZ R92, R2, R93 ;  /* 0x0000005d025c7220 */ /* 0x000fc80000410000 */
[----:B------:R-:W-:Y:S01]  /*18300*/  QGMMA.64x32x32.F32.E4M3.E4M3 R72, gdesc[UR20], R72, gsb0 ;  /* 0x00600000144879f3 */ /* 0x000fe20008000848 */
[----:B------:R-:W-:Y:S01]  /*18310*/  R2UR UR22, R8 ;  /* 0x00000000081672ca */ /* 0x000fe200000e0000 */
[----:B------:R-:W-:Y:S01]  /*18320*/  VIADD R8, R6, 0x682 ;  /* 0x0000068206087836 */ /* 0x000fe20000000000 */
[----:B------:R-:W-:Y:S01]  /*18330*/  R2UR UR23, R9 ;  /* 0x00000000091772ca */ /* 0x000fe200000e0000 */
[----:B------:R-:W1:Y:S01]  /*18340*/  MUFU.TANH R12, R12 ;  /* 0x0000000c000c7308 */ /* 0x000e620000002400 */
[----:B------:R-:W-:Y:S01]  /*18350*/  MOV R9, 0x80000020 ;  /* 0x8000002000097802 */ /* 0x000fe20000000f00 */
[C---:B------:R-:W-:Y:S01]  /*18360*/  FMUL.FTZ R15, R2.reuse, R99 ;  /* 0x00000063020f7220 */ /* 0x040fe20000410000 */
[C---:B------:R-:W-:Y:S01]  /*18370*/  FMUL.FTZ R93, R2.reuse, R96 ;  /* 0x00000060025d7220 */ /* 0x040fe20000410000 */
[C---:B------:R-:W-:Y:S01]  /*18380*/  FMUL.FTZ R96, R2.reuse, R97 ;  /* 0x0000006102607220 */ /* 0x040fe20000410000 */
[----:B------:R-:W-:Y:S01]  /*18390*/  FMUL.FTZ R97, R2, R100 ;  /* 0x0000006402617220 */ /* 0x000fe20000410000 */
[----:B------:R-:W-:Y:S01]  /*183a0*/  IADD3 R6, R6, 0x702, RZ ;  /* 0x0000070206067810 */ /* 0x000fe20007ffe0ff */
[C---:B------:R-:W-:Y:S01]  /*183b0*/  FMUL.FTZ R100, R2.reuse, R101 ;  /* 0x0000006502647220 */ /* 0x040fe20000410000 */
[----:B------:R-:W2:Y:S01]  /*183c0*/  MUFU.TANH R88, R88 ;  /* 0x0000005800587308 */ /* 0x000ea20000002400 */
[C---:B------:R-:W-:Y:S01]  /*183d0*/  FMUL.FTZ R20, R2.reuse, R103 ;  /* 0x0000006702147220 */ /* 0x040fe20000410000 */
[C---:B------:R-:W-:Y:S01]  /*183e0*/  FMUL.FTZ R5, R2.reuse, R91 ;  /* 0x0000005b02057220 */ /* 0x040fe20000410000 */
[C---:B------:R-:W-:Y:S01]  /*183f0*/  FMUL.FTZ R3, R2.reuse, R90 ;  /* 0x0000005a02037220 */ /* 0x040fe20000410000 */
[C---:B------:R-:W-:Y:S01]  /*18400*/  FMUL.FTZ R10, R2.reuse, R94 ;  /* 0x0000005e020a7220 */ /* 0x040fe20000410000 */
[C---:B------:R-:W-:Y:S01]  /*18410*/  FMUL.FTZ R13, R2.reuse, R98 ;  /* 0x00000062020d7220 */ /* 0x040fe20000410000 */
[----:B------:R-:W-:-:S02]  /*18420*/  FMUL.FTZ R14, R2, R102 ;  /* 0x00000066020e7220 */ /* 0x000fc40000410000 */
        /* <DEDUP_REMOVED lines=11> */
[----:B------:R-:W-:Y:S01]  /*184e0*/  FMUL.FTZ R117, R2, R72 ;  /* 0x0000004802757220 */ /* 0x000fe20000410000 */
[----:B------:R-:W-:Y:S01]  /*184f0*/  QGMMA.64x32x32.F32.E4M3.E4M3 R56, gdesc[UR20], R56, gsb0 ;  /* 0x00600000143879f3 */ /* 0x000fe20008000838 */
[----:B------:R-:W-:Y:S01]  /*18500*/  R2UR UR22, R8 ;  /* 0x00000000081672ca */ /* 0x000fe200000e0000 */
[C---:B------:R-:W-:Y:S01]  /*18510*/  FMUL.FTZ R72, R2.reuse, R75 ;  /* 0x0000004b02487220 */ /* 0x040fe20000410000 */
[----:B------:R-:W-:Y:S01]  /*18520*/  R2UR UR23, R9 ;  /* 0x00000000091772ca */ /* 0x000fe200000e0000 */
        /* <DEDUP_REMOVED lines=10> */
[----:B------:R-:W-:-:S02]  /*185d0*/  FMUL.FTZ R76, R2, R86 ;  /* 0x00000056024c7220 */ /* 0x000fc40000410000 */
[----:B------:R-:W5:Y:S08]  /*185e0*/  MUFU.TANH R117, R117 ;  /* 0x0000007500757308 */ /* 0x000f700000002400 */
[----:B------:R-:W5:Y:S08]  /*185f0*/  MUFU.TANH R113, R113 ;  /* 0x0000007100717308 */ /* 0x000f700000002400 */
[----:B------:R-:W5:Y:S08]  /*18600*/  MUFU.TANH R111, R111 ;  /* 0x0000006f006f7308 */ /* 0x000f700000002400 */
[----:B------:R-:W5:Y:S08]  /*18610*/  MUFU.TANH R107, R107 ;  /* 0x0000006b006b7308 */ /* 0x000f700000002400 */
[----:B------:R-:W5:Y:S08]  /*18620*/  MUFU.TANH R105, R105 ;  /* 0x0000006900697308 */ /* 0x000f700000002400 */
[----:B------:R-:W5:Y:S01]  /*18630*/  MUFU.TANH R103, R103 ;  /* 0x0000006700677308 */ /* 0x000f620000002400 */
[----:B------:R-:W-:-:S02]  /*18640*/  WARPGROUP.DEPBAR.LE gsb0, 0x0 ;  /* 0x00008000000079c5 */ /* 0x000fc40000010000 */
[C---:B------:R-:W-:Y:S01]  /*18650*/  FMUL.FTZ R80, R2.reuse, R60 ;  /* 0x0000003c02507220 */ /* 0x040fe20000410000 */
[C---:B------:R-:W-:Y:S01]  /*18660*/  FMUL.FTZ R87, R2.reuse, R64 ;  /* 0x0000004002577220 */ /* 0x040fe20000410000 */
[----:B------:R-:W1:Y:S01]  /*18670*/  @P0 LDC R60, c[0x0][0x450] ;  /* 0x00011400ff3c0b82 */ /* 0x000e620000000800 */
[----:B------:R-:W-:Y:S01]  /*18680*/  IMAD.IADD R64, R211, 0x1, R203 ;  /* 0x00000001d3407824 */ /* 0x000fe200078e02cb */
[----:B------:R-:W-:Y:S01]  /*18690*/  WARPGROUP.ARRIVE ;  /* 0x00000000000079c5 */ /* 0x000fe20000000000 */
[C---:B------:R-:W-:Y:S01]  /*186a0*/  FMUL.FTZ R95, R2.reuse, R57 ;  /* 0x00000039025f7220 */ /* 0x040fe20000410000 */
[----:B------:R-:W-:Y:S01]  /*186b0*/  FMUL.FTZ R57, R2, R63 ;  /* 0x0000003f02397220 */ /* 0x000fe20000410000 */
[----:B0-----:R-:W-:-:S04]  /*186c0*/  @P0 IMAD.HI.U32 R7, R64, R7, RZ ;  /* 0x0000000740070227 */ /* 0x001fc800078e00ff */
[C---:B------:R-:W-:Y:S01]  /*186d0*/  FMUL.FTZ R79, R2.reuse, R61 ;  /* 0x0000003d024f7220 */ /* 0x040fe20000410000 */
[C---:B------:R-:W-:Y:S01]  /*186e0*/  FMUL.FTZ R82, R2.reuse, R56 ;  /* 0x0000003802527220 */ /* 0x040fe20000410000 */
[----:B------:R-:W-:Y:S01]  /*186f0*/  QGMMA.64x32x32.F32.E4M3.E4M3 R40, gdesc[UR20], R40, gsb0 ;  /* 0x00600000142879f3 */ /* 0x000fe20008000828 */
[----:B------:R-:W-:Y:S02]  /*18700*/  IMAD.MOV.U32 R61, RZ, RZ, -0xa0 ;  /* 0xffffff60ff3d7424 */ /* 0x000fe400078e00ff */
[C---:B------:R-:W-:Y:S01]  /*18710*/  FMUL.FTZ R56, R2.reuse, R62 ;  /* 0x0000003e02387220 */ /* 0x040fe20000410000 */
[C---:B------:R-:W-:Y:S01]  /*18720*/  FMUL.FTZ R8, R2.reuse, R58 ;  /* 0x0000003a02087220 */ /* 0x040fe20000410000 */
[----:B------:R-:W-:Y:S01]  /*18730*/  FMUL.FTZ R58, R2, R66 ;  /* 0x00000042023a7220 */ /* 0x000fe20000410000 */
[----:B------:R-:W-:Y:S01]  /*18740*/  IMAD R61, R162, R61, 0xa1 ;  /* 0x000000a1a23d7424 */ /* 0x000fe200078e023d */
[----:B------:R-:W-:Y:S01]  /*18750*/  R2UR UR22, R6 ;  /* 0x00000000061672ca */ /* 0x000fe200000e0000 */
[----:B------:R-:W0:Y:S01]  /*18760*/  MUFU.TANH R101, R101 ;  /* 0x0000006500657308 */ /* 0x000e220000002400 */
[----:B------:R-:W-:Y:S01]  /*18770*/  FMUL.FTZ R83, R2, R65 ;  /* 0x0000004102537220 */ /* 0x000fe20000410000 */
[----:B------:R-:W-:-:S02]  /*18780*/  IMAD R61, R210, -0x2, R61 ;  /* 0xfffffffed23d7824 */ /* 0x000fc400078e023d */
[C---:B------:R-:W-:Y:S01]  /*18790*/  FMUL.FTZ R81, R2.reuse, R68 ;  /* 0x0000004402517220 */ /* 0x040fe20000410000 */
[C---:B------:R-:W-:Y:S01]  /*187a0*/  FMUL.FTZ R65, R2.reuse, R69 ;  /* 0x0000004502417220 */ /* 0x040fe20000410000 */
[C---:B------:R-:W-:Y:S01]  /*187b0*/  FMUL.FTZ R9, R2.reuse, R59 ;  /* 0x0000003b02097220 */ /* 0x040fe20000410000 */
[----:B------:R-:W-:Y:S01]  /*187c0*/  FMUL.FTZ R59, R2, R67 ;  /* 0x00000043023b7220 */ /* 0x000fe20000410000 */
[----:B------:R-:W-:Y:S01]  /*187d0*/  IADD3 R62, -R204, R61, R205 ;  /* 0x0000003dcc3e7210 */ /* 0x000fe20007ffe1cd */
[----:B------:R-:W0:Y:S01]  /*187e0*/  MUFU.TANH R99, R99 ;  /* 0x0000006300637308 */ /* 0x000e220000002400 */
[----:B-1----:R-:W-:Y:S01]  /*187f0*/  @P0 SHF.R.U32.HI R64, RZ, R60, R7 ;  /* 0x0000003cff400219 */ /* 0x002fe20000011607 */
[----:B------:R-:W-:Y:S02]  /*18800*/  IMAD R7, R162, -0xa0, R205 ;  /* 0xffffff60a2077824 */ /* 0x000fe400078e02cd */
[C---:B------:R-:W-:Y:S01]  /*18810*/  FMUL.FTZ R61, R2.reuse, R71 ;  /* 0x00000047023d7220 */ /* 0x040fe20000410000 */
[----:B------:R-:W-:Y:S01]  /*18820*/  FMUL.FTZ R60, R2, R70 ;  /* 0x00000046023c7220 */ /* 0x000fe20000410000 */
[----:B------:R-:W1:Y:S01]  /*18830*/  SHFL.IDX PT, R63, R64, RZ, 0x1c1f ;  /* 0x001c1fff403f7589 */ /* 0x000e6200000e0000 */
[----:B------:R-:W-:Y:S01]  /*18840*/  VIADD R7, R7, 0xa0 ;  /* 0x000000a007077836 */ /* 0x000fe20000000000 */
[----:B------:R-:W0:Y:S02]  /*18850*/  MUFU.TANH R82, R82 ;  /* 0x0000005200527308 */ /* 0x000e240000002400 */
[----:B------:R-:W0:Y:S01]  /*18860*/  SHFL.IDX PT, R64, R64, 0x1, 0x1c1f ;  /* 0x003c1f0040407f89 */ /* 0x000e2200000e0000 */
[----:B------:R-:W-:-:S02]  /*18870*/  IMAD R85, R210, -0x2, R7 ;  /* 0xfffffffed2557824 */ /* 0x000fc400078e0207 */
[----:B------:R-:W-:-:S03]  /*18880*/  IMAD.MOV.U32 R7, RZ, RZ, -0x7fffffe0 ;  /* 0x80000020ff077424 */ /* 0x000fc600078e00ff */
[----:B------:R-:W0:Y:S02]  /*18890*/  MUFU.TANH R95, R95 ;  /* 0x0000005f005f7308 */ /* 0x000e240000002400 */
[----:B------:R-:W-:-:S06]  /*188a0*/  R2UR UR23, R7 ;  /* 0x00000000071772ca */ /* 0x000fcc00000e0000 */
[----:B------:R-:W0:Y:S01]  /*188b0*/  MUFU.TANH R80, R80 ;  /* 0x0000005000507308 */ /* 0x000e220000002400 */
[----:B-1----:R-:W-:-:S07]  /*188c0*/  VIADDMNMX R66, R63, R62, R85, PT ;  /* 0x0000003e3f427246 */ /* 0x002fce0003800155 */
[----:B------:R-:W1:Y:S01]  /*188d0*/  MUFU.TANH R79, R79 ;  /* 0x0000004f004f7308 */ /* 0x000e620000002400 */
[C---:B------:R-:W-:Y:S02]  /*188e0*/  ISETP.GT.AND P4, PT, R66.reuse, RZ, PT ;  /* 0x000000ff4200720c */ /* 0x040fe40003f84270 */
[C---:B------:R-:W-:Y:S02]  /*188f0*/  ISETP.GT.AND P3, PT, R66.reuse, 0x1, PT ;  /* 0x000000014200780c */ /* 0x040fe40003f64270 */
[----:B------:R-:W-:Y:S02]  /*18900*/  ISETP.GT.AND P5, PT, R66, 0x8, PT ;  /* 0x000000084200780c */ /* 0x000fe40003fa4270 */
[----:B------:R-:W-:Y:S01]  /*18910*/  FSEL R109, R12, -INF , P4 ;  /* 0xff8000000c6d7808 */ /* 0x000fe20002000000 */
[----:B------:R-:W1:Y:S01]  /*18920*/  MUFU.TANH R87, R87 ;  /* 0x0000005700577308 */ /* 0x000e620000002400 */
[----:B--2---:R-:W-:Y:S02]  /*18930*/  FSEL R88, R88, -INF , P3 ;  /* 0xff80000058587808 */ /* 0x004fe40001800000 */
[----:B------:R-:W-:Y:S01]  /*18940*/  ISETP.GT.AND P4, PT, R66, 0x9, PT ;  /* 0x000000094200780c */ /* 0x000fe20003f84270 */
[----:B------:R-:W-:-:S02]  /*18950*/  WARPGROUP.DEPBAR.LE gsb0, 0x0 ;  /* 0x00008000000079c5 */ /* 0x000fc40000010000 */
[----:B---3--:R-:W-:Y:S01]  /*18960*/  FSEL R115, R89, -INF , P5 ;  /* 0xff80000059737808 */ /* 0x008fe20002800000 */
[----:B------:R-:W-:Y:S01]  /*18970*/  WARPGROUP.ARRIVE ;  /* 0x00000000000079c5 */ /* 0x000fe20000000000 */
[----:B------:R-:W-:Y:S01]  /*18980*/  FMNMX.FTZ R6, R109, R88, !PT ;  /* 0x000000586d067209 */ /* 0x000fe20007810000 */
[----:B------:R-:W2:Y:S01]  /*18990*/  MUFU.TANH R83, R83 ;  /* 0x0000005300537308 */ /* 0x000ea20000002400 */
[----:B------:R-:W-:Y:S01]  /*189a0*/  ISETP.GT.AND P3, PT, R66, 0x10, PT ;  /* 0x000000104200780c */ /* 0x000fe20003f64270 */
[----:B------:R-:W-:Y:S01]  /*189b0*/  FMUL.FTZ R40, R2, R40 ;  /* 0x0000002802287220 */ /* 0x000fe20000410000 */
[----:B----4-:R-:W-:Y:S01]  /*189c0*/  FSEL R119, R92, -INF , P4 ;  /* 0xff8000005c777808 */ /* 0x010fe20002000000 */
[----:B------:R-:W-:Y:S01]  /*189d0*/  QGMMA.64x32x32.F32.E4M3.E4M3 R24, gdesc[UR20], R24, gsb0 ;  /* 0x00600000141879f3 */ /* 0x000fe20008000818 */
[----:B------:R-:W-:Y:S01]  /*189e0*/  FMNMX.FTZ R6, R115, R6, !PT ;  /* 0x0000000673067209 */ /* 0x000fe20007810000 */
[----:B------:R-:W-:Y:S01]  /*189f0*/  FMUL.FTZ R41, R2, R41 ;  /* 0x0000002902297220 */ /* 0x000fe20000410000 */
[----:B------:R-:W-:Y:S01]  /*18a00*/  ISETP.GT.AND P5, PT, R66, 0x11, PT ;  /* 0x000000114200780c */ /* 0x000fe20003fa4270 */
[----:B------:R-:W3:Y:S01]  /*18a10*/  MUFU.TANH R81, R81 ;  /* 0x0000005100517308 */ /* 0x000ee20000002400 */
[----:B-----5:R-:W-:Y:S01]  /*18a20*/  FSEL R123, R93, -INF , P3 ;  /* 0xff8000005d7b7808 */ /* 0x020fe20001800000 */
[C---:B------:R-:W-:Y:S01]  /*18a30*/  FMUL.FTZ R44, R2.reuse, R44 ;  /* 0x0000002c022c7220 */ /* 0x040fe20000410000 */
[----:B------:R-:W-:Y:S01]  /*18a40*/  FMNMX.FTZ R6, R119, R6, !PT ;  /* 0x0000000677067209 */ /* 0x000fe20007810000 */
[----:B------:R-:W-:Y:S01]  /*18a50*/  FMUL.FTZ R45, R2, R45 ;  /* 0x0000002d022d7220 */ /* 0x000fe20000410000 */
[----:B------:R-:W-:Y:S01]  /*18a60*/  ISETP.GT.AND P4, PT, R66, 0x18, PT ;  /* 0x000000184200780c */ /* 0x000fe20003f84270 */
[----:B------:R-:W-:Y:S01]  /*18a70*/  FMUL.FTZ R48, R2, R48 ;  /* 0x0000003002307220 */ /* 0x000fe20000410000 */
[----:B------:R-:W-:Y:S01]  /*18a80*/  FSEL R127, R96, -INF , P5 ;  /* 0xff800000607f7808 */ /* 0x000fe20002800000 */
[----:B------:R-:W4:Y:S01]  /*18a90*/  MUFU.TANH R65, R65 ;  /* 0x0000004100417308 */ /* 0x000f220000002400 */
[----:B------:R-:W-:Y:S01]  /*18aa0*/  FMNMX.FTZ R6, R123, R6, !PT ;  /* 0x000000067b067209 */ /* 0x000fe20007810000 */
[----:B------:R-:W-:Y:S01]  /*18ab0*/  FMUL.FTZ R49, R2, R49 ;  /* 0x0000003102317220 */ /* 0x000fe20000410000 */
[----:B------:R-:W-:Y:S01]  /*18ac0*/  ISETP.GT.AND P3, PT, R66, 0x19, PT ;  /* 0x000000194200780c */ /* 0x000fe20003f64270 */
[C---:B------:R-:W-:Y:S01]  /*18ad0*/  FMUL.FTZ R52, R2.reuse, R52 ;  /* 0x0000003402347220 */ /* 0x040fe20000410000 */
[----:B------:R-:W-:Y:S01]  /*18ae0*/  FSEL R125, R97, -INF , P4 ;  /* 0xff800000617d7808 */ /* 0x000fe20002000000 */
[----:B------:R-:W-:Y:S01]  /*18af0*/  FMUL.FTZ R53, R2, R53 ;  /* 0x0000003502357220 */ /* 0x000fe20000410000 */
[----:B------:R-:W-:Y:S01]  /*18b00*/  FMNMX.FTZ R6, R127, R6, !PT ;  /* 0x000000067f067209 */ /* 0x000fe20007810000 */
[----:B------:R5:W4:Y:S01]  /*18b10*/  MUFU.TANH R71, R40 ;  /* 0x0000002800477308 */ /* 0x000b220000002400 */
[----:B------:R-:W-:-:S02]  /*18b20*/  ISETP.GT.AND P4, PT, R66, 0x20, PT ;  /* 0x000000204200780c */ /* 0x000fc40003f84270 */
[----:B------:R-:W-:Y:S02]  /*18b30*/  FSEL R121, R100, -INF , P3 ;  /* 0xff80000064797808 */ /* 0x000fe40001800000 */
[----:B------:R-:W-:Y:S02]  /*18b40*/  FMNMX.FTZ R6, R125, R6, !PT ;  /* 0x000000067d067209 */ /* 0x000fe40007810000 */
[----:B------:R-:W-:Y:S01]  /*18b50*/  ISETP.GT.AND P3, PT, R66, 0x21, PT ;  /* 0x000000214200780c */ /* 0x000fe20003f64270 */
[----:B------:R-:W4:Y:S01]  /*18b60*/  MUFU.TANH R7, R41 ;  /* 0x0000002900077308 */ /* 0x000f220000002400 */
[----:B------:R-:W-:Y:S01]  /*18b70*/  FSEL R117, R117, -INF , P4 ;  /* 0xff80000075757808 */ /* 0x000fe20002000000 */
[C---:B-----5:R-:W-:Y:S01]  /*18b80*/  FMUL.FTZ R40, R2.reuse, R42 ;  /* 0x0000002a02287220 */ /* 0x060fe20000410000 */
[----:B------:R-:W-:Y:S01]  /*18b90*/  FMNMX.FTZ R6, R121, R6, !PT ;  /* 0x0000000679067209 */ /* 0x000fe20007810000 */
[----:B------:R-:W-:Y:S01]  /*18ba0*/  FMUL.FTZ R42, R2, R43 ;  /* 0x0000002b022a7220 */ /* 0x000fe20000410000 */
[----:B------:R-:W-:-:S02]  /*18bb0*/  ISETP.GT.AND P4, PT, R66, 0x28, PT ;  /* 0x000000284200780c */ /* 0x000fc40003f84270 */
[----:B------:R-:W-:Y:S01]  /*18bc0*/  FSEL R113, R113, -INF , P3 ;  /* 0xff80000071717808 */ /* 0x000fe20001800000 */
[----:B------:R-:W5:Y:S01]  /*18bd0*/  MUFU.TANH R44, R44 ;  /* 0x0000002c002c7308 */ /* 0x000f620000002400 */
[----:B------:R-:W-:Y:S02]  /*18be0*/  FMNMX.FTZ R6, R117, R6, !PT ;  /* 0x0000000675067209 */ /* 0x000fe40007810000 */
[C---:B------:R-:W-:Y:S02]  /*18bf0*/  ISETP.GT.AND P3, PT, R66.reuse, 0x29, PT ;  /* 0x000000294200780c */ /* 0x040fe40003f64270 */
[----:B------:R-:W-:Y:S02]  /*18c00*/  FSEL R111, R111, -INF , P4 ;  /* 0xff8000006f6f7808 */ /* 0x000fe40002000000 */
[----:B------:R-:W-:Y:S01]  /*18c10*/  FMNMX.FTZ R6, R113, R6, !PT ;  /* 0x0000000671067209 */ /* 0x000fe20007810000 */
[----:B------:R-:W5:Y:S01]  /*18c20*/  MUFU.TANH R45, R45 ;  /* 0x0000002d002d7308 */ /* 0x000f620000002400 */
[----:B------:R-:W-:-:S02]  /*18c30*/  ISETP.GT.AND P4, PT, R66, 0x30, PT ;  /* 0x000000304200780c */ /* 0x000fc40003f84270 */
[----:B------:R-:W-:Y:S02]  /*18c40*/  FSEL R107, R107, -INF , P3 ;  /* 0xff8000006b6b7808 */ /* 0x000fe40001800000 */
[----:B------:R-:W-:Y:S02]  /*18c50*/  FMNMX.FTZ R6, R111, R6, !PT ;  /* 0x000000066f067209 */ /* 0x000fe40007810000 */
[C---:B------:R-:W-:Y:S01]  /*18c60*/  ISETP.GT.AND P3, PT, R66.reuse, 0x31, PT ;  /* 0x000000314200780c */ /* 0x040fe20003f64270 */
[----:B------:R-:W5:Y:S01]  /*18c70*/  MUFU.TANH R41, R48 ;  /* 0x0000003000297308 */ /* 0x000f620000002400 */
[----:B------:R-:W-:Y:S02]  /*18c80*/  FSEL R105, R105, -INF , P4 ;  /* 0xff80000069697808 */ /* 0x000fe40002000000 */
[----:B------:R-:W-:Y:S02]  /*18c90*/  FMNMX.FTZ R6, R107, R6, !PT ;  /* 0x000000066b067209 */ /* 0x000fe40007810000 */
[----:B------:R-:W-:-:S02]  /*18ca0*/  ISETP.GT.AND P4, PT, R66, 0x38, PT ;  /* 0x000000384200780c */ /* 0x000fc40003f84270 */
[----:B------:R-:W-:Y:S01]  /*18cb0*/  FSEL R103, R103, -INF , P3 ;  /* 0xff80000067677808 */ /* 0x000fe20001800000 */
[----:B------:R-:W5:Y:S01]  /*18cc0*/  MUFU.TANH R49, R49 ;  /* 0x0000003100317308 */ /* 0x000f620000002400 */
[----:B------:R-:W-:Y:S01]  /*18cd0*/  FMNMX.FTZ R6, R105, R6, !PT ;  /* 0x0000000669067209 */ /* 0x000fe20007810000 */
[----:B------:R-:W-:Y:S02]  /*18ce0*/  WARPGROUP.DEPBAR.LE gsb0, 0x0 ;  /* 0x00008000000079c5 */ /* 0x000fe40000010000 */
[----:B------:R-:W-:Y:S01]  /*18cf0*/  ISETP.GT.AND P3, PT, R66, 0x39, PT ;  /* 0x000000394200780c */ /* 0x000fe20003f64270 */
[C---:B------:R-:W-:Y:S01]  /*18d00*/  FMUL.FTZ R25, R2.reuse, R25 ;  /* 0x0000001902197220 */ /* 0x040fe20000410000 */
[----:B0-----:R-:W-:Y:S01]  /*18d10*/  FSEL R101, R101, -INF , P4 ;  /* 0xff80000065657808 */ /* 0x001fe20002000000 */
[----:B------:R-:W-:Y:S01]  /*18d20*/  FMUL.FTZ R24, R2, R24 ;  /* 0x0000001802187220 */ /* 0x000fe20000410000 */
[----:B------:R-:W-:Y:S01]  /*18d30*/  FMNMX.FTZ R6, R103, R6, !PT ;  /* 0x0000000667067209 */ /* 0x000fe20007810000 */
[----:B------:R-:W0:Y:S01]  /*18d40*/  MUFU.TANH R52, R52 ;  /* 0x0000003400347308 */ /* 0x000e220000002400 */
[----:B------:R-:W-:Y:S01]  /*18d50*/  ISETP.GT.AND P4, PT, R66, 0x40, PT ;  /* 0x000000404200780c */ /* 0x000fe20003f84270 */
[C---:B------:R-:W-:Y:S01]  /*18d60*/  FMUL.FTZ R28, R2.reuse, R28 ;  /* 0x0000001c021c7220 */ /* 0x040fe20000410000 */
[----:B------:R-:W-:Y:S01]  /*18d70*/  FSEL R99, R99, -INF , P3 ;  /* 0xff80000063637808 */ /* 0x000fe20001800000 */
[C---:B------:R-:W-:Y:S01]  /*18d80*/  FMUL.FTZ R32, R2.reuse, R32 ;  /* 0x0000002002207220 */ /* 0x040fe20000410000 */
[----:B------:R-:W-:Y:S01]  /*18d90*/  FMNMX.FTZ R6, R101, R6, !PT ;  /* 0x0000000665067209 */ /* 0x000fe20007810000 */
[----:B------:R-:W-:Y:S01]  /*18da0*/  FMUL.FTZ R36, R2, R36 ;  /* 0x0000002402247220 */ /* 0x000fe20000410000 */
[----:B------:R-:W-:Y:S01]  /*18db0*/  ISETP.GT.AND P3, PT, R66, 0x41, PT ;  /* 0x000000414200780c */ /* 0x000fe20003f64270 */
[----:B------:R-:W0:Y:S01]  /*18dc0*/  MUFU.TANH R53, R53 ;  /* 0x0000003500357308 */ /* 0x000e220000002400 */
[----:B------:R-:W-:Y:S01]  /*18dd0*/  FSEL R97, R82, -INF , P4 ;  /* 0xff80000052617808 */ /* 0x000fe20002000000 */
[C---:B------:R-:W-:Y:S01]  /*18de0*/  FMUL.FTZ R82, R2.reuse, R39 ;  /* 0x0000002702527220 */ /* 0x040fe20000410000 */
[----:B------:R-:W-:Y:S01]  /*18df0*/  FMNMX.FTZ R6, R99, R6, !PT ;  /* 0x0000000663067209 */ /* 0x000fe20007810000 */
[----:B------:R-:W-:Y:S01]  /*18e00*/  FMUL.FTZ R68, R2, R31 ;  /* 0x0000001f02447220 */ /* 0x000fe20000410000 */
[----:B------:R-:W-:Y:S01]  /*18e10*/  ISETP.GT.AND P4, PT, R66, 0x48, PT ;  /* 0x000000484200780c */ /* 0x000fe20003f84270 */
[C---:B------:R-:W-:Y:S01]  /*18e20*/  FMUL.FTZ R70, R2.reuse, R35 ;  /* 0x0000002302467220 */ /* 0x040fe20000410000 */
[----:B------:R-:W-:Y:S01]  /*18e30*/  FSEL R95, R95, -INF , P3 ;  /* 0xff8000005f5f7808 */ /* 0x000fe20001800000 */
[----:B------:R-:W-:Y:S01]  /*18e40*/  MUFU.TANH R48, R25 ;  /* 0x0000001900307308 */ /* 0x000fe20000002400 */
[----:B------:R-:W-:Y:S01]  /*18e50*/  FMNMX.FTZ R6, R97, R6, !PT ;  /* 0x0000000661067209 */ /* 0x000fe20007810000 */
[----:B------:R-:W-:Y:S01]  /*18e60*/  FMUL.FTZ R34, R2, R34 ;  /* 0x0000002202227220 */ /* 0x000fe20000410000 */
[----:B------:R-:W-:Y:S01]  /*18e70*/  ISETP.GT.AND P3, PT, R66, 0x49, PT ;  /* 0x000000494200780c */ /* 0x000fe20003f64270 */
[----:B------:R0:W-:Y:S01]  /*18e80*/  @!P2 SYNCS.ARRIVE.TRANS64.RED.A1T0 RZ, [R0+URZ], RZ ;  /* 0x000000ff00ffa9a7 */ /* 0x0001e2000810043f */
[----:B------:R-:W-:Y:S01]  /*18e90*/  FSEL R93, R80, -INF , P4 ;  /* 0xff800000505d7808 */ /* 0x000fe20002000000 */
[----:B------:R-:W-:Y:S01]  /*18ea0*/  FMUL.FTZ R80, R2, R38 ;  /* 0x0000002602507220 */ /* 0x000fe20000410000 */
[----:B------:R-:W-:Y:S01]  /*18eb0*/  FMNMX.FTZ R6, R95, R6, !PT ;  /* 0x000000065f067209 */ /* 0x000fe20007810000 */
[----:B------:R-:W0:Y:S01]  /*18ec0*/  MUFU.TANH R24, R24 ;  /* 0x0000001800187308 */ /* 0x000e220000002400 */
[----:B------:R-:W-:-:S02]  /*18ed0*/  ISETP.GT.AND P4, PT, R66, 0x50, PT ;  /* 0x000000504200780c */ /* 0x000fc40003f84270 */
[----:B-1----:R-:W-:Y:S02]  /*18ee0*/  FSEL R89, R79, -INF , P3 ;  /* 0xff8000004f597808 */ /* 0x002fe40001800000 */
[----:B------:R-:W-:Y:S02]  /*18ef0*/  FMNMX.FTZ R6, R93, R6, !PT ;  /* 0x000000065d067209 */ /* 0x000fe40007810000 */
[C---:B------:R-:W-:Y:S01]  /*18f00*/  ISETP.GT.AND P3, PT, R66.reuse, 0x51, PT ;  /* 0x000000514200780c */ /* 0x040fe20003f64270 */
[----:B------:R-:W1:Y:S01]  /*18f10*/  MUFU.TANH R28, R28 ;  /* 0x0000001c001c7308 */ /* 0x000e620000002400 */
[----:B------:R-:W-:Y:S02]  /*18f20*/  FSEL R87, R87, -INF , P4 ;  /* 0xff80000057577808 */ /* 0x000fe40002000000 */
[----:B------:R-:W-:Y:S02]  /*18f30*/  FMNMX.FTZ R6, R89, R6, !PT ;  /* 0x0000000659067209 */ /* 0x000fe40007810000 */
[----:B------:R-:W-:-:S02]  /*18f40*/  ISETP.GT.AND P4, PT, R66, 0x58, PT ;  /* 0x000000584200780c */ /* 0x000fc40003f84270 */
[----:B--2---:R-:W-:Y:S01]  /*18f50*/  FSEL R83, R83, -INF , P3 ;  /* 0xff80000053537808 */ /* 0x004fe20001800000 */
[----:B------:R2:W-:Y:S01]  /*18f60*/  MUFU.TANH R67, R32 ;  /* 0x0000002000437308 */ /* 0x0005e20000002400 */
[----:B------:R-:W-:Y:S02]  /*18f70*/  FMNMX.FTZ R6, R87, R6, !PT ;  /* 0x0000000657067209 */ /* 0x000fe40007810000 */
[C---:B------:R-:W-:Y:S02]  /*18f80*/  ISETP.GT.AND P3, PT, R66.reuse, 0x59, PT ;  /* 0x000000594200780c */ /* 0x040fe40003f64270 */
[----:B---3--:R-:W-:Y:S02]  /*18f90*/  FSEL R81, R81, -INF , P4 ;  /* 0xff80000051517808 */ /* 0x008fe40002000000 */
[----:B------:R-:W-:Y:S01]  /*18fa0*/  FMNMX.FTZ R6, R83, R6, !PT ;  /* 0x0000000653067209 */ /* 0x000fe20007810000 */
[----:B------:R-:W-:Y:S01]  /*18fb0*/  MUFU.TANH R36, R36 ;  /* 0x0000002400247308 */ /* 0x000fe20000002400 */
[----:B------:R-:W-:Y:S01]  /*18fc0*/  ISETP.GT.AND P4, PT, R66, 0x60, PT ;  /* 0x000000604200780c */ /* 0x000fe20003f84270 */
[C---:B--2---:R-:W-:Y:S01]  /*18fd0*/  FMUL.FTZ R32, R2.reuse, R46 ;  /* 0x0000002e02207220 */ /* 0x044fe20000410000 */
[----:B----4-:R-:W-:Y:S01]  /*18fe0*/  FSEL R79, R65, -INF , P3 ;  /* 0xff800000414f7808 */ /* 0x010fe20001800000 */
[C---:B------:R-:W-:Y:S01]  /*18ff0*/  FMUL.FTZ R46, R2.reuse, R54 ;  /* 0x00000036022e7220 */ /* 0x040fe20000410000 */
[----:B------:R-:W-:Y:S01]  /*19000*/  FMNMX.FTZ R6, R81, R6, !PT ;  /* 0x0000000651067209 */ /* 0x000fe20007810000 */
[----:B------:R-:W-:Y:S01]  /*19010*/  FMUL.FTZ R54, R2, R27 ;  /* 0x0000001b02367220 */ /* 0x000fe20000410000 */
[----:B------:R-:W-:Y:S01]  /*19020*/  ISETP.GT.AND P3, PT, R66, 0x61, PT ;  /* 0x000000614200780c */ /* 0x000fe20003f64270 */
[----:B------:R-:W-:Y:S01]  /*19030*/  MUFU.TANH R3, R3 ;  /* 0x0000000300037308 */ /* 0x000fe20000002400 */
[----:B------:R-:W-:-:S02]  /*19040*/  FSEL R71, R71, -INF , P4 ;  /* 0xff80000047477808 */ /* 0x000fc40002000000 */
[----:B------:R-:W-:Y:S02]  /*19050*/  FMNMX.FTZ R6, R79, R6, !PT ;  /* 0x000000064f067209 */ /* 0x000fe40007810000 */
[----:B------:R-:W-:Y:S02]  /*19060*/  ISETP.GT.AND P4, PT, R66, 0x68, PT ;  /* 0x000000684200780c */ /* 0x000fe40003f84270 */
[----:B------:R-:W-:Y:S01]  /*19070*/  FSEL R7, R7, -INF , P3 ;  /* 0xff80000007077808 */ /* 0x000fe20001800000 */
[----:B------:R-:W-:Y:S01]  /*19080*/  MUFU.TANH R5, R5 ;  /* 0x0000000500057308 */ /* 0x000fe20000002400 */
[----:B------:R-:W-:Y:S01]  /*19090*/  FMNMX.FTZ R12, R71, R6, !PT ;  /* 0x00000006470c7209 */ /* 0x000fe20007810000 */
[----:B------:R-:W-:Y:S01]  /*190a0*/  FMUL.FTZ R6, R2, R29 ;  /* 0x0000001d02067220 */ /* 0x000fe20000410000 */
[----:B------:R-:W-:Y:S02]  /*190b0*/  ISETP.GT.AND P3, PT, R66, 0x69, PT ;  /* 0x000000694200780c */ /* 0x000fe40003f64270 */
[----:B-----5:R-:W-:Y:S01]  /*190c0*/  FSEL R29, R44, -INF , P4 ;  /* 0xff8000002c1d7808 */ /* 0x020fe20002000000 */
[----:B------:R-:W-:Y:S01]  /*190d0*/  FMUL.FTZ R44, R2, R47 ;  /* 0x0000002f022c7220 */ /* 0x000fe20000410000 */
[----:B------:R-:W-:Y:S01]  /*190e0*/  FMNMX.FTZ R12, R7, R12, !PT ;  /* 0x0000000c070c7209 */ /* 0x000fe20007810000 */
[----:B------:R2:W3:Y:S01]  /*190f0*/  MUFU.TANH R63, R6 ;  /* 0x00000006003f7308 */ /* 0x0004e20000002400 */
[----:B------:R-:W-:-:S02]  /*19100*/  ISETP.GT.AND P4, PT, R66, 0x70, PT ;  /* 0x000000704200780c */ /* 0x000fc40003f84270 */
[----:B------:R-:W-:Y:S02]  /*19110*/  FSEL R25, R45, -INF , P3 ;  /* 0xff8000002d197808 */ /* 0x000fe40001800000 */
[----:B------:R-:W-:Y:S02]  /*19120*/  FMNMX.FTZ R12, R29, R12, !PT ;  /* 0x0000000c1d0c7209 */ /* 0x000fe40007810000 */
[----:B------:R-:W-:Y:S01]  /*19130*/  ISETP.GT.AND P3, PT, R66, 0x71, PT ;  /* 0x000000714200780c */ /* 0x000fe20003f64270 */
[----:B------:R-:W-:Y:S01]  /*19140*/  MUFU.TANH R10, R10 ;  /* 0x0000000a000a7308 */ /* 0x000fe20000002400 */
[----:B------:R-:W-:Y:S01]  /*19150*/  FSEL R41, R41, -INF , P4 ;  /* 0xff80000029297808 */ /* 0x000fe20002000000 */
[----:B--2---:R-:W-:Y:S01]  /*19160*/  FMUL.FTZ R6, R2, R33 ;  /* 0x0000002102067220 */ /* 0x004fe20000410000 */
[----:B------:R-:W-:Y:S02]  /*19170*/  FMNMX.FTZ R12, R25, R12, !PT ;  /* 0x0000000c190c7209 */ /* 0x000fe40007810000 */
[----:B------:R-:W-:-:S02]  /*19180*/  ISETP.GT.AND P4, PT, R66, 0x78, PT ;  /* 0x000000784200780c */ /* 0x000fc40003f84270 */
[----:B------:R-:W-:Y:S01]  /*19190*/  FSEL R43, R49, -INF , P3 ;  /* 0xff800000312b7808 */ /* 0x000fe20001800000 */
[----:B------:R2:W4:Y:S01]  /*191a0*/  MUFU.TANH R65, R6 ;  /* 0x0000000600417308 */ /* 0x0005220000002400 */
[----:B------:R-:W-:Y:S02]  /*191b0*/  FMNMX.FTZ R12, R41, R12, !PT ;  /* 0x0000000c290c7209 */ /* 0x000fe40007810000 */
[----:B------:R-:W-:Y:S02]  /*191c0*/  ISETP.GT.AND P3, PT, R66, 0x79, PT ;  /* 0x000000794200780c */ /* 0x000fe40003f64270 */
[----:B0-----:R-:W-:Y:S01]  /*191d0*/  FSEL R45, R52, -INF , P4 ;  /* 0xff800000342d7808 */ /* 0x001fe20002000000 */
[----:B------:R-:W-:Y:S01]  /*191e0*/  FMUL.FTZ R52, R2, R55 ;  /* 0x0000003702347220 */ /* 0x000fe20000410000 */
[----:B------:R-:W-:Y:S01]  /*191f0*/  FMNMX.FTZ R12, R43, R12, !PT ;  /* 0x0000000c2b0c7209 */ /* 0x000fe20007810000 */
[----:B------:R-:W-:Y:S01]  /*19200*/  MUFU.TANH R11, R11 ;  /* 0x0000000b000b7308 */ /* 0x000fe20000002400 */
[----:B------:R-:W-:Y:S01]  /*19210*/  ISETP.GT.AND P4, PT, R66, 0x80, PT ;  /* 0x000000804200780c */ /* 0x000fe20003f84270 */
[----:B--2---:R-:W-:Y:S01]  /*19220*/  FMUL.FTZ R6, R2, R37 ;  /* 0x0000002502067220 */ /* 0x004fe20000410000 */
[----:B------:R-:W-:-:S02]  /*19230*/  FSEL R33, R53, -INF , P3 ;  /* 0xff80000035217808 */ /* 0x000fc40001800000 */
[----:B------:R-:W-:Y:S02]  /*19240*/  FMNMX.FTZ R12, R45, R12, !PT ;  /* 0x0000000c2d0c7209 */ /* 0x000fe40007810000 */
[----:B------:R-:W-:Y:S01]  /*19250*/  ISETP.GT.AND P3, PT, R66, 0x81, PT ;  /* 0x000000814200780c */ /* 0x000fe20003f64270 */
[----:B------:R-:W0:Y:S01]  /*19260*/  MUFU.TANH R6, R6 ;  /* 0x0000000600067308 */ /* 0x000e220000002400 */
[----:B------:R-:W-:Y:S02]  /*19270*/  FSEL R53, R24, -INF , P4 ;  /* 0xff80000018357808 */ /* 0x000fe40002000000 */
[----:B------:R-:W-:Y:S02]  /*19280*/  FMNMX.FTZ R12, R33, R12, !PT ;  /* 0x0000000c210c7209 */ /* 0x000fe40007810000 */
[----:B------:R-:W-:Y:S02]  /*19290*/  ISETP.GT.AND P4, PT, R66, 0x88, PT ;  /* 0x000000884200780c */ /* 0x000fe40003f84270 */
[----:B------:R-:W-:Y:S01]  /*192a0*/  FSEL R49, R48, -INF , P3 ;  /* 0xff80000030317808 */ /* 0x000fe20001800000 */
[----:B------:R-:W2:Y:S01]  /*192b0*/  MUFU.TANH R13, R13 ;  /* 0x0000000d000d7308 */ /* 0x000ea20000002400 */
[----:B------:R-:W-:Y:S01]  /*192c0*/  FMNMX.FTZ R12, R53, R12, !PT ;  /* 0x0000000c350c7209 */ /* 0x000fe20007810000 */
[----:B------:R-:W-:Y:S01]  /*192d0*/  FMUL.FTZ R48, R2, R51 ;  /* 0x0000003302307220 */ /* 0x000fe20000410000 */
[----:B------:R-:W-:-:S02]  /*192e0*/  ISETP.GT.AND P3, PT, R66, 0x89, PT ;  /* 0x000000894200780c */ /* 0x000fc40003f64270 */
[----:B-1----:R-:W-:Y:S02]  /*192f0*/  FSEL R37, R28, -INF , P4 ;  /* 0xff8000001c257808 */ /* 0x002fe40002000000 */
[----:B------:R-:W-:Y:S01]  /*19300*/  FMNMX.FTZ R12, R49, R12, !PT ;  /* 0x0000000c310c7209 */ /* 0x000fe20007810000 */
[----:B------:R-:W1:Y:S01]  /*19310*/  MUFU.TANH R15, R15 ;  /* 0x0000000f000f7308 */ /* 0x000e620000002400 */
[C---:B------:R-:W-:Y:S02]  /*19320*/  ISETP.GT.AND P4, PT, R66.reuse, 0x90, PT ;  /* 0x000000904200780c */ /* 0x040fe40003f84270 */
[----:B---3--:R-:W-:Y:S02]  /*19330*/  FSEL R63, R63, -INF , P3 ;  /* 0xff8000003f3f7808 */ /* 0x008fe40001800000 */
[----:B------:R-:W-:Y:S02]  /*19340*/  FMNMX.FTZ R12, R37, R12, !PT ;  /* 0x0000000c250c7209 */ /* 0x000fe40007810000 */
[----:B------:R-:W-:Y:S01]  /*19350*/  ISETP.GT.AND P3, PT, R66, 0x91, PT ;  /* 0x000000914200780c */ /* 0x000fe20003f64270 */
[----:B------:R-:W3:Y:S01]  /*19360*/  MUFU.TANH R14, R14 ;  /* 0x0000000e000e7308 */ /* 0x000ee20000002400 */
[----:B------:R-:W-:-:S02]  /*19370*/  FSEL R67, R67, -INF , P4 ;  /* 0xff80000043437808 */ /* 0x000fc40002000000 */
[----:B------:R-:W-:Y:S02]  /*19380*/  FMNMX.FTZ R12, R63, R12, !PT ;  /* 0x0000000c3f0c7209 */ /* 0x000fe40007810000 */
[C---:B------:R-:W-:Y:S02]  /*19390*/  ISETP.GT.AND P4, PT, R66.reuse, 0x98, PT ;  /* 0x000000984200780c */ /* 0x040fe40003f84270 */
[----:B----4-:R-:W-:Y:S01]  /*193a0*/  FSEL R65, R65, -INF , P3 ;  /* 0xff80000041417808 */ /* 0x010fe20001800000 */
[----:B------:R-:W4:Y:S01]  /*193b0*/  MUFU.TANH R20, R20 ;  /* 0x0000001400147308 */ /* 0x000f220000002400 */
[----:B------:R-:W-:Y:S02]  /*193c0*/  FMNMX.FTZ R12, R67, R12, !PT ;  /* 0x0000000c430c7209 */ /* 0x000fe40007810000 */
[----:B------:R-:W-:Y:S01]  /*193d0*/  ISETP.GT.AND P3, PT, R66, 0x99, PT ;  /* 0x000000994200780c */ /* 0x000fe20003f64270 */
[----:B------:R-:W-:Y:S01]  /*193e0*/  FMUL.FTZ R66, R2, R30 ;  /* 0x0000001e02427220 */ /* 0x000fe20000410000 */
[----:B------:R-:W-:Y:S01]  /*193f0*/  FSEL R47, R36, -INF , P4 ;  /* 0xff800000242f7808 */ /* 0x000fe20002000000 */
[----:B------:R-:W-:Y:S01]  /*19400*/  FMUL.FTZ R36, R2, R50 ;  /* 0x0000003202247220 */ /* 0x000fe20000410000 */
[----:B------:R-:W-:Y:S01]  /*19410*/  FMNMX.FTZ R12, R65, R12, !PT ;  /* 0x0000000c410c7209 */ /* 0x000fe20007810000 */
[----:B------:R-:W5:Y:S01]  /*19420*/  MUFU.TANH R21, R21 ;  /* 0x0000001500157308 */ /* 0x000f620000002400 */
[----:B0-----:R-:W-:Y:S01]  /*19430*/  FSEL R69, R6, -INF , P3 ;  /* 0xff80000006457808 */ /* 0x001fe20001800000 */
[----:B------:R-:W-:Y:S01]  /*19440*/  FMUL.FTZ R50, R2, R26 ;  /* 0x0000001a02327220 */ /* 0x000fe20000410000 */
[----:B------:R-:W-:-:S02]  /*19450*/  FMNMX.FTZ R12, R47, R12, !PT ;  /* 0x0000000c2f0c7209 */ /* 0x000fc40007810000 */
[----:B------:R-:W-:Y:S02]  /*19460*/  VIADDMNMX R62, R64, R62, R85, PT ;  /* 0x0000003e403e7246 */ /* 0x000fe40003800155 */
[----:B------:R-:W-:Y:S01]  /*19470*/  FMNMX.FTZ R12, R69, R12, !PT ;  /* 0x0000000c450c7209 */ /* 0x000fe20007810000 */
[----:B------:R-:W0:Y:S01]  /*19480*/  MUFU.TANH R72, R72 ;  /* 0x0000004800487308 */ /* 0x000e220000002400 */
[C---:B------:R-:W-:Y:S02]  /*19490*/  ISETP.GT.AND P4, PT, R62.reuse, RZ, PT ;  /* 0x000000ff3e00720c */ /* 0x040fe40003f84270 */
[C---:B------:R-:W-:Y:S01]  /*194a0*/  ISETP.GT.AND P5, PT, R62.reuse, 0x1, PT ;  /* 0x000000013e00780c */ /* 0x040fe20003fa4270 */
[----:B------:R-:W2:Y:S01]  /*194b0*/  SHFL.BFLY PT, R91, R12, 0x2, 0x1f ;  /* 0x0c401f000c5b7f89 */ /* 0x000ea200000e0000 */
[----:B------:R-:W-:Y:S02]  /*194c0*/  FSEL R39, R3, -INF , P4 ;  /* 0xff80000003277808 */ /* 0x000fe40002000000 */
[----:B------:R-:W-:Y:S01]  /*194d0*/  FSEL R30, R5, -INF , P5 ;  /* 0xff800000051e7808 */ /* 0x000fe20002800000 */
[----:B------:R-:W0:Y:S01]  /*194e0*/  MUFU.TANH R73, R73 ;  /* 0x0000004900497308 */ /* 0x000e220000002400 */
[----:B------:R-:W-:-:S02]  /*194f0*/  ISETP.GT.AND P4, PT, R62, 0x9, PT ;  /* 0x000000093e00780c */ /* 0x000fc40003f84270 */
[----:B------:R-:W-:Y:S02]  /*19500*/  FMNMX.FTZ R38, R39, R30, !PT ;  /* 0x0000001e27267209 */ /* 0x000fe40007810000 */
[----:B------:R-:W-:Y:S02]  /*19510*/  FSEL R55, R11, -INF , P4 ;  /* 0xff8000000b377808 */ /* 0x000fe40002000000 */
[----:B------:R-:W-:Y:S01]  /*19520*/  ISETP.GT.AND P4, PT, R62, 0x11, PT ;  /* 0x000000113e00780c */ /* 0x000fe20003f84270 */
[----:B------:R-:W0:Y:S08]  /*19530*/  MUFU.TANH R75, R75 ;  /* 0x0000004b004b7308 */ /* 0x000e300000002400 */
[----:B------:R-:W0:Y:S01]  /*19540*/  MUFU.TANH R74, R74 ;  /* 0x0000004a004a7308 */ /* 0x000e220000002400 */
[----:B--2---:R-:W-:Y:S01]  /*19550*/  FMNMX.FTZ R6, R12, R91, !PT ;  /* 0x0000005b0c067209 */ /* 0x004fe20007810000 */
[----:B------:R-:W-:-:S06]  /*19560*/  IMAD.U32 R12, RZ, RZ, UR6 ;  /* 0x00000006ff0c7e24 */ /* 0x000fcc000f8e00ff */
[----:B------:R-:W2:Y:S01]  /*19570*/  MUFU.TANH R77, R77 ;  /* 0x0000004d004d7308 */ /* 0x000ea20000002400 */
[----:B------:R-:W1:Y:S07]  /*19580*/  SHFL.BFLY PT, R91, R6, 0x1, 0x1f ;  /* 0x0c201f00065b7f89 */ /* 0x000e6e00000e0000 */
[----:B------:R-:W2:Y:S08]  /*19590*/  MUFU.TANH R76, R76 ;  /* 0x0000004c004c7308 */ /* 0x000eb00000002400 */
[----:B------:R-:W2:Y:S08]  /*195a0*/  MUFU.TANH R78, R78 ;  /* 0x0000004e004e7308 */ /* 0x000eb00000002400 */
[----:B------:R-:W2:Y:S01]  /*195b0*/  MUFU.TANH R8, R8 ;  /* 0x0000000800087308 */ /* 0x000ea20000002400 */
[----:B-1----:R-:W-:-:S04]  /*195c0*/  FMNMX.FTZ R91, R6, R91, !PT ;  /* 0x0000005b065b7209 */ /* 0x002fc80007810000 */
[C---:B------:R-:W-:Y:S01]  /*195d0*/  FSETP.NEU.FTZ.AND P3, PT, R91.reuse, -INF , PT ;  /* 0xff8000005b00780b */ /* 0x040fe20003f7d000 */
[----:B------:R-:W-:-:S02]  /*195e0*/  FFMA.FTZ R28, R91, R12, -8 ;  /* 0xc10000005b1c7423 */ /* 0x000fc4000001000c */
[----:B------:R-:W1:Y:S03]  /*195f0*/  MUFU.TANH R9, R9 ;  /* 0x0000000900097308 */ /* 0x000e660000002400 */
[----:B------:R-:W-:Y:S02]  /*19600*/  FSEL R28, R28, RZ, P3 ;  /* 0x000000ff1c1c7208 */ /* 0x000fe40001800000 */
[----:B------:R-:W-:-:S03]  /*19610*/  ISETP.GT.AND P3, PT, R62, 0x8, PT ;  /* 0x000000083e00780c */ /* 0x000fc60003f64270 */
[-CC-:B------:R-:W-:Y:S01]  /*19620*/  FFMA.FTZ R6, R109, R12.reuse, -R28.reuse ;  /* 0x0000000c6d067223 */ /* 0x180fe2000001081c */
[----:B------:R-:W-:Y:S01]  /*19630*/  FSEL R51, R10, -INF , P3 ;  /* 0xff8000000a337808 */ /* 0x000fe20001800000 */
[-CC-:B------:R-:W-:Y:S01]  /*19640*/  FFMA.FTZ R24, R115, R12.reuse, -R28.reuse ;  /* 0x0000000c73187223 */ /* 0x180fe2000001081c */
[C---:B------:R-:W-:Y:S01]  /*19650*/  ISETP.GT.AND P3, PT, R62.reuse, 0x10, PT ;  /* 0x000000103e00780c */ /* 0x040fe20003f64270 */
[--C-:B------:R-:W-:Y:S01]  /*19660*/  FFMA.FTZ R11, R111, R12, -R28.reuse ;  /* 0x0000000c6f0b7223 */ /* 0x100fe2000001081c */
[----:B------:R-:W-:Y:S01]  /*19670*/  FMNMX.FTZ R38, R51, R38, !PT ;  /* 0x0000002633267209 */ /* 0x000fe20007810000 */
[----:B------:R-:W1:Y:S01]  /*19680*/  MUFU.TANH R56, R56 ;  /* 0x0000003800387308 */ /* 0x000e620000002400 */
[----:B------:R-:W-:Y:S01]  /*19690*/  FSEL R85, R13, -INF , P3 ;  /* 0xff8000000d557808 */ /* 0x000fe20001800000 */
[--C-:B------:R-:W-:Y:S01]  /*196a0*/  FFMA.FTZ R13, R103, R12, -R28.reuse ;  /* 0x0000000c670d7223 */ /* 0x100fe2000001081c */
[----:B------:R-:W-:Y:S01]  /*196b0*/  FMNMX.FTZ R38, R55, R38, !PT ;  /* 0x0000002637267209 */ /* 0x000fe20007810000 */
[-CC-:B------:R-:W-:Y:S01]  /*196c0*/  FFMA.FTZ R5, R117, R12.reuse, -R28.reuse ;  /* 0x0000000c75057223 */ /* 0x180fe2000001081c */
[C---:B------:R-:W-:Y:S01]  /*196d0*/  ISETP.GT.AND P3, PT, R62.reuse, 0x18, PT ;  /* 0x000000183e00780c */ /* 0x040fe20003f64270 */
[-CC-:B------:R-:W-:Y:S01]  /*196e0*/  FFMA.FTZ R31, R119, R12.reuse, -R28.reuse ;  /* 0x0000000c771f7223 */ /* 0x180fe2000001081c */
[----:B------:R-:W-:Y:S01]  /*196f0*/  FSEL R109, R15, -INF , P4 ;  /* 0xff8000000f6d7808 */ /* 0x000fe20002000000 */
[--C-:B------:R-:W-:Y:S01]  /*19700*/  FFMA.FTZ R15, R105, R12, -R28.reuse ;  /* 0x0000000c690f7223 */ /* 0x100fe2000001081c */
[----:B------:R-:W-:Y:S01]  /*19710*/  FMNMX.FTZ R38, R85, R38, !PT ;  /* 0x0000002655267209 */ /* 0x000fe20007810000 */
[----:B------:R-:W1:Y:S01]  /*19720*/  MUFU.TANH R57, R57 ;  /* 0x0000003900397308 */ /* 0x000e620000002400 */
[----:B------:R-:W-:Y:S01]  /*19730*/  ISETP.GT.AND P4, PT, R62, 0x19, PT ;  /* 0x000000193e00780c */ /* 0x000fe20003f84270 */
[-CC-:B------:R-:W-:Y:S01]  /*19740*/  FFMA.FTZ R10, R121, R12.reuse, -R28.reuse ;  /* 0x0000000c790a7223 */ /* 0x180fe2000001081c */
[----:B---3--:R-:W-:Y:S01]  /*19750*/  FSEL R115, R14, -INF , P3 ;  /* 0xff8000000e737808 */ /* 0x008fe20001800000 */
[--C-:B------:R-:W-:Y:S01]  /*19760*/  FFMA.FTZ R14, R113, R12, -R28.reuse ;  /* 0x0000000c710e7223 */ /* 0x100fe2000001081c */
[----:B------:R-:W-:Y:S01]  /*19770*/  FMNMX.FTZ R38, R109, R38, !PT ;  /* 0x000000266d267209 */ /* 0x000fe20007810000 */
[-CC-:B------:R-:W-:Y:S01]  /*19780*/  FFMA.FTZ R26, R123, R12.reuse, -R28.reuse ;  /* 0x0000000c7b1a7223 */ /* 0x180fe2000001081c */
[----:B------:R-:W-:Y:S01]  /*19790*/  ISETP.GT.AND P3, PT, R62, 0x20, PT ;  /* 0x000000203e00780c */ /* 0x000fe20003f64270 */
[----:B------:R-:W3:Y:S01]  /*197a0*/  MUFU.TANH R58, R58 ;  /* 0x0000003a003a7308 */ /* 0x000ee20000002400 */
[----:B----4-:R-:W-:Y:S01]  /*197b0*/  FSEL R113, R20, -INF , P4 ;  /* 0xff80000014717808 */ /* 0x010fe20002000000 */
[--C-:B------:R-:W-:Y:S01]  /*197c0*/  FFMA.FTZ R20, R107, R12, -R28.reuse ;  /* 0x0000000c6b147223 */ /* 0x100fe2000001081c */
[----:B------:R-:W-:Y:S01]  /*197d0*/  FMNMX.FTZ R38, R115, R38, !PT ;  /* 0x0000002673267209 */ /* 0x000fe20007810000 */
[-CC-:B------:R-:W-:Y:S01]  /*197e0*/  FFMA.FTZ R125, R125, R12.reuse, -R28.reuse ;  /* 0x0000000c7d7d7223 */ /* 0x180fe2000001081c */
[----:B------:R-:W-:Y:S01]  /*197f0*/  ISETP.GT.AND P4, PT, R62, 0x21, PT ;  /* 0x000000213e00780c */ /* 0x000fe20003f84270 */
[--C-:B------:R-:W-:Y:S01]  /*19800*/  FFMA.FTZ R35, R127, R12, -R28.reuse ;  /* 0x0000000c7f237223 */ /* 0x100fe2000001081c */
[----:B-----5:R-:W-:Y:S01]  /*19810*/  FSEL R21, R21, -INF , P3 ;  /* 0xff80000015157808 */ /* 0x020fe20001800000 */
[----:B------:R-:W4:Y:S01]  /*19820*/  MUFU.TANH R59, R59 ;  /* 0x0000003b003b7308 */ /* 0x000f220000002400 */
[----:B------:R-:W-:Y:S01]  /*19830*/  FMNMX.FTZ R38, R113, R38, !PT ;  /* 0x0000002671267209 */ /* 0x000fe20007810000 */
[-CC-:B------:R-:W-:Y:S01]  /*19840*/  FFMA.FTZ R27, R88, R12.reuse, -R28.reuse ;  /* 0x0000000c581b7223 */ /* 0x180fe2000001081c */
[----:B------:R-:W-:Y:S01]  /*19850*/  ISETP.GT.AND P3, PT, R62, 0x28, PT ;  /* 0x000000283e00780c */ /* 0x000fe20003f64270 */
[-CC-:B------:R-:W-:Y:S01]  /*19860*/  FFMA.FTZ R89, R89, R12.reuse, -R28.reuse ;  /* 0x0000000c59597223 */ /* 0x180fe2000001081c */
[----:B0-----:R-:W-:Y:S01]  /*19870*/  FSEL R111, R72, -INF , P4 ;  /* 0xff800000486f7808 */ /* 0x001fe20002000000 */
[--C-:B------:R-:W-:Y:S01]  /*19880*/  FFMA.FTZ R83, R83, R12, -R28.reuse ;  /* 0x0000000c53537223 */ /* 0x100fe2000001081c */
[----:B------:R-:W-:Y:S01]  /*19890*/  FMNMX.FTZ R38, R21, R38, !PT ;  /* 0x0000002615267209 */ /* 0x000fe20007810000 */
[----:B------:R-:W0:Y:S01]  /*198a0*/  MUFU.TANH R60, R60 ;  /* 0x0000003c003c7308 */ /* 0x000e220000002400 */
[C---:B------:R-:W-:Y:S01]  /*198b0*/  ISETP.GT.AND P4, PT, R62.reuse, 0x29, PT ;  /* 0x000000293e00780c */ /* 0x040fe20003f84270 */
[-CC-:B------:R-:W-:Y:S01]  /*198c0*/  FFMA.FTZ R79, R79, R12.reuse, -R28.reuse ;  /* 0x0000000c4f4f7223 */ /* 0x180fe2000001081c */
[----:B------:R-:W-:Y:S01]  /*198d0*/  FSEL R73, R73, -INF , P3 ;  /* 0xff80000049497808 */ /* 0x000fe20001800000 */
[--C-:B------:R-:W-:Y:S01]  /*198e0*/  FFMA.FTZ R7, R7, R12, -R28.reuse ;  /* 0x0000000c07077223 */ /* 0x100fe2000001081c */
[----:B------:R-:W-:Y:S01]  /*198f0*/  FMNMX.FTZ R38, R111, R38, !PT ;  /* 0x000000266f267209 */ /* 0x000fe20007810000 */
[-CC-:B------:R-:W-:Y:S01]  /*19900*/  FFMA.FTZ R29, R29, R12.reuse, -R28.reuse ;  /* 0x0000000c1d1d7223 */ /* 0x180fe2000001081c */
[C---:B------:R-:W-:Y:S01]  /*19910*/  ISETP.GT.AND P3, PT, R62.reuse, 0x30, PT ;  /* 0x000000303e00780c */ /* 0x040fe20003f64270 */
[----:B------:R-:W5:Y:S01]  /*19920*/  MUFU.TANH R61, R61 ;  /* 0x0000003d003d7308 */ /* 0x000f620000002400 */
[----:B------:R-:W-:Y:S01]  /*19930*/  FSEL R75, R75, -INF , P4 ;  /* 0xff8000004b4b7808 */ /* 0x000fe20002000000 */
[--C-:B------:R-:W-:Y:S01]  /*19940*/  FFMA.FTZ R37, R37, R12, -R28.reuse ;  /* 0x0000000c25257223 */ /* 0x100fe2000001081c */
[----:B------:R-:W-:Y:S01]  /*19950*/  FMNMX.FTZ R38, R73, R38, !PT ;  /* 0x0000002649267209 */ /* 0x000fe20007810000 */
[----:B------:R-:W-:Y:S01]  /*19960*/  FFMA.FTZ R65, R65, R12, -R28 ;  /* 0x0000000c41417223 */ /* 0x000fe2000001081c */
[----:B------:R-:W-:-:S02]  /*19970*/  ISETP.GT.AND P4, PT, R62, 0x31, PT ;  /* 0x000000313e00780c */ /* 0x000fc40003f84270 */
[----:B------:R-:W-:Y:S01]  /*19980*/  FSEL R107, R74, -INF , P3 ;  /* 0xff8000004a6b7808 */ /* 0x000fe20001800000 */
[----:B------:R-:W5:Y:S01]  /*19990*/  MUFU.TANH R40, R40 ;  /* 0x0000002800287308 */ /* 0x000f620000002400 */
[----:B------:R-:W-:Y:S02]  /*199a0*/  FMNMX.FTZ R38, R75, R38, !PT ;  /* 0x000000264b267209 */ /* 0x000fe40007810000 */
[C---:B------:R-:W-:Y:S02]  /*199b0*/  ISETP.GT.AND P3, PT, R62.reuse, 0x38, PT ;  /* 0x000000383e00780c */ /* 0x040fe40003f64270 */
[----:B--2---:R-:W-:Y:S02]  /*199c0*/  FSEL R77, R77, -INF , P4 ;  /* 0xff8000004d4d7808 */ /* 0x004fe40002000000 */
[----:B------:R-:W-:Y:S01]  /*199d0*/  FMNMX.FTZ R38, R107, R38, !PT ;  /* 0x000000266b267209 */ /* 0x000fe20007810000 */
[----:B------:R-:W2:Y:S01]  /*199e0*/  MUFU.TANH R42, R42 ;  /* 0x0000002a002a7308 */ /* 0x000ea20000002400 */
[----:B------:R-:W-:-:S02]  /*199f0*/  ISETP.GT.AND P4, PT, R62, 0x39, PT ;  /* 0x000000393e00780c */ /* 0x000fc40003f84270 */
[----:B------:R-:W-:Y:S02]  /*19a00*/  FSEL R105, R76, -INF , P3 ;  /* 0xff8000004c697808 */ /* 0x000fe40001800000 */
[----:B------:R-:W-:Y:S02]  /*19a10*/  FMNMX.FTZ R64, R77, R38, !PT ;  /* 0x000000264d407209 */ /* 0x000fe40007810000 */
[----:B------:R-:W-:Y:S01]  /*19a20*/  ISETP.GT.AND P3, PT, R62, 0x40, PT ;  /* 0x000000403e00780c */ /* 0x000fe20003f64270 */
[----:B------:R1:W-:Y:S01]  /*19a30*/  MUFU.EX2 R38, R13 ;  /* 0x0000000d00267308 */ /* 0x0003e20000000800 */
[----:B------:R-:W-:Y:S02]  /*19a40*/  FSEL R103, R78, -INF , P4 ;  /* 0xff8000004e677808 */ /* 0x000fe40002000000 */
[----:B------:R-:W-:Y:S02]  /*19a50*/  FMNMX.FTZ R64, R105, R64, !PT ;  /* 0x0000004069407209 */ /* 0x000fe40007810000 */
[----:B------:R-:W-:-:S02]  /*19a60*/  ISETP.GT.AND P4, PT, R62, 0x41, PT ;  /* 0x000000413e00780c */ /* 0x000fc40003f84270 */
[----:B------:R-:W-:Y:S01]  /*19a70*/  FSEL R117, R8, -INF , P3 ;  /* 0xff80000008757808 */ /* 0x000fe20001800000 */
[----:B------:R-:W-:-:S01]  /*19a80*/  FFMA.FTZ R8, R101, R12, -R28 ;  /* 0x0000000c65087223 */ /* 0x000fc2000001081c */
[----:B------:R-:W-:Y:S01]  /*19a90*/  FMNMX.FTZ R64, R103, R64, !PT ;  /* 0x0000004067407209 */ /* 0x000fe20007810000 */
[----:B-1----:R-:W-:-:S01]  /*19aa0*/  FFMA.FTZ R13, R99, R12, -R28 ;  /* 0x0000000c630d7223 */ /* 0x002fc2000001081c */
[C---:B------:R-:W-:Y:S01]  /*19ab0*/  ISETP.GT.AND P3, PT, R62.reuse, 0x48, PT ;  /* 0x000000483e00780c */ /* 0x040fe20003f64270 */
[----:B------:R-:W1:Y:S01]  /*19ac0*/  MUFU.TANH R32, R32 ;  /* 0x0000002000207308 */ /* 0x000e620000002400 */
[----:B------:R-:W-:Y:S01]  /*19ad0*/  FSEL R101, R9, -INF , P4 ;  /* 0xff80000009657808 */ /* 0x000fe20002000000 */
[----:B------:R-:W-:Y:S01]  /*19ae0*/  FFMA.FTZ R9, R97, R12, -R28 ;  /* 0x0000000c61097223 */ /* 0x000fe2000001081c */
[----:B------:R-:W-:Y:S02]  /*19af0*/  FMNMX.FTZ R64, R117, R64, !PT ;  /* 0x0000004075407209 */ /* 0x000fe40007810000 */
[----:B------:R-:W-:-:S02]  /*19b00*/  ISETP.GT.AND P4, PT, R62, 0x49, PT ;  /* 0x000000493e00780c */ /* 0x000fc40003f84270 */
[----:B------:R-:W-:Y:S01]  /*19b10*/  FSEL R119, R56, -INF , P3 ;  /* 0xff80000038777808 */ /* 0x000fe20001800000 */
[----:B------:R-:W1:Y:S01]  /*19b20*/  MUFU.TANH R44, R44 ;  /* 0x0000002c002c7308 */ /* 0x000e620000002400 */
[----:B------:R-:W-:Y:S01]  /*19b30*/  FMNMX.FTZ R64, R101, R64, !PT ;  /* 0x0000004065407209 */ /* 0x000fe20007810000 */
[----:B------:R-:W-:Y:S01]  /*19b40*/  FFMA.FTZ R56, R95, R12, -R28 ;  /* 0x0000000c5f387223 */ /* 0x000fe2000001081c */
[C---:B------:R-:W-:Y:S02]  /*19b50*/  ISETP.GT.AND P3, PT, R62.reuse, 0x50, PT ;  /* 0x000000503e00780c */ /* 0x040fe40003f64270 */
[----:B------:R-:W-:Y:S02]  /*19b60*/  FSEL R99, R57, -INF , P4 ;  /* 0xff80000039637808 */ /* 0x000fe40002000000 */
[----:B------:R-:W-:Y:S01]  /*19b70*/  FMNMX.FTZ R64, R119, R64, !PT ;  /* 0x0000004077407209 */ /* 0x000fe20007810000 */
[----:B------:R-:W1:Y:S01]  /*19b80*/  MUFU.TANH R36, R36 ;  /* 0x0000002400247308 */ /* 0x000e620000002400 */
[----:B------:R-:W-:-:S02]  /*19b90*/  ISETP.GT.AND P4, PT, R62, 0x51, PT ;  /* 0x000000513e00780c */ /* 0x000fc40003f84270 */
[----:B---3--:R-:W-:Y:S02]  /*19ba0*/  FSEL R121, R58, -INF , P3 ;  /* 0xff8000003a797808 */ /* 0x008fe40001800000 */
[----:B------:R-:W-:Y:S02]  /*19bb0*/  FMNMX.FTZ R64, R99, R64, !PT ;  /* 0x0000004063407209 */ /* 0x000fe40007810000 */
[C---:B------:R-:W-:Y:S01]  /*19bc0*/  ISETP.GT.AND P3, PT, R62.reuse, 0x58, PT ;  /* 0x000000583e00780c */ /* 0x040fe20003f64270 */
[----:B------:R-:W3:Y:S01]  /*19bd0*/  MUFU.TANH R48, R48 ;  /* 0x0000003000307308 */ /* 0x000ee20000002400 */
[----:B----4-:R-:W-:Y:S02]  /*19be0*/  FSEL R59, R59, -INF , P4 ;  /* 0xff8000003b3b7808 */ /* 0x010fe40002000000 */
[----:B------:R-:W-:Y:S02]  /*19bf0*/  FMNMX.FTZ R64, R121, R64, !PT ;  /* 0x0000004079407209 */ /* 0x000fe40007810000 */
[----:B------:R-:W-:-:S02]  /*19c00*/  ISETP.GT.AND P4, PT, R62, 0x59, PT ;  /* 0x000000593e00780c */ /* 0x000fc40003f84270 */
[----:B0-----:R-:W-:Y:S01]  /*19c10*/  FSEL R97, R60, -INF , P3 ;  /* 0xff8000003c617808 */ /* 0x001fe20001800000 */
[----:B------:R-:W0:Y:S01]  /*19c20*/  MUFU.TANH R46, R46 ;  /* 0x0000002e002e7308 */ /* 0x000e220000002400 */
[----:B------:R-:W-:Y:S02]  /*19c30*/  FMNMX.FTZ R64, R59, R64, !PT ;  /* 0x000000403b407209 */ /* 0x000fe40007810000 */
[C---:B------:R-:W-:Y:S02]  /*19c40*/  ISETP.GT.AND P3, PT, R62.reuse, 0x60, PT ;  /* 0x000000603e00780c */ /* 0x040fe40003f64270 */
[----:B-----5:R-:W-:Y:S02]  /*19c50*/  FSEL R61, R61, -INF , P4 ;  /* 0xff8000003d3d7808 */ /* 0x020fe40002000000 */
[----:B------:R-:W-:Y:S01]  /*19c60*/  FMNMX.FTZ R64, R97, R64, !PT ;  /* 0x0000004061407209 */ /* 0x000fe20007810000 */
[----:B------:R-:W4:Y:S01]  /*19c70*/  MUFU.TANH R52, R52 ;  /* 0x0000003400347308 */ /* 0x000f220000002400 */
[----:B------:R-:W-:-:S02]  /*19c80*/  ISETP.GT.AND P4, PT, R62, 0x61, PT ;  /* 0x000000613e00780c */ /* 0x000fc40003f84270 */
[----:B------:R-:W-:Y:S01]  /*19c90*/  FSEL R95, R40, -INF , P3 ;  /* 0xff800000285f7808 */ /* 0x000fe20001800000 */
[----:B------:R-:W-:-:S01]  /*19ca0*/  FFMA.FTZ R40, R93, R12, -R28 ;  /* 0x0000000c5d287223 */ /* 0x000fc2000001081c */
[----:B------:R-:W-:Y:S02]  /*19cb0*/  FMNMX.FTZ R64, R61, R64, !PT ;  /* 0x000000403d407209 */ /* 0x000fe40007810000 */
[----:B------:R-:W-:Y:S01]  /*19cc0*/  ISETP.GT.AND P3, PT, R62, 0x68, PT ;  /* 0x000000683e00780c */ /* 0x000fe20003f64270 */
[----:B------:R5:W-:Y:S01]  /*19cd0*/  MUFU.EX2 R3, R125 ;  /* 0x0000007d00037308 */ /* 0x000be20000000800 */
[----:B--2---:R-:W-:Y:S01]  /*19ce0*/  FSEL R93, R42, -INF , P4 ;  /* 0xff8000002a5d7808 */ /* 0x004fe20002000000 */
[--C-:B------:R-:W-:Y:S01]  /*19cf0*/  FFMA.FTZ R42, R25, R12, -R28.reuse ;  /* 0x0000000c192a7223 */ /* 0x100fe2000001081c */
[----:B------:R-:W-:Y:S01]  /*19d00*/  FMNMX.FTZ R64, R95, R64, !PT ;  /* 0x000000405f407209 */ /* 0x000fe20007810000 */
[-CC-:B------:R-:W-:Y:S01]  /*19d10*/  FFMA.FTZ R25, R41, R12.reuse, -R28.reuse ;  /* 0x0000000c29197223 */ /* 0x180fe2000001081c */
[----:B------:R-:W-:Y:S01]  /*19d20*/  ISETP.GT.AND P4, PT, R62, 0x69, PT ;  /* 0x000000693e00780c */ /* 0x000fe20003f84270 */
[--C-:B------:R-:W-:Y:S01]  /*19d30*/  FFMA.FTZ R41, R45, R12, -R28.reuse ;  /* 0x0000000c2d297223 */ /* 0x100fe2000001081c */
[----:B-1----:R-:W-:Y:S01]  /*19d40*/  FSEL R123, R32, -INF , P3 ;  /* 0xff800000207b7808 */ /* 0x002fe20001800000 */
[----:B------:R-:W1:Y:S01]  /*19d50*/  MUFU.TANH R50, R50 ;  /* 0x0000003200327308 */ /* 0x000e620000002400 */
[----:B------:R-:W-:Y:S01]  /*19d60*/  FMNMX.FTZ R64, R93, R64, !PT ;  /* 0x000000405d407209 */ /* 0x000fe20007810000 */
[----:B------:R-:W-:Y:S01]  /*19d70*/  FFMA.FTZ R32, R87, R12, -R28 ;  /* 0x0000000c57207223 */ /* 0x000fe2000001081c */
[----:B------:R-:W-:-:S02]  /*19d80*/  ISETP.GT.AND P3, PT, R62, 0x70, PT ;  /* 0x000000703e00780c */ /* 0x000fc40003f64270 */
[----:B-----5:R-:W-:Y:S01]  /*19d90*/  FSEL R125, R44, -INF , P4 ;  /* 0xff8000002c7d7808 */ /* 0x020fe20002000000 */
[----:B------:R-:W-:-:S01]  /*19da0*/  FFMA.FTZ R44, R43, R12, -R28 ;  /* 0x0000000c2b2c7223 */ /* 0x000fc2000001081c */
[----:B------:R-:W-:Y:S01]  /*19db0*/  FMNMX.FTZ R64, R123, R64, !PT ;  /* 0x000000407b407209 */ /* 0x000fe20007810000 */
[----:B------:R-:W2:Y:S01]  /*19dc0*/  MUFU.TANH R54, R54 ;  /* 0x0000003600367308 */ /* 0x000ea20000002400 */
[----:B------:R-:W-:Y:S01]  /*19dd0*/  ISETP.GT.AND P4, PT, R62, 0x71, PT ;  /* 0x000000713e00780c */ /* 0x000fe20003f84270 */
[-CC-:B------:R-:W-:Y:S01]  /*19de0*/  FFMA.FTZ R43, R67, R12.reuse, -R28.reuse ;  /* 0x0000000c432b7223 */ /* 0x180fe2000001081c */
[----:B------:R-:W-:Y:S01]  /*19df0*/  FSEL R127, R36, -INF , P3 ;  /* 0xff800000247f7808 */ /* 0x000fe20001800000 */
[--C-:B------:R-:W-:Y:S01]  /*19e00*/  FFMA.FTZ R36, R81, R12, -R28.reuse ;  /* 0x0000000c51247223 */ /* 0x100fe2000001081c */
[----:B------:R-:W-:Y:S02]  /*19e10*/  FMNMX.FTZ R64, R125, R64, !PT ;  /* 0x000000407d407209 */ /* 0x000fe40007810000 */
[----:B------:R-:W-:Y:S01]  /*19e20*/  ISETP.GT.AND P3, PT, R62, 0x78, PT ;  /* 0x000000783e00780c */ /* 0x000fe20003f64270 */
[----:B------:R-:W5:Y:S01]  /*19e30*/  MUFU.TANH R66, R66 ;  /* 0x0000004200427308 */ /* 0x000f620000002400 */
[----:B---3--:R-:W-:Y:S01]  /*19e40*/  FSEL R87, R48, -INF , P4 ;  /* 0xff80000030577808 */ /* 0x008fe20002000000 */
[----:B------:R-:W-:Y:S01]  /*19e50*/  FFMA.FTZ R48, R49, R12, -R28 ;  /* 0x0000000c31307223 */ /* 0x000fe2000001081c */
[----:B------:R-:W-:-:S02]  /*19e60*/  FMNMX.FTZ R64, R127, R64, !PT ;  /* 0x000000407f407209 */ /* 0x000fc40007810000 */
[----:B------:R-:W-:Y:S02]  /*19e70*/  ISETP.GT.AND P4, PT, R62, 0x79, PT ;  /* 0x000000793e00780c */ /* 0x000fe40003f84270 */
[----:B0-----:R-:W-:Y:S01]  /*19e80*/  FSEL R129, R46, -INF , P3 ;  /* 0xff8000002e817808 */ /* 0x001fe20001800000 */
[----:B------:R-:W0:Y:S01]  /*19e90*/  MUFU.TANH R68, R68 ;  /* 0x0000004400447308 */ /* 0x000e220000002400 */
[----:B------:R-:W-:Y:S01]  /*19ea0*/  FMNMX.FTZ R64, R87, R64, !PT ;  /* 0x0000004057407209 */ /* 0x000fe20007810000 */
[-CC-:B------:R-:W-:Y:S01]  /*19eb0*/  FFMA.FTZ R46, R33, R12.reuse, -R28.reuse ;  /* 0x0000000c212e7223 */ /* 0x180fe2000001081c */
[----:B------:R-:W-:Y:S01]  /*19ec0*/  ISETP.GT.AND P3, PT, R62, 0x80, PT ;  /* 0x000000803e00780c */ /* 0x000fe20003f64270 */
[----:B------:R-:W-:Y:S01]  /*19ed0*/  FFMA.FTZ R33, R53, R12, -R28 ;  /* 0x0000000c35217223 */ /* 0x000fe2000001081c */
[----:B----4-:R-:W-:Y:S02]  /*19ee0*/  FSEL R131, R52, -INF , P4 ;  /* 0xff80000034837808 */ /* 0x010fe40002000000 */
[----:B------:R-:W-:Y:S01]  /*19ef0*/  FMNMX.FTZ R64, R129, R64, !PT ;  /* 0x0000004081407209 */ /* 0x000fe20007810000 */
[----:B------:R-:W3:Y:S01]  /*19f00*/  MUFU.TANH R34, R34 ;  /* 0x0000002200227308 */ /* 0x000ee20000002400 */
[----:B------:R-:W-:-:S02]  /*19f10*/  ISETP.GT.AND P4, PT, R62, 0x81, PT ;  /* 0x000000813e00780c */ /* 0x000fc40003f84270 */
[----:B-1----:R-:W-:Y:S01]  /*19f20*/  FSEL R133, R50, -INF , P3 ;  /* 0xff80000032857808 */ /* 0x002fe20001800000 */
[----:B------:R-:W-:-:S01]  /*19f30*/  FFMA.FTZ R50, R63, R12, -R28 ;  /* 0x0000000c3f327223 */ /* 0x000fc2000001081c */
[----:B------:R-:W-:Y:S02]  /*19f40*/  FMNMX.FTZ R64, R131, R64, !PT ;  /* 0x0000004083407209 */ /* 0x000fe40007810000 */
[----:B------:R-:W-:Y:S01]  /*19f50*/  ISETP.GT.AND P3, PT, R62, 0x88, PT ;  /* 0x000000883e00780c */ /* 0x000fe20003f64270 */
[----:B------:R-:W1:Y:S01]  /*19f60*/  MUFU.TANH R70, R70 ;  /* 0x0000004600467308 */ /* 0x000e620000002400 */
[----:B--2---:R-:W-:Y:S02]  /*19f70*/  FSEL R81, R54, -INF , P4 ;  /* 0xff80000036517808 */ /* 0x004fe40002000000 */
[----:B------:R-:W-:Y:S02]  /*19f80*/  FMNMX.FTZ R64, R133, R64, !PT ;  /* 0x0000004085407209 */ /* 0x000fe40007810000 */
[----:B------:R-:W-:-:S02]  /*19f90*/  ISETP.GT.AND P4, PT, R62, 0x89, PT ;  /* 0x000000893e00780c */ /* 0x000fc40003f84270 */
[----:B-----5:R-:W-:Y:S01]  /*19fa0*/  FSEL R135, R66, -INF , P3 ;  /* 0xff80000042877808 */ /* 0x020fe20001800000 */
[----:B------:R-:W2:Y:S01]  /*19fb0*/  MUFU.TANH R80, R80 ;  /* 0x0000005000507308 */ /* 0x000ea20000002400 */
[----:B------:R-:W-:Y:S02]  /*19fc0*/  FMNMX.FTZ R64, R81, R64, !PT ;  /* 0x0000004051407209 */ /* 0x000fe40007810000 */
[----:B------:R-:W-:Y:S02]  /*19fd0*/  ISETP.GT.AND P3, PT, R62, 0x90, PT ;  /* 0x000000903e00780c */ /* 0x000fe40003f64270 */
[----:B0-----:R-:W-:Y:S02]  /*19fe0*/  FSEL R137, R68, -INF , P4 ;  /* 0xff80000044897808 */ /* 0x001fe40002000000 */
[----:B------:R-:W-:Y:S01]  /*19ff0*/  FMNMX.FTZ R64, R135, R64, !PT ;  /* 0x0000004087407209 */ /* 0x000fe20007810000 */
[----:B------:R-:W0:Y:S01]  /*1a000*/  MUFU.TANH R82, R82 ;  /* 0x0000005200527308 */ /* 0x000e220000002400 */
[----:B------:R-:W-:-:S02]  /*1a010*/  ISETP.GT.AND P4, PT, R62, 0x91, PT ;  /* 0x000000913e00780c */ /* 0x000fc40003f84270 */
[----:B---3--:R-:W-:Y:S01]  /*1a020*/  FSEL R139, R34, -INF , P3 ;  /* 0xff800000228b7808 */ /* 0x008fe20001800000 */
[----:B------:R-:W-:-:S01]  /*1a030*/  FFMA.FTZ R34, R71, R12, -R28 ;  /* 0x0000000c47227223 */ /* 0x000fc2000001081c */
[----:B------:R-:W-:Y:S02]  /*1a040*/  FMNMX.FTZ R64, R137, R64, !PT ;  /* 0x0000004089407209 */ /* 0x000fe40007810000 */
[----:B------:R-:W-:Y:S01]  /*1a050*/  ISETP.GT.AND P3, PT, R62, 0x98, PT ;  /* 0x000000983e00780c */ /* 0x000fe20003f64270 */
[----:B------:R3:W-:Y:S01]  /*1a060*/  MUFU.EX2 R57, R13 ;  /* 0x0000000d00397308 */ /* 0x0007e20000000800 */
[----:B-1----:R-:W-:Y:S02]  /*1a070*/  FSEL R71, R70, -INF , P4 ;  /* 0xff80000046477808 */ /* 0x002fe40002000000 */
[----:B------:R-:W-:Y:S02]  /*1a080*/  FMNMX.FTZ R64, R139, R64, !PT ;  /* 0x000000408b407209 */ /* 0x000fe40007810000 */
[----:B------:R-:W-:-:S02]  /*1a090*/  ISETP.GT.AND P4, PT, R62, 0x99, PT ;  /* 0x000000993e00780c */ /* 0x000fc40003f84270 */
[----:B--2---:R-:W-:Y:S01]  /*1a0a0*/  FSEL R141, R80, -INF , P3 ;  /* 0xff800000508d7808 */ /* 0x004fe20001800000 */
[----:B------:R-:W-:Y:S01]  /*1a0b0*/  MUFU.EX2 R6, R6 ;  /* 0x0000000600067308 */ /* 0x000fe20000000800 */
[----:B------:R-:W-:Y:S02]  /*1a0c0*/  FMNMX.FTZ R64, R71, R64, !PT ;  /* 0x0000004047407209 */ /* 0x000fe40007810000 */
[----:B0-----:R-:W-:Y:S02]  /*1a0d0*/  FSEL R143, R82, -INF , P4 ;  /* 0xff800000528f7808 */ /* 0x001fe40002000000 */
[----:B------:R-:W-:-:S03]  /*1a0e0*/  FMNMX.FTZ R64, R141, R64, !PT ;  /* 0x000000408d407209 */ /* 0x000fc60007810000 */
[----:B------:R-:W0:Y:S01]  /*1a0f0*/  MUFU.EX2 R27, R27 ;  /* 0x0000001b001b7308 */ /* 0x000e220000000800 */
[----:B------:R-:W-:-:S05]  /*1a100*/  FMNMX.FTZ R64, R143, R64, !PT ;  /* 0x000000408f407209 */ /* 0x000fca0007810000 */
[----:B---3--:R-:W1:Y:S02]  /*1a110*/  SHFL.BFLY PT, R13, R64, 0x2, 0x1f ;  /* 0x0c401f00400d7f89 */ /* 0x008e6400000e0000 */
[----:B------:R-:W2:Y:S08]  /*1a120*/  MUFU.EX2 R24, R24 ;  /* 0x0000001800187308 */ /* 0x000eb00000000800 */
[----:B------:R-:W3:Y:S01]  /*1a130*/  MUFU.EX2 R31, R31 ;  /* 0x0000001f001f7308 */ /* 0x000ee20000000800 */
[----:B0-----:R-:W-:-:S07]  /*1a140*/  FADD.FTZ R67, R6, R27 ;  /* 0x0000001b06437221 */ /* 0x001fce0000010000 */
[----:B------:R-:W-:Y:S01]  /*1a150*/  MUFU.EX2 R26, R26 ;  /* 0x0000001a001a7308 */ /* 0x000fe20000000800 */
[----:B--2---:R-:W-:-:S01]  /*1a160*/  FADD.FTZ R82, R24, R67 ;  /* 0x0000004318527221 */ /* 0x004fc20000010000 */
[----:B-1----:R-:W-:-:S06]  /*1a170*/  FMNMX.FTZ R45, R64, R13, !PT ;  /* 0x0000000d402d7209 */ /* 0x002fcc0007810000 */
[----:B------:R-:W-:Y:S01]  /*1a180*/  MUFU.EX2 R35, R35 ;  /* 0x0000002300237308 */ /* 0x000fe20000000800 */
[----:B---3--:R-:W-:Y:S01]  /*1a190*/  F2FP.SATFINITE.E4M3.F32.PACK_AB_MERGE_C R184, R31, R24, RZ ;  /* 0x000000181fb8723e */ /* 0x008fe200048070ff */
[----:B------:R-:W0:Y:S03]  /*1a1a0*/  SHFL.BFLY PT, R52, R45, 0x1, 0x1f ;  /* 0x0c201f002d347f89 */ /* 0x000e2600000e0000 */
[----:B------:R-:W-:-:S03]  /*1a1b0*/  F2FP.SATFINITE.E4M3.F32.PACK_AB_MERGE_C R184, R27, R6, R184 ;  /* 0x000000061bb8723e */ /* 0x000fc600048070b8 */
[----:B------:R-:W1:Y:S08]  /*1a1c0*/  MUFU.EX2 R10, R10 ;  /* 0x0000000a000a7308 */ /* 0x000e700000000800 */
[----:B------:R-:W-:Y:S08]  /*1a1d0*/  MUFU.EX2 R5, R5 ;  /* 0x0000000500057308 */ /* 0x000ff00000000800 */
[----:B------:R-:W-:Y:S01]  /*1a1e0*/  MUFU.EX2 R14, R14 ;  /* 0x0000000e000e7308 */ /* 0x000fe20000000800 */
[----:B-1----:R-:W-:-:S02]  /*1a1f0*/  F2FP.SATFINITE.E4M3.F32.PACK_AB_MERGE_C R186, R10, R3, RZ ;  /* 0x000000030aba723e */ /* 0x002fc400048070ff */
[----:B0-----:R-:W-:Y:S01]  /*1a200*/  FMNMX.FTZ R13, R45, R52, !PT ;  /* 0x000000342d0d7209 */ /* 0x001fe20007810000 */
[----:B------:R-:W-:-:S01]  /*1a210*/  FFMA.FTZ R45, R47, R12, -R28 ;  /* 0x0000000c2f2d7223 */ /* 0x000fc2000001081c */
[----:B------:R-:W-:Y:S01]  /*1a220*/  FFMA.FTZ R28, R69, R12, -R28 ;  /* 0x0000000c451c7223 */ /* 0x000fe2000001081c */
[----:B------:R-:W-:-:S01]  /*1a230*/  FADD.FTZ R69, R31, R82 ;  /* 0x000000521f457221 */ /* 0x000fc20000010000 */
[C---:B------:R-:W-:Y:S01]  /*1a240*/  FSETP.NEU.FTZ.AND P3, PT, R13.reuse, -INF , PT ;  /* 0xff8000000d00780b */ /* 0x040fe20003f7d000 */
[----:B------:R-:W-:-:S01]  /*1a250*/  FFMA.FTZ R54, R13, R12, -8 ;  /* 0xc10000000d367423 */ /* 0x000fc2000001000c */
[----:B------:R-:W-:Y:S01]  /*1a260*/  MUFU.EX2 R11, R11 ;  /* 0x0000000b000b7308 */ /* 0x000fe20000000800 */
[----:B------:R-:W-:-:S01]  /*1a270*/  FADD.FTZ R82, R26, R69 ;  /* 0x000000451a527221 */ /* 0x000fc20000010000 */
[C---:B------:R-:W-:Y:S02]  /*1a280*/  F2FP.SATFINITE.E4M3.F32.PACK_AB_MERGE_C R186, R35.reuse, R26, R186 ;  /* 0x0000001a23ba723e */ /* 0x040fe400048070ba */
[----:B------:R-:W-:Y:S01]  /*1a290*/  FSEL R54, R54, RZ, P3 ;  /* 0x000000ff36367208 */ /* 0x000fe20001800000 */
[----:B------:R-:W-:Y:S01]  /*1a2a0*/  FADD.FTZ R82, R35, R82 ;  /* 0x0000005223527221 */ /* 0x000fe20000010000 */
[----:B------:R-:W0:Y:S02]  /*1a2b0*/  @P0 LDC R26, c[0x0][0x44c] ;  /* 0x00011300ff1a0b82 */ /* 0x000e240000000800 */
        /* <DEDUP_REMOVED lines=22> */
[----:B-1----:R-:W-:Y:S01]  /*1a420*/  F2FP.SATFINITE.E4M3.F32.PACK_AB_MERGE_C R180, R20, R11, RZ ;  /* 0x0000000b14b4723e */ /* 0x002fe200048070ff */
[----:B------:R-:W-:-:S01]  /*1a430*/  FFMA.FTZ R70, R99, R12, -R54 ;  /* 0x0000000c63467223 */ /* 0x000fc20000010836 */
[----:B------:R-:W1:Y:S01]  /*1a440*/  MUFU.EX2 R49, R49 ;  /* 0x0000003100317308 */ /* 0x000e620000000800 */
[----:B------:R-:W-:-:S01]  /*1a450*/  FFMA.FTZ R66, R59, R12, -R54 ;  /* 0x0000000c3b427223 */ /* 0x000fc20000010836 */
[-CC-:B------:R-:W-:Y:S01]  /*1a460*/  FFMA.FTZ R59, R97, R12.reuse, -R54.reuse ;  /* 0x0000000c613b7223 */ /* 0x180fe20000010836 */
[----:B------:R-:W-:-:S01]  /*1a470*/  FFMA.FTZ R68, R61, R12, -R54 ;  /* 0x0000000c3d447223 */ /* 0x000fc20000010836 */
[-C--:B------:R-:W-:Y:S01]  /*1a480*/  FFMA.FTZ R0, R95, R12.reuse, -R54 ;  /* 0x0000000c5f007223 */ /* 0x080fe20000010836 */
[----:B------:R-:W-:Y:S01]  /*1a490*/  F2FP.SATFINITE.E4M3.F32.PACK_AB_MERGE_C R180, R14, R5, R180 ;  /* 0x000000050eb4723e */ /* 0x000fe200048070b4 */
[-CC-:B------:R-:W-:Y:S01]  /*1a4a0*/  FFMA.FTZ R61, R93, R12.reuse, -R54.reuse ;  /* 0x0000000c5d3d7223 */ /* 0x180fe20000010836 */
[----:B------:R-:W-:-:S01]  /*1a4b0*/  FFMA.FTZ R125, R125, R12, -R54 ;  /* 0x0000000c7d7d7223 */ /* 0x000fc20000010836 */
[----:B------:R3:W4:Y:S01]  /*1a4c0*/  MUFU.EX2 R72, R55 ;  /* 0x0000003700487308 */ /* 0x0007220000000800 */
        /* <DEDUP_REMOVED lines=9> */
[-CC-:B---3--:R-:W-:Y:S01]  /*1a560*/  FFMA.FTZ R55, R121, R12.reuse, -R54.reuse ;  /* 0x0000000c79377223 */ /* 0x188fe20000010836 */
[----:B------:R-:W-:-:S01]  /*1a570*/  FFMA.FTZ R135, R135, R12, -R54 ;  /* 0x0000000c87877223 */ /* 0x000fc20000010836 */
[-CC-:B------:R-:W-:Y:S01]  /*1a580*/  FFMA.FTZ R137, R137, R12.reuse, -R54.reuse ;  /* 0x0000000c89897223 */ /* 0x180fe20000010836 */
[----:B------:R-:W-:-:S01]  /*1a590*/  FFMA.FTZ R139, R139, R12, -R54 ;  /* 0x0000000c8b8b7223 */ /* 0x000fc20000010836 */
[-CC-:B------:R-:W-:Y:S01]  /*1a5a0*/  FFMA.FTZ R71, R71, R12.reuse, -R54.reuse ;  /* 0x0000000c47477223 */ /* 0x180fe20000010836 */
[----:B------:R-:W-:-:S01]  /*1a5b0*/  FFMA.FTZ R141, R141, R12, -R54 ;  /* 0x0000000c8d8d7223 */ /* 0x000fc20000010836 */
[----:B------:R-:W1:Y:S01]  /*1a5c0*/  MUFU.EX2 R58, R58 ;  /* 0x0000003a003a7308 */ /* 0x000e620000000800 */
[----:B----4-:R-:W-:-:S01]  /*1a5d0*/  FADD.FTZ R80, R72, R67 ;  /* 0x0000004348507221 */ /* 0x010fc20000010000 */
[----:B------:R-:W-:-:S04]  /*1a5e0*/  F2FP.SATFINITE.E4M3.F32.PACK_AB_MERGE_C R185, R72, R49, RZ ;  /* 0x0000003148b9723e */ /* 0x000fc800048070ff */
[----:B------:R-:W-:Y:S02]  /*1a5f0*/  F2FP.SATFINITE.E4M3.F32.PACK_AB_MERGE_C R185, R30, R39, R185 ;  /* 0x000000271eb9723e */ /* 0x000fe400048070b9 */
[----:B------:R-:W3:Y:S01]  /*1a600*/  MUFU.EX2 R115, R115 ;  /* 0x0000007300737308 */ /* 0x000ee20000000800 */
[----:B--2---:R-:W-:-:S01]  /*1a610*/  FADD.FTZ R67, R47, R80 ;  /* 0x000000502f437221 */ /* 0x004fc20000010000 */
[----:B------:R-:W2:Y:S06]  /*1a620*/  @P0 LDC R30, c[0x0][0x450] ;  /* 0x00011400ff1e0b82 */ /* 0x000eac0000000800 */
[----:B------:R-:W4:Y:S01]  /*1a630*/  MUFU.EX2 R74, R113 ;  /* 0x00000071004a7308 */ /* 0x000f220000000800 */
[----:B-1----:R-:W-:-:S01]  /*1a640*/  FADD.FTZ R80, R58, R67 ;  /* 0x000000433a507221 */ /* 0x002fc20000010000 */
[----:B------:R-:W-:-:S04]  /*1a650*/  FADD.FTZ R67, R3, R82 ;  /* 0x0000005203437221 */ /* 0x000fc80000010000 */
[----:B------:R-:W-:Y:S02]  /*1a660*/  FADD.FTZ R82, R10, R67 ;  /* 0x000000430a527221 */ /* 0x000fe40000010000 */
[----:B------:R-:W1:Y:S01]  /*1a670*/  MUFU.EX2 R21, R21 ;  /* 0x0000001500157308 */ /* 0x000e620000000800 */
[----:B---3--:R-:W-:-:S01]  /*1a680*/  FADD.FTZ R69, R115, R80 ;  /* 0x0000005073457221 */ /* 0x008fc20000010000 */
[----:B------:R-:W-:-:S04]  /*1a690*/  FADD.FTZ R67, R5, R82 ;  /* 0x0000005205437221 */ /* 0x000fc80000010000 */
[----:B------:R-:W-:Y:S02]  /*1a6a0*/  FADD.FTZ R82, R14, R67 ;  /* 0x000000430e527221 */ /* 0x000fe40000010000 */
[----:B------:R-:W3:Y:S01]  /*1a6b0*/  MUFU.EX2 R60, R60 ;  /* 0x0000003c003c7308 */ /* 0x000ee20000000800 */
[----:B----4-:R-:W-:-:S01]  /*1a6c0*/  FADD.FTZ R84, R74, R69 ;  /* 0x000000454a547221 */ /* 0x010fc20000010000 */
[----:B------:R-:W-:Y:S01]  /*1a6d0*/  FADD.FTZ R67, R11, R82 ;  /* 0x000000520b437221 */ /* 0x000fe20000010000 */
[----:B------:R-:W-:-:S03]  /*1a6e0*/  F2FP.SATFINITE.E4M3.F32.PACK_AB_MERGE_C R187, R74, R115, RZ ;  /* 0x000000734abb723e */ /* 0x000fc600048070ff */
[----:B------:R-:W-:Y:S01]  /*1a6f0*/  FADD.FTZ R24, R20, R67 ;  /* 0x0000004314187221 */ /* 0x000fe20000010000 */
[----:B------:R-:W-:Y:S01]  /*1a700*/  F2FP.SATFINITE.E4M3.F32.PACK_AB_MERGE_C R187, R58, R47, R187 ;  /* 0x0000002f3abb723e */ /* 0x000fe200048070bb */
[----:B------:R-:W4:Y:S01]  /*1a710*/  MUFU.EX2 R73, R73 ;  /* 0x0000004900497308 */ /* 0x000f220000000800 */
[----:B-1----:R-:W-:-:S07]  /*1a720*/  FADD.FTZ R69, R21, R84 ;  /* 0x0000005415457221 */ /* 0x002fce0000010000 */
[----:B------:R1:W5:Y:S01]  /*1a730*/  MUFU.EX2 R76, R75 ;  /* 0x0000004b004c7308 */ /* 0x0003620000000800 */
[----:B---3--:R-:W-:-:S07]  /*1a740*/  FADD.FTZ R84, R60, R69 ;  /* 0x000000453c547221 */ /* 0x008fce0000010000 */
[----:B------:R-:W3:Y:S01]  /*1a750*/  MUFU.EX2 R15, R15 ;  /* 0x0000000f000f7308 */ /* 0x000ee20000000800 */
[----:B----4-:R-:W-:-:S01]  /*1a760*/  FADD.FTZ R31, R73, R84 ;  /* 0x00000054491f7221 */ /* 0x010fc20000010000 */
[----:B------:R-:W-:Y:S02]  /*1a770*/  CS2R R84, SRZ ;  /* 0x0000000000547805 */ /* 0x000fe4000001ff00 */
[----:B-1----:R-:W-:-:S04]  /*1a780*/  CS2R R74, SRZ ;  /* 0x00000000004a7805 */ /* 0x002fc8000001ff00 */
[----:B------:R-:W1:Y:S01]  /*1a790*/  MUFU.EX2 R51, R51 ;  /* 0x0000003300337308 */ /* 0x000e620000000800 */
[----:B-----5:R-:W-:-:S01]  /*1a7a0*/  FADD.FTZ R72, R76, R31 ;  /* 0x0000001f4c487221 */ /* 0x020fc20000010000 */
[----:B------:R-:W-:Y:S02]  /*1a7b0*/  F2FP.SATFINITE.E4M3.F32.PACK_AB_MERGE_C R181, R76, R73, RZ ;  /* 0x000000494cb5723e */ /* 0x000fe400048070ff */
[----:B------:R-:W-:Y:S02]  /*1a7c0*/  CS2R R76, SRZ ;  /* 0x00000000004c7805 */ /* 0x000fe4000001ff00 */
[----:B------:R-:W-:Y:S02]  /*1a7d0*/  F2FP.SATFINITE.E4M3.F32.PACK_AB_MERGE_C R181, R60, R21, R181 ;  /* 0x000000153cb5723e */ /* 0x000fe400048070b5 */
[----:B------:R-:W4:Y:S01]  /*1a7e0*/  MUFU.EX2 R62, R62 ;  /* 0x0000003e003e7308 */ /* 0x000f220000000800 */
[----:B---3--:R-:W-:-:S04]  /*1a7f0*/  FADD.FTZ R3, R15, R24 ;  /* 0x000000180f037221 */ /* 0x008fc80000010000 */
[----:B------:R-:W-:-:S03]  /*1a800*/  FADD.FTZ R3, R38, R3 ;  /* 0x0000000326037221 */ /* 0x000fc60000010000 */
[----:B------:R-:W3:Y:S01]  /*1a810*/  MUFU.EX2 R8, R8 ;  /* 0x0000000800087308 */ /* 0x000ee20000000800 */
[----:B-1----:R-:W-:-:S01]  /*1a820*/  FADD.FTZ R31, R51, R72 ;  /* 0x00000048331f7221 */ /* 0x002fc20000010000 */
[----:B------:R-:W-:-:S06]  /*1a830*/  CS2R R72, SRZ ;  /* 0x0000000000487805 */ /* 0x000fcc000001ff00 */
[----:B------:R-:W1:Y:S01]  /*1a840*/  MUFU.EX2 R105, R105 ;  /* 0x0000006900697308 */ /* 0x000e620000000800 */
[----:B----4-:R-:W-:-:S07]  /*1a850*/  FADD.FTZ R20, R62, R31 ;  /* 0x0000001f3e147221 */ /* 0x010fce0000010000 */
[----:B------:R-:W4:Y:S01]  /*1a860*/  MUFU.EX2 R78, R103 ;  /* 0x00000067004e7308 */ /* 0x000f220000000800 */
[----:B---3--:R-:W-:-:S01]  /*1a870*/  FADD.FTZ R24, R8, R3 ;  /* 0x0000000308187221 */ /* 0x008fc20000010000 */
[----:B------:R-:W-:-:S03]  /*1a880*/  F2FP.SATFINITE.E4M3.F32.PACK_AB_MERGE_C R182, R57, R8, RZ ;  /* 0x0000000839b6723e */ /* 0x000fc600048070ff */
[----:B------:R-:W-:Y:S01]  /*1a890*/  FADD.FTZ R24, R57, R24 ;  /* 0x0000001839187221 */ /* 0x000fe20000010000 */
[----:B------:R-:W-:Y:S02]  /*1a8a0*/  F2FP.SATFINITE.E4M3.F32.PACK_AB_MERGE_C R182, R38, R15, R182 ;  /* 0x0000000f26b6723e */ /* 0x000fe400048070b6 */
[----:B------:R-:W-:Y:S01]  /*1a8b0*/  CS2R R38, SRZ ;  /* 0x0000000000267805 */ /* 0x000fe2000001ff00 */
[----:B------:R-:W3:Y:S01]  /*1a8c0*/  MUFU.EX2 R9, R9 ;  /* 0x0000000900097308 */ /* 0x000ee20000000800 */
[----:B-1----:R-:W-:-:S07]  /*1a8d0*/  FADD.FTZ R3, R105, R20 ;  /* 0x0000001469037221 */ /* 0x002fce0000010000 */
[----:B------:R-:W1:Y:S01]  /*1a8e0*/  MUFU.EX2 R53, R53 ;  /* 0x0000003500357308 */ /* 0x000e620000000800 */
[C---:B----4-:R-:W-:Y:S01]  /*1a8f0*/  F2FP.SATFINITE.E4M3.F32.PACK_AB_MERGE_C R183, R78.reuse, R105, RZ ;  /* 0x000000694eb7723e */ /* 0x050fe200048070ff */
[----:B------:R-:W-:-:S03]  /*1a900*/  FADD.FTZ R78, R78, R3 ;  /* 0x000000034e4e7221 */ /* 0x000fc60000010000 */
[----:B------:R-:W-:-:S03]  /*1a910*/  F2FP.SATFINITE.E4M3.F32.PACK_AB_MERGE_C R183, R62, R51, R183 ;  /* 0x000000333eb7723e */ /* 0x000fc600048070b7 */
[----:B------:R-:W4:Y:S01]  /*1a920*/  MUFU.EX2 R56, R56 ;  /* 0x0000003800387308 */ /* 0x000f220000000800 */
[----:B---3--:R-:W-:-:S07]  /*1a930*/  FADD.FTZ R3, R9, R24 ;  /* 0x0000001809037221 */ /* 0x008fce0000010000 */
[----:B------:R-:W3:Y:S01]  /*1a940*/  MUFU.EX2 R64, R64 ;  /* 0x0000004000407308 */ /* 0x000ee20000000800 */
[----:B-1----:R-:W-:-:S07]  /*1a950*/  FADD.FTZ R11, R53, R78 ;  /* 0x0000004e350b7221 */ /* 0x002fce0000010000 */
[----:B------:R-:W1:Y:S01]  /*1a960*/  MUFU.EX2 R40, R40 ;  /* 0x0000002800287308 */ /* 0x000e620000000800 */
[----:B----4-:R-:W-:-:S07]  /*1a970*/  FADD.FTZ R3, R56, R3 ;  /* 0x0000000338037221 */ /* 0x010fce0000010000 */
[----:B------:R-:W4:Y:S01]  /*1a980*/  MUFU.EX2 R89, R89 ;  /* 0x0000005900597308 */ /* 0x000f220000000800 */
[----:B---3--:R-:W-:-:S01]  /*1a990*/  FADD.FTZ R8, R64, R11 ;  /* 0x0000000b40087221 */ /* 0x008fc20000010000 */
[----:B0-----:R-:W-:Y:S01]  /*1a9a0*/  @P0 IMAD.HI.U32 R11, R203, R26, RZ ;  /* 0x0000001acb0b0227 */ /* 0x001fe200078e00ff */
[----:B------:R-:W-:-:S05]  /*1a9b0*/  CS2R R26, SRZ ;  /* 0x00000000001a7805 */ /* 0x000fca000001ff00 */
[----:B------:R-:W0:Y:S01]  /*1a9c0*/  MUFU.EX2 R63, R63 ;  /* 0x0000003f003f7308 */ /* 0x000e220000000800 */
[----:B-1----:R-:W-:-:S07]  /*1a9d0*/  FADD.FTZ R20, R40, R3 ;  /* 0x0000000328147221 */ /* 0x002fce0000010000 */
[----:B------:R-:W1:Y:S01]  /*1a9e0*/  MUFU.EX2 R70, R70 ;  /* 0x0000004600467308 */ /* 0x000e620000000800 */
[C---:B----4-:R-:W-:Y:S01]  /*1a9f0*/  F2FP.SATFINITE.E4M3.F32.PACK_AB_MERGE_C R176, R89.reuse, R40, RZ ;  /* 0x0000002859b0723e */ /* 0x050fe200048070ff */
[----:B------:R-:W-:-:S03]  /*1aa00*/  FADD.FTZ R89, R89, R20 ;  /* 0x0000001459597221 */ /* 0x000fc60000010000 */
[----:B------:R-:W-:Y:S02]  /*1aa10*/  F2FP.SATFINITE.E4M3.F32.PACK_AB_MERGE_C R176, R56, R9, R176 ;  /* 0x0000000938b0723e */ /* 0x000fe400048070b0 */
[----:B------:R-:W-:Y:S02]  /*1aa20*/  CS2R R56, SRZ ;  /* 0x0000000000387805 */ /* 0x000fe4000001ff00 */
[----:B------:R-:W-:Y:S01]  /*1aa30*/  MOV R9, R203 ;  /* 0x000000cb00097202 */ /* 0x000fe20000000f00 */
[----:B------:R-:W3:Y:S01]  /*1aa40*/  MUFU.EX2 R32, R32 ;  /* 0x0000002000207308 */ /* 0x000ee20000000800 */
[----:B0-----:R-:W-:-:S01]  /*1aa50*/  FADD.FTZ R3, R63, R8 ;  /* 0x000000083f037221 */ /* 0x001fc20000010000 */
[----:B--2---:R-:W-:Y:S02]  /*1aa60*/  @P0 SHF.R.U32.HI R9, RZ, R30, R11 ;  /* 0x0000001eff090219 */ /* 0x004fe4000001160b */
[----:B------:R-:W-:-:S04]  /*1aa70*/  CS2R R30, SRZ ;  /* 0x00000000001e7805 */ /* 0x000fc8000001ff00 */
[----:B------:R-:W0:Y:S01]  /*1aa80*/  MUFU.EX2 R55, R55 ;  /* 0x0000003700377308 */ /* 0x000e220000000800 */
[C---:B-1----:R-:W-:Y:S01]  /*1aa90*/  F2FP.SATFINITE.E4M3.F32.PACK_AB_MERGE_C R177, R70.reuse, R63, RZ ;  /* 0x0000003f46b1723e */ /* 0x042fe200048070ff */
[----:B------:R-:W-:Y:S01]  /*1aaa0*/  FADD.FTZ R70, R70, R3 ;  /* 0x0000000346467221 */ /* 0x000fe20000010000 */
[----:B------:R-:W-:Y:S02]  /*1aab0*/  CS2R R62, SRZ ;  /* 0x00000000003e7805 */ /* 0x000fe4000001ff00 */
[----:B------:R-:W-:-:S03]  /*1aac0*/  F2FP.SATFINITE.E4M3.F32.PACK_AB_MERGE_C R177, R64, R53, R177 ;  /* 0x0000003540b1723e */ /* 0x000fc600048070b1 */
        /* <DEDUP_REMOVED lines=11> */
[C---:B-1----:R-:W-:Y:S01]  /*1ab80*/  F2FP.SATFINITE.E4M3.F32.PACK_AB_MERGE_C R178, R79.reuse, R36, RZ ;  /* 0x000000244fb2723e */ /* 0x042fe200048070ff */
[----:B------:R-:W-:-:S03]  /*1ab90*/  FADD.FTZ R79, R79, R20 ;  /* 0x000000144f4f7221 */ /* 0x000fc60000010000 */
[----:B------:R-:W-:Y:S02]  /*1aba0*/  F2FP.SATFINITE.E4M3.F32.PACK_AB_MERGE_C R178, R83, R32, R178 ;  /* 0x0000002053b2723e */ /* 0x000fe400048070b2 */
[----:B------:R-:W-:Y:S01]  /*1abb0*/  CS2R R82, SRZ ;  /* 0x0000000000527805 */ /* 0x000fe2000001ff00 */
[----:B------:R-:W1:Y:S01]  /*1abc0*/  MUFU.EX2 R34, R34 ;  /* 0x0000002200227308 */ /* 0x000e620000000800 */
[----:B--2---:R-:W-:-:S07]  /*1abd0*/  FADD.FTZ R3, R59, R14 ;  /* 0x0000000e3b037221 */ /* 0x004fce0000010000 */
[----:B------:R-:W2:Y:S01]  /*1abe0*/  MUFU.EX2 R0, R0 ;  /* 0x0000000000007308 */ /* 0x000ea20000000800 */
[----:B0-----:R-:W-:-:S01]  /*1abf0*/  FADD.FTZ R3, R68, R3 ;  /* 0x0000000344037221 */ /* 0x001fc20000010000 */
[----:B------:R-:W-:Y:S02]  /*1ac00*/  F2FP.SATFINITE.E4M3.F32.PACK_AB_MERGE_C R179, R68, R59, RZ ;  /* 0x0000003b44b3723e */ /* 0x000fe400048070ff */
[----:B------:R-:W-:Y:S02]  /*1ac10*/  CS2R R68, SRZ ;  /* 0x0000000000447805 */ /* 0x000fe4000001ff00 */
[----:B------:R-:W-:Y:S02]  /*1ac20*/  CS2R R58, SRZ ;  /* 0x00000000003a7805 */ /* 0x000fe4000001ff00 */
[----:B------:R-:W-:Y:S02]  /*1ac30*/  F2FP.SATFINITE.E4M3.F32.PACK_AB_MERGE_C R179, R66, R55, R179 ;  /* 0x0000003742b3723e */ /* 0x000fe400048070b3 */
[----:B------:R-:W-:Y:S01]  /*1ac40*/  CS2R R66, SRZ ;  /* 0x0000000000427805 */ /* 0x000fe2000001ff00 */
[----:B------:R-:W0:Y:S01]  /*1ac50*/  MUFU.EX2 R7, R7 ;  /* 0x0000000700077308 */ /* 0x000e220000000800 */
[----:B-1----:R-:W-:-:S01]  /*1ac60*/  FADD.FTZ R20, R34, R79 ;  /* 0x0000004f22147221 */ /* 0x002fc20000010000 */
[----:B------:R-:W-:-:S06]  /*1ac70*/  CS2R R78, SRZ ;  /* 0x00000000004e7805 */ /* 0x000fcc000001ff00 */
[----:B------:R1:W-:Y:S01]  /*1ac80*/  MUFU.EX2 R52, R65 ;  /* 0x0000004100347308 */ /* 0x0003e20000000800 */
[----:B--2---:R-:W-:-:S07]  /*1ac90*/  FADD.FTZ R24, R0, R3 ;  /* 0x0000000300187221 */ /* 0x004fce0000010000 */
[----:B------:R-:W2:Y:S01]  /*1aca0*/  MUFU.EX2 R61, R61 ;  /* 0x0000003d003d7308 */ /* 0x000ea20000000800 */
[----:B-1----:R-:W-:-:S01]  /*1acb0*/  FFMA.FTZ R65, R123, R12, -R54 ;  /* 0x0000000c7b417223 */ /* 0x002fc20000010836 */
[----:B0-----:R-:W-:Y:S01]  /*1acc0*/  FADD.FTZ R20, R7, R20 ;  /* 0x0000001407147221 */ /* 0x001fe20000010000 */
[----:B------:R-:W-:-:S05]  /*1acd0*/  FFMA.FTZ R54, R143, R12, -R54 ;  /* 0x0000000c8f367223 */ /* 0x000fca0000010836 */
[----:B------:R-:W0:Y:S08]  /*1ace0*/  MUFU.EX2 R29, R29 ;  /* 0x0000001d001d7308 */ /* 0x000e300000000800 */
        /* <DEDUP_REMOVED lines=12> */
[C---:B0-----:R-:W-:Y:S01]  /*1adb0*/  F2FP.SATFINITE.E4M3.F32.PACK_AB_MERGE_C R65, R80.reuse, R65, RZ ;  /* 0x000000415041723e */ /* 0x041fe200048070ff */
[----:B------:R-:W-:-:S03]  /*1adc0*/  FADD.FTZ R80, R80, R5 ;  /* 0x0000000550507221 */ /* 0x000fc60000010000 */
[----:B------:R-:W-:Y:S02]  /*1add0*/  F2FP.SATFINITE.E4M3.F32.PACK_AB_MERGE_C R173, R61, R0, R65 ;  /* 0x000000003dad723e */ /* 0x000fe40004807041 */
[----:B------:R-:W-:Y:S02]  /*1ade0*/  CS2R R64, SRZ ;  /* 0x0000000000407805 */ /* 0x000fe4000001ff00 */
[----:B------:R-:W-:Y:S01]  /*1adf0*/  CS2R R60, SRZ ;  /* 0x00000000003c7805 */ /* 0x000fe2000001ff00 */
[----:B------:R-:W0:Y:S01]  /*1ae00*/  MUFU.EX2 R44, R44 ;  /* 0x0000002c002c7308 */ /* 0x000e220000000800 */
[----:B-1----:R-:W-:-:S07]  /*1ae10*/  FADD.FTZ R3, R25, R42 ;  /* 0x0000002a19037221 */ /* 0x002fce0000010000 */
[----:B------:R-:W-:Y:S01]  /*1ae20*/  MUFU.EX2 R41, R41 ;  /* 0x0000002900297308 */ /* 0x000fe20000000800 */
[----:B--2---:R-:W-:-:S07]  /*1ae30*/  FADD.FTZ R5, R127, R80 ;  /* 0x000000507f057221 */ /* 0x004fce0000010000 */
[----:B------:R-:W1:Y:S01]  /*1ae40*/  MUFU.EX2 R46, R46 ;  /* 0x0000002e002e7308 */ /* 0x000e620000000800 */
[----:B0-----:R-:W-:-:S07]  /*1ae50*/  FADD.FTZ R20, R44, R3 ;  /* 0x000000032c147221 */ /* 0x001fce0000010000 */
[----:B------:R0:W2:Y:S08]  /*1ae60*/  MUFU.EX2 R10, R87 ;  /* 0x00000057000a7308 */ /* 0x0000b00000000800 */
[----:B------:R-:W-:Y:S01]  /*1ae70*/  MUFU.EX2 R129, R129 ;  /* 0x0000008100817308 */ /* 0x000fe20000000800 */
[----:B-1----:R-:W-:Y:S01]  /*1ae80*/  F2FP.SATFINITE.E4M3.F32.PACK_AB_MERGE_C R3, R46, R41, RZ ;  /* 0x000000292e03723e */ /* 0x002fe200048070ff */
[----:B------:R-:W-:Y:S01]  /*1ae90*/  FADD.FTZ R41, R41, R20 ;  /* 0x0000001429297221 */ /* 0x000fe20000010000 */
[----:B0-----:R-:W-:-:S02]  /*1aea0*/  CS2R R86, SRZ ;  /* 0x0000000000567805 */ /* 0x001fc4000001ff00 */
[----:B------:R-:W-:Y:S01]  /*1aeb0*/  F2FP.SATFINITE.E4M3.F32.PACK_AB_MERGE_C R174, R44, R25, R3 ;  /* 0x000000192cae723e */ /* 0x000fe20004807003 */
[----:B------:R-:W-:-:S01]  /*1aec0*/  FADD.FTZ R46, R46, R41 ;  /* 0x000000292e2e7221 */ /* 0x000fc20000010000 */
[----:B------:R-:W-:Y:S01]  /*1aed0*/  CS2R R40, SRZ ;  /* 0x0000000000287805 */ /* 0x000fe2000001ff00 */
[----:B------:R-:W0:Y:S01]  /*1aee0*/  MUFU.EX2 R6, R131 ;  /* 0x0000008300067308 */ /* 0x000e220000000800 */
[----:B--2---:R-:W-:-:S07]  /*1aef0*/  FADD.FTZ R24, R10, R5 ;  /* 0x000000050a187221 */ /* 0x004fce0000010000 */
[----:B------:R-:W1:Y:S08]  /*1af00*/  MUFU.EX2 R33, R33 ;  /* 0x0000002100217308 */ /* 0x000e700000000800 */
[----:B------:R-:W2:Y:S01]  /*1af10*/  MUFU.EX2 R133, R133 ;  /* 0x0000008500857308 */ /* 0x000ea20000000800 */
[----:B0-----:R-:W-:Y:S01]  /*1af20*/  F2FP.SATFINITE.E4M3.F32.PACK_AB_MERGE_C R5, R6, R129, RZ ;  /* 0x000000810605723e */ /* 0x001fe200048070ff */
[----:B------:R-:W-:Y:S01]  /*1af30*/  FADD.FTZ R129, R129, R24 ;  /* 0x0000001881817221 */ /* 0x000fe20000010000 */
[----:B------:R-:W-:-:S02]  /*1af40*/  CS2R R24, SRZ ;  /* 0x0000000000187805 */ /* 0x000fc4000001ff00 */
[----:B------:R-:W-:Y:S01]  /*1af50*/  F2FP.SATFINITE.E4M3.F32.PACK_AB_MERGE_C R175, R10, R127, R5 ;  /* 0x0000007f0aaf723e */ /* 0x000fe20004807005 */
[----:B------:R-:W-:-:S02]  /*1af60*/  FADD.FTZ R6, R6, R129 ;  /* 0x0000008106067221 */ /* 0x000fc40000010000 */
[----:B------:R-:W0:Y:S01]  /*1af70*/  MUFU.EX2 R48, R48 ;  /* 0x0000003000307308 */ /* 0x000e220000000800 */
[----:B-1----:R-:W-:-:S01]  /*1af80*/  FADD.FTZ R3, R33, R46 ;  /* 0x0000002e21037221 */ /* 0x002fc20000010000 */
[----:B------:R-:W-:-:S06]  /*1af90*/  CS2R R46, SRZ ;  /* 0x00000000002e7805 */ /* 0x000fcc000001ff00 */
[----:B------:R-:W-:Y:S01]  /*1afa0*/  MUFU.EX2 R37, R37 ;  /* 0x0000002500257308 */ /* 0x000fe20000000800 */
[----:B--2---:R-:W-:-:S07]  /*1afb0*/  FADD.FTZ R5, R133, R6 ;  /* 0x0000000685057221 */ /* 0x004fce0000010000 */
[----:B------:R-:W1:Y:S01]  /*1afc0*/  MUFU.EX2 R50, R50 ;  /* 0x0000003200327308 */ /* 0x000e620000000800 */
[----:B0-----:R-:W-:-:S07]  /*1afd0*/  FADD.FTZ R6, R48, R3 ;  /* 0x0000000330067221 */ /* 0x001fce0000010000 */
[----:B------:R0:W2:Y:S08]  /*1afe0*/  MUFU.EX2 R8, R81 ;  /* 0x0000005100087308 */ /* 0x0000b00000000800 */
[----:B------:R-:W3:Y:S01]  /*1aff0*/  MUFU.EX2 R135, R135 ;  /* 0x0000008700877308 */ /* 0x000ee20000000800 */
[----:B-1----:R-:W-:Y:S01]  /*1b000*/  F2FP.SATFINITE.E4M3.F32.PACK_AB_MERGE_C R7, R50, R37, RZ ;  /* 0x000000253207723e */ /* 0x002fe200048070ff */
[----:B------:R-:W-:Y:S01]  /*1b010*/  FADD.FTZ R37, R37, R6 ;  /* 0x0000000625257221 */ /* 0x000fe20000010000 */
[----:B------:R-:W-:-:S02]  /*1b020*/  IADD3 R6, R9, R205, -R204 ;  /* 0x000000cd09067210 */ /* 0x000fc40007ffe8cc */
[----:B0-----:R-:W-:Y:S02]  /*1b030*/  CS2R R80, SRZ ;  /* 0x0000000000507805 */ /* 0x001fe4000001ff00 */
[----:B------:R-:W-:Y:S01]  /*1b040*/  F2FP.SATFINITE.E4M3.F32.PACK_AB_MERGE_C R168, R48, R33, R7 ;  /* 0x0000002130a8723e */ /* 0x000fe20004807007 */
[----:B------:R-:W-:Y:S01]  /*1b050*/  FADD.FTZ R50, R50, R37 ;  /* 0x0000002532327221 */ /* 0x000fe20000010000 */
[----:B------:R-:W-:Y:S01]  /*1b060*/  CS2R R48, SRZ ;  /* 0x0000000000307805 */ /* 0x000fe2000001ff00 */
[----:B------:R-:W0:Y:S01]  /*1b070*/  MUFU.EX2 R14, R137 ;  /* 0x00000089000e7308 */ /* 0x000e220000000800 */
[----:B--2---:R-:W-:-:S01]  /*1b080*/  FADD.FTZ R10, R8, R5 ;  /* 0x00000005080a7221 */ /* 0x004fc20000010000 */
[----:B------:R-:W-:Y:S01]  /*1b090*/  IMAD.HI R9, R6, 0x66666667, RZ ;  /* 0x6666666706097827 */ /* 0x000fe200078e02ff */
[----:B------:R-:W-:Y:S02]  /*1b0a0*/  CS2R R36, SRZ ;  /* 0x0000000000247805 */ /* 0x000fe4000001ff00 */
[----:B------:R-:W-:-:S03]  /*1b0b0*/  CS2R R32, SRZ ;  /* 0x0000000000207805 */ /* 0x000fc6000001ff00 */
[----:B------:R-:W1:Y:S01]  /*1b0c0*/  MUFU.EX2 R43, R43 ;  /* 0x0000002b002b7308 */ /* 0x000e620000000800 */
[----:B---3--:R-:W-:-:S07]  /*1b0d0*/  FADD.FTZ R3, R135, R10 ;  /* 0x0000000a87037221 */ /* 0x008fce0000010000 */
[----:B------:R-:W2:Y:S01]  /*1b0e0*/  MUFU.EX2 R139, R139 ;  /* 0x0000008b008b7308 */ /* 0x000ea20000000800 */
[C---:B0-----:R-:W-:Y:S01]  /*1b0f0*/  F2FP.SATFINITE.E4M3.F32.PACK_AB_MERGE_C R135, R14.reuse, R135, RZ ;  /* 0x000000870e87723e */ /* 0x041fe200048070ff */
[----:B------:R-:W-:-:S03]  /*1b100*/  FADD.FTZ R14, R14, R3 ;  /* 0x000000030e0e7221 */ /* 0x000fc60000010000 */
[----:B------:R-:W-:-:S03]  /*1b110*/  F2FP.SATFINITE.E4M3.F32.PACK_AB_MERGE_C R169, R8, R133, R135 ;  /* 0x0000008508a9723e */ /* 0x000fc60004807087 */
[----:B------:R0:W3:Y:S01]  /*1b120*/  MUFU.EX2 R0, R71 ;  /* 0x0000004700007308 */ /* 0x0000e20000000800 */
[----:B-1----:R-:W-:-:S01]  /*1b130*/  FADD.FTZ R3, R43, R50 ;  /* 0x000000322b037221 */ /* 0x002fc20000010000 */
[----:B------:R-:W-:-:S03]  /*1b140*/  CS2R R50, SRZ ;  /* 0x0000000000327805 */ /* 0x000fc6000001ff00 */
[----:B------:R-:W-:-:S03]  /*1b150*/  FADD.FTZ R6, R52, R3 ;  /* 0x0000000334067221 */ /* 0x000fc60000010000 */
[----:B------:R-:W1:Y:S01]  /*1b160*/  MUFU.EX2 R45, R45 ;  /* 0x0000002d002d7308 */ /* 0x000e620000000800 */
[----:B--2---:R-:W-:-:S01]  /*1b170*/  FADD.FTZ R5, R139, R14 ;  /* 0x0000000e8b057221 */ /* 0x004fc20000010000 */
[----:B0-----:R-:W-:-:S06]  /*1b180*/  CS2R R70, SRZ ;  /* 0x0000000000467805 */ /* 0x001fcc000001ff00 */
[----:B------:R-:W-:Y:S01]  /*1b190*/  MUFU.EX2 R141, R141 ;  /* 0x0000008d008d7308 */ /* 0x000fe20000000800 */
[----:B---3--:R-:W-:-:S07]  /*1b1a0*/  FADD.FTZ R8, R0, R5 ;  /* 0x0000000500087221 */ /* 0x008fce0000010000 */
[----:B------:R-:W0:Y:S01]  /*1b1b0*/  MUFU.EX2 R54, R54 ;  /* 0x0000003600367308 */ /* 0x000e220000000800 */
[----:B-1----:R-:W-:-:S01]  /*1b1c0*/  FADD.FTZ R3, R45, R6 ;  /* 0x000000062d037221 */ /* 0x002fc20000010000 */
[----:B------:R-:W-:-:S06]  /*1b1d0*/  SHF.R.U32.HI R6, RZ, 0x1f, R9 ;  /* 0x0000001fff067819 */ /* 0x000fcc0000011609 */
[----:B------:R-:W1:Y:S01]  /*1b1e0*/  MUFU.EX2 R28, R28 ;  /* 0x0000001c001c7308 */ /* 0x000e620000000800 */
[----:B0-----:R-:W-:Y:S01]  /*1b1f0*/  F2FP.SATFINITE.E4M3.F32.PACK_AB_MERGE_C R5, R54, R141, RZ ;  /* 0x0000008d3605723e */ /* 0x001fe200048070ff */
[----:B------:R-:W-:Y:S01]  /*1b200*/  FADD.FTZ R141, R141, R8 ;  /* 0x000000088d8d7221 */ /* 0x000fe20000010000 */
[----:B------:R-:W-:Y:S02]  /*1b210*/  VIADD R8, R162, 0xfffffffe ;  /* 0xfffffffea2087836 */ /* 0x000fe40000000000 */
[----:B------:R-:W-:Y:S01]  /*1b220*/  F2FP.SATFINITE.E4M3.F32.PACK_AB_MERGE_C R171, R0, R139, R5 ;  /* 0x0000008b00ab723e */ /* 0x000fe20004807005 */
[----:B------:R-:W-:-:S01]  /*1b230*/  FADD.FTZ R0, R54, R141 ;  /* 0x0000008d36007221 */ /* 0x000fc20000010000 */
[----:B------:R-:W-:Y:S02]  /*1b240*/  LEA.HI.SX32 R5, R9, R6, 0x1a ;  /* 0x0000000609057211 */ /* 0x000fe400078fd2ff */
[----:B------:R-:W-:Y:S02]  /*1b250*/  CS2R R54, SRZ ;  /* 0x0000000000367805 */ /* 0x000fe4000001ff00 */
[C---:B-1----:R-:W-:Y:S01]  /*1b260*/  F2FP.SATFINITE.E4M3.F32.PACK_AB_MERGE_C R7, R28.reuse, R45, RZ ;  /* 0x0000002d1c07723e */ /* 0x042fe200048070ff */
[----:B------:R-:W-:-:S01]  /*1b270*/  FADD.FTZ R3, R28, R3 ;  /* 0x000000031c037221 */ /* 0x000fc20000010000 */
[----:B------:R-:W-:-:S02]  /*1b280*/  VIMNMX R5, RZ, R5, !PT ;  /* 0x00000005ff057248 */ /* 0x000fc40007fe0100 */
[----:B------:R-:W-:Y:S02]  /*1b290*/  CS2R R44, SRZ ;  /* 0x00000000002c7805 */ /* 0x000fe4000001ff00 */
[----:B------:R-:W-:Y:S02]  /*1b2a0*/  F2FP.SATFINITE.E4M3.F32.PACK_AB_MERGE_C R170, R52, R43, R7 ;  /* 0x0000002b34aa723e */ /* 0x000fe40004807007 */
[----:B------:R-:W-:Y:S02]  /*1b2b0*/  CS2R R52, SRZ ;  /* 0x0000000000347805 */ /* 0x000fe4000001ff00 */
[----:B------:R-:W-:Y:S02]  /*1b2c0*/  ISETP.GE.AND P2, PT, R8, R5, PT ;  /* 0x000000050800720c */ /* 0x000fe40003f46270 */
[----:B------:R-:W-:Y:S02]  /*1b2d0*/  CS2R R42, SRZ ;  /* 0x00000000002a7805 */ /* 0x000fe4000001ff00 */
[----:B------:R-:W-:-:S09]  /*1b2e0*/  CS2R R28, SRZ ;  /* 0x00000000001c7805 */ /* 0x000fd2000001ff00 */
[----:B------:R-:W-:Y:S05]  /*1b2f0*/  @!P2 BRA `(.L_x_2477) ;  /* 0x0000004400f4a947 */ /* 0x000fea0003800000 */
[----:B------:R-:W-:Y:S01]  /*1b300*/  IMAD.MOV.U32 R6, RZ, RZ, R13 ;  /* 0x000000ffff067224 */ /* 0x000fe200078e000d */
[----:B------:R-:W-:Y:S01]  /*1b310*/  MOV R9, R190 ;  /* 0x000000be00097202 */ /* 0x000fe20000000f00 */
[----:B------:R-:W-:Y:S02]  /*1b320*/  IMAD.MOV.U32 R7, RZ, RZ, R91 ;  /* 0x000000ffff077224 */ /* 0x000fe400078e005b */
[----:B------:R-:W-:-:S07]  /*1b330*/  IMAD.MOV.U32 R87, RZ, RZ, RZ ;  /* 0x000000ffff577224 */ /* 0x000fce00078e00ff */
.L_x_2488:
        /* <DEDUP_REMOVED lines=8> */
.L_x_2479:
        /* <DEDUP_REMOVED lines=8> */
.L_x_2480:
[----:B------:R-:W-:Y:S04]  /*1b440*/  BSSY B0, `(.L_x_2478) ;  /* 0x0000004000007945 */ /* 0x000fe80003800000 */
[----:B-1----:R-:W-:Y:S05]  /*1b450*/  @P3 BRA `(.L_x_2481) ;  /* 0x0000000000083947 */ /* 0x002fea0003800000 */
[----:B------:R-:W1:Y:S02]  /*1b460*/  SYNCS.PHASECHK.TRANS64.TRYWAIT P3, [R11+URZ+0x29830], R10 ;  /* 0x0298300a0b0075a7 */ /* 0x000e64000806017f */
[----:B-1----:R-:W-:Y:S05]  /*1b470*/  @!P3 BRA `(.L_x_2482) ;  /* 0x000001280098b947 */ /* 0x002fea0003800000 */
.L_x_2481:
[----:B------:R-:W-:Y:S05]  /*1b480*/  BSYNC B0 ;  /* 0x0000000000007941 */ /* 0x000fea0003800000 */
.L_x_2478:
        /* <DEDUP_REMOVED lines=9> */
[----:B------:R-:W-:Y:S01]  /*1b520*/  MOV R89, 0x80000020 ;  /* 0x8000002000597802 */ /* 0x000fe20000000f00 */
[----:B------:R-:W-:Y:S01]  /*1b530*/  IMAD.MOV.U32 R21, RZ, RZ, -0x7fffffe0 ;  /* 0x80000020ff157424 */ /* 0x000fe200078e00ff */
[----:B------:R-:W-:Y:S01]  /*1b540*/  R2UR UR47, R15 ;  /* 0x000000000f2f72ca */ /* 0x000fe200000e0000 */
[----:B------:R-:W-:Y:S01]  /*1b550*/  UMOV UR28, UR24 ;  /* 0x00000018001c7c82 */ /* 0x000fe20008000000 */
[----:B------:R-:W-:Y:S01]  /*1b560*/  R2UR UR27, R89 ;  /* 0x00000000591b72ca */ /* 0x000fe200000e0000 */
[----:B------:R-:W-:Y:S01]  /*1b570*/  UMOV UR29, UR25 ;  /* 0x00000019001d7c82 */ /* 0x000fe20008000000 */
[----:B------:R-:W-:Y:S01]  /*1b580*/  R2UR UR31, R21 ;  /* 0x00000000151f72ca */ /* 0x000fe200000e0000 */
[----:B------:R-:W-:Y:S01]  /*1b590*/  UMOV UR32, UR24 ;  /* 0x0000001800207c82 */ /* 0x000fe20008000000 */
[----:B------:R-:W-:Y:S01]  /*1b5a0*/  R2UR UR35, R15 ;  /* 0x000000000f2372ca */ /* 0x000fe200000e0000 */
[----:B------:R-:W-:Y:S01]  /*1b5b0*/  UMOV UR33, UR25 ;  /* 0x0000001900217c82 */ /* 0x000fe20008000000 */
[----:B------:R-:W-:Y:S01]  /*1b5c0*/  R2UR UR7, R89 ;  /* 0x00000000590772ca */ /* 0x000fe200000e0000 */
[----:B------:R-:W-:-:S02]  /*1b5d0*/  IMAD.MOV.U32 R21, RZ, RZ, -0x7fffffe0 ;  /* 0x80000020ff157424 */ /* 0x000fc400078e00ff */
[----:B------:R-:W-:Y:S02]  /*1b5e0*/  IMAD.MOV.U32 R15, RZ, RZ, -0x7fffffe0 ;  /* 0x80000020ff0f7424 */ /* 0x000fe400078e00ff */
[----:B------:R-:W-:Y:S01]  /*1b5f0*/  IMAD.MOV.U32 R13, RZ, RZ, -0x7fffffe0 ;  /* 0x80000020ff0d7424 */ /* 0x000fe200078e00ff */
[----:B0-----:R-:W-:Y:S02]  /*1b600*/  SHF.R.U32.HI R11, RZ, 0x7, R10 ;  /* 0x00000007ff0b7819 */ /* 0x001fe4000001160a */
[----:B------:R-:W-:-:S03]  /*1b610*/  IADD3 R10, R189, 0x1, RZ ;  /* 0x00000001bd0a7810 */ /* 0x000fc60007ffe0ff */
[----:B------:R-:W-:-:S05]  /*1b620*/  VIADD R11, R11, 0x8 ;  /* 0x000000080b0b7836 */ /* 0x000fca0000000000 */
[----:B------:R0:W-:Y:S01]  /*1b630*/  BAR.SYNC.DEFER_BLOCKING R11, 0x100 ;  /* 0x0004000b0000751d */ /* 0x0001e20000010000 */
[----:B------:R-:W-:-:S04]  /*1b640*/  ISETP.NE.AND P3, PT, R10, 0x2, PT ;  /* 0x000000020a00780c */ /* 0x000fc80003f65270 */
[----:B------:R-:W-:-:S05]  /*1b650*/  SEL R10, R10, RZ, P3 ;  /* 0x000000ff0a0a7207 */ /* 0x000fca0001800000 */
[----:B------:R-:W-:-:S04]  /*1b660*/  IMAD R12, R10, 0x780, R4 ;  /* 0x000007800a0c7824 */ /* 0x000fc800078e0204 */
[C---:B------:R-:W-:Y:S01]  /*1b670*/  VIADD R14, R12.reuse, 0x80 ;  /* 0x000000800c0e7836 */ /* 0x040fe20000000000 */
[C---:B------:R-:W-:Y:S01]  /*1b680*/  R2UR UR50, R12.reuse ;  /* 0x000000000c3272ca */ /* 0x040fe200000e0000 */
[C---:B------:R-:W-:Y:S01]  /*1b690*/  VIADD R20, R12.reuse, 0x180 ;  /* 0x000001800c147836 */ /* 0x040fe20000000000 */
[----:B------:R-:W-:Y:S02]  /*1b6a0*/  IADD3 R88, R12, 0x100, RZ ;  /* 0x000001000c587810 */ /* 0x000fe40007ffe0ff */
[----:B------:R-:W-:Y:S01]  /*1b6b0*/  R2UR UR46, R14 ;  /* 0x000000000e2e72ca */ /* 0x000fe200000e0000 */
[----:B------:R-:W-:Y:S01]  /*1b6c0*/  VIADD R14, R12, 0x200 ;  /* 0x000002000c0e7836 */ /* 0x000fe20000000000 */
[----:B------:R-:W-:Y:S01]  /*1b6d0*/  R2UR UR26, R88 ;  /* 0x00000000581a72ca */ /* 0x000fe200000e0000 */
[----:B------:R-:W-:Y:S01]  /*1b6e0*/  VIADD R88, R12, 0x2 ;  /* 0x000000020c587836 */ /* 0x000fe20000000000 */
[----:B------:R-:W-:Y:S01]  /*1b6f0*/  R2UR UR30, R20 ;  /* 0x00000000141e72ca */ /* 0x000fe200000e0000 */
[----:B------:R-:W-:Y:S01]  /*1b700*/  WARPGROUP.ARRIVE ;  /* 0x00000000000079c5 */ /* 0x000fe20000000000 */
[----:B------:R-:W-:Y:S01]  /*1b710*/  R2UR UR34, R14 ;  /* 0x000000000e2272ca */ /* 0x000fe200000e0000 */
[----:B------:R-:W-:Y:S01]  /*1b720*/  VIADD R20, R12, 0x82 ;  /* 0x000000820c147836 */ /* 0x000fe20000000000 */
[----:B------:R-:W-:-:S02]  /*1b730*/  R2UR UR6, R88 ;  /* 0x00000000580672ca */ /* 0x000fc400000e0000 */
[----:B------:R-:W-:Y:S01]  /*1b740*/  IADD3 R14, R12, 0x102, RZ ;  /* 0x000001020c0e7810 */ /* 0x000fe20007ffe0ff */
        /* <DEDUP_REMOVED lines=9> */
[----:B------:R-:W-:Y:S01]  /*1b7e0*/  QGMMA.64x32x32.F32.E4M3.E4M3 R136, gdesc[UR44], RZ, !UPT, gsb0 ;  /* 0x006000002c8879f3 */ /* 0x000fe2000c0008ff */
[----:B------:R-:W-:Y:S01]  /*1b7f0*/  R2UR UR46, R20 ;  /* 0x00000000142e72ca */ /* 0x000fe200000e0000 */
[----:B------:R-:W-:Y:S01]  /*1b800*/  UMOV UR44, UR4 ;  /* 0x00000004002c7c82 */ /* 0x000fe20008000000 */
[----:B------:R-:W-:Y:S01]  /*1b810*/  R2UR UR47, R21 ;  /* 0x00000000152f72ca */ /* 0x000fe200000e0000 */
[----:B------:R-:W-:Y:S01]  /*1b820*/  UMOV UR45, UR5 ;  /* 0x00000005002d7c82 */ /* 0x000fe20008000000 */
        /* <DEDUP_REMOVED lines=56> */
[----:B------:R-:W-:Y:S01]  /*1bbb0*/  R2UR UR46, R14 ;  /* 0x000000000e2e72ca */ /* 0x000fe200000e0000 */
[----:B------:R-:W-:Y:S01]  /*1bbc0*/  VIADD R14, R12, 0x480 ;  /* 0x000004800c0e7836 */ /* 0x000fe20000000000 */
[----:B------:R-:W-:Y:S02]  /*1bbd0*/  R2UR UR47, R15 ;  /* 0x000000000f2f72ca */ /* 0x000fe400000e0000 */
[----:B------:R-:W-:Y:S02]  /*1bbe0*/  MOV R15, 0x80000020 ;  /* 0x80000020000f7802 */ /* 0x000fe40000000f00 */
[----:B------:R-:W-:Y:S01]  /*1bbf0*/  R2UR UR50, R14 ;  /* 0x000000000e3272ca */ /* 0x000fe200000e0000 */
[----:B------:R-:W-:Y:S01]  /*1bc00*/  VIADD R14, R12, 0x282 ;  /* 0x000002820c0e7836 */ /* 0x000fe20000000000 */
[----:B------:R-:W-:Y:S01]  /*1bc10*/  R2UR UR51, R15 ;  /* 0x000000000f3372ca */ /* 0x000fe200000e0000 */
[----:B------:R-:W-:-:S03]  /*1bc20*/  IMAD.MOV.U32 R15, RZ, RZ, -0x7fffffe0 ;  /* 0x80000020ff0f7424 */ /* 0x000fc600078e00ff */
        /* <DEDUP_REMOVED lines=109> */
[C---:B------:R-:W-:Y:S01]  /*1c300*/  VIADD R14, R12.reuse, 0x682 ;  /* 0x000006820c0e7836 */ /* 0x040fe20000000000 */
[----:B------:R-:W-:Y:S01]  /*1c310*/  MOV R15, 0x80000020 ;  /* 0x80000020000f7802 */ /* 0x000fe20000000f00 */
        /* <DEDUP_REMOVED lines=34> */
.L_x_2484:
[----:B------:R-:W-:Y:S01]  /*1c540*/  SHF.L.U32 R9, R9, 0x1f, RZ ;  /* 0x0000001f09097819 */ /* 0x000fe200000006ff */
[----:B------:R-:W-:-:S04]  /*1c550*/  IMAD R11, R189, 0x8, R16 ;  /* 0x00000008bd0b7824 */ /* 0x000fc800078e0210 */
[----:B------:R0:W1:Y:S01]  /*1c560*/  SYNCS.PHASECHK.TRANS64.TRYWAIT P2, [R11+URZ+0x29850], R9 ;  /* 0x029850090b0075a7 */ /* 0x000062000804017f */
[----:B------:R-:W-:Y:S05]  /*1c570*/  @!P1 BRA `(.L_x_2485) ;  /* 0x0000000000049947 */ /* 0x000fea0003800000 */
[----:B------:R-:W-:Y:S01]  /*1c580*/  BPT.TRAP 0x1 ;  /* 0x000000040000795c */ /* 0x000fe20000300000 */
.L_x_2485:
[----:B-1----:R-:W-:Y:S05]  /*1c590*/  @P2 BRA `(.L_x_2483) ;  /* 0x0000000000082947 */ /* 0x002fea0003800000 */
[----:B------:R-:W1:Y:S02]  /*1c5a0*/  SYNCS.PHASECHK.TRANS64.TRYWAIT P2, [R11+URZ+0x29850], R9 ;  /* 0x029850090b0075a7 */ /* 0x000e64000804017f */
[----:B-1----:R-:W-:Y:S05]  /*1c5b0*/  @!P2 BRA `(.L_x_2486) ;  /* 0x00000118005ca947 */ /* 0x002fea0003800000 */
.L_x_2483:
[----:B01----:R-:W-:Y:S01]  /*1c5c0*/  IADD3 R9, R16, 0x400, RZ ;  /* 0x0000040010097810 */ /* 0x003fe20007ffe0ff */
[----:B------:R-:W-:Y:S01]  /*1c5d0*/  IMAD.MOV.U32 R13, RZ, RZ, -0x3ffffff0 ;  /* 0xc0000010ff0d7424 */ /* 0x000fe200078e00ff */
[----:B------:R-:W-:Y:S05]  /*1c5e0*/  WARPSYNC.ALL ;  /* 0x0000000000007948 */ /* 0x000fea0003800000 */
[----:B------:R-:W-:Y:S01]  /*1c5f0*/  SHF.R.U32.HI R9, RZ, 0x4, R9 ;  /* 0x00000004ff097819 */ /* 0x000fe20000011609 */
[----:B------:R-:W-:Y:S01]  /*1c600*/  WARPGROUP.ARRIVE ;  /* 0x00000000000079c5 */ /* 0x000fe20000000000 */
[----:B------:R-:W-:Y:S01]  /*1c610*/  R2UR UR7, R13 ;  /* 0x000000000d0772ca */ /* 0x000fe200000e0000 */
[----:B------:R-:W-:Y:S01]  /*1c620*/  IMAD.MOV.U32 R15, RZ, RZ, -0x3ffffff0 ;  /* 0xc0000010ff0f7424 */ /* 0x000fe200078e00ff */
[----:B------:R-:W-:Y:S01]  /*1c630*/  LOP3.LUT R9, R9, 0x3fff, RZ, 0xc0, !PT ;  /* 0x00003fff09097812 */ /* 0x000fe200078ec0ff */
[----:B------:R-:W0:Y:S01]  /*1c640*/  @P0 LDC R20, c[0x0][0x450] ;  /* 0x00011400ff140b82 */ /* 0x000e220000000800 */
[----:B------:R-:W-:-:S02]  /*1c650*/  IMAD.MOV.U32 R13, RZ, RZ, -0x3ffffff0 ;  /* 0xc0000010ff0d7424 */ /* 0x000fc400078e00ff */
[C---:B------:R-:W-:Y:S01]  /*1c660*/  FMUL.FTZ R21, R2.reuse, R158 ;  /* 0x0000009e02157220 */ /* 0x040fe20000410000 */
[----:B------:R-:W-:Y:S01]  /*1c670*/  LOP3.LUT R9, R9, 0x10000, RZ, 0xfc, !PT ;  /* 0x0001000009097812 */ /* 0x000fe200078efcff */
[C---:B------:R-:W-:Y:S01]  /*1c680*/  FMUL.FTZ R158, R2.reuse, R165 ;  /* 0x000000a5029e7220 */ /* 0x040fe20000410000 */
[C---:B------:R-:W-:Y:S01]  /*1c690*/  FMUL.FTZ R136, R2.reuse, R136 ;  /* 0x0000008802887220 */ /* 0x040fe20000410000 */
[C---:B------:R-:W-:Y:S01]  /*1c6a0*/  FMUL.FTZ R141, R2.reuse, R141 ;  /* 0x0000008d028d7220 */ /* 0x040fe20000410000 */
[C---:B------:R-:W-:Y:S01]  /*1c6b0*/  FMUL.FTZ R144, R2.reuse, R144 ;  /* 0x0000009002907220 */ /* 0x040fe20000410000 */
[----:B------:R-:W-:Y:S01]  /*1c6c0*/  IMAD R12, R189, 0x500, R9 ;  /* 0x00000500bd0c7824 */ /* 0x000fe200078e0209 */
[----:B------:R-:W-:Y:S01]  /*1c6d0*/  IADD3 R9, R211, R203, RZ ;  /* 0x000000cbd3097210 */ /* 0x000fe20007ffe0ff */
[----:B------:R-:W-:Y:S01]  /*1c6e0*/  MUFU.TANH R158, R158 ;  /* 0x0000009e009e7308 */ /* 0x000fe20000002400 */
[----:B------:R-:W-:Y:S01]  /*1c6f0*/  FMUL.FTZ R145, R2, R145 ;  /* 0x0000009102917220 */ /* 0x000fe20000410000 */
[C---:B------:R-:W-:Y:S01]  /*1c700*/  VIADD R14, R12.reuse, 0x100 ;  /* 0x000001000c0e7836 */ /* 0x040fe20000000000 */
[----:B------:R-:W-:Y:S01]  /*1c710*/  R2UR UR6, R12 ;  /* 0x000000000c0672ca */ /* 0x000fe200000e0000 */
[C---:B------:R-:W-:Y:S01]  /*1c720*/  FMUL.FTZ R148, R2.reuse, R148 ;  /* 0x0000009402947220 */ /* 0x040fe20000410000 */
        /* <DEDUP_REMOVED lines=13> */
[----:B------:R-:W-:Y:S01]  /*1c800*/  MUFU.TANH R141, R141 ;  /* 0x0000008d008d7308 */ /* 0x000fe20000002400 */
[----:B------:R-:W-:Y:S01]  /*1c810*/  R2UR UR7, R15 ;  /* 0x000000000f0772ca */ /* 0x000fe200000e0000 */
[----:B------:R-:W-:Y:S01]  /*1c820*/  IMAD.MOV.U32 R15, RZ, RZ, -0x3ffffff0 ;  /* 0xc0000010ff0f7424 */ /* 0x000fe200078e00ff */
[----:B------:R-:W-:Y:S01]  /*1c830*/  IADD3 R14, R12, 0x200, RZ ;  /* 0x000002000c0e7810 */ /* 0x000fe20007ffe0ff */
[C---:B------:R-:W-:Y:S01]  /*1c840*/  FMUL.FTZ R95, R2.reuse, R95 ;  /* 0x0000005f025f7220 */ /* 0x040fe20000410000 */
[C---:B------:R-:W-:Y:S01]  /*1c850*/  FMUL.FTZ R98, R2.reuse, R98 ;  /* 0x0000006202627220 */ /* 0x040fe20000410000 */
[C---:B------:R-:W-:Y:S01]  /*1c860*/  FMUL.FTZ R99, R2.reuse, R99 ;  /* 0x0000006302637220 */ /* 0x040fe20000410000 */
[----:B------:R-:W-:Y:S01]  /*1c870*/  FMUL.FTZ R103, R2, R103 ;  /* 0x0000006702677220 */ /* 0x000fe20000410000 */
[----:B------:R-:W-:Y:S08]  /*1c880*/  MUFU.TANH R144, R144 ;  /* 0x0000009000907308 */ /* 0x000ff00000002400 */
        /* <DEDUP_REMOVED lines=15> */
[----:B------:R-:W-:Y:S01]  /*1c980*/  MUFU.TANH R103, R103 ;  /* 0x0000006700677308 */ /* 0x000fe20000002400 */
[----:B------:R-:W-:-:S02]  /*1c990*/  WARPGROUP.DEPBAR.LE gsb0, 0x0 ;  /* 0x00008000000079c5 */ /* 0x000fc40000010000 */
[----:B------:R-:W-:Y:S01]  /*1c9a0*/  WARPGROUP.ARRIVE ;  /* 0x00000000000079c5 */ /* 0x000fe20000000000 */
[C---:B------:R-:W-:Y:S01]  /*1c9b0*/  FMUL.FTZ R185, R2.reuse, R88 ;  /* 0x0000005802b97220 */ /* 0x040fe20000410000 */
[C---:B------:R-:W-:Y:S01]  /*1c9c0*/  FMUL.FTZ R187, R2.reuse, R93 ;  /* 0x0000005d02bb7220 */ /* 0x040fe20000410000 */
[C---:B------:R-:W-:Y:S01]  /*1c9d0*/  FMUL.FTZ R88, R2.reuse, R92 ;  /* 0x0000005c02587220 */ /* 0x040fe20000410000 */
[C---:B------:R-:W-:Y:S01]  /*1c9e0*/  FMUL.FTZ R92, R2.reuse, R110 ;  /* 0x0000006e025c7220 */ /* 0x040fe20000410000 */
[----:B------:R-:W-:Y:S01]  /*1c9f0*/  FMUL.FTZ R110, R2, R119 ;  /* 0x00000077026e7220 */ /* 0x000fe20000410000 */
[----:B------:R-:W-:Y:S01]  /*1ca00*/  QGMMA.64x128x32.F32.E4M3.E4M3 R24, R180, gdesc[UR4], R24, gsb0 ;  /* 0x01e00004b4187df3 */ /* 0x000fe20008000818 */
[----:B------:R-:W-:Y:S01]  /*1ca10*/  R2UR UR6, R14 ;  /* 0x000000000e0672ca */ /* 0x000fe200000e0000 */
[C---:B------:R-:W-:Y:S01]  /*1ca20*/  VIADD R14, R12.reuse, 0x300 ;  /* 0x000003000c0e7836 */ /* 0x040fe20000000000 */
[----:B------:R-:W-:Y:S01]  /*1ca30*/  R2UR UR7, R15 ;  /* 0x000000000f0772ca */ /* 0x000fe200000e0000 */
[----:B------:R-:W-:Y:S01]  /*1ca40*/  IMAD.MOV.U32 R15, RZ, RZ, -0x3ffffff0 ;  /* 0xc0000010ff0f7424 */ /* 0x000fe200078e00ff */
[----:B------:R-:W-:Y:S01]  /*1ca50*/  MUFU.TANH R185, R185 ;  /* 0x000000b900b97308 */ /* 0x000fe20000002400 */
[----:B------:R-:W-:Y:S01]  /*1ca60*/  VIADD R12, R12, 0x400 ;  /* 0x000004000c0c7836 */ /* 0x000fe20000000000 */
[----:B------:R-:W1:Y:S06]  /*1ca70*/  S2R R186, SR_TID.X ;  /* 0x0000000000ba7919 */ /* 0x000e6c0000002100 */
[----:B------:R-:W-:Y:S08]  /*1ca80*/  MUFU.TANH R88, R88 ;  /* 0x0000005800587308 */ /* 0x000ff00000002400 */
[----:B------:R-:W-:Y:S08]  /*1ca90*/  MUFU.TANH R187, R187 ;  /* 0x000000bb00bb7308 */ /* 0x000ff00000002400 */
[----:B------:R-:W-:Y:S08]  /*1caa0*/  MUFU.TANH R92, R92 ;  /* 0x0000005c005c7308 */ /* 0x000ff00000002400 */
[----:B------:R-:W-:Y:S01]  /*1cab0*/  MUFU.TANH R110, R110 ;  /* 0x0000006e006e7308 */ /* 0x000fe20000002400 */
[----:B-1----:R-:W-:-:S02]  /*1cac0*/  LOP3.LUT R184, R186, 0x7f, RZ, 0xc0, !PT ;  /* 0x0000007fbab87812 */ /* 0x002fc400078ec0ff */
[----:B------:R-:W1:Y:S02]  /*1cad0*/  S2R R186, SR_TID.X ;  /* 0x0000000000ba7919 */ /* 0x000e640000002100 */
[----:B-1----:R-:W-:Y:S01]  /*1cae0*/  SHF.R.U32.HI R186, RZ, 0x7, R186 ;  /* 0x00000007ffba7819 */ /* 0x002fe200000116ba */
[----:B------:R-:W-:Y:S02]  /*1caf0*/  WARPGROUP.DEPBAR.LE gsb0, 0x0 ;  /* 0x00008000000079c5 */ /* 0x000fe40000010000 */
[----:B------:R-:W-:Y:S01]  /*1cb00*/  WARPGROUP.ARRIVE ;  /* 0x00000000000079c5 */ /* 0x000fe20000000000 */
[C---:B------:R-:W-:Y:S01]  /*1cb10*/  FMUL.FTZ R181, R2.reuse, R117 ;  /* 0x0000007502b57220 */ /* 0x040fe20000410000 */
[----:B------:R-:W-:-:S04]  /*1cb20*/  FMUL.FTZ R183, R2, R89 ;  /* 0x0000005902b77220 */ /* 0x000fc80000410000 */
[----:B------:R-:W-:Y:S01]  /*1cb30*/  QGMMA.64x128x32.F32.E4M3.E4M3 R24, R176, gdesc[UR4], R24, gsb0 ;  /* 0x01e00004b0187df3 */ /* 0x000fe20008000818 */
[----:B------:R-:W-:Y:S01]  /*1cb40*/  R2UR UR6, R14 ;  /* 0x000000000e0672ca */ /* 0x000fe200000e0000 */
[----:B------:R-:W-:Y:S01]  /*1cb50*/  MUFU.TANH R181, R181 ;  /* 0x000000b500b57308 */ /* 0x000fe20000002400 */
[----:B------:R-:W-:Y:S01]  /*1cb60*/  R2UR UR7, R15 ;  /* 0x000000000f0772ca */ /* 0x000fe200000e0000 */
[----:B------:R-:W1:Y:S01]  /*1cb70*/  @P0 LDC R14, c[0x0][0x44c] ;  /* 0x00011300ff0e0b82 */ /* 0x000e620000000800 */
[C---:B------:R-:W-:Y:S01]  /*1cb80*/  FMUL.FTZ R15, R2.reuse, R156 ;  /* 0x0000009c020f7220 */ /* 0x040fe20000410000 */
[----:B------:R-:W-:-:S04]  /*1cb90*/  FMUL.FTZ R156, R2, R163 ;  /* 0x000000a3029c7220 */ /* 0x000fc80000410000 */
[----:B------:R-:W-:Y:S08]  /*1cba0*/  MUFU.TANH R183, R183 ;  /* 0x000000b700b77308 */ /* 0x000ff00000002400 */
[----:B------:R-:W-:Y:S08]  /*1cbb0*/  MUFU.TANH R15, R15 ;  /* 0x0000000f000f7308 */ /* 0x000ff00000002400 */
[----:B------:R-:W-:Y:S01]  /*1cbc0*/  MUFU.TANH R156, R156 ;  /* 0x0000009c009c7308 */ /* 0x000fe20000002400 */
[----:B-1----:R-:W-:-:S04]  /*1cbd0*/  @P0 IMAD.HI.U32 R11, R9, R14, RZ ;  /* 0x0000000e090b0227 */ /* 0x002fc800078e00ff */
[C---:B------:R-:W-:Y:S01]  /*1cbe0*/  FMUL.FTZ R14, R2.reuse, R155 ;  /* 0x0000009b020e7220 */ /* 0x040fe20000410000 */
[C---:B------:R-:W-:Y:S01]  /*1cbf0*/  FMUL.FTZ R155, R2.reuse, R162 ;  /* 0x000000a2029b7220 */ /* 0x040fe20000410000 */
[C---:B------:R-:W-:Y:S01]  /*1cc00*/  FMUL.FTZ R162, R2.reuse, R121 ;  /* 0x0000007902a27220 */ /* 0x040fe20000410000 */
[C---:B------:R-:W-:Y:S01]  /*1cc10*/  FMUL.FTZ R121, R2.reuse, R123 ;  /* 0x0000007b02797220 */ /* 0x040fe20000410000 */
[----:B0-----:R-:W-:Y:S01]  /*1cc20*/  @P0 SHF.R.U32.HI R9, RZ, R20, R11 ;  /* 0x00000014ff090219 */ /* 0x001fe2000001160b */
[C---:B------:R-:W-:Y:S01]  /*1cc30*/  FMUL.FTZ R20, R2.reuse, R157 ;  /* 0x0000009d02147220 */ /* 0x040fe20000410000 */
[C---:B------:R-:W-:Y:S01]  /*1cc40*/  FMUL.FTZ R157, R2.reuse, R164 ;  /* 0x000000a4029d7220 */ /* 0x040fe20000410000 */
[C---:B------:R-:W-:Y:S01]  /*1cc50*/  FMUL.FTZ R123, R2.reuse, R124 ;  /* 0x0000007c027b7220 */ /* 0x040fe20000410000 */
[C---:B------:R-:W-:Y:S01]  /*1cc60*/  FMUL.FTZ R124, R2.reuse, R127 ;  /* 0x0000007f027c7220 */ /* 0x040fe20000410000 */
[----:B------:R-:W0:Y:S01]  /*1cc70*/  SHFL.IDX PT, R164, R9, RZ, 0x1c1f ;  /* 0x001c1fff09a47589 */ /* 0x000e2200000e0000 */
[C---:B------:R-:W-:Y:S01]  /*1cc80*/  FMUL.FTZ R127, R2.reuse, R128 ;  /* 0x00000080027f7220 */ /* 0x040fe20000410000 */
[C---:B------:R-:W-:Y:S01]  /*1cc90*/  FMUL.FTZ R128, R2.reuse, R129 ;  /* 0x0000008102807220 */ /* 0x040fe20000410000 */
[----:B------:R-:W-:Y:S01]  /*1cca0*/  FMUL.FTZ R129, R2, R131 ;  /* 0x0000008302817220 */ /* 0x000fe20000410000 */
[----:B------:R-:W-:-:S02]  /*1ccb0*/  IMAD.MOV.U32 R131, RZ, RZ, -0xa0 ;  /* 0xffffff60ff837424 */ /* 0x000fc400078e00ff */
[C---:B------:R-:W-:Y:S01]  /*1ccc0*/  FMUL.FTZ R11, R2.reuse, R152 ;  /* 0x00000098020b7220 */ /* 0x040fe20000410000 */
[----:B------:R-:W-:Y:S01]  /*1ccd0*/  MUFU.TANH R20, R20 ;  /* 0x0000001400147308 */ /* 0x000fe20000002400 */
[----:B------:R-:W-:Y:S01]  /*1cce0*/  FMUL.FTZ R152, R2, R159 ;  /* 0x0000009f02987220 */ /* 0x000fe20000410000 */
[----:B------:R-:W-:Y:S02]  /*1ccf0*/  IMAD R131, R8, R131, 0x1 ;  /* 0x0000000108837424 */ /* 0x000fe400078e0283 */
[----:B------:R-:W-:Y:S02]  /*1cd00*/  FMUL.FTZ R159, R2, R166 ;  /* 0x000000a6029f7220 */ /* 0x000fe40000410000 */
[----:B------:R-:W-:Y:S02]  /*1cd10*/  IMAD R131, R210, -0x2, R131 ;  /* 0xfffffffed2837824 */ /* 0x000fe400078e0283 */
[----:B------:R-:W1:Y:S03]  /*1cd20*/  MUFU.TANH R11, R11 ;  /* 0x0000000b000b7308 */ /* 0x000e660000002400 */
[----:B------:R-:W-:-:S05]  /*1cd30*/  IADD3 R131, -R204, R131, R205 ;  /* 0x00000083cc837210 */ /* 0x000fca0007ffe1cd */
        /* <DEDUP_REMOVED lines=15> */
[----:B------:R-:W-:Y:S02]  /*1ce30*/  FMUL.FTZ R112, R2, R116 ;  /* 0x0000007402707220 */ /* 0x000fe40000410000 */
[----:B------:R-:W-:Y:S01]  /*1ce40*/  MUFU.TANH R129, R129 ;  /* 0x0000008100817308 */ /* 0x000fe20000002400 */
        /* <DEDUP_REMOVED lines=24> */
[----:B0-----:R-:W-:Y:S01]  /*1cfd0*/  IADD3 R135, R131, R164, RZ ;  /* 0x000000a483877210 */ /* 0x001fe20007ffe0ff */
[C---:B------:R-:W-:Y:S01]  /*1cfe0*/  FMUL.FTZ R153, R2.reuse, R160 ;  /* 0x000000a002997220 */ /* 0x040fe20000410000 */
[----:B------:R-:W-:Y:S01]  /*1cff0*/  MUFU.TANH R154, R154 ;  /* 0x0000009a009a7308 */ /* 0x000fe20000002400 */
[----:B------:R-:W-:Y:S01]  /*1d000*/  FMUL.FTZ R160, R2, R167 ;  /* 0x000000a702a07220 */ /* 0x000fe20000410000 */
[----:B------:R-:W-:-:S02]  /*1d010*/  ISETP.GT.AND P2, PT, R135, RZ, PT ;  /* 0x000000ff8700720c */ /* 0x000fc40003f44270 */
[----:B------:R-:W-:Y:S02]  /*1d020*/  ISETP.GT.AND P3, PT, R135, 0x1, PT ;  /* 0x000000018700780c */ /* 0x000fe40003f64270 */
[----:B-1----:R-:W-:Y:S02]  /*1d030*/  FSEL R11, R11, -INF , P2 ;  /* 0xff8000000b0b7808 */ /* 0x002fe40001000000 */
[----:B------:R-:W0:Y:S01]  /*1d040*/  MUFU.TANH R153, R153 ;  /* 0x0000009900997308 */ /* 0x000e220000002400 */
[----:B------:R-:W-:Y:S02]  /*1d050*/  ISETP.GT.AND P2, PT, R135, 0x8, PT ;  /* 0x000000088700780c */ /* 0x000fe40003f44270 */
[----:B--2---:R-:W-:Y:S01]  /*1d060*/  FSEL R163, R12, -INF , P3 ;  /* 0xff8000000ca37808 */ /* 0x004fe20001800000 */
[----:B------:R-:W-:Y:S01]  /*1d070*/  FMUL.FTZ R12, R2, R105 ;  /* 0x00000069020c7220 */ /* 0x000fe20000410000 */
[----:B------:R-:W-:Y:S02]  /*1d080*/  FMNMX.FTZ R164, R11, R7, !PT ;  /* 0x000000070ba47209 */ /* 0x000fe40007810000 */
[----:B------:R-:W-:Y:S01]  /*1d090*/  ISETP.GT.AND P3, PT, R135, 0x9, PT ;  /* 0x000000098700780c */ /* 0x000fe20003f64270 */
[----:B------:R-:W1:Y:S01]  /*1d0a0*/  MUFU.TANH R161, R161 ;  /* 0x000000a100a17308 */ /* 0x000e620000002400 */
[----:B------:R-:W-:-:S02]  /*1d0b0*/  FSEL R15, R15, -INF , P2 ;  /* 0xff8000000f0f7808 */ /* 0x000fc40001000000 */
[----:B------:R-:W-:Y:S02]  /*1d0c0*/  FMNMX.FTZ R164, R163, R164, !PT ;  /* 0x000000a4a3a47209 */ /* 0x000fe40007810000 */
[----:B------:R-:W-:Y:S02]  /*1d0d0*/  ISETP.GT.AND P2, PT, R135, 0x10, PT ;  /* 0x000000108700780c */ /* 0x000fe40003f44270 */
[----:B------:R-:W-:Y:S01]  /*1d0e0*/  FSEL R105, R20, -INF , P3 ;  /* 0xff80000014697808 */ /* 0x000fe20001800000 */
[----:B------:R-:W2:Y:S01]  /*1d0f0*/  MUFU.TANH R139, R139 ;  /* 0x0000008b008b7308 */ /* 0x000ea20000002400 */
[----:B------:R-:W-:Y:S01]  /*1d100*/  FMNMX.FTZ R164, R15, R164, !PT ;  /* 0x000000a40fa47209 */ /* 0x000fe20007810000 */
[C---:B------:R-:W-:Y:S01]  /*1d110*/  FMUL.FTZ R20, R2.reuse, R106 ;  /* 0x0000006a02147220 */ /* 0x040fe20000410000 */
[----:B------:R-:W-:Y:S01]  /*1d120*/  ISETP.GT.AND P3, PT, R135, 0x11, PT ;  /* 0x000000118700780c */ /* 0x000fe20003f64270 */
[----:B------:R-:W-:Y:S01]  /*1d130*/  FMUL.FTZ R106, R2, R107 ;  /* 0x0000006b026a7220 */ /* 0x000fe20000410000 */
[----:B0-----:R-:W-:-:S02]  /*1d140*/  FSEL R153, R153, -INF , P2 ;  /* 0xff80000099997808 */ /* 0x001fc40001000000 */
[----:B------:R-:W-:Y:S01]  /*1d150*/  FMNMX.FTZ R164, R105, R164, !PT ;  /* 0x000000a469a47209 */ /* 0x000fe20007810000 */
[----:B------:R-:W0:Y:S01]  /*1d160*/  MUFU.TANH R151, R151 ;  /* 0x0000009700977308 */ /* 0x000e220000002400 */
[----:B------:R-:W-:Y:S02]  /*1d170*/  ISETP.GT.AND P2, PT, R135, 0x18, PT ;  /* 0x000000188700780c */ /* 0x000fe40003f44270 */
[----:B------:R-:W-:Y:S02]  /*1d180*/  FSEL R165, R154, -INF , P3 ;  /* 0xff8000009aa57808 */ /* 0x000fe40001800000 */
[----:B------:R-:W-:Y:S02]  /*1d190*/  FMNMX.FTZ R164, R153, R164, !PT ;  /* 0x000000a499a47209 */ /* 0x000fe40007810000 */
[----:B------:R-:W-:Y:S01]  /*1d1a0*/  ISETP.GT.AND P3, PT, R135, 0x19, PT ;  /* 0x000000198700780c */ /* 0x000fe20003f64270 */
[----:B------:R-:W3:Y:S01]  /*1d1b0*/  MUFU.TANH R130, R130 ;  /* 0x0000008200827308 */ /* 0x000ee20000002400 */
[----:B------:R-:W-:-:S02]  /*1d1c0*/  FSEL R157, R157, -INF , P2 ;  /* 0xff8000009d9d7808 */ /* 0x000fc40001000000 */
[----:B------:R-:W-:Y:S02]  /*1d1d0*/  FMNMX.FTZ R164, R165, R164, !PT ;  /* 0x000000a4a5a47209 */ /* 0x000fe40007810000 */
[----:B------:R-:W-:Y:S02]  /*1d1e0*/  ISETP.GT.AND P2, PT, R135, 0x20, PT ;  /* 0x000000208700780c */ /* 0x000fe40003f44270 */
[----:B------:R-:W-:Y:S01]  /*1d1f0*/  FSEL R107, R158, -INF , P3 ;  /* 0xff8000009e6b7808 */ /* 0x000fe20001800000 */
[----:B------:R-:W4:Y:S01]  /*1d200*/  MUFU.TANH R12, R12 ;  /* 0x0000000c000c7308 */ /* 0x000f220000002400 */
[----:B------:R-:W-:Y:S02]  /*1d210*/  FMNMX.FTZ R164, R157, R164, !PT ;  /* 0x000000a49da47209 */ /* 0x000fe40007810000 */
[----:B------:R-:W-:Y:S02]  /*1d220*/  ISETP.GT.AND P3, PT, R135, 0x21, PT ;  /* 0x000000218700780c */ /* 0x000fe40003f64270 */
[----:B------:R-:W-:Y:S01]  /*1d230*/  FSEL R167, R136, -INF , P2 ;  /* 0xff80000088a77808 */ /* 0x000fe20001000000 */
[----:B------:R-:W-:Y:S01]  /*1d240*/  FMUL.FTZ R136, R2, R109 ;  /* 0x0000006d02887220 */ /* 0x000fe20000410000 */
[----:B------:R-:W-:Y:S01]  /*1d250*/  FMNMX.FTZ R164, R107, R164, !PT ;  /* 0x000000a46ba47209 */ /* 0x000fe20007810000 */
[----:B------:R-:W-:Y:S01]  /*1d260*/  MUFU.TANH R177, R177 ;  /* 0x000000b100b17308 */ /* 0x000fe20000002400 */
[----:B------:R-:W-:-:S02]  /*1d270*/  ISETP.GT.AND P2, PT, R135, 0x28, PT ;  /* 0x000000288700780c */ /* 0x000fc40003f44270 */
[----:B-1----:R-:W-:Y:S02]  /*1d280*/  FSEL R161, R161, -INF , P3 ;  /* 0xff800000a1a17808 */ /* 0x002fe40001800000 */
[----:B------:R-:W-:Y:S02]  /*1d290*/  FMNMX.FTZ R164, R167, R164, !PT ;  /* 0x000000a4a7a47209 */ /* 0x000fe40007810000 */
[----:B------:R-:W-:Y:S01]  /*1d2a0*/  ISETP.GT.AND P3, PT, R135, 0x29, PT ;  /* 0x000000298700780c */ /* 0x000fe20003f64270 */
[----:B------:R-:W1:Y:S01]  /*1d2b0*/  MUFU.TANH R136, R136 ;  /* 0x0000008800887308 */ /* 0x000e620000002400 */
[----:B--2---:R-:W-:Y:S02]  /*1d2c0*/  FSEL R139, R139, -INF , P2 ;  /* 0xff8000008b8b7808 */ /* 0x004fe40001000000 */
[----:B------:R-:W-:Y:S02]  /*1d2d0*/  FMNMX.FTZ R164, R161, R164, !PT ;  /* 0x000000a4a1a47209 */ /* 0x000fe40007810000 */
[----:B------:R-:W-:-:S02]  /*1d2e0*/  ISETP.GT.AND P2, PT, R135, 0x30, PT ;  /* 0x000000308700780c */ /* 0x000fc40003f44270 */
[----:B------:R-:W-:Y:S01]  /*1d2f0*/  FSEL R141, R141, -INF , P3 ;  /* 0xff8000008d8d7808 */ /* 0x000fe20001800000 */
[----:B------:R-:W2:Y:S01]  /*1d300*/  MUFU.TANH R179, R179 ;  /* 0x000000b300b37308 */ /* 0x000ea20000002400 */
[----:B------:R-:W-:Y:S02]  /*1d310*/  FMNMX.FTZ R164, R139, R164, !PT ;  /* 0x000000a48ba47209 */ /* 0x000fe40007810000 */
[----:B------:R-:W-:Y:S02]  /*1d320*/  ISETP.GT.AND P3, PT, R135, 0x31, PT ;  /* 0x000000318700780c */ /* 0x000fe40003f64270 */
[----:B------:R-:W-:Y:S02]  /*1d330*/  FSEL R109, R144, -INF , P2 ;  /* 0xff800000906d7808 */ /* 0x000fe40001000000 */
[----:B------:R-:W-:Y:S01]  /*1d340*/  FMNMX.FTZ R164, R141, R164, !PT ;  /* 0x000000a48da47209 */ /* 0x000fe20007810000 */
[----:B------:R-:W5:Y:S01]  /*1d350*/  MUFU.TANH R112, R112 ;  /* 0x0000007000707308 */ /* 0x000f620000002400 */
[----:B------:R-:W-:-:S02]  /*1d360*/  ISETP.GT.AND P2, PT, R135, 0x38, PT ;  /* 0x000000388700780c */ /* 0x000fc40003f44270 */
[----:B------:R-:W-:Y:S02]  /*1d370*/  FSEL R145, R145, -INF , P3 ;  /* 0xff80000091917808 */ /* 0x000fe40001800000 */
[----:B------:R-:W-:Y:S02]  /*1d380*/  FMNMX.FTZ R164, R109, R164, !PT ;  /* 0x000000a46da47209 */ /* 0x000fe40007810000 */
[----:B------:R-:W-:Y:S01]  /*1d390*/  ISETP.GT.AND P3, PT, R135, 0x39, PT ;  /* 0x000000398700780c */ /* 0x000fe20003f64270 */
[----:B------:R-:W-:Y:S01]  /*1d3a0*/  MUFU.TANH R13, R13 ;  /* 0x0000000d000d7308 */ /* 0x000fe20000002400 */
[----:B------:R-:W-:Y:S02]  /*1d3b0*/  FSEL R113, R148, -INF , P2 ;  /* 0xff80000094717808 */ /* 0x000fe40001000000 */
[----:B------:R-:W-:Y:S02]  /*1d3c0*/  FMNMX.FTZ R164, R145, R164, !PT ;  /* 0x000000a491a47209 */ /* 0x000fe40007810000 */
[----:B------:R-:W-:-:S02]  /*1d3d0*/  ISETP.GT.AND P2, PT, R135, 0x40, PT ;  /* 0x000000408700780c */ /* 0x000fc40003f44270 */
[----:B------:R-:W-:Y:S01]  /*1d3e0*/  FSEL R149, R149, -INF , P3 ;  /* 0xff80000095957808 */ /* 0x000fe20001800000 */
[----:B------:R-:W-:Y:S01]  /*1d3f0*/  MUFU.TANH R160, R160 ;  /* 0x000000a000a07308 */ /* 0x000fe20000002400 */
[----:B------:R-:W-:Y:S02]  /*1d400*/  FMNMX.FTZ R164, R113, R164, !PT ;  /* 0x000000a471a47209 */ /* 0x000fe40007810000 */
[----:B------:R-:W-:Y:S02]  /*1d410*/  ISETP.GT.AND P3, PT, R135, 0x41, PT ;  /* 0x000000418700780c */ /* 0x000fe40003f64270 */
[----:B0-----:R-:W-:Y:S02]  /*1d420*/  FSEL R151, R151, -INF , P2 ;  /* 0xff80000097977808 */ /* 0x001fe40001000000 */
[----:B------:R-:W-:Y:S01]  /*1d430*/  FMNMX.FTZ R164, R149, R164, !PT ;  /* 0x000000a495a47209 */ /* 0x000fe20007810000 */
[----:B------:R-:W-:Y:S01]  /*1d440*/  MUFU.TANH R137, R137 ;  /* 0x0000008900897308 */ /* 0x000fe20000002400 */
[----:B------:R-:W-:-:S02]  /*1d450*/  ISETP.GT.AND P2, PT, R135, 0x48, PT ;  /* 0x000000488700780c */ /* 0x000fc40003f44270 */
[----:B------:R-:W-:Y:S02]  /*1d460*/  FMNMX.FTZ R164, R151, R164, !PT ;  /* 0x000000a497a47209 */ /* 0x000fe40007810000 */
[----:B------:R-:W-:Y:S02]  /*1d470*/  FSEL R123, R123, -INF , P2 ;  /* 0xff8000007b7b7808 */ /* 0x000fe40001000000 */
[----:B------:R-:W-:Y:S01]  /*1d480*/  ISETP.GT.AND P2, PT, R135, 0x50, PT ;  /* 0x000000508700780c */ /* 0x000fe20003f44270 */
[----:B------:R-:W-:Y:S03]  /*1d490*/  MUFU.TANH R138, R138 ;  /* 0x0000008a008a7308 */ /* 0x000fe60000002400 */
[----:B------:R-:W-:Y:S01]  /*1d4a0*/  FSEL R127, R127, -INF , P2 ;  /* 0xff8000007f7f7808 */ /* 0x000fe20001000000 */
[----:B------:R-:W-:Y:S02]  /*1d4b0*/  WARPGROUP.DEPBAR.LE gsb0, 0x0 ;  /* 0x00008000000079c5 */ /* 0x000fe40000010000 */
[----:B------:R-:W-:Y:S01]  /*1d4c0*/  WARPGROUP.ARRIVE ;  /* 0x00000000000079c5 */ /* 0x000fe20000000000 */
[C---:B------:R-:W-:Y:S01]  /*1d4d0*/  ISETP.GT.AND P2, PT, R135.reuse, 0x58, PT ;  /* 0x000000588700780c */ /* 0x040fe20003f44270 */
[----:B------:R-:W-:Y:S03]  /*1d4e0*/  MUFU.TANH R140, R140 ;  /* 0x0000008c008c7308 */ /* 0x000fe60000002400 */
[----:B---3--:R-:W-:Y:S01]  /*1d4f0*/  FSEL R89, R130, -INF , P2 ;  /* 0xff80000082597808 */ /* 0x008fe20001000000 */
[----:B------:R-:W-:Y:S01]  /*1d500*/  QGMMA.64x128x32.F32.E4M3.E4M3 R24, R168, gdesc[UR4], R24, gsb0 ;  /* 0x01e00004a8187df3 */ /* 0x000fe20008000818 */
[----:B------:R-:W-:-:S03]  /*1d510*/  ISETP.GT.AND P2, PT, R135, 0x60, PT ;  /* 0x000000608700780c */ /* 0x000fc60003f44270 */
        /* <DEDUP_REMOVED lines=13> */
[----:B------:R-:W-:Y:S02]  /*1d5f0*/  FSEL R169, R162, -INF , P3 ;  /* 0xff800000a2a97808 */ /* 0x000fe40001800000 */
[----:B------:R-:W-:Y:S02]  /*1d600*/  ISETP.GT.AND P3, PT, R135, 0x49, PT ;  /* 0x000000498700780c */ /* 0x000fe40003f64270 */
[----:B------:R-:W-:Y:S02]  /*1d610*/  FMNMX.FTZ R164, R169, R164, !PT ;  /* 0x000000a4a9a47209 */ /* 0x000fe40007810000 */
[----:B------:R-:W-:Y:S02]  /*1d620*/  FSEL R125, R125, -INF , P3 ;  /* 0xff8000007d7d7808 */ /* 0x000fe40001800000 */
[----:B------:R-:W-:Y:S02]  /*1d630*/  FMNMX.FTZ R164, R123, R164, !PT ;  /* 0x000000a47ba47209 */ /* 0x000fe40007810000 */
[----:B------:R-:W-:-:S02]  /*1d640*/  ISETP.GT.AND P3, PT, R135, 0x51, PT ;  /* 0x000000518700780c */ /* 0x000fc40003f64270 */
[----:B------:R-:W-:Y:S02]  /*1d650*/  FMNMX.FTZ R164, R125, R164, !PT ;  /* 0x000000a47da47209 */ /* 0x000fe40007810000 */
[----:B------:R-:W-:Y:S02]  /*1d660*/  FSEL R117, R128, -INF , P3 ;  /* 0xff80000080757808 */ /* 0x000fe40001800000 */
[----:B------:R-:W-:Y:S01]  /*1d670*/  FMNMX.FTZ R164, R127, R164, !PT ;  /* 0x000000a47fa47209 */ /* 0x000fe20007810000 */
[----:B------:R-:W0:Y:S01]  /*1d680*/  SHFL.IDX PT, R128, R9, 0x1, 0x1c1f ;  /* 0x003c1f0009807f89 */ /* 0x000e2200000e0000 */
[----:B------:R-:W-:Y:S02]  /*1d690*/  ISETP.GT.AND P3, PT, R135, 0x59, PT ;  /* 0x000000598700780c */ /* 0x000fe40003f64270 */
[----:B------:R-:W-:Y:S02]  /*1d6a0*/  FMNMX.FTZ R164, R117, R164, !PT ;  /* 0x000000a475a47209 */ /* 0x000fe40007810000 */
[----:B------:R-:W-:-:S02]  /*1d6b0*/  FSEL R133, R133, -INF , P3 ;  /* 0xff80000085857808 */ /* 0x000fc40001800000 */
[----:B------:R-:W-:Y:S02]  /*1d6c0*/  FMNMX.FTZ R164, R89, R164, !PT ;  /* 0x000000a459a47209 */ /* 0x000fe40007810000 */
[----:B------:R-:W-:Y:S02]  /*1d6d0*/  ISETP.GT.AND P3, PT, R135, 0x61, PT ;  /* 0x000000618700780c */ /* 0x000fe40003f64270 */
[----:B------:R-:W-:Y:S02]  /*1d6e0*/  FSEL R171, R104, -INF , P2 ;  /* 0xff80000068ab7808 */ /* 0x000fe40001000000 */
[----:B------:R-:W-:Y:S01]  /*1d6f0*/  FMNMX.FTZ R164, R133, R164, !PT ;  /* 0x000000a485a47209 */ /* 0x000fe20007810000 */
[----:B------:R3:W-:Y:S01]  /*1d700*/  MUFU.TANH R104, R96 ;  /* 0x0000006000687308 */ /* 0x0007e20000002400 */
[----:B------:R-:W-:Y:S02]  /*1d710*/  ISETP.GT.AND P2, PT, R135, 0x68, PT ;  /* 0x000000688700780c */ /* 0x000fe40003f44270 */
[----:B----4-:R-:W-:Y:S01]  /*1d720*/  FSEL R173, R12, -INF , P3 ;  /* 0xff8000000cad7808 */ /* 0x010fe20001800000 */
[----:B------:R-:W-:Y:S01]  /*1d730*/  FMUL.FTZ R12, R2, R97 ;  /* 0x00000061020c7220 */ /* 0x000fe20000410000 */
[----:B------:R-:W-:-:S02]  /*1d740*/  FMNMX.FTZ R164, R171, R164, !PT ;  /* 0x000000a4aba47209 */ /* 0x000fc40007810000 */
[----:B------:R-:W-:Y:S02]  /*1d750*/  ISETP.GT.AND P3, PT, R135, 0x69, PT ;  /* 0x000000698700780c */ /* 0x000fe40003f64270 */
[----:B------:R-:W-:Y:S01]  /*1d760*/  FSEL R175, R108, -INF , P2 ;  /* 0xff8000006caf7808 */ /* 0x000fe20001000000 */
[----:B------:R-:W4:Y:S01]  /*1d770*/  MUFU.TANH R12, R12 ;  /* 0x0000000c000c7308 */ /* 0x000f220000002400 */
[----:B------:R-:W-:Y:S01]  /*1d780*/  FMNMX.FTZ R164, R173, R164, !PT ;  /* 0x000000a4ada47209 */ /* 0x000fe20007810000 */
[----:B---3--:R-:W-:Y:S01]  /*1d790*/  FMUL.FTZ R96, R2, R111 ;  /* 0x0000006f02607220 */ /* 0x008fe20000410000 */
[----:B------:R-:W-:Y:S01]  /*1d7a0*/  ISETP.GT.AND P2, PT, R135, 0x70, PT ;  /* 0x000000708700780c */ /* 0x000fe20003f44270 */
[----:B0-----:R-:W-:Y:S01]  /*1d7b0*/  IMAD.IADD R131, R131, 0x1, R128 ;  /* 0x0000000183837824 */ /* 0x001fe200078e0280 */
[----:B-1----:R-:W-:Y:S01]  /*1d7c0*/  FSEL R93, R136, -INF , P3 ;  /* 0xff800000885d7808 */ /* 0x002fe20001800000 */
[----:B------:R-:W-:Y:S01]  /*1d7d0*/  FMUL.FTZ R108, R2, R118 ;  /* 0x00000076026c7220 */ /* 0x000fe20000410000 */
[----:B------:R-:W-:Y:S01]  /*1d7e0*/  FMNMX.FTZ R164, R175, R164, !PT ;  /* 0x000000a4afa47209 */ /* 0x000fe20007810000 */
[----:B------:R-:W0:Y:S01]  /*1d7f0*/  MUFU.TANH R96, R96 ;  /* 0x0000006000607308 */ /* 0x000e220000002400 */
[----:B------:R-:W-:-:S02]  /*1d800*/  ISETP.GT.AND P3, PT, R135, 0x71, PT ;  /* 0x000000718700780c */ /* 0x000fc40003f64270 */
[----:B------:R-:W-:Y:S02]  /*1d810*/  FSEL R177, R177, -INF , P2 ;  /* 0xff800000b1b17808 */ /* 0x000fe40001000000 */
[----:B------:R-:W-:Y:S02]  /*1d820*/  FMNMX.FTZ R164, R93, R164, !PT ;  /* 0x000000a45da47209 */ /* 0x000fe40007810000 */
[----:B------:R-:W-:Y:S01]  /*1d830*/  ISETP.GT.AND P2, PT, R135, 0x78, PT ;  /* 0x000000788700780c */ /* 0x000fe20003f44270 */
[----:B------:R-:W-:Y:S01]  /*1d840*/  MUFU.TANH R108, R108 ;  /* 0x0000006c006c7308 */ /* 0x000fe20000002400 */
[----:B--2---:R-:W-:Y:S02]  /*1d850*/  FSEL R179, R179, -INF , P3 ;  /* 0xff800000b3b37808 */ /* 0x004fe40001800000 */
[----:B------:R-:W-:Y:S02]  /*1d860*/  FMNMX.FTZ R164, R177, R164, !PT ;  /* 0x000000a4b1a47209 */ /* 0x000fe40007810000 */
[----:B------:R-:W-:-:S02]  /*1d870*/  ISETP.GT.AND P3, PT, R135, 0x79, PT ;  /* 0x000000798700780c */ /* 0x000fc40003f64270 */
[----:B-----5:R-:W-:Y:S01]  /*1d880*/  FSEL R97, R112, -INF , P2 ;  /* 0xff80000070617808 */ /* 0x020fe20001000000 */
[----:B------:R-:W-:Y:S01]  /*1d890*/  FMUL.FTZ R112, R2, R91 ;  /* 0x0000005b02707220 */ /* 0x000fe20000410000 */
[----:B------:R-:W-:Y:S02]  /*1d8a0*/  FMNMX.FTZ R164, R179, R164, !PT ;  /* 0x000000a4b3a47209 */ /* 0x000fe40007810000 */
[----:B------:R-:W-:Y:S02]  /*1d8b0*/  ISETP.GT.AND P2, PT, R135, 0x80, PT ;  /* 0x000000808700780c */ /* 0x000fe40003f44270 */
[----:B------:R-:W-:Y:S01]  /*1d8c0*/  FSEL R181, R181, -INF , P3 ;  /* 0xff800000b5b57808 */ /* 0x000fe20001800000 */
[----:B------:R-:W-:Y:S01]  /*1d8d0*/  MUFU.TANH R112, R112 ;  /* 0x0000007000707308 */ /* 0x000fe20000002400 */
[----:B------:R-:W-:Y:S02]  /*1d8e0*/  FMNMX.FTZ R164, R97, R164, !PT ;  /* 0x000000a461a47209 */ /* 0x000fe40007810000 */
[----:B------:R-:W-:-:S02]  /*1d8f0*/  ISETP.GT.AND P3, PT, R135, 0x81, PT ;  /* 0x000000818700780c */ /* 0x000fc40003f64270 */
[----:B------:R-:W-:Y:S02]  /*1d900*/  FSEL R185, R185, -INF , P2 ;  /* 0xff800000b9b97808 */ /* 0x000fe40001000000 */
[----:B------:R-:W-:Y:S02]  /*1d910*/  FMNMX.FTZ R164, R181, R164, !PT ;  /* 0x000000a4b5a47209 */ /* 0x000fe40007810000 */
[----:B------:R-:W-:Y:S02]  /*1d920*/  ISETP.GT.AND P2, PT, R135, 0x88, PT ;  /* 0x000000888700780c */ /* 0x000fe40003f44270 */
[----:B------:R-:W-:Y:S02]  /*1d930*/  FSEL R183, R183, -INF , P3 ;  /* 0xff800000b7b77808 */ /* 0x000fe40001800000 */
        /* <DEDUP_REMOVED lines=11> */
[----:B----4-:R-:W-:Y:S02]  /*1d9f0*/  FSEL R88, R12, -INF , P3 ;  /* 0xff8000000c587808 */ /* 0x010fe40001800000 */
[----:B------:R-:W-:Y:S02]  /*1da00*/  FMNMX.FTZ R164, R207, R164, !PT ;  /* 0x000000a4cfa47209 */ /* 0x000fe40007810000 */
[----:B------:R-:W-:-:S02]  /*1da10*/  ISETP.GT.AND P3, PT, R135, 0x99, PT ;  /* 0x000000998700780c */ /* 0x000fc40003f64270 */
[----:B------:R-:W-:Y:S01]  /*1da20*/  FSEL R111, R100, -INF , P2 ;  /* 0xff800000646f7808 */ /* 0x000fe20001000000 */
[----:B------:R-:W-:Y:S01]  /*1da30*/  FMUL.FTZ R100, R2, R114 ;  /* 0x0000007202647220 */ /* 0x000fe20000410000 */
[----:B------:R-:W-:Y:S01]  /*1da40*/  FMNMX.FTZ R164, R88, R164, !PT ;  /* 0x000000a458a47209 */ /* 0x000fe20007810000 */
[----:B------:R-:W-:Y:S01]  /*1da50*/  FMUL.FTZ R114, R2, R102 ;  /* 0x0000006602727220 */ /* 0x000fe20000410000 */
[----:B------:R-:W-:Y:S01]  /*1da60*/  FSEL R135, R104, -INF , P3 ;  /* 0xff80000068877808 */ /* 0x000fe20001800000 */
[----:B------:R-:W-:Y:S01]  /*1da70*/  FMUL.FTZ R104, R2, R115 ;  /* 0x0000007302687220 */ /* 0x000fe20000410000 */
[----:B------:R-:W-:Y:S01]  /*1da80*/  FMNMX.FTZ R164, R111, R164, !PT ;  /* 0x000000a46fa47209 */ /* 0x000fe20007810000 */
[----:B------:R-:W1:Y:S01]  /*1da90*/  MUFU.TANH R100, R100 ;  /* 0x0000006400647308 */ /* 0x000e620000002400 */
[----:B------:R-:W-:Y:S02]  /*1daa0*/  ISETP.GT.AND P3, PT, R131, RZ, PT ;  /* 0x000000ff8300720c */ /* 0x000fe40003f64270 */
[----:B------:R-:W-:-:S02]  /*1dab0*/  FMNMX.FTZ R164, R135, R164, !PT ;  /* 0x000000a487a47209 */ /* 0x000fc40007810000 */
[----:B------:R-:W-:Y:S02]  /*1dac0*/  ISETP.GT.AND P4, PT, R131, 0x1, PT ;  /* 0x000000018300780c */ /* 0x000fe40003f84270 */
[----:B------:R-:W-:Y:S01]  /*1dad0*/  FSEL R9, R13, -INF , P3 ;  /* 0xff8000000d097808 */ /* 0x000fe20001800000 */
[----:B------:R-:W2:Y:S01]  /*1dae0*/  SHFL.BFLY PT, R12, R164, 0x2, 0x1f ;  /* 0x0c401f00a40c7f89 */ /* 0x000ea200000e0000 */
[----:B------:R-:W-:Y:S01]  /*1daf0*/  ISETP.GT.AND P3, PT, R131, 0x8, PT ;  /* 0x000000088300780c */ /* 0x000fe20003f64270 */
[----:B------:R-:W3:Y:S01]  /*1db00*/  MUFU.TANH R104, R104 ;  /* 0x0000006800687308 */ /* 0x000ee20000002400 */
[----:B------:R-:W-:Y:S02]  /*1db10*/  FSEL R115, R14, -INF , P4 ;  /* 0xff8000000e737808 */ /* 0x000fe40002000000 */
[----:B------:R-:W-:Y:S02]  /*1db20*/  FMNMX.FTZ R130, R9, R6, !PT ;  /* 0x0000000609827209 */ /* 0x000fe40007810000 */
[----:B------:R-:W-:-:S02]  /*1db30*/  ISETP.GT.AND P4, PT, R131, 0x9, PT ;  /* 0x000000098300780c */ /* 0x000fc40003f84270 */
[----:B------:R-:W-:Y:S01]  /*1db40*/  FSEL R21, R21, -INF , P3 ;  /* 0xff80000015157808 */ /* 0x000fe20001800000 */
[----:B------:R-:W4:Y:S01]  /*1db50*/  MUFU.TANH R114, R114 ;  /* 0x0000007200727308 */ /* 0x000f220000002400 */
[----:B------:R-:W-:Y:S02]  /*1db60*/  FMNMX.FTZ R130, R115, R130, !PT ;  /* 0x0000008273827209 */ /* 0x000fe40007810000 */
[----:B------:R-:W-:Y:S02]  /*1db70*/  ISETP.GT.AND P3, PT, R131, 0x10, PT ;  /* 0x000000108300780c */ /* 0x000fe40003f64270 */
[----:B------:R-:W-:Y:S02]  /*1db80*/  FSEL R119, R152, -INF , P4 ;  /* 0xff80000098777808 */ /* 0x000fe40002000000 */
[----:B------:R-:W-:Y:S02]  /*1db90*/  FMNMX.FTZ R130, R21, R130, !PT ;  /* 0x0000008215827209 */ /* 0x000fe40007810000 */
[----:B------:R-:W-:-:S02]  /*1dba0*/  ISETP.GT.AND P4, PT, R131, 0x11, PT ;  /* 0x000000118300780c */ /* 0x000fc40003f84270 */
[----:B------:R-:W-:Y:S02]  /*1dbb0*/  FSEL R155, R155, -INF , P3 ;  /* 0xff8000009b9b7808 */ /* 0x000fe40001800000 */
[----:B------:R-:W-:Y:S02]  /*1dbc0*/  FMNMX.FTZ R136, R119, R130, !PT ;  /* 0x0000008277887209 */ /* 0x000fe40007810000 */
[----:B--2---:R-:W-:Y:S02]  /*1dbd0*/  FMNMX.FTZ R12, R164, R12, !PT ;  /* 0x0000000ca40c7209 */ /* 0x004fe40007810000 */
[----:B------:R-:W-:Y:S02]  /*1dbe0*/  ISETP.GT.AND P3, PT, R131, 0x18, PT ;  /* 0x000000188300780c */ /* 0x000fe40003f64270 */
[----:B------:R-:W-:Y:S01]  /*1dbf0*/  FMNMX.FTZ R136, R155, R136, !PT ;  /* 0x000000889b887209 */ /* 0x000fe20007810000 */
[----:B------:R-:W2:Y:S01]  /*1dc00*/  SHFL.BFLY PT, R91, R12, 0x1, 0x1f ;  /* 0x0c201f000c5b7f89 */ /* 0x000ea200000e0000 */
[----:B------:R-:W-:-:S02]  /*1dc10*/  FSEL R159, R159, -INF , P3 ;  /* 0xff8000009f9f7808 */ /* 0x000fc40001800000 */
[----:B------:R-:W-:-:S04]  /*1dc20*/  ISETP.GT.AND P3, PT, R131, 0x20, PT ;  /* 0x000000208300780c */ /* 0x000fc80003f64270 */
[----:B------:R-:W-:Y:S02]  /*1dc30*/  FSEL R137, R137, -INF , P3 ;  /* 0xff80000089897808 */ /* 0x000fe40001800000 */
[----:B------:R-:W-:Y:S02]  /*1dc40*/  ISETP.GT.AND P3, PT, R131, 0x28, PT ;  /* 0x000000288300780c */ /* 0x000fe40003f64270 */
[----:B--2---:R-:W-:Y:S01]  /*1dc50*/  FMNMX.FTZ R91, R12, R91, !PT ;  /* 0x0000005b0c5b7209 */ /* 0x004fe20007810000 */
[----:B------:R-:W-:-:S03]  /*1dc60*/  IMAD.U32 R12, RZ, RZ, UR55 ;  /* 0x00000037ff0c7e24 */ /* 0x000fc6000f8e00ff */
[C---:B------:R-:W-:Y:S01]  /*1dc70*/  FSETP.NEU.FTZ.AND P2, PT, R91.reuse, -INF , PT ;  /* 0xff8000005b00780b */ /* 0x040fe20003f5d000 */
[----:B------:R-:W-:-:S03]  /*1dc80*/  FFMA.FTZ R102, R91, R12, -8 ;  /* 0xc10000005b667423 */ /* 0x000fc6000001000c */
[----:B------:R-:W-:Y:S02]  /*1dc90*/  FSEL R168, R91, RZ, P2 ;  /* 0x000000ff5ba87208 */ /* 0x000fe40001000000 */
[----:B------:R-:W-:Y:S02]  /*1dca0*/  FSEL R102, R102, RZ, P2 ;  /* 0x000000ff66667208 */ /* 0x000fe40001000000 */
[----:B------:R-:W-:-:S03]  /*1dcb0*/  ISETP.NE.AND P2, PT, R184, RZ, PT ;  /* 0x000000ffb800720c */ /* 0x000fc60003f45270 */
[-CC-:B------:R-:W-:Y:S01]  /*1dcc0*/  FFMA.FTZ R118, R105, R12.reuse, -R102.reuse ;  /* 0x0000000c69767223 */ /* 0x180fe20000010866 */
[----:B------:R-:W-:-:S01]  /*1dcd0*/  FFMA.FTZ R105, R153, R12, -R102 ;  /* 0x0000000c99697223 */ /* 0x000fc20000010866 */
[----:B------:R-:W-:Y:S01]  /*1dce0*/  FSEL R153, R156, -INF , P4 ;  /* 0xff8000009c997808 */ /* 0x000fe20002000000 */
[----:B------:R-:W-:-:S01]  /*1dcf0*/  FFMA.FTZ R157, R157, R12, -R102 ;  /* 0x0000000c9d9d7223 */ /* 0x000fc20000010866 */
[----:B------:R-:W-:Y:S01]  /*1dd00*/  ISETP.GT.AND P4, PT, R131, 0x19, PT ;  /* 0x000000198300780c */ /* 0x000fe20003f84270 */
[----:B------:R-:W-:-:S01]  /*1dd10*/  FFMA.FTZ R13, R139, R12, -R102 ;  /* 0x0000000c8b0d7223 */ /* 0x000fc20000010866 */
[----:B------:R-:W-:Y:S01]  /*1dd20*/  FMNMX.FTZ R136, R153, R136, !PT ;  /* 0x0000008899887209 */ /* 0x000fe20007810000 */
[----:B------:R2:W-:Y:S01]  /*1dd30*/  MUFU.EX2 R14, R157 ;  /* 0x0000009d000e7308 */ /* 0x0005e20000000800 */
[----:B------:R-:W-:-:S01]  /*1dd40*/  FFMA.FTZ R116, R11, R12, -R102 ;  /* 0x0000000c0b747223 */ /* 0x000fc20000010866 */
[--C-:B------:R-:W-:Y:S01]  /*1dd50*/  FFMA.FTZ R11, R163, R12, -R102.reuse ;  /* 0x0000000ca30b7223 */ /* 0x100fe20000010866 */
[----:B------:R-:W-:Y:S01]  /*1dd60*/  FMNMX.FTZ R136, R159, R136, !PT ;  /* 0x000000889f887209 */ /* 0x000fe20007810000 */
[-CC-:B------:R-:W-:Y:S01]  /*1dd70*/  FFMA.FTZ R165, R165, R12.reuse, -R102.reuse ;  /* 0x0000000ca5a57223 */ /* 0x180fe20000010866 */
[----:B------:R-:W-:Y:S01]  /*1dd80*/  FSEL R163, R140, -INF , P3 ;  /* 0xff8000008ca37808 */ /* 0x000fe20001800000 */
[-CC-:B------:R-:W-:Y:S01]  /*1dd90*/  FFMA.FTZ R167, R167, R12.reuse, -R102.reuse ;  /* 0x0000000ca7a77223 */ /* 0x180fe20000010866 */
[----:B------:R-:W-:Y:S01]  /*1dda0*/  ISETP.GT.AND P3, PT, R131, 0x30, PT ;  /* 0x000000308300780c */ /* 0x000fe20003f64270 */
[----:B------:R5:W-:Y:S01]  /*1ddb0*/  MUFU.EX2 R128, R165 ;  /* 0x000000a500807308 */ /* 0x000be20000000800 */
[----:B--2---:R-:W-:-:S01]  /*1ddc0*/  FFMA.FTZ R157, R161, R12, -R102 ;  /* 0x0000000ca19d7223 */ /* 0x004fc20000010866 */
[----:B------:R-:W-:Y:S01]  /*1ddd0*/  FSEL R161, R160, -INF , P4 ;  /* 0xff800000a0a17808 */ /* 0x000fe20002000000 */
[----:B------:R-:W-:-:S01]  /*1dde0*/  FFMA.FTZ R15, R15, R12, -R102 ;  /* 0x0000000c0f0f7223 */ /* 0x000fc20000010866 */
[----:B------:R-:W-:Y:S01]  /*1ddf0*/  ISETP.GT.AND P4, PT, R131, 0x21, PT ;  /* 0x000000218300780c */ /* 0x000fe20003f84270 */
[----:B------:R-:W-:-:S01]  /*1de00*/  FFMA.FTZ R107, R107, R12, -R102 ;  /* 0x0000000c6b6b7223 */ /* 0x000fc20000010866 */
[----:B------:R-:W-:Y:S01]  /*1de10*/  FMNMX.FTZ R144, R161, R136, !PT ;  /* 0x00000088a1907209 */ /* 0x000fe20007810000 */
[----:B------:R-:W-:-:S01]  /*1de20*/  FFMA.FTZ R141, R141, R12, -R102 ;  /* 0x0000000c8d8d7223 */ /* 0x000fc20000010866 */
[----:B------:R-:W-:Y:S01]  /*1de30*/  FSEL R139, R138, -INF , P4 ;  /* 0xff8000008a8b7808 */ /* 0x000fe20002000000 */
[----:B------:R2:W-:Y:S01]  /*1de40*/  MUFU.EX2 R130, R167 ;  /* 0x000000a700827308 */ /* 0x0005e20000000800 */
[----:B------:R-:W-:Y:S01]  /*1de50*/  FMNMX.FTZ R144, R137, R144, !PT ;  /* 0x0000009089907209 */ /* 0x000fe20007810000 */
[-CC-:B------:R-:W-:Y:S01]  /*1de60*/  FFMA.FTZ R138, R145, R12.reuse, -R102.reuse ;  /* 0x0000000c918a7223 */ /* 0x180fe20000010866 */
[----:B------:R-:W-:Y:S01]  /*1de70*/  ISETP.GT.AND P4, PT, R131, 0x29, PT ;  /* 0x000000298300780c */ /* 0x000fe20003f84270 */
[--C-:B------:R-:W-:Y:S01]  /*1de80*/  FFMA.FTZ R109, R109, R12, -R102.reuse ;  /* 0x0000000c6d6d7223 */ /* 0x100fe20000010866 */
[----:B------:R-:W-:Y:S01]  /*1de90*/  FMNMX.FTZ R144, R139, R144, !PT ;  /* 0x000000908b907209 */ /* 0x000fe20007810000 */
[--C-:B------:R-:W-:Y:S01]  /*1dea0*/  FFMA.FTZ R113, R113, R12, -R102.reuse ;  /* 0x0000000c71717223 */ /* 0x100fe20000010866 */
[----:B-----5:R-:W-:Y:S01]  /*1deb0*/  FSEL R165, R142, -INF , P4 ;  /* 0xff8000008ea57808 */ /* 0x020fe20002000000 */
[----:B------:R5:W-:Y:S01]  /*1dec0*/  MUFU.EX2 R136, R13 ;  /* 0x0000000d00887308 */ /* 0x000be20000000800 */
[----:B------:R-:W-:Y:S01]  /*1ded0*/  FMNMX.FTZ R144, R163, R144, !PT ;  /* 0x00000090a3907209 */ /* 0x000fe20007810000 */
[-CC-:B------:R-:W-:Y:S01]  /*1dee0*/  FFMA.FTZ R142, R149, R12.reuse, -R102.reuse ;  /* 0x0000000c958e7223 */ /* 0x180fe20000010866 */
[----:B------:R-:W-:Y:S01]  /*1def0*/  ISETP.GT.AND P4, PT, R131, 0x31, PT ;  /* 0x000000318300780c */ /* 0x000fe20003f84270 */
[-CC-:B------:R-:W-:Y:S01]  /*1df00*/  FFMA.FTZ R125, R125, R12.reuse, -R102.reuse ;  /* 0x0000000c7d7d7223 */ /* 0x180fe20000010866 */
[----:B------:R-:W-:Y:S01]  /*1df10*/  FSEL R143, R143, -INF , P3 ;  /* 0xff8000008f8f7808 */ /* 0x000fe20001800000 */
[--C-:B------:R-:W-:Y:S01]  /*1df20*/  FFMA.FTZ R117, R117, R12, -R102.reuse ;  /* 0x0000000c75757223 */ /* 0x100fe20000010866 */
[----:B------:R-:W-:Y:S01]  /*1df30*/  FMNMX.FTZ R144, R165, R144, !PT ;  /* 0x00000090a5907209 */ /* 0x000fe20007810000 */
[-CC-:B------:R-:W-:Y:S01]  /*1df40*/  FFMA.FTZ R89, R89, R12.reuse, -R102.reuse ;  /* 0x0000000c59597223 */ /* 0x180fe20000010866 */
[----:B------:R-:W-:Y:S01]  /*1df50*/  ISETP.GT.AND P3, PT, R131, 0x38, PT ;  /* 0x000000388300780c */ /* 0x000fe20003f64270 */
[-CC-:B------:R-:W-:Y:S01]  /*1df60*/  FFMA.FTZ R173, R173, R12.reuse, -R102.reuse ;  /* 0x0000000cadad7223 */ /* 0x180fe20000010866 */
[----:B--2---:R-:W-:Y:S01]  /*1df70*/  FSEL R167, R146, -INF , P4 ;  /* 0xff80000092a77808 */ /* 0x004fe20002000000 */
        /* <DEDUP_REMOVED lines=10> */
[----:B------:R-:W-:Y:S01]  /*1e020*/  MUFU.EX2 R116, R116 ;  /* 0x0000007400747308 */ /* 0x000fe20000000800 */
[----:B------:R-:W-:Y:S01]  /*1e030*/  FSEL R145, R150, -INF , P4 ;  /* 0xff80000096917808 */ /* 0x000fe20002000000 */
[----:B------:R-:W-:Y:S01]  /*1e040*/  FFMA.FTZ R150, R207, R12, -R102 ;  /* 0x0000000ccf967223 */ /* 0x000fe20000010866 */
[----:B------:R-:W-:-:S02]  /*1e050*/  FMNMX.FTZ R144, R147, R144, !PT ;  /* 0x0000009093907209 */ /* 0x000fc40007810000 */
[----:B------:R-:W-:Y:S02]  /*1e060*/  ISETP.GT.AND P4, PT, R131, 0x41, PT ;  /* 0x000000418300780c */ /* 0x000fe40003f84270 */
[----:B------:R-:W-:Y:S01]  /*1e070*/  FSEL R120, R120, -INF , P3 ;  /* 0xff80000078787808 */ /* 0x000fe20001800000 */
[----:B------:R-:W-:Y:S01]  /*1e080*/  MUFU.EX2 R11, R11 ;  /* 0x0000000b000b7308 */ /* 0x000fe20000000800 */
[----:B-----5:R-:W-:Y:S01]  /*1e090*/  FMNMX.FTZ R13, R145, R144, !PT ;  /* 0x00000090910d7209 */ /* 0x020fe20007810000 */
[----:B------:R-:W-:Y:S01]  /*1e0a0*/  FFMA.FTZ R144, R151, R12, -R102 ;  /* 0x0000000c97907223 */ /* 0x000fe20000010866 */
[----:B------:R-:W-:Y:S02]  /*1e0b0*/  ISETP.GT.AND P3, PT, R131, 0x48, PT ;  /* 0x000000488300780c */ /* 0x000fe40003f64270 */
[----:B------:R-:W-:Y:S02]  /*1e0c0*/  FSEL R121, R121, -INF , P4 ;  /* 0xff80000079797808 */ /* 0x000fe40002000000 */
[----:B------:R-:W-:Y:S01]  /*1e0d0*/  FMNMX.FTZ R140, R120, R13, !PT ;  /* 0x0000000d788c7209 */ /* 0x000fe20007810000 */
[----:B------:R-:W-:Y:S01]  /*1e0e0*/  MUFU.EX2 R15, R15 ;  /* 0x0000000f000f7308 */ /* 0x000fe20000000800 */
[----:B------:R-:W-:-:S02]  /*1e0f0*/  ISETP.GT.AND P4, PT, R131, 0x49, PT ;  /* 0x000000498300780c */ /* 0x000fc40003f84270 */
[----:B------:R-:W-:Y:S02]  /*1e100*/  FSEL R122, R122, -INF , P3 ;  /* 0xff8000007a7a7808 */ /* 0x000fe40001800000 */
[----:B------:R-:W-:Y:S02]  /*1e110*/  FMNMX.FTZ R13, R121, R140, !PT ;  /* 0x0000008c790d7209 */ /* 0x000fe40007810000 */
[C---:B------:R-:W-:Y:S01]  /*1e120*/  ISETP.GT.AND P3, PT, R131.reuse, 0x50, PT ;  /* 0x000000508300780c */ /* 0x040fe20003f64270 */
[----:B------:R-:W-:Y:S01]  /*1e130*/  MUFU.EX2 R118, R118 ;  /* 0x0000007600767308 */ /* 0x000fe20000000800 */
[----:B------:R-:W-:Y:S02]  /*1e140*/  FSEL R149, R124, -INF , P4 ;  /* 0xff8000007c957808 */ /* 0x000fe40002000000 */
[----:B------:R-:W-:Y:S02]  /*1e150*/  FMNMX.FTZ R140, R122, R13, !PT ;  /* 0x0000000d7a8c7209 */ /* 0x000fe40007810000 */
[----:B------:R-:W-:-:S02]  /*1e160*/  ISETP.GT.AND P4, PT, R131, 0x51, PT ;  /* 0x000000518300780c */ /* 0x000fc40003f84270 */
[----:B------:R-:W-:Y:S01]  /*1e170*/  FSEL R126, R126, -INF , P3 ;  /* 0xff8000007e7e7808 */ /* 0x000fe20001800000 */
[----:B------:R2:W-:Y:S01]  /*1e180*/  MUFU.EX2 R124, R142 ;  /* 0x0000008e007c7308 */ /* 0x0005e20000000800 */
[----:B------:R-:W-:Y:S02]  /*1e190*/  FMNMX.FTZ R13, R149, R140, !PT ;  /* 0x0000008c950d7209 */ /* 0x000fe40007810000 */
[----:B------:R-:W-:Y:S02]  /*1e1a0*/  ISETP.GT.AND P3, PT, R131, 0x58, PT ;  /* 0x000000588300780c */ /* 0x000fe40003f64270 */
[----:B------:R-:W-:Y:S02]  /*1e1b0*/  FSEL R151, R129, -INF , P4 ;  /* 0xff80000081977808 */ /* 0x000fe40002000000 */
[----:B------:R-:W-:Y:S01]  /*1e1c0*/  FMNMX.FTZ R140, R126, R13, !PT ;  /* 0x0000000d7e8c7209 */ /* 0x000fe20007810000 */
[----:B------:R5:W-:Y:S01]  /*1e1d0*/  MUFU.EX2 R129, R144 ;  /* 0x0000009000817308 */ /* 0x000be20000000800 */
[----:B------:R-:W-:Y:S01]  /*1e1e0*/  ISETP.GT.AND P4, PT, R131, 0x59, PT ;  /* 0x000000598300780c */ /* 0x000fe20003f84270 */
[----:B--2---:R-:W-:Y:S01]  /*1e1f0*/  FFMA.FTZ R142, R169, R12, -R102 ;  /* 0x0000000ca98e7223 */ /* 0x004fe20000010866 */
[----:B------:R-:W-:-:S02]  /*1e200*/  FSEL R132, R132, -INF , P3 ;  /* 0xff80000084847808 */ /* 0x000fc40001800000 */
[----:B------:R-:W-:Y:S02]  /*1e210*/  FMNMX.FTZ R13, R151, R140, !PT ;  /* 0x0000008c970d7209 */ /* 0x000fe40007810000 */
[----:B------:R-:W-:Y:S01]  /*1e220*/  ISETP.GT.AND P3, PT, R131, 0x60, PT ;  /* 0x000000608300780c */ /* 0x000fe20003f64270 */
[----:B------:R-:W-:Y:S01]  /*1e230*/  MUFU.EX2 R105, R105 ;  /* 0x0000006900697308 */ /* 0x000fe20000000800 */
[----:B------:R-:W-:Y:S01]  /*1e240*/  FSEL R169, R134, -INF , P4 ;  /* 0xff80000086a97808 */ /* 0x000fe20002000000 */
[----:B-----5:R-:W-:Y:S01]  /*1e250*/  FFMA.FTZ R144, R123, R12, -R102 ;  /* 0x0000000c7b907223 */ /* 0x020fe20000010866 */
[----:B------:R-:W-:Y:S02]  /*1e260*/  FMNMX.FTZ R140, R132, R13, !PT ;  /* 0x0000000d848c7209 */ /* 0x000fe40007810000 */
[----:B------:R-:W-:Y:S02]  /*1e270*/  ISETP.GT.AND P4, PT, R131, 0x61, PT ;  /* 0x000000618300780c */ /* 0x000fe40003f84270 */
[----:B------:R-:W-:Y:S01]  /*1e280*/  FSEL R20, R20, -INF , P3 ;  /* 0xff80000014147808 */ /* 0x000fe20001800000 */
[----:B------:R2:W-:Y:S01]  /*1e290*/  MUFU.EX2 R134, R142 ;  /* 0x0000008e00867308 */ /* 0x0005e20000000800 */
[----:B------:R-:W-:-:S02]  /*1e2a0*/  FMNMX.FTZ R13, R169, R140, !PT ;  /* 0x0000008ca90d7209 */ /* 0x000fc40007810000 */
[C---:B------:R-:W-:Y:S02]  /*1e2b0*/  ISETP.GT.AND P3, PT, R131.reuse, 0x68, PT ;  /* 0x000000688300780c */ /* 0x040fe40003f64270 */
[----:B------:R-:W-:Y:S02]  /*1e2c0*/  FSEL R123, R106, -INF , P4 ;  /* 0xff8000006a7b7808 */ /* 0x000fe40002000000 */
[----:B------:R-:W-:Y:S01]  /*1e2d0*/  FMNMX.FTZ R140, R20, R13, !PT ;  /* 0x0000000d148c7209 */ /* 0x000fe20007810000 */
[----:B------:R5:W-:Y:S01]  /*1e2e0*/  MUFU.EX2 R106, R144 ;  /* 0x00000090006a7308 */ /* 0x000be20000000800 */
[----:B------:R-:W-:Y:S01]  /*1e2f0*/  ISETP.GT.AND P4, PT, R131, 0x69, PT ;  /* 0x000000698300780c */ /* 0x000fe20003f84270 */
[----:B--2---:R-:W-:Y:S01]  /*1e300*/  FFMA.FTZ R142, R127, R12, -R102 ;  /* 0x0000000c7f8e7223 */ /* 0x004fe20000010866 */
[----:B------:R-:W-:Y:S02]  /*1e310*/  FSEL R92, R92, -INF , P3 ;  /* 0xff8000005c5c7808 */ /* 0x000fe40001800000 */
[----:B------:R-:W-:-:S02]  /*1e320*/  FMNMX.FTZ R13, R123, R140, !PT ;  /* 0x0000008c7b0d7209 */ /* 0x000fc40007810000 */
[----:B------:R-:W-:Y:S01]  /*1e330*/  ISETP.GT.AND P3, PT, R131, 0x70, PT ;  /* 0x000000708300780c */ /* 0x000fe20003f64270 */
[----:B------:R-:W-:Y:S01]  /*1e340*/  MUFU.EX2 R107, R107 ;  /* 0x0000006b006b7308 */ /* 0x000fe20000000800 */
[----:B0-----:R-:W-:Y:S01]  /*1e350*/  FSEL R96, R96, -INF , P4 ;  /* 0xff80000060607808 */ /* 0x001fe20002000000 */
[----:B-----5:R-:W-:Y:S01]  /*1e360*/  FFMA.FTZ R144, R181, R12, -R102 ;  /* 0x0000000cb5907223 */ /* 0x020fe20000010866 */
[----:B------:R-:W-:Y:S02]  /*1e370*/  FMNMX.FTZ R13, R92, R13, !PT ;  /* 0x0000000d5c0d7209 */ /* 0x000fe40007810000 */
[----:B------:R-:W-:Y:S02]  /*1e380*/  ISETP.GT.AND P4, PT, R131, 0x71, PT ;  /* 0x000000718300780c */ /* 0x000fe40003f84270 */
[----:B-1----:R-:W-:Y:S01]  /*1e390*/  FSEL R100, R100, -INF , P3 ;  /* 0xff80000064647808 */ /* 0x002fe20001800000 */
[----:B------:R-:W-:Y:S01]  /*1e3a0*/  MUFU.EX2 R157, R157 ;  /* 0x0000009d009d7308 */ /* 0x000fe20000000800 */
[----:B------:R-:W-:-:S02]  /*1e3b0*/  FMNMX.FTZ R13, R96, R13, !PT ;  /* 0x0000000d600d7209 */ /* 0x000fc40007810000 */
[C---:B------:R-:W-:Y:S02]  /*1e3c0*/  ISETP.GT.AND P3, PT, R131.reuse, 0x78, PT ;  /* 0x000000788300780c */ /* 0x040fe40003f64270 */
[----:B---3--:R-:W-:Y:S02]  /*1e3d0*/  FSEL R127, R104, -INF , P4 ;  /* 0xff800000687f7808 */ /* 0x008fe40002000000 */
[----:B------:R-:W-:Y:S01]  /*1e3e0*/  FMNMX.FTZ R140, R100, R13, !PT ;  /* 0x0000000d648c7209 */ /* 0x000fe20007810000 */
[----:B------:R0:W-:Y:S01]  /*1e3f0*/  MUFU.EX2 R104, R142 ;  /* 0x0000008e00687308 */ /* 0x0001e20000000800 */
[----:B------:R-:W-:Y:S02]  /*1e400*/  ISETP.GT.AND P4, PT, R131, 0x79, PT ;  /* 0x000000798300780c */ /* 0x000fe40003f84270 */
[----:B------:R-:W-:Y:S02]  /*1e410*/  FSEL R108, R108, -INF , P3 ;  /* 0xff8000006c6c7808 */ /* 0x000fe40001800000 */
[----:B------:R-:W-:Y:S01]  /*1e420*/  FMNMX.FTZ R13, R127, R140, !PT ;  /* 0x0000008c7f0d7209 */ /* 0x000fe20007810000 */
[----:B------:R-:W-:Y:S01]  /*1e430*/  FFMA.FTZ R140, R133, R12, -R102 ;  /* 0x0000000c858c7223 */ /* 0x000fe20000010866 */
[----:B------:R-:W-:Y:S01]  /*1e440*/  ISETP.GT.AND P3, PT, R131, 0x80, PT ;  /* 0x000000808300780c */ /* 0x000fe20003f64270 */
[----:B------:R-:W-:Y:S01]  /*1e450*/  MUFU.EX2 R141, R141 ;  /* 0x0000008d008d7308 */ /* 0x000fe20000000800 */
[----:B------:R-:W-:-:S02]  /*1e460*/  FSEL R110, R110, -INF , P4 ;  /* 0xff8000006e6e7808 */ /* 0x000fc40002000000 */
[----:B------:R-:W-:Y:S02]  /*1e470*/  FMNMX.FTZ R13, R108, R13, !PT ;  /* 0x0000000d6c0d7209 */ /* 0x000fe40007810000 */
[C---:B------:R-:W-:Y:S02]  /*1e480*/  ISETP.GT.AND P4, PT, R131.reuse, 0x81, PT ;  /* 0x000000818300780c */ /* 0x040fe40003f84270 */
[----:B------:R-:W-:Y:S01]  /*1e490*/  FSEL R90, R90, -INF , P3 ;  /* 0xff8000005a5a7808 */ /* 0x000fe20001800000 */
[----:B------:R-:W-:Y:S01]  /*1e4a0*/  MUFU.EX2 R109, R109 ;  /* 0x0000006d006d7308 */ /* 0x000fe20000000800 */
[----:B------:R-:W-:Y:S02]  /*1e4b0*/  FMNMX.FTZ R13, R110, R13, !PT ;  /* 0x0000000d6e0d7209 */ /* 0x000fe40007810000 */
[----:B------:R-:W-:Y:S02]  /*1e4c0*/  ISETP.GT.AND P3, PT, R131, 0x88, PT ;  /* 0x000000888300780c */ /* 0x000fe40003f64270 */
[----:B------:R-:W-:-:S02]  /*1e4d0*/  FSEL R112, R112, -INF , P4 ;  /* 0xff80000070707808 */ /* 0x000fc40002000000 */
[----:B------:R-:W-:Y:S01]  /*1e4e0*/  FMNMX.FTZ R13, R90, R13, !PT ;  /* 0x0000000d5a0d7209 */ /* 0x000fe20007810000 */
[----:B------:R-:W-:Y:S01]  /*1e4f0*/  MUFU.EX2 R138, R138 ;  /* 0x0000008a008a7308 */ /* 0x000fe20000000800 */
[C---:B------:R-:W-:Y:S02]  /*1e500*/  ISETP.GT.AND P4, PT, R131.reuse, 0x89, PT ;  /* 0x000000898300780c */ /* 0x040fe40003f84270 */
[----:B------:R-:W-:Y:S02]  /*1e510*/  FSEL R94, R94, -INF , P3 ;  /* 0xff8000005e5e7808 */ /* 0x000fe40001800000 */
[----:B------:R-:W-:Y:S02]  /*1e520*/  FMNMX.FTZ R13, R112, R13, !PT ;  /* 0x0000000d700d7209 */ /* 0x000fe40007810000 */
[----:B------:R-:W-:Y:S01]  /*1e530*/  ISETP.GT.AND P3, PT, R131, 0x90, PT ;  /* 0x000000908300780c */ /* 0x000fe20003f64270 */
[----:B------:R-:W-:Y:S01]  /*1e540*/  MUFU.EX2 R113, R113 ;  /* 0x0000007100717308 */ /* 0x000fe20000000800 */
[----:B------:R-:W-:-:S02]  /*1e550*/  FSEL R95, R95, -INF , P4 ;  /* 0xff8000005f5f7808 */ /* 0x000fc40002000000 */
[----:B0-----:R-:W-:Y:S02]  /*1e560*/  FMNMX.FTZ R142, R94, R13, !PT ;  /* 0x0000000d5e8e7209 */ /* 0x001fe40007810000 */
[----:B------:R-:W-:Y:S02]  /*1e570*/  ISETP.GT.AND P4, PT, R131, 0x91, PT ;  /* 0x000000918300780c */ /* 0x000fe40003f84270 */
[----:B------:R-:W-:Y:S01]  /*1e580*/  FSEL R133, R98, -INF , P3 ;  /* 0xff80000062857808 */ /* 0x000fe20001800000 */
[----:B------:R-:W-:-:S01]  /*1e590*/  FFMA.FTZ R98, R171, R12, -R102 ;  /* 0x0000000cab627223 */ /* 0x000fc20000010866 */
[----:B------:R-:W-:Y:S01]  /*1e5a0*/  FMNMX.FTZ R142, R95, R142, !PT ;  /* 0x0000008e5f8e7209 */ /* 0x000fe20007810000 */
[----:B------:R-:W-:Y:S01]  /*1e5b0*/  MUFU.EX2 R125, R125 ;  /* 0x0000007d007d7308 */ /* 0x000fe20000000800 */
[----:B------:R-:W-:Y:S02]  /*1e5c0*/  ISETP.GT.AND P3, PT, R131, 0x98, PT ;  /* 0x000000988300780c */ /* 0x000fe40003f64270 */
[----:B------:R-:W-:-:S02]  /*1e5d0*/  FSEL R99, R99, -INF , P4 ;  /* 0xff80000063637808 */ /* 0x000fc40002000000 */
[----:B------:R-:W-:Y:S02]  /*1e5e0*/  FMNMX.FTZ R142, R133, R142, !PT ;  /* 0x0000008e858e7209 */ /* 0x000fe40007810000 */
[----:B------:R-:W-:Y:S01]  /*1e5f0*/  ISETP.GT.AND P4, PT, R131, 0x99, PT ;  /* 0x000000998300780c */ /* 0x000fe20003f84270 */
[----:B------:R-:W-:Y:S01]  /*1e600*/  MUFU.EX2 R117, R117 ;  /* 0x0000007500757308 */ /* 0x000fe20000000800 */
[----:B----4-:R-:W-:Y:S01]  /*1e610*/  FSEL R131, R114, -INF , P3 ;  /* 0xff80000072837808 */ /* 0x010fe20001800000 */
[--C-:B------:R-:W-:Y:S01]  /*1e620*/  FFMA.FTZ R114, R175, R12, -R102.reuse ;  /* 0x0000000caf727223 */ /* 0x100fe20000010866 */
[----:B------:R-:W-:Y:S01]  /*1e630*/  FMNMX.FTZ R142, R99, R142, !PT ;  /* 0x0000008e638e7209 */ /* 0x000fe20007810000 */
[--C-:B------:R-:W-:Y:S01]  /*1e640*/  FFMA.FTZ R175, R183, R12, -R102.reuse ;  /* 0x0000000cb7af7223 */ /* 0x100fe20000010866 */
[----:B------:R-:W-:Y:S02]  /*1e650*/  FSEL R171, R103, -INF , P4 ;  /* 0xff80000067ab7808 */ /* 0x000fe40002000000 */
[----:B------:R-:W-:Y:S01]  /*1e660*/  FMNMX.FTZ R142, R131, R142, !PT ;  /* 0x0000008e838e7209 */ /* 0x000fe20007810000 */
[----:B------:R-:W-:Y:S03]  /*1e670*/  MUFU.EX2 R89, R89 ;  /* 0x0000005900597308 */ /* 0x000fe60000000800 */
[----:B------:R-:W-:Y:S01]  /*1e680*/  FMNMX.FTZ R13, R171, R142, !PT ;  /* 0x0000008eab0d7209 */ /* 0x000fe20007810000 */
[-CC-:B------:R-:W-:Y:S01]  /*1e690*/  FFMA.FTZ R142, R177, R12.reuse, -R102.reuse ;  /* 0x0000000cb18e7223 */ /* 0x180fe20000010866 */
[----:B------:R-:W-:-:S01]  /*1e6a0*/  FFMA.FTZ R177, R88, R12, -R102 ;  /* 0x0000000c58b17223 */ /* 0x000fc20000010866 */
[-CC-:B------:R-:W-:Y:S01]  /*1e6b0*/  FFMA.FTZ R88, R111, R12.reuse, -R102.reuse ;  /* 0x0000000c6f587223 */ /* 0x180fe20000010866 */
[----:B------:R-:W-:-:S01]  /*1e6c0*/  FFMA.FTZ R111, R135, R12, -R102 ;  /* 0x0000000c876f7223 */ /* 0x000fc20000010866 */
[----:B------:R-:W0:Y:S01]  /*1e6d0*/  SHFL.BFLY PT, R146, R13, 0x2, 0x1f ;  /* 0x0c401f000d927f89 */ /* 0x000e2200000e0000 */
[----:B------:R-:W-:Y:S08]  /*1e6e0*/  MUFU.EX2 R140, R140 ;  /* 0x0000008c008c7308 */ /* 0x000ff00000000800 */
        /* <DEDUP_REMOVED lines=13> */
[----:B------:R-:W-:-:S05]  /*1e7c0*/  FSEL R102, R152, RZ, P3 ;  /* 0x000000ff98667208 */ /* 0x000fca0001800000 */
[----:B------:R-:W-:Y:S01]  /*1e7d0*/  MUFU.EX2 R144, R144 ;  /* 0x0000009000907308 */ /* 0x000fe20000000800 */
[----:B------:R-:W-:-:S01]  /*1e7e0*/  FFMA.FTZ R160, R139, R12, -R102 ;  /* 0x0000000c8ba07223 */ /* 0x000fc20000010866 */
[-CC-:B------:R-:W-:Y:S01]  /*1e7f0*/  FFMA.FTZ R139, R143, R12.reuse, -R102.reuse ;  /* 0x0000000c8f8b7223 */ /* 0x180fe20000010866 */
[----:B------:R-:W-:-:S01]  /*1e800*/  FFMA.FTZ R143, R147, R12, -R102 ;  /* 0x0000000c938f7223 */ /* 0x000fc20000010866 */
        /* <DEDUP_REMOVED lines=38> */
[----:B------:R-:W-:Y:S01]  /*1ea70*/  FFMA.FTZ R133, R133, R12, -R102 ;  /* 0x0000000c85857223 */ /* 0x000fe20000010866 */
[----:B------:R-:W-:-:S01]  /*1ea80*/  FADD.FTZ R168, R11, R168 ;  /* 0x000000a80ba87221 */ /* 0x000fc20000010000 */
[----:B------:R-:W-:-:S02]  /*1ea90*/  @!P2 IMAD R161, R10, 0x8, R16 ;  /* 0x000000080aa1a824 */ /* 0x000fc400078e0210 */
[----:B------:R-:W0:Y:S01]  /*1eaa0*/  MUFU.EX2 R21, R21 ;  /* 0x0000001500157308 */ /* 0x000e220000000800 */
[----:B-1----:R-:W-:-:S07]  /*1eab0*/  FFMA.FTZ R3, R6, R0, R9 ;  /* 0x0000000006037223 */ /* 0x002fce0000010009 */
        /* <DEDUP_REMOVED lines=19> */
[----:B------:R-:W-:-:S04]  /*1ebf0*/  FADD.FTZ R151, R157, R168 ;  /* 0x000000a89d977221 */ /* 0x000fc80000010000 */
[----:B------:R-:W-:Y:S01]  /*1ec00*/  FADD.FTZ R168, R136, R151 ;  /* 0x0000009788a87221 */ /* 0x000fe20000010000 */
[----:B------:R-:W-:-:S01]  /*1ec10*/  FFMA.FTZ R151, R96, R12, -R102 ;  /* 0x0000000c60977223 */ /* 0x000fc20000010866 */
[----:B------:R-:W1:Y:S01]  /*1ec20*/  MUFU.EX2 R160, R160 ;  /* 0x000000a000a07308 */ /* 0x000e620000000800 */
[----:B--2---:R-:W-:-:S01]  /*1ec30*/  FADD.FTZ R0, R158, R3 ;  /* 0x000000039e007221 */ /* 0x004fc20000010000 */
[----:B------:R-:W-:Y:S01]  /*1ec40*/  FADD.FTZ R168, R141, R168 ;  /* 0x000000a88da87221 */ /* 0x000fe20000010000 */
        /* <DEDUP_REMOVED lines=27> */
[----:B--2---:R-:W-:-:S01]  /*1ee00*/  FADD.FTZ R0, R120, R153 ;  /* 0x0000009978007221 */ /* 0x004fc20000010000 */
[----:B------:R-:W-:-:S06]  /*1ee10*/  FFMA.FTZ R153, R110, R12, -R102 ;  /* 0x0000000c6e997223 */ /* 0x000fcc0000010866 */
[----:B------:R-:W2:Y:S01]  /*1ee20*/  MUFU.EX2 R122, R122 ;  /* 0x0000007a007a7308 */ /* 0x000ea20000000800 */
[----:B0-----:R-:W-:-:S07]  /*1ee30*/  FADD.FTZ R0, R121, R0 ;  /* 0x0000000079007221 */ /* 0x001fce0000010000 */
[----:B------:R-:W0:Y:S01]  /*1ee40*/  MUFU.EX2 R126, R126 ;  /* 0x0000007e007e7308 */ /* 0x000e220000000800 */
[----:B-1----:R-:W-:-:S01]  /*1ee50*/  FADD.FTZ R3, R7, R0 ;  /* 0x0000000007037221 */ /* 0x002fc20000010000 */
[----:B------:R-:W-:Y:S01]  /*1ee60*/  FADD.FTZ R0, R104, R155 ;  /* 0x0000009b68007221 */ /* 0x000fe20000010000 */
[----:B------:R-:W-:-:S03]  /*1ee70*/  FFMA.FTZ R155, R112, R12, -R102 ;  /* 0x0000000c709b7223 */ /* 0x000fc60000010866 */
        /* <DEDUP_REMOVED lines=20> */
[----:B------:R-:W-:Y:S01]  /*1efc0*/  FADD.FTZ R3, R93, R0 ;  /* 0x000000005d037221 */ /* 0x000fe20000010000 */
[----:B------:R-:W-:-:S05]  /*1efd0*/  IADD3 R0, -R186, 0xb, RZ ;  /* 0x0000000bba007810 */ /* 0x000fca0007ffe1ff */
[----:B------:R-:W2:Y:S01]  /*1efe0*/  MUFU.EX2 R96, R96 ;  /* 0x0000006000607308 */ /* 0x000ea20000000800 */
[----:B0-----:R-:W-:-:S07]  /*1eff0*/  FADD.FTZ R108, R92, R159 ;  /* 0x0000009f5c6c7221 */ /* 0x001fce0000010000 */
[----:B------:R-:W0:Y:S01]  /*1f000*/  MUFU.EX2 R127, R127 ;  /* 0x0000007f007f7308 */ /* 0x000e220000000800 */
[----:B-1----:R-:W-:-:S01]  /*1f010*/  FADD.FTZ R159, R151, R108 ;  /* 0x0000006c979f7221 */ /* 0x002fc20000010000 */
[----:B------:R-:W-:-:S04]  /*1f020*/  FADD.FTZ R108, R142, R3 ;  /* 0x000000038e6c7221 */ /* 0x000fc80000010000 */
[----:B------:R-:W-:Y:S01]  /*1f030*/  FADD.FTZ R112, R173, R108 ;  /* 0x0000006cad707221 */ /* 0x000fe20000010000 */
[----:B------:R-:W-:-:S01]  /*1f040*/  FFMA.FTZ R108, R99, R12, -R102 ;  /* 0x0000000c636c7223 */ /* 0x000fc20000010866 */
        /* <DEDUP_REMOVED lines=14> */
[----:B------:R-:W-:Y:S01]  /*1f130*/  MUFU.EX2 R155, R155 ;  /* 0x0000009b009b7308 */ /* 0x000fe20000000800 */
[----:B-1----:R-:W-:-:S01]  /*1f140*/  FADD.FTZ R168, R90, R3 ;  /* 0x000000035aa87221 */ /* 0x002fc20000010000 */
[----:B------:R-:W-:-:S04]  /*1f150*/  @!P2 IADD3 R3, R161, 0x29840, RZ ;  /* 0x00029840a103a810 */ /* 0x000fc80007ffe0ff */
[----:B------:R-:W-:Y:S01]  /*1f160*/  @!P2 PRMT R3, RZ, 0x654, R3 ;  /* 0x00000654ff03a816 */ /* 0x000fe20000000003 */
[----:B------:R0:W-:Y:S06]  /*1f170*/  BAR.ARV R0, 0x100 ;  /* 0x000400000000751d */ /* 0x0001ec0000002000 */
[----:B------:R-:W1:Y:S01]  /*1f180*/  MUFU.EX2 R101, R101 ;  /* 0x0000006500657308 */ /* 0x000e620000000800 */
[----:B--2---:R-:W-:-:S01]  /*1f190*/  FADD.FTZ R112, R175, R112 ;  /* 0x00000070af707221 */ /* 0x004fc20000010000 */
[----:B------:R2:W-:Y:S06]  /*1f1a0*/  @!P2 SYNCS.ARRIVE.TRANS64.RED.A1T0 RZ, [R3+URZ], RZ ;  /* 0x000000ff03ffa9a7 */ /* 0x0005ec000810043f */
[----:B------:R-:W-:Y:S08]  /*1f1b0*/  MUFU.EX2 R94, R94 ;  /* 0x0000005e005e7308 */ /* 0x000ff00000000800 */
[----:B------:R-:W3:Y:S01]  /*1f1c0*/  MUFU.EX2 R148, R148 ;  /* 0x0000009400947308 */ /* 0x000ee20000000800 */
[----:B-1----:R-:W-:-:S07]  /*1f1d0*/  FADD.FTZ R159, R101, R112 ;  /* 0x00000070659f7221 */ /* 0x002fce0000010000 */
[----:B------:R-:W-:Y:S08]  /*1f1e0*/  MUFU.EX2 R95, R95 ;  /* 0x0000005f005f7308 */ /* 0x000ff00000000800 */
[----:B------:R-:W1:Y:S01]  /*1f1f0*/  MUFU.EX2 R150, R150 ;  /* 0x0000009600967308 */ /* 0x000e620000000800 */
[----:B---3--:R-:W-:-:S07]  /*1f200*/  FADD.FTZ R159, R148, R159 ;  /* 0x0000009f949f7221 */ /* 0x008fce0000010000 */
[----:B------:R3:W2:Y:S08]  /*1f210*/  MUFU.EX2 R99, R133 ;  /* 0x0000008500637308 */ /* 0x0006b00000000800 */
[----:B------:R-:W4:Y:S01]  /*1f220*/  MUFU.EX2 R177, R177 ;  /* 0x000000b100b17308 */ /* 0x000f220000000800 */
[----:B---3--:R-:W-:-:S01]  /*1f230*/  FADD.FTZ R133, R155, R168 ;  /* 0x000000a89b857221 */ /* 0x008fc20000010000 */
[----:B-1----:R-:W-:-:S03]  /*1f240*/  FADD.FTZ R102, R150, R159 ;  /* 0x0000009f96667221 */ /* 0x002fc60000010000 */
[----:B0-----:R-:W-:-:S03]  /*1f250*/  FADD.FTZ R0, R94, R133 ;  /* 0x000000855e007221 */ /* 0x001fc60000010000 */
[----:B------:R-:W0:Y:S01]  /*1f260*/  MUFU.EX2 R108, R108 ;  /* 0x0000006c006c7308 */ /* 0x000e220000000800 */
[----:B------:R-:W-:-:S04]  /*1f270*/  FADD.FTZ R0, R95, R0 ;  /* 0x000000005f007221 */ /* 0x000fc80000010000 */
[----:B--2---:R-:W-:-:S03]  /*1f280*/  FADD.FTZ R3, R99, R0 ;  /* 0x0000000063037221 */ /* 0x004fc60000010000 */
[----:B------:R-:W1:Y:S01]  /*1f290*/  MUFU.EX2 R88, R88 ;  /* 0x0000005800587308 */ /* 0x000e620000000800 */
[----:B----4-:R-:W-:-:S07]  /*1f2a0*/  FADD.FTZ R133, R177, R102 ;  /* 0x00000066b1857221 */ /* 0x010fce0000010000 */
        /* <DEDUP_REMOVED lines=10> */
.L_x_2487:
[----:B------:R-:W-:Y:S01]  /*1f350*/  F2FP.SATFINITE.E4M3.F32.PACK_AB_MERGE_C R7, R122, R7, RZ ;  /* 0x000000077a07723e */ /* 0x000fe200048070ff */
[----:B------:R-:W-:Y:S01]  /*1f360*/  FMUL.FTZ R26, R26, R6 ;  /* 0x000000061a1a7220 */ /* 0x000fe20000410000 */
[----:B------:R-:W-:Y:S01]  /*1f370*/  F2FP.SATFINITE.E4M3.F32.PACK_AB_MERGE_C R14, R107, R14, RZ ;  /* 0x0000000e6b0e723e */ /* 0x000fe200048070ff */
[----:B------:R-:W-:Y:S01]  /*1f380*/  FMUL.FTZ R27, R27, R6 ;  /* 0x000000061b1b7220 */ /* 0x000fe20000410000 */
[----:B------:R-:W-:Y:S01]  /*1f390*/  F2FP.SATFINITE.E4M3.F32.PACK_AB_MERGE_C R120, R121, R120, R7 ;  /* 0x000000787978723e */ /* 0x000fe20004807007 */
[----:B------:R-:W-:Y:S01]  /*1f3a0*/  IMAD R7, R189, 0x8, R16 ;  /* 0x00000008bd077824 */ /* 0x000fe200078e0210 */
[----:B------:R-:W-:Y:S01]  /*1f3b0*/  ISETP.GT.AND P2, PT, R8, R5, PT ;  /* 0x000000050800720c */ /* 0x000fe20003f44270 */
[----:B------:R-:W-:Y:S01]  /*1f3c0*/  FMUL.FTZ R30, R30, R6 ;  /* 0x000000061e1e7220 */ /* 0x000fe20000410000 */
[----:B------:R-:W-:Y:S01]  /*1f3d0*/  F2FP.SATFINITE.E4M3.F32.PACK_AB_MERGE_C R186, R128, R105, R14 ;  /* 0x0000006980ba723e */ /* 0x000fe2000480700e */
[----:B------:R-:W-:Y:S01]  /*1f3e0*/  IMAD.U32 R14, RZ, RZ, UR37 ;  /* 0x00000025ff0e7e24 */ /* 0x000fe2000f8e00ff */
        /* <DEDUP_REMOVED lines=14> */
[----:B------:R-:W-:Y:S01]  /*1f4d0*/  F2FP.SATFINITE.E4M3.F32.PACK_AB_MERGE_C R92, R123, R20, R92 ;  /* 0x000000147b5c723e */ /* 0x000fe2000480705c */
[----:B------:R-:W-:Y:S01]  /*1f4e0*/  FMUL.FTZ R42, R42, R6 ;  /* 0x000000062a2a7220 */ /* 0x000fe20000410000 */
[----:B------:R-:W-:Y:S01]  /*1f4f0*/  F2FP.SATFINITE.E4M3.F32.PACK_AB_MERGE_C R100, R127, R96, R100 ;  /* 0x000000607f64723e */ /* 0x000fe20004807064 */
        /* <DEDUP_REMOVED lines=84> */
[----:B------:R-:W-:Y:S01]  /*1fa40*/  IMAD.MOV.U32 R6, RZ, RZ, R13 ;  /* 0x000000ffff067224 */ /* 0x000fe200078e000d */
[----:B------:R-:W-:Y:S01]  /*1fa50*/  MOV R189, R10 ;  /* 0x0000000a00bd7202 */ /* 0x000fe20000000f00 */
[----:B0-----:R-:W-:-:S02]  /*1fa60*/  IMAD.MOV.U32 R7, RZ, RZ, R91 ;  /* 0x000000ffff077224 */ /* 0x001fc400078e005b */
[----:B------:R-:W-:Y:S02]  /*1fa70*/  IMAD.MOV.U32 R9, RZ, RZ, R190 ;  /* 0x000000ffff097224 */ /* 0x000fe400078e00be */
[----:B------:R-:W-:Y:S02]  /*1fa80*/  IMAD.MOV.U32 R177, RZ, RZ, R120 ;  /* 0x000000ffffb17224 */ /* 0x000fe400078e0078 */
[----:B------:R-:W-:Y:S02]  /*1fa90*/  IMAD.MOV.U32 R173, RZ, RZ, R92 ;  /* 0x000000ffffad7224 */ /* 0x000fe400078e005c */
[----:B------:R-:W-:Y:S01]  /*1faa0*/  IMAD.MOV.U32 R175, RZ, RZ, R100 ;  /* 0x000000ffffaf7224 */ /* 0x000fe200078e0064 */
[----:B------:R-:W-:Y:S06]  /*1fab0*/  @P2 BRA `(.L_x_2488) ;  /* 0xffffffb800202947 */ /* 0x000fec000383ffff */
[----:B------:R-:W-:-:S07]  /*1fac0*/  MOV R189, R10 ;  /* 0x0000000a00bd7202 */ /* 0x000fce0000000f00 */
.L_x_2477:
[----:B------:R-:W-:-:S13]  /*1fad0*/  ISETP.GE.AND P0, PT, R8, RZ, PT ;  /* 0x000000ff0800720c */ /* 0x000fda0003f06270 */
[----:B------:R-:W-:Y:S05]  /*1fae0*/  @!P0 BRA `(.L_x_2489) ;  /* 0x0000003c00148947 */ /* 0x000fea0003800000 */
[----:B------:R-:W-:Y:S01]  /*1faf0*/  IMAD.MOV.U32 R5, RZ, RZ, R13 ;  /* 0x000000ffff057224 */ /* 0x000fe200078e000d */
[----:B------:R-:W-:Y:S01]  /*1fb00*/  MOV R9, R189 ;  /* 0x000000bd00097202 */ /* 0x000fe20000000f00 */
[----:B------:R-:W-:Y:S02]  /*1fb10*/  IMAD.MOV.U32 R6, RZ, RZ, R91 ;  /* 0x000000ffff067224 */ /* 0x000fe400078e005b */
[----:B------:R-:W-:-:S07]  /*1fb20*/  IMAD.MOV.U32 R7, RZ, RZ, R190 ;  /* 0x000000ffff077224 */ /* 0x000fce00078e00be */
.L_x_2500:
[----:B------:R-:W-:Y:S01]  /*1fb30*/  ISETP.NE.AND P2, PT, R197, RZ, PT ;  /* 0x000000ffc500720c */ /* 0x000fe20003f45270 */
[----:B------:R-:W-:Y:S01]  /*1fb40*/  VIADD R189, R9, 0x1 ;  /* 0x0000000109bd7836 */ /* 0x000fe20000000000 */
[----:B------:R-:W-:Y:S05]  /*1fb50*/  YIELD ;  /* 0x0000000000007946 */ /* 0x000fea0003800000 */
[----:B------:R-:W-:-:S04]  /*1fb60*/  ISETP.NE.AND P0, PT, R189, 0x2, PT ;  /* 0x00000002bd00780c */ /* 0x000fc80003f05270 */
[----:B------:R-:W-:Y:S02]  /*1fb70*/  SEL R190, RZ, 0x1, P0 ;  /* 0x00000001ffbe7807 */ /* 0x000fe40000000000 */
[----:B------:R-:W-:Y:S02]  /*1fb80*/  SEL R189, R189, RZ, P0 ;  /* 0x000000ffbdbd7207 */ /* 0x000fe40000000000 */
[----:B------:R-:W-:Y:S01]  /*1fb90*/  LOP3.LUT R190, R7, R190, RZ, 0x3c, !PT ;  /* 0x000000be07be7212 */ /* 0x000fe200078e3cff */
[----:B------:R-:W-:Y:S06]  /*1fba0*/  @P2 BRA `(.L_x_2490) ;  /* 0x0000000000302947 */ /* 0x000fec0003800000 */
[----:B------:R-:W-:Y:S05]  /*1fbb0*/  @!P1 BRA `(.L_x_2491) ;  /* 0x0000000000049947 */ /* 0x000fea0003800000 */
[----:B------:R-:W-:Y:S01]  /*1fbc0*/  BPT.TRAP 0x1 ;  /* 0x000000040000795c */ /* 0x000fe20000300000 */
.L_x_2491:
[----:B------:R-:W-:Y:S01]  /*1fbd0*/  IMAD R10, R189, 0x8, R16 ;  /* 0x00000008bd0a7824 */ /* 0x000fe200078e0210 */
[----:B------:R-:W-:-:S04]  /*1fbe0*/  SHF.L.U32 R11, R190, 0x1f, RZ ;  /* 0x0000001fbe0b7819 */ /* 0x000fc800000006ff */
[----:B------:R0:W1:Y:S01]  /*1fbf0*/  SYNCS.PHASECHK.TRANS64.TRYWAIT P0, [R10+URZ+0x29830], R11 ;  /* 0x0298300b0a0075a7 */ /* 0x000062000800017f */
[----:B------:R-:W-:Y:S05]  /*1fc00*/  @!P1 BRA `(.L_x_2492) ;  /* 0x0000000000049947 */ /* 0x000fea0003800000 */
[----:B------:R-:W-:Y:S01]  /*1fc10*/  BPT.TRAP 0x1 ;  /* 0x000000040000795c */ /* 0x000fe20000300000 */
.L_x_2492:
[----:B------:R-:W-:Y:S04]  /*1fc20*/  BSSY B0, `(.L_x_2490) ;  /* 0x0000004000007945 */ /* 0x000fe80003800000 */
[----:B-1----:R-:W-:Y:S05]  /*1fc30*/  @P0 BRA `(.L_x_2493) ;  /* 0x0000000000080947 */ /* 0x002fea0003800000 */
[----:B------:R-:W1:Y:S02]  /*1fc40*/  SYNCS.PHASECHK.TRANS64.TRYWAIT P0, [R10+URZ+0x29830], R11 ;  /* 0x0298300b0a0075a7 */ /* 0x000e64000800017f */
[----:B-1----:R-:W-:Y:S05]  /*1fc50*/  @!P0 BRA `(.L_x_2494) ;  /* 0x000000e000c88947 */ /* 0x002fea0003800000 */
.L_x_2493:
[----:B------:R-:W-:Y:S05]  /*1fc60*/  BSYNC B0 ;  /* 0x0000000000007941 */ /* 0x000fea0003800000 */
.L_x_2490:
        /* <DEDUP_REMOVED lines=23> */
[----:B0-----:R-:W-:-:S05]  /*1fde0*/  SHF.R.U32.HI R10, RZ, 0x7, R10 ;  /* 0x00000007ff0a7819 */ /* 0x001fca000001160a */
[----:B------:R-:W-:Y:S02]  /*1fdf0*/  VIADD R88, R10, 0x8 ;  /* 0x000000080a587836 */ /* 0x000fe40000000000 */
[----:B------:R-:W-:-:S03]  /*1fe00*/  IMAD R10, R189, 0x780, R4 ;  /* 0x00000780bd0a7824 */ /* 0x000fc600078e0204 */
[----:B------:R0:W-:Y:S01]  /*1fe10*/  BAR.SYNC.DEFER_BLOCKING R88, 0x100 ;  /* 0x000400580000751d */ /* 0x0001e20000010000 */
[C---:B------:R-:W-:Y:S01]  /*1fe20*/  VIADD R14, R10.reuse, 0x100 ;  /* 0x000001000a0e7836 */ /* 0x040fe20000000000 */
[C---:B------:R-:W-:Y:S01]  /*1fe30*/  R2UR UR50, R10.reuse ;  /* 0x000000000a3272ca */ /* 0x040fe200000e0000 */
[C---:B------:R-:W-:Y:S01]  /*1fe40*/  VIADD R20, R10.reuse, 0x200 ;  /* 0x000002000a147836 */ /* 0x040fe20000000000 */
[----:B------:R-:W-:Y:S02]  /*1fe50*/  IADD3 R12, R10, 0x80, RZ ;  /* 0x000000800a0c7810 */ /* 0x000fe40007ffe0ff */
[----:B------:R-:W-:Y:S01]  /*1fe60*/  R2UR UR26, R14 ;  /* 0x000000000e1a72ca */ /* 0x000fe200000e0000 */
[----:B------:R-:W-:Y:S01]  /*1fe70*/  VIADD R14, R10, 0x2 ;  /* 0x000000020a0e7836 */ /* 0x000fe20000000000 */
[----:B------:R-:W-:Y:S02]  /*1fe80*/  R2UR UR46, R12 ;  /* 0x000000000c2e72ca */ /* 0x000fe400000e0000 */
[----:B------:R-:W-:-:S02]  /*1fe90*/  IADD3 R12, R10, 0x180, RZ ;  /* 0x000001800a0c7810 */ /* 0x000fc40007ffe0ff */
[----:B------:R-:W-:Y:S02]  /*1fea0*/  R2UR UR34, R20 ;  /* 0x00000000142272ca */ /* 0x000fe400000e0000 */
[----:B------:R-:W-:Y:S01]  /*1feb0*/  R2UR UR30, R12 ;  /* 0x000000000c1e72ca */ /* 0x000fe200000e0000 */
[----:B------:R-:W-:Y:S01]  /*1fec0*/  VIADD R12, R10, 0x102 ;  /* 0x000001020a0c7836 */ /* 0x000fe20000000000 */
[----:B------:R-:W-:Y:S01]  /*1fed0*/  R2UR UR6, R14 ;  /* 0x000000000e0672ca */ /* 0x000fe200000e0000 */
[----:B------:R-:W-:Y:S01]  /*1fee0*/  VIADD R14, R10, 0x82 ;  /* 0x000000820a0e7836 */ /* 0x000fe20000000000 */
        /* <DEDUP_REMOVED lines=28> */
[----:B0-----:R-:W-:-:S06]  /*200b0*/  WARPGROUP.ARRIVE ;  /* 0x00000000000079c5 */ /* 0x001fcc0000000000 */
[----:B------:R-:W-:Y:S01]  /*200c0*/  QGMMA.64x32x32.F32.E4M3.E4M3 R88, gdesc[UR32], RZ, !UPT, gsb0 ;  /* 0x00600000205879f3 */ /* 0x000fe2000c0008ff */
        /* <DEDUP_REMOVED lines=158> */
[C---:B------:R-:W-:Y:S02]  /*20ab0*/  VIADD R12, R10.reuse, 0x682 ;  /* 0x000006820a0c7836 */ /* 0x040fe40000000000 */
[----:B------:R-:W-:Y:S02]  /*20ac0*/  IMAD.MOV.U32 R13, RZ, RZ, -0x7fffffe0 ;  /* 0x80000020ff0d7424 */ /* 0x000fe400078e00ff */
[----:B------:R-:W-:Y:S01]  /*20ad0*/  VIADD R10, R10, 0x702 ;  /* 0x000007020a0a7836 */ /* 0x000fe20000000000 */
[----:B------:R-:W-:-:S02]  /*20ae0*/  WARPGROUP.DEPBAR.LE gsb0, 0x0 ;  /* 0x00008000000079c5 */ /* 0x000fc40000010000 */
        /* <DEDUP_REMOVED lines=29> */
[----:B------:R-:W-:Y:S05]  /*20cc0*/  @P2 BRA `(.L_x_2495) ;  /* 0x0000000000282947 */ /* 0x000fea0003800000 */
[----:B------:R-:W-:Y:S05]  /*20cd0*/  @!P1 BRA `(.L_x_2496) ;  /* 0x0000000000049947 */ /* 0x000fea0003800000 */
[----:B------:R-:W-:Y:S01]  /*20ce0*/  BPT.TRAP 0x1 ;  /* 0x000000040000795c */ /* 0x000fe20000300000 */
.L_x_2496:
[----:B------:R-:W-:Y:S01]  /*20cf0*/  SHF.L.U32 R7, R7, 0x1f, RZ ;  /* 0x0000001f07077819 */ /* 0x000fe200000006ff */
[----:B------:R-:W-:-:S04]  /*20d00*/  IMAD R10, R9, 0x8, R16 ;  /* 0x00000008090a7824 */ /* 0x000fc800078e0210 */
[----:B------:R0:W1:Y:S01]  /*20d10*/  SYNCS.PHASECHK.TRANS64.TRYWAIT P0, [R10+URZ+0x29850], R7 ;  /* 0x029850070a0075a7 */ /* 0x000062000800017f */
[----:B------:R-:W-:Y:S05]  /*20d20*/  @!P1 BRA `(.L_x_2497) ;  /* 0x0000000000049947 */ /* 0x000fea0003800000 */
[----:B------:R-:W-:Y:S01]  /*20d30*/  BPT.TRAP 0x1 ;  /* 0x000000040000795c */ /* 0x000fe20000300000 */
.L_x_2497:
[----:B-1----:R-:W-:Y:S05]  /*20d40*/  @P0 BRA `(.L_x_2495) ;  /* 0x0000000000080947 */ /* 0x002fea0003800000 */
[----:B------:R-:W1:Y:S02]  /*20d50*/  SYNCS.PHASECHK.TRANS64.TRYWAIT P0, [R10+URZ+0x29850], R7 ;  /* 0x029850070a0075a7 */ /* 0x000e64000800017f */
[----:B-1----:R-:W-:Y:S05]  /*20d60*/  @!P0 BRA `(.L_x_2498) ;  /* 0x000000d000988947 */ /* 0x002fea0003800000 */
.L_x_2495:
[----:B01----:R-:W-:Y:S01]  /*20d70*/  VIADD R7, R16, 0x400 ;  /* 0x0000040010077836 */ /* 0x003fe20000000000 */
[----:B------:R-:W-:Y:S05]  /*20d80*/  WARPSYNC.ALL ;  /* 0x0000000000007948 */ /* 0x000fea0003800000 */
[----:B------:R-:W-:Y:S01]  /*20d90*/  SHF.R.U32.HI R7, RZ, 0x4, R7 ;  /* 0x00000004ff077819 */ /* 0x000fe20000011607 */
[----:B------:R-:W-:Y:S01]  /*20da0*/  IMAD.MOV.U32 R11, RZ, RZ, -0x3ffffff0 ;  /* 0xc0000010ff0b7424 */ /* 0x000fe200078e00ff */
[----:B------:R-:W-:Y:S01]  /*20db0*/  WARPGROUP.ARRIVE ;  /* 0x00000000000079c5 */ /* 0x000fe20000000000 */
[----:B------:R-:W-:Y:S01]  /*20dc0*/  IMAD.MOV.U32 R13, RZ, RZ, -0x3ffffff0 ;  /* 0xc0000010ff0d7424 */ /* 0x000fe200078e00ff */
[----:B------:R-:W-:Y:S01]  /*20dd0*/  LOP3.LUT R7, R7, 0x3fff, RZ, 0xc0, !PT ;  /* 0x00003fff07077812 */ /* 0x000fe200078ec0ff */
[C---:B------:R-:W-:Y:S01]  /*20de0*/  FMUL.FTZ R14, R2.reuse, R154 ;  /* 0x0000009a020e7220 */ /* 0x040fe20000410000 */
[----:B------:R-:W-:Y:S01]  /*20df0*/  R2UR UR7, R11 ;  /* 0x000000000b0772ca */ /* 0x000fe200000e0000 */
[C---:B------:R-:W-:Y:S01]  /*20e00*/  FMUL.FTZ R11, R2.reuse, R153 ;  /* 0x00000099020b7220 */ /* 0x040fe20000410000 */
[----:B------:R-:W-:Y:S01]  /*20e10*/  LOP3.LUT R10, R7, 0x10000, RZ, 0xfc, !PT ;  /* 0x00010000070a7812 */ /* 0x000fe200078efcff */
[C---:B------:R-:W-:Y:S01]  /*20e20*/  FMUL.FTZ R7, R2.reuse, R152 ;  /* 0x0000009802077220 */ /* 0x040fe20000410000 */
[C---:B------:R-:W-:Y:S01]  /*20e30*/  FMUL.FTZ R15, R2.reuse, R155 ;  /* 0x0000009b020f7220 */ /* 0x040fe20000410000 */
[----:B------:R-:W-:Y:S01]  /*20e40*/  FMUL.FTZ R20, R2, R156 ;  /* 0x0000009c02147220 */ /* 0x000fe20000410000 */
[----:B------:R-:W-:Y:S01]  /*20e50*/  MUFU.TANH R14, R14 ;  /* 0x0000000e000e7308 */ /* 0x000fe20000002400 */
[----:B------:R-:W-:-:S02]  /*20e60*/  IMAD R10, R9, 0x500, R10 ;  /* 0x00000500090a7824 */ /* 0x000fc400078e020a */
[C---:B------:R-:W-:Y:S01]  /*20e70*/  FMUL.FTZ R152, R2.reuse, R158 ;  /* 0x0000009e02987220 */ /* 0x040fe20000410000 */
[C---:B------:R-:W-:Y:S01]  /*20e80*/  FMUL.FTZ R21, R2.reuse, R157 ;  /* 0x0000009d02157220 */ /* 0x040fe20000410000 */
[C---:B------:R-:W-:Y:S01]  /*20e90*/  FMUL.FTZ R153, R2.reuse, R159 ;  /* 0x0000009f02997220 */ /* 0x040fe20000410000 */
[----:B------:R-:W-:Y:S01]  /*20ea0*/  FMUL.FTZ R154, R2, R160 ;  /* 0x000000a0029a7220 */ /* 0x000fe20000410000 */
[----:B------:R-:W-:Y:S01]  /*20eb0*/  R2UR UR6, R10 ;  /* 0x000000000a0672ca */ /* 0x000fe200000e0000 */
[----:B------:R-:W-:Y:S01]  /*20ec0*/  FMUL.FTZ R155, R2, R162 ;  /* 0x000000a2029b7220 */ /* 0x000fe20000410000 */
[----:B------:R-:W-:Y:S01]  /*20ed0*/  IADD3 R12, R10, 0x100, RZ ;  /* 0x000001000a0c7810 */ /* 0x000fe20007ffe0ff */
        /* <DEDUP_REMOVED lines=9> */
[----:B------:R-:W-:Y:S01]  /*20f70*/  FMUL.FTZ R159, R2, R164 ;  /* 0x000000a4029f7220 */ /* 0x000fe20000410000 */
[----:B------:R-:W-:Y:S01]  /*20f80*/  QGMMA.64x128x32.F32.E4M3.E4M3 R24, R184, gdesc[UR4], R24, gsb0 ;  /* 0x01e00004b8187df3 */ /* 0x000fe20008000818 */
[----:B------:R-:W-:Y:S01]  /*20f90*/  R2UR UR6, R12 ;  /* 0x000000000c0672ca */ /* 0x000fe200000e0000 */
[----:B------:R-:W-:Y:S01]  /*20fa0*/  VIADD R12, R10, 0x200 ;  /* 0x000002000a0c7836 */ /* 0x000fe20000000000 */
[----:B------:R-:W-:Y:S01]  /*20fb0*/  R2UR UR7, R13 ;  /* 0x000000000d0772ca */ /* 0x000fe200000e0000 */
[----:B------:R-:W-:-:S02]  /*20fc0*/  IMAD.MOV.U32 R13, RZ, RZ, -0x3ffffff0 ;  /* 0xc0000010ff0d7424 */ /* 0x000fc400078e00ff */
        /* <DEDUP_REMOVED lines=48> */
[----:B------:R-:W-:Y:S01]  /*212d0*/  FMUL.FTZ R103, R2, R103 ;  /* 0x0000006702677220 */ /* 0x000fe20000410000 */
[----:B------:R-:W-:Y:S01]  /*212e0*/  MUFU.TANH R155, R155 ;  /* 0x0000009b009b7308 */ /* 0x000fe20000002400 */
[----:B------:R-:W5:Y:S07]  /*212f0*/  S2R R204, SR_TID.X ;  /* 0x0000000000cc7919 */ /* 0x000f6e0000002100 */
[----:B------:R-:W4:Y:S08]  /*21300*/  MUFU.TANH R157, R157 ;  /* 0x0000009d009d7308 */ /* 0x000f300000002400 */
[----:B------:R-:W-:Y:S08]  /*21310*/  MUFU.TANH R156, R156 ;  /* 0x0000009c009c7308 */ /* 0x000ff00000002400 */
[----:B------:R-:W4:Y:S08]  /*21320*/  MUFU.TANH R159, R159 ;  /* 0x0000009f009f7308 */ /* 0x000f300000002400 */
[----:B------:R-:W-:Y:S08]  /*21330*/  MUFU.TANH R158, R158 ;  /* 0x0000009e009e7308 */ /* 0x000ff00000002400 */
[----:B------:R-:W4:Y:S08]  /*21340*/  MUFU.TANH R161, R161 ;  /* 0x000000a100a17308 */ /* 0x000f300000002400 */
[----:B------:R-:W-:Y:S08]  /*21350*/  MUFU.TANH R160, R160 ;  /* 0x000000a000a07308 */ /* 0x000ff00000002400 */
[----:B------:R-:W4:Y:S08]  /*21360*/  MUFU.TANH R162, R162 ;  /* 0x000000a200a27308 */ /* 0x000f300000002400 */
[----:B------:R-:W-:Y:S08]  /*21370*/  MUFU.TANH R136, R136 ;  /* 0x0000008800887308 */ /* 0x000ff00000002400 */
[----:B------:R-:W4:Y:S08]  /*21380*/  MUFU.TANH R137, R137 ;  /* 0x0000008900897308 */ /* 0x000f300000002400 */
[----:B------:R-:W-:Y:S01]  /*21390*/  MUFU.TANH R138, R138 ;  /* 0x0000008a008a7308 */ /* 0x000fe20000002400 */
[----:B------:R-:W-:-:S02]  /*213a0*/  WARPGROUP.DEPBAR.LE gsb0, 0x0 ;  /* 0x00008000000079c5 */ /* 0x000fc40000010000 */
[----:B------:R-:W-:-:S05]  /*213b0*/  WARPGROUP.ARRIVE ;  /* 0x00000000000079c5 */ /* 0x000fca0000000000 */
[----:B------:R-:W4:Y:S01]  /*213c0*/  MUFU.TANH R140, R140 ;  /* 0x0000008c008c7308 */ /* 0x000f220000002400 */
[C---:B------:R-:W-:Y:S01]  /*213d0*/  FMUL.FTZ R185, R2.reuse, R129 ;  /* 0x0000008102b97220 */ /* 0x040fe20000410000 */
[C---:B------:R-:W-:Y:S01]  /*213e0*/  FMUL.FTZ R129, R2.reuse, R130 ;  /* 0x0000008202817220 */ /* 0x040fe20000410000 */
[----:B------:R-:W-:Y:S01]  /*213f0*/  FMUL.FTZ R187, R2, R132 ;  /* 0x0000008402bb7220 */ /* 0x000fe20000410000 */
[----:B-----5:R-:W-:Y:S01]  /*21400*/  LOP3.LUT R186, R204, 0x7f, RZ, 0xc0, !PT ;  /* 0x0000007fccba7812 */ /* 0x020fe200078ec0ff */
[----:B------:R-:W-:Y:S01]  /*21410*/  QGMMA.64x128x32.F32.E4M3.E4M3 R24, R180, gdesc[UR4], R24, gsb0 ;  /* 0x01e00004b4187df3 */ /* 0x000fe20008000818 */
[----:B------:R-:W-:Y:S02]  /*21420*/  R2UR UR6, R12 ;  /* 0x000000000c0672ca */ /* 0x000fe400000e0000 */
[----:B------:R-:W5:Y:S01]  /*21430*/  S2R R204, SR_TID.X ;  /* 0x0000000000cc7919 */ /* 0x000f620000002100 */
[----:B------:R-:W-:Y:S01]  /*21440*/  R2UR UR7, R13 ;  /* 0x000000000d0772ca */ /* 0x000fe200000e0000 */
[----:B------:R-:W-:Y:S01]  /*21450*/  MUFU.TANH R139, R139 ;  /* 0x0000008b008b7308 */ /* 0x000fe20000002400 */
[----:B0-----:R-:W-:-:S02]  /*21460*/  FMNMX.FTZ R12, R7, R6, !PT ;  /* 0x00000006070c7209 */ /* 0x001fc40007810000 */
[----:B------:R-:W-:Y:S02]  /*21470*/  ISETP.NE.AND P0, PT, R186, RZ, PT ;  /* 0x000000ffba00720c */ /* 0x000fe40003f05270 */
[----:B-1----:R-:W-:Y:S02]  /*21480*/  FMNMX.FTZ R13, R11, R12, !PT ;  /* 0x0000000c0b0d7209 */ /* 0x002fe40007810000 */
[----:B------:R-:W-:Y:S01]  /*21490*/  FMNMX.FTZ R12, R14, R5, !PT ;  /* 0x000000050e0c7209 */ /* 0x000fe20007810000 */
[----:B------:R-:W0:Y:S01]  /*214a0*/  MUFU.TANH R163, R163 ;  /* 0x000000a300a37308 */ /* 0x000e220000002400 */
[----:B--2---:R-:W-:Y:S02]  /*214b0*/  FMNMX.FTZ R118, R20, R13, !PT ;  /* 0x0000000d14767209 */ /* 0x004fe40007810000 */
[----:B------:R-:W-:Y:S02]  /*214c0*/  FMNMX.FTZ R12, R15, R12, !PT ;  /* 0x0000000c0f0c7209 */ /* 0x000fe40007810000 */
[----:B---3--:R-:W-:-:S02]  /*214d0*/  FMNMX.FTZ R13, R21, R118, !PT ;  /* 0x00000076150d7209 */ /* 0x008fc40007810000 */
[----:B------:R-:W-:Y:S01]  /*214e0*/  FMNMX.FTZ R12, R152, R12, !PT ;  /* 0x0000000c980c7209 */ /* 0x000fe20007810000 */
[----:B------:R-:W-:Y:S01]  /*214f0*/  MUFU.TANH R141, R141 ;  /* 0x0000008d008d7308 */ /* 0x000fe20000002400 */
[----:B----4-:R-:W-:Y:S02]  /*21500*/  FMNMX.FTZ R118, R154, R13, !PT ;  /* 0x0000000d9a767209 */ /* 0x010fe40007810000 */
[----:B------:R-:W-:Y:S02]  /*21510*/  FMNMX.FTZ R12, R153, R12, !PT ;  /* 0x0000000c990c7209 */ /* 0x000fe40007810000 */
[----:B------:R-:W-:Y:S02]  /*21520*/  FMNMX.FTZ R118, R157, R118, !PT ;  /* 0x000000769d767209 */ /* 0x000fe40007810000 */
[----:B------:R-:W-:Y:S01]  /*21530*/  FMNMX.FTZ R13, R155, R12, !PT ;  /* 0x0000000c9b0d7209 */ /* 0x000fe20007810000 */
[----:B------:R-:W1:Y:S01]  /*21540*/  MUFU.TANH R143, R143 ;  /* 0x0000008f008f7308 */ /* 0x000e620000002400 */
[----:B------:R-:W-:Y:S01]  /*21550*/  FMNMX.FTZ R12, R159, R118, !PT ;  /* 0x000000769f0c7209 */ /* 0x000fe20007810000 */
[----:B------:R-:W-:Y:S01]  /*21560*/  FMUL.FTZ R118, R2, R89 ;  /* 0x0000005902767220 */ /* 0x000fe20000410000 */
[----:B------:R-:W-:-:S02]  /*21570*/  FMNMX.FTZ R13, R156, R13, !PT ;  /* 0x0000000d9c0d7209 */ /* 0x000fc40007810000 */
[----:B------:R-:W-:Y:S02]  /*21580*/  FMNMX.FTZ R89, R161, R12, !PT ;  /* 0x0000000ca1597209 */ /* 0x000fe40007810000 */
[----:B------:R-:W-:Y:S01]  /*21590*/  FMNMX.FTZ R13, R158, R13, !PT ;  /* 0x0000000d9e0d7209 */ /* 0x000fe20007810000 */
[----:B------:R-:W2:Y:S01]  /*215a0*/  MUFU.TANH R142, R142 ;  /* 0x0000008e008e7308 */ /* 0x000ea20000002400 */
[----:B------:R-:W-:Y:S01]  /*215b0*/  FMNMX.FTZ R12, R162, R89, !PT ;  /* 0x00000059a20c7209 */ /* 0x000fe20007810000 */
[----:B------:R-:W-:Y:S01]  /*215c0*/  FMUL.FTZ R89, R2, R90 ;  /* 0x0000005a02597220 */ /* 0x000fe20000410000 */
[----:B------:R-:W-:Y:S01]  /*215d0*/  FMNMX.FTZ R13, R160, R13, !PT ;  /* 0x0000000da00d7209 */ /* 0x000fe20007810000 */
[----:B------:R-:W-:Y:S01]  /*215e0*/  FMUL.FTZ R90, R2, R91 ;  /* 0x0000005b025a7220 */ /* 0x000fe20000410000 */
[----:B------:R-:W-:Y:S02]  /*215f0*/  FMNMX.FTZ R12, R137, R12, !PT ;  /* 0x0000000c890c7209 */ /* 0x000fe40007810000 */
[----:B------:R-:W-:Y:S01]  /*21600*/  FMNMX.FTZ R13, R136, R13, !PT ;  /* 0x0000000d880d7209 */ /* 0x000fe20007810000 */
[----:B------:R-:W3:Y:S01]  /*21610*/  MUFU.TANH R145, R145 ;  /* 0x0000009100917308 */ /* 0x000ee20000002400 */
[----:B------:R-:W-:-:S02]  /*21620*/  FMNMX.FTZ R12, R140, R12, !PT ;  /* 0x0000000c8c0c7209 */ /* 0x000fc40007810000 */
[----:B------:R-:W-:Y:S02]  /*21630*/  FMNMX.FTZ R120, R138, R13, !PT ;  /* 0x0000000d8a787209 */ /* 0x000fe40007810000 */
[----:B0-----:R-:W-:Y:S02]  /*21640*/  FMNMX.FTZ R12, R163, R12, !PT ;  /* 0x0000000ca30c7209 */ /* 0x001fe40007810000 */
[----:B------:R-:W-:Y:S01]  /*21650*/  FMNMX.FTZ R120, R139, R120, !PT ;  /* 0x000000788b787209 */ /* 0x000fe20007810000 */
[----:B------:R-:W-:Y:S01]  /*21660*/  MUFU.TANH R144, R144 ;  /* 0x0000009000907308 */ /* 0x000fe20000002400 */
[----:B-1----:R-:W-:Y:S02]  /*21670*/  FMNMX.FTZ R12, R143, R12, !PT ;  /* 0x0000000c8f0c7209 */ /* 0x002fe40007810000 */
[----:B------:R-:W-:Y:S01]  /*21680*/  FMNMX.FTZ R13, R141, R120, !PT ;  /* 0x000000788d0d7209 */ /* 0x000fe20007810000 */
[C---:B------:R-:W-:Y:S01]  /*21690*/  FMUL.FTZ R120, R2.reuse, R93 ;  /* 0x0000005d02787220 */ /* 0x040fe20000410000 */
[C---:B------:R-:W-:Y:S01]  /*216a0*/  FMUL.FTZ R93, R2.reuse, R94 ;  /* 0x0000005e025d7220 */ /* 0x040fe20000410000 */
[----:B------:R-:W-:Y:S01]  /*216b0*/  FMUL.FTZ R94, R2, R96 ;  /* 0x00000060025e7220 */ /* 0x000fe20000410000 */
[----:B--2---:R-:W-:Y:S01]  /*216c0*/  FMNMX.FTZ R13, R142, R13, !PT ;  /* 0x0000000d8e0d7209 */ /* 0x004fe20007810000 */
[----:B------:R-:W0:Y:S01]  /*216d0*/  MUFU.TANH R165, R165 ;  /* 0x000000a500a57308 */ /* 0x000e220000002400 */
[----:B---3--:R-:W-:Y:S01]  /*216e0*/  FMNMX.FTZ R12, R145, R12, !PT ;  /* 0x0000000c910c7209 */ /* 0x008fe20007810000 */
[C---:B------:R-:W-:Y:S01]  /*216f0*/  FMUL.FTZ R96, R2.reuse, R97 ;  /* 0x0000006102607220 */ /* 0x040fe20000410000 */
[C---:B------:R-:W-:Y:S01]  /*21700*/  FMUL.FTZ R97, R2.reuse, R98 ;  /* 0x0000006202617220 */ /* 0x040fe20000410000 */
[C---:B------:R-:W-:Y:S01]  /*21710*/  FMUL.FTZ R98, R2.reuse, R100 ;  /* 0x0000006402627220 */ /* 0x040fe20000410000 */
[----:B------:R-:W-:Y:S01]  /*21720*/  FMUL.FTZ R100, R2, R102 ;  /* 0x0000006602647220 */ /* 0x000fe20000410000 */
[----:B-----5:R-:W-:-:S02]  /*21730*/  SHF.R.U32.HI R204, RZ, 0x7, R204 ;  /* 0x00000007ffcc7819 */ /* 0x020fc400000116cc */
[----:B------:R-:W-:Y:S08]  /*21740*/  MUFU.TANH R147, R147 ;  /* 0x0000009300937308 */ /* 0x000ff00000002400 */
[----:B------:R-:W1:Y:S01]  /*21750*/  MUFU.TANH R167, R167 ;  /* 0x000000a700a77308 */ /* 0x000e620000002400 */
[----:B0-----:R-:W-:-:S07]  /*21760*/  FMNMX.FTZ R12, R165, R12, !PT ;  /* 0x0000000ca50c7209 */ /* 0x001fce0007810000 */
[----:B------:R-:W-:Y:S08]  /*21770*/  MUFU.TANH R149, R149 ;  /* 0x0000009500957308 */ /* 0x000ff00000002400 */
[----:B------:R-:W0:Y:S01]  /*21780*/  MUFU.TANH R151, R151 ;  /* 0x0000009700977308 */ /* 0x000e220000002400 */
[----:B-1----:R-:W-:-:S07]  /*21790*/  FMNMX.FTZ R12, R167, R12, !PT ;  /* 0x0000000ca70c7209 */ /* 0x002fce0007810000 */
[----:B------:R-:W-:Y:S08]  /*217a0*/  MUFU.TANH R123, R123 ;  /* 0x0000007b007b7308 */ /* 0x000ff00000002400 */
[----:B------:R-:W-:Y:S01]  /*217b0*/  MUFU.TANH R127, R127 ;  /* 0x0000007f007f7308 */ /* 0x000fe20000002400 */
[----:B0-----:R-:W-:-:S07]  /*217c0*/  FMNMX.FTZ R12, R151, R12, !PT ;  /* 0x0000000c970c7209 */ /* 0x001fce0007810000 */
        /* <DEDUP_REMOVED lines=10> */
[----:B------:R-:W-:Y:S07]  /*21870*/  QGMMA.64x128x32.F32.E4M3.E4M3 R24, R176, gdesc[UR4], R24, gsb0 ;  /* 0x01e00004b0187df3 */ /* 0x000fee0008000818 */
        /* <DEDUP_REMOVED lines=18> */
[C---:B------:R-:W-:Y:S01]  /*219a0*/  FMUL.FTZ R177, R2.reuse, R121 ;  /* 0x0000007902b17220 */ /* 0x040fe20000410000 */
[C---:B------:R-:W-:Y:S01]  /*219b0*/  FMUL.FTZ R121, R2.reuse, R122 ;  /* 0x0000007a02797220 */ /* 0x040fe20000410000 */
[----:B------:R-:W-:Y:S01]  /*219c0*/  FMUL.FTZ R179, R2, R124 ;  /* 0x0000007c02b37220 */ /* 0x000fe20000410000 */
[----:B------:R-:W-:Y:S02]  /*219d0*/  FMNMX.FTZ R122, R144, R13, !PT ;  /* 0x0000000d907a7209 */ /* 0x000fe40007810000 */
[----:B------:R-:W-:Y:S01]  /*219e0*/  MUFU.TANH R114, R114 ;  /* 0x0000007200727308 */ /* 0x000fe20000002400 */
[----:B------:R-:W-:Y:S01]  /*219f0*/  WARPGROUP.ARRIVE ;  /* 0x00000000000079c5 */ /* 0x000fe20000000000 */
[----:B------:R-:W-:-:S04]  /*21a00*/  FMNMX.FTZ R122, R147, R122, !PT ;  /* 0x0000007a937a7209 */ /* 0x000fc80007810000 */
[----:B------:R-:W-:Y:S02]  /*21a10*/  FMNMX.FTZ R122, R149, R122, !PT ;  /* 0x0000007a957a7209 */ /* 0x000fe40007810000 */
[----:B------:R-:W0:Y:S08]  /*21a20*/  MUFU.TANH R121, R121 ;  /* 0x0000007900797308 */ /* 0x000e300000002400 */
[----:B------:R-:W1:Y:S08]  /*21a30*/  MUFU.TANH R177, R177 ;  /* 0x000000b100b17308 */ /* 0x000e700000002400 */
[----:B------:R-:W2:Y:S01]  /*21a40*/  MUFU.TANH R179, R179 ;  /* 0x000000b300b37308 */ /* 0x000ea20000002400 */
[----:B0-----:R-:W-:-:S04]  /*21a50*/  FMNMX.FTZ R122, R121, R122, !PT ;  /* 0x0000007a797a7209 */ /* 0x001fc80007810000 */
[----:B------:R-:W-:-:S03]  /*21a60*/  FMNMX.FTZ R122, R123, R122, !PT ;  /* 0x0000007a7b7a7209 */ /* 0x000fc60007810000 */
[----:B------:R-:W0:Y:S01]  /*21a70*/  MUFU.TANH R117, R117 ;  /* 0x0000007500757308 */ /* 0x000e220000002400 */
[----:B-1----:R-:W-:Y:S02]  /*21a80*/  FMNMX.FTZ R12, R177, R12, !PT ;  /* 0x0000000cb10c7209 */ /* 0x002fe40007810000 */
[----:B------:R-:W-:-:S04]  /*21a90*/  FMNMX.FTZ R122, R125, R122, !PT ;  /* 0x0000007a7d7a7209 */ /* 0x000fc80007810000 */
[----:B------:R-:W-:Y:S01]  /*21aa0*/  FMNMX.FTZ R122, R127, R122, !PT ;  /* 0x0000007a7f7a7209 */ /* 0x000fe20007810000 */
[----:B------:R-:W-:Y:S01]  /*21ab0*/  MUFU.TANH R116, R116 ;  /* 0x0000007400747308 */ /* 0x000fe20000002400 */
[----:B--2---:R-:W-:Y:S02]  /*21ac0*/  FMNMX.FTZ R12, R179, R12, !PT ;  /* 0x0000000cb30c7209 */ /* 0x004fe40007810000 */
[----:B------:R-:W-:Y:S02]  /*21ad0*/  FMNMX.FTZ R122, R129, R122, !PT ;  /* 0x0000007a817a7209 */ /* 0x000fe40007810000 */
[----:B------:R-:W-:Y:S02]  /*21ae0*/  FMNMX.FTZ R12, R181, R12, !PT ;  /* 0x0000000cb50c7209 */ /* 0x000fe40007810000 */
[----:B------:R-:W-:Y:S01]  /*21af0*/  FMNMX.FTZ R122, R131, R122, !PT ;  /* 0x0000007a837a7209 */ /* 0x000fe20007810000 */
[----:B------:R-:W1:Y:S01]  /*21b00*/  MUFU.TANH R119, R119 ;  /* 0x0000007700777308 */ /* 0x000e620000002400 */
[----:B------:R-:W-:-:S02]  /*21b10*/  FMNMX.FTZ R12, R183, R12, !PT ;  /* 0x0000000cb70c7209 */ /* 0x000fc40007810000 */
[----:B------:R-:W-:Y:S02]  /*21b20*/  FMNMX.FTZ R122, R133, R122, !PT ;  /* 0x0000007a857a7209 */ /* 0x000fe40007810000 */
[----:B------:R-:W-:Y:S02]  /*21b30*/  FMNMX.FTZ R12, R185, R12, !PT ;  /* 0x0000000cb90c7209 */ /* 0x000fe40007810000 */
[----:B------:R-:W-:Y:S01]  /*21b40*/  FMNMX.FTZ R122, R135, R122, !PT ;  /* 0x0000007a877a7209 */ /* 0x000fe20007810000 */
[----:B------:R-:W-:Y:S01]  /*21b50*/  MUFU.TANH R88, R88 ;  /* 0x0000005800587308 */ /* 0x000fe20000002400 */
[----:B------:R-:W-:Y:S02]  /*21b60*/  FMNMX.FTZ R12, R187, R12, !PT ;  /* 0x0000000cbb0c7209 */ /* 0x000fe40007810000 */
[----:B------:R-:W-:Y:S02]  /*21b70*/  FMNMX.FTZ R122, R105, R122, !PT ;  /* 0x0000007a697a7209 */ /* 0x000fe40007810000 */
[----:B------:R-:W-:-:S02]  /*21b80*/  FMNMX.FTZ R12, R205, R12, !PT ;  /* 0x0000000ccd0c7209 */ /* 0x000fc40007810000 */
[----:B------:R-:W-:Y:S01]  /*21b90*/  FMNMX.FTZ R122, R107, R122, !PT ;  /* 0x0000007a6b7a7209 */ /* 0x000fe20007810000 */
[----:B------:R-:W2:Y:S01]  /*21ba0*/  MUFU.TANH R89, R89 ;  /* 0x0000005900597308 */ /* 0x000ea20000002400 */
[----:B------:R-:W-:Y:S02]  /*21bb0*/  FMNMX.FTZ R13, R207, R12, !PT ;  /* 0x0000000ccf0d7209 */ /* 0x000fe40007810000 */
[----:B------:R-:W-:Y:S02]  /*21bc0*/  FMNMX.FTZ R122, R109, R122, !PT ;  /* 0x0000007a6d7a7209 */ /* 0x000fe40007810000 */
[----:B------:R-:W-:Y:S02]  /*21bd0*/  FMNMX.FTZ R13, R104, R13, !PT ;  /* 0x0000000d680d7209 */ /* 0x000fe40007810000 */
[----:B------:R-:W-:Y:S01]  /*21be0*/  FMNMX.FTZ R122, R111, R122, !PT ;  /* 0x0000007a6f7a7209 */ /* 0x000fe20007810000 */
[----:B------:R-:W-:Y:S01]  /*21bf0*/  MUFU.TANH R118, R118 ;  /* 0x0000007600767308 */ /* 0x000fe20000002400 */
[----:B------:R-:W-:-:S02]  /*21c00*/  FMNMX.FTZ R13, R106, R13, !PT ;  /* 0x0000000d6a0d7209 */ /* 0x000fc40007810000 */
[----:B------:R-:W-:Y:S02]  /*21c10*/  FMNMX.FTZ R122, R113, R122, !PT ;  /* 0x0000007a717a7209 */ /* 0x000fe40007810000 */
[----:B------:R-:W-:Y:S02]  /*21c20*/  FMNMX.FTZ R13, R108, R13, !PT ;  /* 0x0000000d6c0d7209 */ /* 0x000fe40007810000 */
[----:B------:R-:W-:Y:S01]  /*21c30*/  FMNMX.FTZ R122, R115, R122, !PT ;  /* 0x0000007a737a7209 */ /* 0x000fe20007810000 */
[----:B------:R-:W3:Y:S01]  /*21c40*/  MUFU.TANH R90, R90 ;  /* 0x0000005a005a7308 */ /* 0x000ee20000002400 */
[----:B------:R-:W-:Y:S02]  /*21c50*/  FMNMX.FTZ R13, R110, R13, !PT ;  /* 0x0000000d6e0d7209 */ /* 0x000fe40007810000 */
[----:B0-----:R-:W-:Y:S02]  /*21c60*/  FMNMX.FTZ R122, R117, R122, !PT ;  /* 0x0000007a757a7209 */ /* 0x001fe40007810000 */
[----:B------:R-:W-:-:S02]  /*21c70*/  FMNMX.FTZ R13, R112, R13, !PT ;  /* 0x0000000d700d7209 */ /* 0x000fc40007810000 */
[----:B-1----:R-:W-:Y:S01]  /*21c80*/  FMNMX.FTZ R122, R119, R122, !PT ;  /* 0x0000007a777a7209 */ /* 0x002fe20007810000 */
[----:B------:R-:W0:Y:S01]  /*21c90*/  MUFU.TANH R92, R92 ;  /* 0x0000005c005c7308 */ /* 0x000e220000002400 */
[----:B------:R-:W-:Y:S02]  /*21ca0*/  FMNMX.FTZ R13, R114, R13, !PT ;  /* 0x0000000d720d7209 */ /* 0x000fe40007810000 */
[----:B--2---:R-:W-:Y:S02]  /*21cb0*/  FMNMX.FTZ R91, R89, R122, !PT ;  /* 0x0000007a595b7209 */ /* 0x004fe40007810000 */
[----:B------:R-:W-:-:S03]  /*21cc0*/  FMNMX.FTZ R13, R116, R13, !PT ;  /* 0x0000000d740d7209 */ /* 0x000fc60007810000 */
[----:B------:R-:W1:Y:S01]  /*21cd0*/  MUFU.TANH R93, R93 ;  /* 0x0000005d005d7308 */ /* 0x000e620000002400 */
[----:B------:R-:W-:Y:S02]  /*21ce0*/  FMNMX.FTZ R13, R88, R13, !PT ;  /* 0x0000000d580d7209 */ /* 0x000fe40007810000 */
[----:B---3--:R-:W-:Y:S02]  /*21cf0*/  FMNMX.FTZ R12, R90, R91, !PT ;  /* 0x0000005b5a0c7209 */ /* 0x008fe40007810000 */
[----:B------:R-:W-:-:S03]  /*21d00*/  FMNMX.FTZ R13, R118, R13, !PT ;  /* 0x0000000d760d7209 */ /* 0x000fc60007810000 */
        /* <DEDUP_REMOVED lines=19> */
[----:B0-----:R-:W-:Y:S02]  /*21e40*/  FMNMX.FTZ R122, R101, R12, !PT ;  /* 0x0000000c657a7209 */ /* 0x001fe40007810000 */
[C---:B------:R-:W-:Y:S01]  /*21e50*/  IADD3 R12, R10.reuse, 0x300, RZ ;  /* 0x000003000a0c7810 */ /* 0x040fe20007ffe0ff */
[----:B------:R-:W-:Y:S02]  /*21e60*/  VIADD R10, R10, 0x400 ;  /* 0x000004000a0a7836 */ /* 0x000fe40000000000 */
[----:B------:R-:W0:Y:S01]  /*21e70*/  SHFL.BFLY PT, R13, R122, 0x2, 0x1f ;  /* 0x0c401f007a0d7f89 */ /* 0x000e2200000e0000 */
[----:B------:R-:W-:Y:S01]  /*21e80*/  R2UR UR6, R12 ;  /* 0x000000000c0672ca */ /* 0x000fe200000e0000 */
[----:B------:R-:W-:Y:S01]  /*21e90*/  IMAD.U32 R12, RZ, RZ, UR54 ;  /* 0x00000036ff0c7e24 */ /* 0x000fe2000f8e00ff */
[----:B-1----:R-:W-:-:S04]  /*21ea0*/  FMNMX.FTZ R102, R100, R91, !PT ;  /* 0x0000005b64667209 */ /* 0x002fc80007810000 */
[----:B--2---:R-:W-:-:S05]  /*21eb0*/  FMNMX.FTZ R102, R103, R102, !PT ;  /* 0x0000006667667209 */ /* 0x004fca0007810000 */
[----:B------:R-:W1:Y:S01]  /*21ec0*/  SHFL.BFLY PT, R91, R102, 0x2, 0x1f ;  /* 0x0c401f00665b7f89 */ /* 0x000e6200000e0000 */
[----:B0-----:R-:W-:Y:S01]  /*21ed0*/  FMNMX.FTZ R124, R122, R13, !PT ;  /* 0x0000000d7a7c7209 */ /* 0x001fe20007810000 */
[----:B------:R-:W-:-:S05]  /*21ee0*/  IMAD.MOV.U32 R13, RZ, RZ, -0x3ffffff0 ;  /* 0xc0000010ff0d7424 */ /* 0x000fca00078e00ff */
[----:B------:R-:W-:Y:S02]  /*21ef0*/  R2UR UR7, R13 ;  /* 0x000000000d0772ca */ /* 0x000fe400000e0000 */
[----:B-1----:R-:W-:Y:S02]  /*21f00*/  FMNMX.FTZ R126, R102, R91, !PT ;  /* 0x0000005b667e7209 */ /* 0x002fe40007810000 */
[----:B------:R-:W0:Y:S09]  /*21f10*/  SHFL.BFLY PT, R91, R124, 0x1, 0x1f ;  /* 0x0c201f007c5b7f89 */ /* 0x000e3200000e0000 */
[----:B------:R-:W-:Y:S01]  /*21f20*/  QGMMA.64x128x32.F32.E4M3.E4M3 R24, R172, gdesc[UR4], R24, gsb0 ;  /* 0x01e00004ac187df3 */ /* 0x000fe20008000818 */
[----:B------:R-:W-:Y:S01]  /*21f30*/  R2UR UR6, R10 ;  /* 0x000000000a0672ca */ /* 0x000fe200000e0000 */
[----:B------:R-:W1:Y:S01]  /*21f40*/  SHFL.BFLY PT, R128, R126, 0x1, 0x1f ;  /* 0x0c201f007e807f89 */ /* 0x000e6200000e0000 */
[----:B0-----:R-:W-:-:S02]  /*21f50*/  FMNMX.FTZ R91, R124, R91, !PT ;  /* 0x0000005b7c5b7209 */ /* 0x001fc40007810000 */
[----:B-1----:R-:W-:-:S05]  /*21f60*/  FMNMX.FTZ R13, R126, R128, !PT ;  /* 0x000000807e0d7209 */ /* 0x002fca0007810000 */
[C---:B------:R-:W-:Y:S01]  /*21f70*/  FADD.FTZ R5, -R13.reuse, R5 ;  /* 0x000000050d057221 */ /* 0x040fe20000010100 */
[----:B------:R-:W-:-:S03]  /*21f80*/  FFMA.FTZ R10, R13, R12, -8 ;  /* 0xc10000000d0a7423 */ /* 0x000fc6000001000c */
[-C--:B------:R-:W-:Y:S01]  /*21f90*/  FMUL.FTZ R5, R5, R12.reuse ;  /* 0x0000000c05057220 */ /* 0x080fe20000410000 */
[----:B------:R-:W-:-:S01]  /*21fa0*/  FFMA.FTZ R14, R14, R12, -R10 ;  /* 0x0000000c0e0e7223 */ /* 0x000fc2000001080a */
[-CC-:B------:R-:W-:Y:S01]  /*21fb0*/  FFMA.FTZ R15, R15, R12.reuse, -R10.reuse ;  /* 0x0000000c0f0f7223 */ /* 0x180fe2000001080a */
[----:B------:R-:W-:-:S01]  /*21fc0*/  FFMA.FTZ R121, R121, R12, -R10 ;  /* 0x0000000c79797223 */ /* 0x000fc2000001080a */
[-CC-:B------:R-:W-:Y:S01]  /*21fd0*/  FFMA.FTZ R105, R105, R12.reuse, -R10.reuse ;  /* 0x0000000c69697223 */ /* 0x180fe2000001080a */
[----:B------:R-:W-:-:S01]  /*21fe0*/  FFMA.FTZ R89, R89, R12, -R10 ;  /* 0x0000000c59597223 */ /* 0x000fc2000001080a */
[----:B------:R-:W-:Y:S01]  /*21ff0*/  MUFU.EX2 R5, R5 ;  /* 0x0000000500057308 */ /* 0x000fe20000000800 */
[----:B------:R-:W-:-:S01]  /*22000*/  FFMA.FTZ R90, R90, R12, -R10 ;  /* 0x0000000c5a5a7223 */ /* 0x000fc2000001080a */
[----:B------:R-:W-:-:S06]  /*22010*/  FFMA.FTZ R93, R93, R12, -R10 ;  /* 0x0000000c5d5d7223 */ /* 0x000fcc000001080a */
[----:B------:R-:W0:Y:S08]  /*22020*/  MUFU.EX2 R14, R14 ;  /* 0x0000000e000e7308 */ /* 0x000e300000000800 */
[----:B------:R-:W-:Y:S08]  /*22030*/  MUFU.EX2 R15, R15 ;  /* 0x0000000f000f7308 */ /* 0x000ff00000000800 */
[----:B------:R-:W-:Y:S01]  /*22040*/  MUFU.EX2 R121, R121 ;  /* 0x0000007900797308 */ /* 0x000fe20000000800 */
[----:B0-----:R-:W-:-:S07]  /*22050*/  FFMA.FTZ R0, R5, R0, R14 ;  /* 0x0000000005007223 */ /* 0x001fce000001000e */
[----:B------:R-:W-:Y:S08]  /*22060*/  MUFU.EX2 R105, R105 ;  /* 0x0000006900697308 */ /* 0x000ff00000000800 */
[----:B------:R-:W-:Y:S08]  /*22070*/  MUFU.EX2 R89, R89 ;  /* 0x0000005900597308 */ /* 0x000ff00000000800 */
[----:B------:R-:W-:Y:S08]  /*22080*/  MUFU.EX2 R90, R90 ;  /* 0x0000005a005a7308 */ /* 0x000ff00000000800 */
[----:B------:R-:W-:Y:S01]  /*22090*/  MUFU.EX2 R93, R93 ;  /* 0x0000005d005d7308 */ /* 0x000fe20000000800 */
[----:B------:R-:W-:-:S02]  /*220a0*/  WARPGROUP.DEPBAR.LE gsb0, 0x0 ;  /* 0x00008000000079c5 */ /* 0x000fc40000010000 */
[----:B------:R-:W-:Y:S01]  /*220b0*/  FADD.FTZ R173, -R91, R6 ;  /* 0x000000065bad7221 */ /* 0x000fe20000010100 */
[----:B------:R-:W-:-:S03]  /*220c0*/  WARPGROUP.ARRIVE ;  /* 0x00000000000079c5 */ /* 0x000fc60000000000 */
[-C--:B------:R-:W-:Y:S01]  /*220d0*/  FMUL.FTZ R6, R173, R12.reuse ;  /* 0x0000000cad067220 */ /* 0x080fe20000410000 */
[----:B------:R-:W-:-:S04]  /*220e0*/  FFMA.FTZ R173, R91, R12, -8 ;  /* 0xc10000005bad7423 */ /* 0x000fc8000001000c */
        /* <DEDUP_REMOVED lines=45> */
[----:B------:R-:W2:Y:S01]  /*223c0*/  MUFU.EX2 R20, R20 ;  /* 0x0000001400147308 */ /* 0x000ea20000000800 */
[----:B------:R-:W-:-:S01]  /*223d0*/  FFMA.FTZ R110, R155, R12, -R10 ;  /* 0x0000000c9b6e7223 */ /* 0x000fc2000001080a */
[----:B------:R-:W-:Y:S01]  /*223e0*/  FFMA.FTZ R153, R156, R12, -R10 ;  /* 0x0000000c9c997223 */ /* 0x000fe2000001080a */
[----:B0-----:R-:W-:-:S01]  /*223f0*/  FFMA.FTZ R3, R6, R3, R7 ;  /* 0x0000000306037223 */ /* 0x001fc20000010007 */
[-CC-:B------:R-:W-:Y:S01]  /*22400*/  FFMA.FTZ R114, R136, R12.reuse, -R10.reuse ;  /* 0x0000000c88727223 */ /* 0x180fe2000001080a */
[----:B------:R-:W-:-:S01]  /*22410*/  FFMA.FTZ R112, R158, R12, -R10 ;  /* 0x0000000c9e707223 */ /* 0x000fc2000001080a */
[-CC-:B------:R-:W-:Y:S01]  /*22420*/  FFMA.FTZ R136, R123, R12.reuse, -R10.reuse ;  /* 0x0000000c7b887223 */ /* 0x180fe2000001080a */
[----:B------:R-:W-:-:S01]  /*22430*/  FFMA.FTZ R123, R125, R12, -R10 ;  /* 0x0000000c7d7b7223 */ /* 0x000fc2000001080a */
[----:B------:R-:W0:Y:S01]  /*22440*/  MUFU.EX2 R98, R98 ;  /* 0x0000006200627308 */ /* 0x000e220000000800 */
[----:B------:R-:W-:-:S01]  /*22450*/  FFMA.FTZ R125, R129, R12, -R10 ;  /* 0x0000000c817d7223 */ /* 0x000fc2000001080a */
[----:B-1----:R-:W-:Y:S01]  /*22460*/  FADD.FTZ R3, R102, R3 ;  /* 0x0000000366037221 */ /* 0x002fe20000010000 */
[----:B------:R-:W-:-:S01]  /*22470*/  FADD.FTZ R129, R15, R0 ;  /* 0x000000000f817221 */ /* 0x000fc20000010000 */
[-CC-:B------:R-:W-:Y:S01]  /*22480*/  FFMA.FTZ R155, R160, R12.reuse, -R10.reuse ;  /* 0x0000000ca09b7223 */ /* 0x180fe2000001080a */
[----:B------:R-:W-:Y:S01]  /*22490*/  MOV R11, 0xc0000010 ;  /* 0xc0000010000b7802 */ /* 0x000fe20000000f00 */
[-CC-:B------:R-:W-:Y:S01]  /*224a0*/  FFMA.FTZ R116, R139, R12.reuse, -R10.reuse ;  /* 0x0000000c8b747223 */ /* 0x180fe2000001080a */
[----:B------:R-:W-:-:S01]  /*224b0*/  FFMA.FTZ R139, R141, R12, -R10 ;  /* 0x0000000c8d8b7223 */ /* 0x000fc2000001080a */
[----:B------:R-:W1:Y:S01]  /*224c0*/  MUFU.EX2 R21, R21 ;  /* 0x0000001500157308 */ /* 0x000e620000000800 */
[----:B--2---:R-:W-:-:S01]  /*224d0*/  FADD.FTZ R0, R20, R3 ;  /* 0x0000000314007221 */ /* 0x004fc20000010000 */
[----:B------:R-:W-:Y:S01]  /*224e0*/  R2UR UR7, R11 ;  /* 0x000000000b0772ca */ /* 0x000fe200000e0000 */
[----:B------:R-:W-:-:S01]  /*224f0*/  FFMA.FTZ R118, R142, R12, -R10 ;  /* 0x0000000c8e767223 */ /* 0x000fc2000001080a */
[-CC-:B------:R-:W-:Y:S01]  /*22500*/  FFMA.FTZ R141, R144, R12.reuse, -R10.reuse ;  /* 0x0000000c908d7223 */ /* 0x180fe2000001080a */
[----:B------:R-:W-:-:S01]  /*22510*/  FFMA.FTZ R120, R147, R12, -R10 ;  /* 0x0000000c93787223 */ /* 0x000fc2000001080a */
[-CC-:B------:R-:W-:Y:S01]  /*22520*/  FFMA.FTZ R147, R149, R12.reuse, -R10.reuse ;  /* 0x0000000c95937223 */ /* 0x180fe2000001080a */
[----:B------:R-:W-:-:S01]  /*22530*/  FFMA.FTZ R142, R131, R12, -R10 ;  /* 0x0000000c838e7223 */ /* 0x000fc2000001080a */
[----:B------:R-:W2:Y:S01]  /*22540*/  MUFU.EX2 R101, R101 ;  /* 0x0000006500657308 */ /* 0x000ea20000000800 */
[----:B0-----:R-:W-:-:S01]  /*22550*/  FADD.FTZ R152, R98, R129 ;  /* 0x0000008162987221 */ /* 0x001fc20000010000 */
[----:B------:R-:W-:-:S05]  /*22560*/  FFMA.FTZ R144, R135, R12, -R10 ;  /* 0x0000000c87907223 */ /* 0x000fca000001080a */
[----:B------:R-:W-:Y:S01]  /*22570*/  QGMMA.64x128x32.F32.E4M3.E4M3 R24, R168, gdesc[UR4], R24, gsb0 ;  /* 0x01e00004a8187df3 */ /* 0x000fe20008000818 */
        /* <DEDUP_REMOVED lines=17> */
[----:B------:R2:W-:Y:S01]  /*22690*/  MUFU.EX2 R11, R173 ;  /* 0x000000ad000b7308 */ /* 0x0005e20000000800 */
[----:B0-----:R-:W-:-:S07]  /*226a0*/  FADD.FTZ R3, R159, R0 ;  /* 0x000000009f037221 */ /* 0x001fce0000010000 */
[----:B------:R-:W0:Y:S01]  /*226b0*/  MUFU.EX2 R126, R126 ;  /* 0x0000007e007e7308 */ /* 0x000e220000000800 */
[----:B--2---:R-:W-:-:S01]  /*226c0*/  FFMA.FTZ R173, R138, R12, -R10 ;  /* 0x0000000c8aad7223 */ /* 0x004fc2000001080a */
[----:B-1----:R-:W-:Y:S01]  /*226d0*/  FADD.FTZ R107, R155, R154 ;  /* 0x0000009a9b6b7221 */ /* 0x002fe20000010000 */
[----:B------:R-:W-:-:S01]  /*226e0*/  FFMA.FTZ R138, R127, R12, -R10 ;  /* 0x0000000c7f8a7223 */ /* 0x000fc2000001080a */
[----:B------:R-:W-:-:S04]  /*226f0*/  FFMA.FTZ R127, R133, R12, -R10 ;  /* 0x0000000c857f7223 */ /* 0x000fc8000001080a */
[----:B------:R-:W1:Y:S08]  /*22700*/  MUFU.EX2 R114, R114 ;  /* 0x0000007200727308 */ /* 0x000e700000000800 */
        /* <DEDUP_REMOVED lines=15> */
[----:B0-----:R-:W-:-:S01]  /*22800*/  FADD.FTZ R3, R161, R0 ;  /* 0x00000000a1037221 */ /* 0x001fc20000010000 */
[----:B------:R-:W-:-:S06]  /*22810*/  WARPGROUP.DEPBAR.LE gsb0, 0x0 ;  /* 0x00008000000079c5 */ /* 0x000fcc0000010000 */
        /* <DEDUP_REMOVED lines=10> */
[----:B--2---:R-:W-:-:S01]  /*228c0*/  FADD.FTZ R111, R141, R156 ;  /* 0x0000009c8d6f7221 */ /* 0x004fc20000010000 */
[----:B------:R-:W-:Y:S01]  /*228d0*/  FFMA.FTZ R156, R115, R12, -R10 ;  /* 0x0000000c739c7223 */ /* 0x000fe2000001080a */
[----:B------:R-:W-:-:S05]  /*228e0*/  @!P0 IMAD R115, R189, 0x8, R16 ;  /* 0x00000008bd738824 */ /* 0x000fca00078e0210 */
        /* <DEDUP_REMOVED lines=10> */
[----:B-1----:R-:W-:-:S01]  /*22990*/  FADD.FTZ R0, R134, R3 ;  /* 0x0000000386007221 */ /* 0x002fc20000010000 */
[----:B------:R-:W-:Y:S01]  /*229a0*/  FADD.FTZ R3, R121, R158 ;  /* 0x0000009e79037221 */ /* 0x000fe20000010000 */
[----:B------:R-:W-:-:S05]  /*229b0*/  FFMA.FTZ R158, R119, R12, -R10 ;  /* 0x0000000c779e7223 */ /* 0x000fca000001080a */
        /* <DEDUP_REMOVED lines=64> */
[----:B0-----:R-:W-:-:S04]  /*22dc0*/  FADD.FTZ R0, R158, R3 ;  /* 0x000000039e007221 */ /* 0x001fc80000010000 */
[----:B------:R-:W-:Y:S01]  /*22dd0*/  FADD.FTZ R3, R89, R0 ;  /* 0x0000000059037221 */ /* 0x000fe20000010000 */
[----:B------:R-:W-:Y:S02]  /*22de0*/  @!P0 VIADD R0, R115, 0x29840 ;  /* 0x0002984073008836 */ /* 0x000fe40000000000 */
[----:B------:R-:W0:Y:S01]  /*22df0*/  MUFU.EX2 R92, R92 ;  /* 0x0000005c005c7308 */ /* 0x000e220000000800 */
[----:B-1----:R-:W-:-:S02]  /*22e00*/  FADD.FTZ R100, R88, R99 ;  /* 0x0000006358647221 */ /* 0x002fc40000010000 */
[----:B------:R-:W-:Y:S01]  /*22e10*/  @!P0 PRMT R0, RZ, 0x654, R0 ;  /* 0x00000654ff008816 */ /* 0x000fe20000000000 */
[----:B------:R1:W-:Y:S06]  /*22e20*/  BAR.ARV R113, 0x100 ;  /* 0x000400710000751d */ /* 0x0003ec0000002000 */
[----:B------:R-:W3:Y:S01]  /*22e30*/  MUFU.EX2 R185, R185 ;  /* 0x000000b900b97308 */ /* 0x000ee20000000800 */
[----:B--2---:R-:W-:-:S01]  /*22e40*/  FADD.FTZ R99, R183, R100 ;  /* 0x00000064b7637221 */ /* 0x004fc20000010000 */
[----:B------:R-:W-:Y:S01]  /*22e50*/  FADD.FTZ R100, R90, R3 ;  /* 0x000000035a647221 */ /* 0x000fe20000010000 */
[----:B------:R2:W-:Y:S03]  /*22e60*/  @!P0 SYNCS.ARRIVE.TRANS64.RED.A1T0 RZ, [R0+URZ], RZ ;  /* 0x000000ff00ff89a7 */ /* 0x0005e6000810043f */
[----:B------:R-:W-:-:S01]  /*22e70*/  FADD.FTZ R3, R93, R100 ;  /* 0x000000645d037221 */ /* 0x000fc20000010000 */
[----:B0-----:R-:W-:Y:S01]  /*22e80*/  FADD.FTZ R164, R92, R99 ;  /* 0x000000635ca47221 */ /* 0x001fe20000010000 */
[----:B------:R-:W2:Y:S08]  /*22e90*/  MUFU.EX2 R160, R160 ;  /* 0x000000a000a07308 */ /* 0x000eb00000000800 */
[----:B------:R-:W0:Y:S01]  /*22ea0*/  MUFU.EX2 R94, R94 ;  /* 0x0000005e005e7308 */ /* 0x000e220000000800 */
[----:B---3--:R-:W-:-:S07]  /*22eb0*/  FADD.FTZ R99, R185, R164 ;  /* 0x000000a4b9637221 */ /* 0x008fce0000010000 */
[----:B------:R-:W3:Y:S01]  /*22ec0*/  MUFU.EX2 R95, R95 ;  /* 0x0000005f005f7308 */ /* 0x000ee20000000800 */
[----:B--2---:R-:W-:-:S07]  /*22ed0*/  FADD.FTZ R0, R160, R3 ;  /* 0x00000003a0007221 */ /* 0x004fce0000010000 */
[----:B------:R-:W2:Y:S01]  /*22ee0*/  MUFU.EX2 R187, R187 ;  /* 0x000000bb00bb7308 */ /* 0x000ea20000000800 */
[----:B0-----:R-:W-:-:S07]  /*22ef0*/  FADD.FTZ R100, R94, R99 ;  /* 0x000000635e647221 */ /* 0x001fce0000010000 */
[----:B------:R-:W0:Y:S01]  /*22f00*/  MUFU.EX2 R162, R162 ;  /* 0x000000a200a27308 */ /* 0x000e220000000800 */
[----:B---3--:R-:W-:-:S07]  /*22f10*/  FADD.FTZ R3, R95, R0 ;  /* 0x000000005f037221 */ /* 0x008fce0000010000 */
[----:B------:R-:W3:Y:S01]  /*22f20*/  MUFU.EX2 R96, R96 ;  /* 0x0000006000607308 */ /* 0x000ee20000000800 */
[----:B--2---:R-:W-:-:S07]  /*22f30*/  FADD.FTZ R99, R187, R100 ;  /* 0x00000064bb637221 */ /* 0x004fce0000010000 */
[----:B------:R-:W2:Y:S01]  /*22f40*/  MUFU.EX2 R97, R97 ;  /* 0x0000006100617308 */ /* 0x000ea20000000800 */
[----:B0-----:R-:W-:-:S07]  /*22f50*/  FADD.FTZ R0, R162, R3 ;  /* 0x00000003a2007221 */ /* 0x001fce0000010000 */
[----:B------:R-:W0:Y:S01]  /*22f60*/  MUFU.EX2 R10, R10 ;  /* 0x0000000a000a7308 */ /* 0x000e220000000800 */
[----:B---3--:R-:W-:-:S04]  /*22f70*/  FADD.FTZ R100, R96, R99 ;  /* 0x0000006360647221 */ /* 0x008fc80000010000 */
[----:B------:R-:W-:Y:S01]  /*22f80*/  FADD.FTZ R3, R11, R100 ;  /* 0x000000640b037221 */ /* 0x000fe20000010000 */
[----:B--2---:R-:W-:-:S04]  /*22f90*/  FADD.FTZ R99, R97, R0 ;  /* 0x0000000061637221 */ /* 0x004fc80000010000 */
[----:B0-----:R-:W-:Y:S01]  /*22fa0*/  FADD.FTZ R0, R10, R99 ;  /* 0x000000630a007221 */ /* 0x001fe20000010000 */
[----:B-1----:R-:W-:Y:S06]  /*22fb0*/  @!P1 BRA `(.L_x_2499) ;  /* 0x0000000000049947 */ /* 0x002fec0003800000 */
[----:B------:R-:W-:Y:S01]  /*22fc0*/  BPT.TRAP 0x1 ;  /* 0x000000040000795c */ /* 0x000fe20000300000 */
.L_x_2499:
[----:B------:R-:W-:Y:S01]  /*22fd0*/  F2FP.SATFINITE.E4M3.F32.PACK_AB_MERGE_C R20, R21, R20, RZ ;  /* 0x000000141514723e */ /* 0x000fe200048070ff */
[----:B------:R-:W-:Y:S01]  /*22fe0*/  FMUL.FTZ R24, R24, R6 ;  /* 0x0000000618187220 */ /* 0x000fe20000410000 */
[----:B------:R-:W-:Y:S01]  /*22ff0*/  F2FP.SATFINITE.E4M3.F32.PACK_AB_MERGE_C R98, R101, R98, RZ ;  /* 0x000000626562723e */ /* 0x000fe200048070ff */
[-C--:B------:R-:W-:Y:S01]  /*23000*/  FMUL.FTZ R25, R25, R6.reuse ;  /* 0x0000000619197220 */ /* 0x080fe20000410000 */
[----:B------:R-:W-:Y:S01]  /*23010*/  F2FP.SATFINITE.E4M3.F32.PACK_AB_MERGE_C R184, R102, R7, R20 ;  /* 0x0000000766b8723e */ /* 0x000fe20004807014 */
[----:B------:R-:W-:Y:S01]  /*23020*/  IMAD R7, R9, 0x8, R16 ;  /* 0x0000000809077824 */ /* 0x000fe200078e0210 */
[----:B------:R-:W-:Y:S01]  /*23030*/  ISETP.GT.AND P0, PT, R8, RZ, PT ;  /* 0x000000ff0800720c */ /* 0x000fe20003f04270 */
[----:B------:R-:W-:Y:S01]  /*23040*/  FMUL.FTZ R28, R28, R6 ;  /* 0x000000061c1c7220 */ /* 0x000fe20000410000 */
[----:B------:R-:W-:Y:S01]  /*23050*/  F2FP.SATFINITE.E4M3.F32.PACK_AB_MERGE_C R92, R185, R92, RZ ;  /* 0x0000005cb95c723e */ /* 0x000fe200048070ff */
[----:B------:R-:W-:Y:S01]  /*23060*/  VIADD R7, R7, 0x29860 ;  /* 0x0002986007077836 */ /* 0x000fe20000000000 */
[----:B------:R-:W-:Y:S01]  /*23070*/  F2FP.SATFINITE.E4M3.F32.PACK_AB_MERGE_C R185, R15, R14, R98 ;  /* 0x0000000e0fb9723e */ /* 0x000fe20004807062 */
[-C--:B------:R-:W-:Y:S01]  /*23080*/  FMUL.FTZ R29, R29, R6.reuse ;  /* 0x000000061d1d7220 */ /* 0x080fe20000410000 */
[----:B------:R-:W-:Y:S01]  /*23090*/  MOV R14, UR37 ;  /* 0x00000025000e7c02 */ /* 0x000fe20008000f00 */
[----:B------:R-:W-:Y:S01]  /*230a0*/  FMUL.FTZ R32, R32, R6 ;  /* 0x0000000620207220 */ /* 0x000fe20000410000 */
[----:B------:R-:W-:Y:S01]  /*230b0*/  F2FP.SATFINITE.E4M3.F32.PACK_AB_MERGE_C R112, R155, R112, RZ ;  /* 0x000000709b70723e */ /* 0x000fe200048070ff */
[-C--:B------:R-:W-:Y:S01]  /*230c0*/  FMUL.FTZ R33, R33, R6.reuse ;  /* 0x0000000621217220 */ /* 0x080fe20000410000 */
        /* <DEDUP_REMOVED lines=85> */
[----:B------:R-:W-:Y:S01]  /*23620*/  VIADD R8, R8, 0xffffffff ;  /* 0xffffffff08087836 */ /* 0x000fe20000000000 */
[----:B------:R-:W-:Y:S01]  /*23630*/  F2FP.SATFINITE.E4M3.F32.PACK_AB_MERGE_C R180, R137, R126, R128 ;  /* 0x0000007e89b4723e */ /* 0x000fe20004807080 */
[----:B------:R-:W-:Y:S01]  /*23640*/  IMAD.MOV.U32 R5, RZ, RZ, R13 ;  /* 0x000000ffff057224 */ /* 0x000fe200078e000d */
[----:B------:R-:W-:Y:S01]  /*23650*/  F2FP.SATFINITE.E4M3.F32.PACK_AB_MERGE_C R182, R143, R130, R132 ;  /* 0x000000828fb6723e */ /* 0x000fe20004807084 */
[----:B0-----:R-:W-:Y:S01]  /*23660*/  IMAD.MOV.U32 R7, RZ, RZ, R190 ;  /* 0x000000ffff077224 */ /* 0x001fe200078e00be */
        /* <DEDUP_REMOVED lines=10> */
[----:B------:R-:W-:Y:S02]  /*23710*/  MOV R6, R91 ;  /* 0x0000005b00067202 */ /* 0x000fe40000000f00 */
[----:B------:R-:W-:Y:S01]  /*23720*/  MOV R183, R120 ;  /* 0x0000007800b77202 */ /* 0x000fe20000000f00 */
[----:B------:R-:W-:Y:S06]  /*23730*/  @P0 BRA `(.L_x_2500) ;  /* 0xffffffc000fc0947 */ /* 0x000fec000383ffff */
.L_x_2489:
[----:B------:R-:W-:Y:S05]  /*23740*/  WARPSYNC.ALL ;  /* 0x0000000000007948 */ /* 0x000fea0003800000 */
[----:B------:R-:W-:Y:S06]  /*23750*/  BAR.ARV 0x8, 0x180 ;  /* 0x0206000000007b1d */ /* 0x000fec0000002000 */
[----:B------:R-:W-:Y:S05]  /*23760*/  @!P1 BRA `(.L_x_2501) ;  /* 0x0000000000049947 */ /* 0x000fea0003800000 */
[----:B------:R-:W-:Y:S01]  /*23770*/  BPT.TRAP 0x1 ;  /* 0x000000040000795c */ /* 0x000fe20000300000 */
.L_x_2501:
[----:B------:R-:W-:Y:S01]  /*23780*/  IMAD R11, R189, 0x8, R16 ;  /* 0x00000008bd0b7824 */ /* 0x000fe200078e0210 */
[----:B------:R-:W-:-:S04]  /*23790*/  SHF.L.U32 R2, R190, 0x1f, RZ ;  /* 0x0000001fbe027819 */ /* 0x000fc800000006ff */
[----:B------:R0:W1:Y:S01]  /*237a0*/  SYNCS.PHASECHK.TRANS64.TRYWAIT P0, [R11+URZ+0x29850], R2 ;  /* 0x029850020b0075a7 */ /* 0x000062000800017f */
[----:B------:R-:W-:Y:S05]  /*237b0*/  @!P1 BRA `(.L_x_2502) ;  /* 0x0000000000049947 */ /* 0x000fea0003800000 */
[----:B------:R-:W-:Y:S01]  /*237c0*/  BPT.TRAP 0x1 ;  /* 0x000000040000795c */ /* 0x000fe20000300000 */
.L_x_2502:
[----:B------:R-:W-:-:S05]  /*237d0*/  VIADD R16, R16, 0x400 ;  /* 0x0000040010107836 */ /* 0x000fca0000000000 */
[----:B------:R-:W-:-:S04]  /*237e0*/  SHF.R.U32.HI R16, RZ, 0x4, R16 ;  /* 0x00000004ff107819 */ /* 0x000fc80000011610 */
[----:B------:R-:W-:-:S04]  /*237f0*/  LOP3.LUT R16, R16, 0x3fff, RZ, 0xc0, !PT ;  /* 0x00003fff10107812 */ /* 0x000fc800078ec0ff */
[----:B------:R-:W-:Y:S01]  /*23800*/  LOP3.LUT R16, R16, 0x10000, RZ, 0xfc, !PT ;  /* 0x0001000010107812 */ /* 0x000fe200078efcff */
[----:B-1----:R-:W-:Y:S06]  /*23810*/  @P0 BRA `(.L_x_2503) ;  /* 0x0000000000080947 */ /* 0x002fec0003800000 */
[----:B------:R-:W1:Y:S02]  /*23820*/  SYNCS.PHASECHK.TRANS64.TRYWAIT P0, [R11+URZ+0x29850], R2 ;  /* 0x029850020b0075a7 */ /* 0x000e64000800017f */
[----:B-1----:R-:W-:Y:S05]  /*23830*/  @!P0 BRA `(.L_x_2504) ;  /* 0x000000a400f88947 */ /* 0x002fea0003800000 */
.L_x_2503:
        /* <DEDUP_REMOVED lines=10> */
[----:B------:R-:W-:-:S03]  /*238e0*/  VIADD R14, R4, 0x200 ;  /* 0x00000200040e7836 */ /* 0x000fc60000000000 */
        /* <DEDUP_REMOVED lines=10> */
[-C--:B--2---:R-:W-:Y:S02]  /*23990*/  @P0 IMAD R2, R15, R8.reuse, RZ ;  /* 0x000000080f020224 */ /* 0x084fe400078e02ff */
[----:B------:R-:W-:Y:S02]  /*239a0*/  IMAD.MOV.U32 R15, RZ, RZ, -0x3ffffff0 ;  /* 0xc0000010ff0f7424 */ /* 0x000fe400078e00ff */
[----:B------:R-:W-:Y:S02]  /*239b0*/  @P0 IMAD.IADD R7, R7, 0x1, R5 ;  /* 0x0000000107070824 */ /* 0x000fe400078e0205 */
[C---:B------:R-:W-:Y:S02]  /*239c0*/  @P0 IMAD R5, R206.reuse, R9, R2 ;  /* 0x00000009ce050224 */ /* 0x040fe400078e0202 */
[----:B------:R-:W-:-:S04]  /*239d0*/  @P0 IMAD.WIDE.U32 R6, R206, R8, R6 ;  /* 0x00000008ce060225 */ /* 0x000fc800078e0006 */
[----:B------:R-:W-:Y:S01]  /*239e0*/  IMAD.MOV.U32 R2, RZ, RZ, 0x3f800000 ;  /* 0x3f800000ff027424 */ /* 0x000fe200078e00ff */
[----:B------:R-:W-:Y:S02]  /*239f0*/  @P0 IADD3 R5, R7, R5, RZ ;  /* 0x0000000507050210 */ /* 0x000fe40007ffe0ff */
        /* <DEDUP_REMOVED lines=8> */
[----:B------:R-:W-:Y:S01]  /*23a80*/  IMAD.MOV.U32 R7, RZ, RZ, -0x3ffffff0 ;  /* 0xc0000010ff077424 */ /* 0x000fe200078e00ff */
[----:B------:R-:W-:Y:S01]  /*23a90*/  IADD3 R6, R4, 0x300, RZ ;  /* 0x0000030004067810 */ /* 0x000fe20007ffe0ff */
[----:B------:R-:W-:Y:S02]  /*23aa0*/  WARPGROUP.DEPBAR.LE gsb0, 0x0 ;  /* 0x00008000000079c5 */ /* 0x000fe40000010000 */
[----:B------:R-:W-:-:S08]  /*23ab0*/  WARPGROUP.ARRIVE ;  /* 0x00000000000079c5 */ /* 0x000fd00000000000 */
[----:B------:R-:W-:Y:S01]  /*23ac0*/  QGMMA.64x128x32.F32.E4M3.E4M3 R24, R176, gdesc[UR4], R24, gsb0 ;  /* 0x01e00004b0187df3 */ /* 0x000fe20008000818 */
[----:B------:R-:W-:Y:S02]  /*23ad0*/  R2UR UR6, R6 ;  /* 0x00000000060672ca */ /* 0x000fe400000e0000 */
[----:B------:R-:W-:Y:S01]  /*23ae0*/  R2UR UR7, R7 ;  /* 0x00000000070772ca */ /* 0x000fe200000e0000 */
[----:B------:R-:W-:Y:S02]  /*23af0*/  VIADD R4, R4, 0x400 ;  /* 0x0000040004047836 */ /* 0x000fe40000000000 */
[----:B------:R-:W-:Y:S01]  /*23b00*/  IMAD.MOV.U32 R5, RZ, RZ, -0x3ffffff0 ;  /* 0xc0000010ff057424 */ /* 0x000fe200078e00ff */
        /* <DEDUP_REMOVED lines=41> */
.L_x_2505:
[----:B------:R-:W-:Y:S01]  /*23da0*/  IMAD.U32 R5, RZ, RZ, UR37 ;  /* 0x00000025ff057e24 */ /* 0x000fe2000f8e00ff */
[----:B------:R-:W-:Y:S01]  /*23db0*/  IADD3 R0, R11, 0x29860, RZ ;  /* 0x000298600b007810 */ /* 0x000fe20007ffe0ff */
        /* <DEDUP_REMOVED lines=73> */
.L_x_2437:
        /* <DEDUP_REMOVED lines=13> */
[----:B--2---:R-:W-:-:S04]  /*24320*/  SHF.L.U32 R0, R51, 0x2, RZ ;  /* 0x0000000233007819 */ /* 0x004fc800000006ff */
[----:B------:R-:W-:-:S04]  /*24330*/  LOP3.LUT R0, R0, 0xc, RZ, 0xc0, !PT ;  /* 0x0000000c00007812 */ /* 0x000fc800078ec0ff */
[----:B------:R-:W-:-:S05]  /*24340*/  IADD3 R2, P0, R0, UR4, RZ ;  /* 0x0000000400027c10 */ /* 0x000fca000ff1e0ff */
[----:B------:R-:W-:-:S05]  /*24350*/  IMAD.X R3, RZ, RZ, UR5, P0 ;  /* 0x00000005ff037e24 */ /* 0x000fca00080e06ff */
        /* <DEDUP_REMOVED lines=24> */
[----:B------:R-:W-:Y:S02]  /*244e0*/  F2FP.BF16.F32.PACK_AB R30, R61, R24 ;  /* 0x000000183d1e723e */ /* 0x000fe400000010ff */
[----:B------:R-:W-:Y:S02]  /*244f0*/  F2FP.BF16.F32.PACK_AB R67, R63, R20 ;  /* 0x000000143f43723e */ /* 0x000fe400000010ff */
[----:B------:R-:W-:-:S02]  /*24500*/  F2FP.BF16.F32.PACK_AB R65, R55, R26 ;  /* 0x0000001a3741723e */ /* 0x000fc400000010ff */
[----:B--2---:R-:W-:Y:S02]  /*24510*/  LOP3.LUT P0, R2, R51, 0x3, RZ, 0xc0, !PT ;  /* 0x0000000333027812 */ /* 0x004fe4000780c0ff */
[----:B------:R-:W-:Y:S02]  /*24520*/  F2FP.BF16.F32.PACK_AB R94, R94, R95 ;  /* 0x0000005f5e5e723e */ /* 0x000fe400000010ff */
[----:B------:R-:W-:Y:S02]  /*24530*/  F2FP.BF16.F32.PACK_AB R93, R92, R93 ;  /* 0x0000005d5c5d723e */ /* 0x000fe400000010ff */
[----:B------:R-:W-:Y:S02]  /*24540*/  ISETP.EQ.OR P0, PT, R2, 0x3, !P0 ;  /* 0x000000030200780c */ /* 0x000fe40004702670 */
        /* <DEDUP_REMOVED lines=8> */
[----:B------:R-:W-:Y:S01]  /*245d0*/  SEL R3, R93, R94, P0 ;  /* 0x0000005e5d037207 */ /* 0x000fe20000000000 */
[----:B---3--:R-:W-:Y:S01]  /*245e0*/  IMAD.WIDE R4, R50, 0x2, R46 ;  /* 0x0000000232047825 */ /* 0x008fe200078e022e */
[----:B------:R-:W-:Y:S02]  /*245f0*/  F2FP.BF16.F32.PACK_AB R50, R85, R8 ;  /* 0x000000085532723e */ /* 0x000fe400000010ff */
[C---:B------:R-:W-:Y:S02]  /*24600*/  IADD3 R15, P5, R4.reuse, 0x4060, RZ ;  /* 0x00004060040f7810 */ /* 0x040fe40007fbe0ff */
[----:B------:R-:W-:Y:S02]  /*24610*/  IADD3 R11, P1, R4, 0x4040, RZ ;  /* 0x00004040040b7810 */ /* 0x000fe40007f3e0ff */
[----:B------:R-:W-:Y:S02]  /*24620*/  LOP3.LUT R14, R15, 0x380, RZ, 0xc0, !PT ;  /* 0x000003800f0e7812 */ /* 0x000fe400078ec0ff */
[----:B------:R-:W-:-:S02]  /*24630*/  LOP3.LUT R10, R11, 0x380, RZ, 0xc0, !PT ;  /* 0x000003800b0a7812 */ /* 0x000fc400078ec0ff */
[----:B------:R-:W-:Y:S02]  /*24640*/  IADD3 R7, P3, R4, 0x4000, RZ ;  /* 0x0000400004077810 */ /* 0x000fe40007f7e0ff */
        /* <DEDUP_REMOVED lines=8> */
[C---:B------:R-:W-:Y:S02]  /*246d0*/  IADD3 R21, P4, R4.reuse, 0x60, RZ ;  /* 0x0000006004157810 */ /* 0x040fe40007f9e0ff */
[C---:B------:R-:W-:Y:S02]  /*246e0*/  IADD3 R25, P5, R4.reuse, 0x40, RZ ;  /* 0x0000004004197810 */ /* 0x040fe40007fbe0ff */
[C---:B------:R-:W-:Y:S02]  /*246f0*/  IADD3 R9, P2, R4.reuse, 0x4020, RZ ;  /* 0x0000402004097810 */ /* 0x040fe40007f5e0ff */
[----:B------:R-:W-:Y:S02]  /*24700*/  IADD3 R27, P1, R4, 0x20, RZ ;  /* 0x00000020041b7810 */ /* 0x000fe40007f3e0ff */
[----:B------:R-:W-:Y:S02]  /*24710*/  LOP3.LUT R6, R6, R7, RZ, 0x3c, !PT ;  /* 0x0000000706067212 */ /* 0x000fe400078e3cff */
[----:B------:R-:W-:-:S02]  /*24720*/  LOP3.LUT R20, R21, 0x380, RZ, 0xc0, !PT ;  /* 0x0000038015147812 */ /* 0x000fc400078ec0ff */
[----:B------:R-:W-:Y:S02]  /*24730*/  LOP3.LUT R24, R25, 0x380, RZ, 0xc0, !PT ;  /* 0x0000038019187812 */ /* 0x000fe400078ec0ff */
[----:B------:R-:W-:Y:S02]  /*24740*/  LOP3.LUT R7, R4, 0x380, RZ, 0xc0, !PT ;  /* 0x0000038004077812 */ /* 0x000fe400078ec0ff */
[----:B------:R-:W-:Y:S02]  /*24750*/  LOP3.LUT R8, R9, 0x380, RZ, 0xc0, !PT ;  /* 0x0000038009087812 */ /* 0x000fe400078ec0ff */
[----:B------:R-:W-:Y:S02]  /*24760*/  LOP3.LUT R26, R27, 0x380, RZ, 0xc0, !PT ;  /* 0x000003801b1a7812 */ /* 0x000fe400078ec0ff */
[----:B------:R-:W-:Y:S02]  /*24770*/  SHF.R.U64 R20, R20, 0x3, RZ ;  /* 0x0000000314147819 */ /* 0x000fe400000012ff */
[----:B------:R-:W-:-:S02]  /*24780*/  SHF.R.U64 R24, R24, 0x3, RZ ;  /* 0x0000000318187819 */ /* 0x000fc400000012ff */
[----:B------:R-:W-:Y:S02]  /*24790*/  SHF.R.U64 R7, R7, 0x3, RZ ;  /* 0x0000000307077819 */ /* 0x000fe400000012ff */
        /* <DEDUP_REMOVED lines=35> */
[----:B------:R-:W2:Y:S01]  /*249d0*/  SHFL.IDX PT, R27, R27, R2, 0x1c1f ;  /* 0x001c1f021b1b7589 */ /* 0x000ea200000e0000 */
        /* <DEDUP_REMOVED lines=11> */
[----:B------:R-:W3:Y:S01]  /*24a90*/  SHFL.IDX PT, R31, R31, R2, 0x1c1f ;  /* 0x001c1f021f1f7589 */ /* 0x000ee200000e0000 */
[----:B------:R-:W-:-:S02]  /*24aa0*/  SEL R59, R54, R65, P0 ;  /* 0x00000041363b7207 */ /* 0x000fc40000000000 */
[----:B------:R-:W-:Y:S01]  /*24ab0*/  SEL R61, R65, R54, P0 ;  /* 0x00000036413d7207 */ /* 0x000fe20000000000 */
[----:B------:R-:W-:Y:S01]  /*24ac0*/  SHFL.IDX PT, R34, R33, R0, 0x1c1f ;  /* 0x001c1f0021227589 */ /* 0x000fe200000e0000 */
[----:B------:R-:W-:Y:S02]  /*24ad0*/  SEL R43, R50, R43, P0 ;  /* 0x0000002b322b7207 */ /* 0x000fe40000000000 */
[----:B------:R-:W-:Y:S01]  /*24ae0*/  SEL R63, R62, R67, P0 ;  /* 0x000000433e3f7207 */ /* 0x000fe20000000000 */
[----:B------:R-:W4:Y:S01]  /*24af0*/  SHFL.IDX PT, R35, R35, R2, 0x1c1f ;  /* 0x001c1f0223237589 */ /* 0x000f2200000e0000 */
        /* <DEDUP_REMOVED lines=13> */
[----:B0-----:R-:W-:Y:S01]  /*24bd0*/  SEL R8, R10, R7, P0 ;  /* 0x000000070a087207 */ /* 0x001fe20000000000 */
[----:B------:R-:W0:Y:S01]  /*24be0*/  SHFL.IDX PT, R43, R43, R2, 0x1c1f ;  /* 0x001c1f022b2b7589 */ /* 0x000e2200000e0000 */
[----:B--2---:R-:W-:Y:S02]  /*24bf0*/  SEL R24, R26, R27, P0 ;  /* 0x0000001b1a187207 */ /* 0x004fe40000000000 */
[----:B---3--:R-:W-:Y:S01]  /*24c00*/  SEL R28, R30, R31, P0 ;  /* 0x0000001f1e1c7207 */ /* 0x008fe20000000000 */
[----:B------:R-:W-:Y:S01]  /*24c10*/  SHFL.IDX PT, R45, R45, R0, 0x1c1f ;  /* 0x001c1f002d2d7589 */ /* 0x000fe200000e0000 */
[----:B----4-:R-:W-:Y:S02]  /*24c20*/  SEL R32, R34, R35, P0 ;  /* 0x0000002322207207 */ /* 0x010fe40000000000 */
[----:B------:R-:W-:Y:S01]  /*24c30*/  SEL R4, R6, R3, P0 ;  /* 0x0000000306047207 */ /* 0x000fe20000000000 */
        /* <DEDUP_REMOVED lines=41> */
.L_x_2718:
[----:B------:R-:W-:Y:S05]  /*24ed0*/  WARPSYNC.ALL ;  /* 0x0000000000007948 */ /* 0x000fea0003800000 */
[----:B------:R-:W-:Y:S01]  /*24ee0*/  BAR.SYNC.DEFER_BLOCKING 0x1, 0x100 ;  /* 0x0044000000007b1d */ /* 0x000fe20000010000 */
[----:B-1----:R-:W-:Y:S02]  /*24ef0*/  SEL R41, R75, R60, P0 ;  /* 0x0000003c4b297207 */ /* 0x002fe40000000000 */
[----:B------:R-:W-:-:S03]  /*24f00*/  SEL R43, R60, R75, P0 ;  /* 0x0000004b3c2b7207 */ /* 0x000fc60000000000 */
[----:B------:R-:W-:Y:S02]  /*24f10*/  ULDC.64 UR4, c[0x0][0xc00] ;  /* 0x0003000000047ab9 */ /* 0x000fe40000000a00 */
[----:B------:R-:W0:Y:S01]  /*24f20*/  LDC R51, c[0x0][0xbe8] ;  /* 0x0002fa00ff337b82 */ /* 0x000e220000000800 */
[----:B------:R-:W-:Y:S02]  /*24f30*/  ISETP.NE.U32.AND P1, PT, RZ, UR4, PT ;  /* 0x00000004ff007c0c */ /* 0x000fe4000bf25070 */
[----:B------:R-:W-:Y:S02]  /*24f40*/  IADD3 R2, P2, R218, UR4, RZ ;  /* 0x00000004da027c10 */ /* 0x000fe4000ff5e0ff */
[----:B------:R-:W-:Y:S02]  /*24f50*/  ISETP.NE.AND.EX P1, PT, RZ, UR5, PT, P1 ;  /* 0x00000005ff007c0c */ /* 0x000fe4000bf25310 */
[----:B------:R-:W-:Y:S01]  /*24f60*/  IADD3.X R3, R219, UR5, RZ, P2, !PT ;  /* 0x00000005db037c10 */ /* 0x000fe200097fe4ff */
[----:B------:R-:W-:-:S02]  /*24f70*/  ULDC.64 UR4, c[0x0][0xc08] ;  /* 0x0003020000047ab9 */ /* 0x000fc40000000a00 */
[----:B------:R-:W-:Y:S01]  /*24f80*/  ISETP.NE.U32.AND P0, PT, RZ, UR4, PT ;  /* 0x00000004ff007c0c */ /* 0x000fe2000bf05070 */
[----:B------:R-:W-:Y:S04]  /*24f90*/  STSM.16.M88.4 [R79], R4 ;  /* 0x000000044f007844 */ /* 0x000fe80000000200 */
        /* <DEDUP_REMOVED lines=11> */
[----:B------:R-:W-:Y:S01]  /*25050*/  IMAD.U32 R0, RZ, RZ, UR4 ;  /* 0x00000004ff007e24 */ /* 0x000fe2000f8e00ff */
[----:B------:R-:W-:Y:S01]  /*25060*/  @P0 IADD3.X R219, R219, UR5, RZ, P3, !PT ;  /* 0x00000005dbdb0c10 */ /* 0x000fe20009ffe4ff */
[----:B------:R2:W5:Y:S01]  /*25070*/  @P1 LDG.E R49, desc[UR56][R2.64] ;  /* 0x0000003802311981 */ /* 0x000562000c1e1900 */
[----:B0-----:R-:W-:Y:S01]  /*25080*/  ISETP.NE.AND P2, PT, R51, 0x1, PT ;  /* 0x000000013300780c */ /* 0x001fe20003f45270 */
[----:B-1----:R-:W-:Y:S02]  /*25090*/  IMAD.IADD R13, R211, 0x1, R203 ;  /* 0x00000001d30d7824 */ /* 0x002fe400078e02cb */
[----:B------:R2:W5:Y:S10]  /*250a0*/  @P0 LDG.E R0, desc[UR56][R218.64] ;  /* 0x00000038da000981 */ /* 0x000574000c1e1900 */
[----:B------:R-:W0:Y:S08]  /*250b0*/  @P2 LDC R4, c[0x0][0xbec] ;  /* 0x0002fb00ff042b82 */ /* 0x000e300000000800 */
[----:B------:R-:W1:Y:S01]  /*250c0*/  @P2 LDC R5, c[0x0][0xbf0] ;  /* 0x0002fc00ff052b82 */ /* 0x000e620000000800 */
[----:B--2---:R-:W-:Y:S05]  /*250d0*/  @P0 BRA `(.L_x_2509) ;  /* 0x0000000000100947 */ /* 0x004fea0003800000 */
[----:B------:R-:W-:Y:S05]  /*250e0*/  @!P1 BRA `(.L_x_2509) ;  /* 0x00000000000c9947 */ /* 0x000fea0003800000 */
[----:B------:R-:W2:Y:S04]  /*250f0*/  LDG.E R7, desc[UR56][R2.64] ;  /* 0x0000003802077981 */ /* 0x000ea8000c1e1900 */
[----:B-----5:R-:W2:Y:S02]  /*25100*/  LDG.E R0, desc[UR56][R2.64+0x4] ;  /* 0x0000043802007981 */ /* 0x020ea4000c1e1900 */
[----:B--2---:R-:W-:-:S07]  /*25110*/  IADD3 R0, -R7, R0, RZ ;  /* 0x0000000007007210 */ /* 0x004fce0007ffe1ff */
.L_x_2509:
[----:B------:R-:W2:Y:S01]  /*25120*/  LDL R10, [R1+0x4] ;  /* 0x00000400010a7983 */ /* 0x000ea20000100800 */
[----:B0-----:R-:W-:Y:S01]  /*25130*/  @P2 IMAD.HI.U32 R2, R13, R4, RZ ;  /* 0x000000040d022227 */ /* 0x001fe200078e00ff */
[----:B------:R-:W-:Y:S01]  /*25140*/  SHF.R.S32.HI R48, RZ, 0x1f, R217 ;  /* 0x0000001fff307819 */ /* 0x000fe200000114d9 */
[----:B------:R-:W-:Y:S01]  /*25150*/  ULDC.64 UR4, c[0x0][0xb90] ;  /* 0x0002e40000047ab9 */ /* 0x000fe20000000a00 */
[----:B-----5:R-:W-:Y:S01]  /*25160*/  SHF.R.S32.HI R3, RZ, 0x1f, R49 ;  /* 0x0000001fff037819 */ /* 0x020fe20000011431 */
[----:B------:R-:W-:Y:S01]  /*25170*/  IMAD.MOV.U32 R7, RZ, RZ, R13 ;  /* 0x000000ffff077224 */ /* 0x000fe200078e000d */
[----:B-1----:R-:W-:Y:S01]  /*25180*/  @P2 SHF.R.U32.HI R7, RZ, R5, R2 ;  /* 0x00000005ff072219 */ /* 0x002fe20000011602 */
[----:B------:R-:W-:Y:S01]  /*25190*/  IMAD R6, R48, UR4, RZ ;  /* 0x0000000430067c24 */ /* 0x000fe2000f8e02ff */
[----:B------:R-:W-:Y:S01]  /*251a0*/  SEL R220, R220, RZ, !P1 ;  /* 0x000000ffdcdc7207 */ /* 0x000fe20004800000 */
[----:B------:R-:W-:Y:S01]  /*251b0*/  IMAD.MOV.U32 R2, RZ, RZ, R49 ;  /* 0x000000ffff027224 */ /* 0x000fe200078e0031 */
[----:B------:R-:W-:Y:S01]  /*251c0*/  SEL R53, R214, RZ, !P1 ;  /* 0x000000ffd6357207 */ /* 0x000fe20004800000 */
[C---:B------:R-:W-:Y:S01]  /*251d0*/  IMAD R9, R217.reuse, UR5, R6 ;  /* 0x00000005d9097c24 */ /* 0x040fe2000f8e0206 */
[----:B------:R-:W0:Y:S01]  /*251e0*/  @P2 LDC R57, c[0x0][0xbec] ;  /* 0x0002fb00ff392b82 */ /* 0x000e220000000800 */
[----:B------:R-:W-:Y:S01]  /*251f0*/  IMAD.WIDE.U32 R4, R217, UR4, R2 ;  /* 0x00000004d9047c25 */ /* 0x000fe2000f8e0002 */
[----:B------:R-:W-:Y:S01]  /*25200*/  IADD3 R2, -R7, RZ, RZ ;  /* 0x000000ff07027210 */ /* 0x000fe20007ffe1ff */
[----:B------:R-:W-:-:S02]  /*25210*/  ULDC.64 UR4, c[0x0][0xb98] ;  /* 0x0002e60000047ab9 */ /* 0x000fc40000000a00 */
        /* <DEDUP_REMOVED lines=15> */
[----:B------:R-:W-:-:S02]  /*25310*/  IADD3 R29, P3, R46, 0x4000, RZ ;  /* 0x000040002e1d7810 */ /* 0x000fc40007f7e0ff */
[----:B------:R-:W-:Y:S01]  /*25320*/  IADD3 R13, P4, R46, 0x2000, RZ ;  /* 0x000020002e0d7810 */ /* 0x000fe20007f9e0ff */
[----:B------:R-:W-:Y:S01]  /*25330*/  IMAD R11, R9, UR5, R2 ;  /* 0x00000005090b7c24 */ /* 0x000fe2000f8e0202 */
[----:B------:R-:W-:Y:S01]  /*25340*/  LOP3.LUT R28, R29, 0x380, RZ, 0xc0, !PT ;  /* 0x000003801d1c7812 */ /* 0x000fe200078ec0ff */
[----:B------:R-:W-:Y:S01]  /*25350*/  IMAD.WIDE.U32 R4, R9, UR4, R4 ;  /* 0x0000000409047c25 */ /* 0x000fe2000f8e0004 */
[----:B------:R-:W-:Y:S01]  /*25360*/  ULDC.64 UR4, c[0x0][0xb50] ;  /* 0x0002d40000047ab9 */ /* 0x000fe20000000a00 */
[----:B------:R-:W-:Y:S02]  /*25370*/  LOP3.LUT R12, R13, 0x380, RZ, 0xc0, !PT ;  /* 0x000003800d0c7812 */ /* 0x000fe400078ec0ff */
[----:B------:R-:W-:Y:S01]  /*25380*/  IMAD.IADD R5, R5, 0x1, R11 ;  /* 0x0000000105057824 */ /* 0x000fe200078e020b */
[----:B------:R-:W-:Y:S01]  /*25390*/  LEA R2, P1, R4, UR4, 0x2 ;  /* 0x0000000404027c11 */ /* 0x000fe2000f8210ff */
[----:B------:R-:W-:Y:S01]  /*253a0*/  IMAD.X R9, RZ, RZ, R47, P0 ;  /* 0x000000ffff097224 */ /* 0x000fe200000e062f */
[----:B------:R-:W-:-:S02]  /*253b0*/  LOP3.LUT P0, RZ, R228, 0x3, RZ, 0xc0, !PT ;  /* 0x00000003e4ff7812 */ /* 0x000fc4000780c0ff */
[----:B------:R-:W-:Y:S01]  /*253c0*/  LEA.HI.X R4, R4, UR5, R5, 0x2, P1 ;  /* 0x0000000504047c11 */ /* 0x000fe200088f1405 */
[----:B------:R-:W-:Y:S01]  /*253d0*/  SHFL.IDX PT, R20, R2, RZ, 0x1c1f ;  /* 0x001c1fff02147589 */ /* 0x000fe200000e0000 */
[----:B------:R-:W-:Y:S01]  /*253e0*/  IADD3 R25, P1, R46, 0x3000, RZ ;  /* 0x000030002e197810 */ /* 0x000fe20007f3e0ff */
[----:B------:R-:W-:Y:S01]  /*253f0*/  ULDC.64 UR4, c[0x0][0xaa0] ;  /* 0x0002a80000047ab9 */ /* 0x000fe20000000a00 */
[----:B------:R-:W-:Y:S01]  /*25400*/  SHF.R.U64 R28, R28, 0x3, RZ ;  /* 0x000000031c1c7819 */ /* 0x000fe200000012ff */
[----:B------:R-:W1:Y:S01]  /*25410*/  SHFL.IDX PT, R21, R4, RZ, 0x1c1f ;  /* 0x001c1fff04157589 */ /* 0x000e6200000e0000 */
[----:B------:R-:W-:Y:S02]  /*25420*/  LOP3.LUT R24, R25, 0x380, RZ, 0xc0, !PT ;  /* 0x0000038019187812 */ /* 0x000fe400078ec0ff */
[----:B------:R-:W-:Y:S01]  /*25430*/  LOP3.LUT R28, R28, R29, RZ, 0x3c, !PT ;  /* 0x0000001d1c1c7212 */ /* 0x000fe200078e3cff */
[----:B------:R-:W-:Y:S01]  /*25440*/  SHFL.IDX PT, R44, R2, 0x1, 0x1c1f ;  /* 0x003c1f00022c7f89 */ /* 0x000fe200000e0000 */
[----:B------:R-:W-:-:S02]  /*25450*/  SHF.R.U64 R24, R24, 0x3, RZ ;  /* 0x0000000318187819 */ /* 0x000fc400000012ff */
[----:B------:R-:W-:Y:S01]  /*25460*/  IADD3.X R29, RZ, R47, RZ, P3, !PT ;  /* 0x0000002fff1d7210 */ /* 0x000fe20001ffe4ff */
[----:B------:R-:W3:Y:S01]  /*25470*/  SHFL.IDX PT, R45, R4, 0x1, 0x1c1f ;  /* 0x003c1f00042d7f89 */ /* 0x000ee200000e0000 */
[----:B------:R-:W-:Y:S01]  /*25480*/  LOP3.LUT R24, R24, R25, RZ, 0x3c, !PT ;  /* 0x0000001918187212 */ /* 0x000fe200078e3cff */
[--C-:B------:R-:W-:Y:S01]  /*25490*/  IMAD.X R25, RZ, RZ, R47.reuse, P1 ;  /* 0x000000ffff197224 */ /* 0x100fe200008e062f */
[----:B------:R-:W-:Y:S02]  /*254a0*/  IADD3 R5, P3, R46, 0x7000, RZ ;  /* 0x000070002e057810 */ /* 0x000fe40007f7e0ff */
[----:B------:R-:W-:Y:S02]  /*254b0*/  SHF.R.U64 R12, R12, 0x3, RZ ;  /* 0x000000030c0c7819 */ /* 0x000fe400000012ff */
[----:B------:R-:W-:Y:S01]  /*254c0*/  LOP3.LUT R8, R7, 0x380, RZ, 0xc0, !PT ;  /* 0x0000038007087812 */ /* 0x000fe200078ec0ff */
[--C-:B------:R-:W-:Y:S01]  /*254d0*/  IMAD.X R41, RZ, RZ, R47.reuse, P3 ;  /* 0x000000ffff297224 */ /* 0x100fe200018e062f */
[----:B------:R-:W-:Y:S01]  /*254e0*/  LOP3.LUT R12, R12, R13, RZ, 0x3c, !PT ;  /* 0x0000000d0c0c7212 */ /* 0x000fe200078e3cff */
[----:B------:R-:W-:Y:S01]  /*254f0*/  IMAD.X R13, RZ, RZ, R47, P4 ;  /* 0x000000ffff0d7224 */ /* 0x000fe200020e062f */
[----:B------:R-:W-:-:S02]  /*25500*/  IADD3 R33, P5, R46, 0x5000, RZ ;  /* 0x000050002e217810 */ /* 0x000fc40007fbe0ff */
[----:B------:R-:W-:Y:S02]  /*25510*/  IADD3 R37, P4, R46, 0x6000, RZ ;  /* 0x000060002e257810 */ /* 0x000fe40007f9e0ff */
[----:B------:R-:W-:Y:S02]  /*25520*/  SHF.R.U64 R8, R8, 0x3, RZ ;  /* 0x0000000308087819 */ /* 0x000fe400000012ff */
[----:B------:R-:W-:Y:S02]  /*25530*/  LOP3.LUT R32, R33, 0x380, RZ, 0xc0, !PT ;  /* 0x0000038021207812 */ /* 0x000fe400078ec0ff */
[----:B------:R-:W-:Y:S02]  /*25540*/  LOP3.LUT R36, R37, 0x380, RZ, 0xc0, !PT ;  /* 0x0000038025247812 */ /* 0x000fe400078ec0ff */
[----:B------:R-:W-:Y:S02]  /*25550*/  LOP3.LUT R8, R8, R7, RZ, 0x3c, !PT ;  /* 0x0000000708087212 */ /* 0x000fe400078e3cff */
[----:B------:R-:W-:-:S02]  /*25560*/  LOP3.LUT R7, R46, 0x380, RZ, 0xc0, !PT ;  /* 0x000003802e077812 */ /* 0x000fc400078ec0ff */
[----:B------:R-:W-:Y:S02]  /*25570*/  SHF.R.U64 R32, R32, 0x3, RZ ;  /* 0x0000000320207819 */ /* 0x000fe400000012ff */
[----:B------:R-:W-:Y:S02]  /*25580*/  SHF.R.U64 R36, R36, 0x3, RZ ;  /* 0x0000000324247819 */ /* 0x000fe400000012ff */
[----:B------:R-:W-:Y:S02]  /*25590*/  SHF.R.U64 R7, R7, 0x3, RZ ;  /* 0x0000000307077819 */ /* 0x000fe400000012ff */
[----:B------:R-:W-:Y:S01]  /*255a0*/  LOP3.LUT R32, R32, R33, RZ, 0x3c, !PT ;  /* 0x0000002120207212 */ /* 0x000fe200078e3cff */
[--C-:B------:R-:W-:Y:S01]  /*255b0*/  IMAD.X R33, RZ, RZ, R47.reuse, P5 ;  /* 0x000000ffff217224 */ /* 0x100fe200028e062f */
[----:B------:R-:W-:Y:S01]  /*255c0*/  LOP3.LUT R36, R36, R37, RZ, 0x3c, !PT ;  /* 0x0000002524247212 */ /* 0x000fe200078e3cff */
[----:B------:R-:W-:Y:S01]  /*255d0*/  IMAD.X R37, RZ, RZ, R47, P4 ;  /* 0x000000ffff257224 */ /* 0x000fe200020e062f */
[----:B------:R-:W-:Y:S01]  /*255e0*/  LOP3.LUT R46, R7, R46, RZ, 0x3c, !PT ;  /* 0x0000002e072e7212 */ /* 0x000fe200078e3cff */
[----:B------:R-:W-:Y:S01]  /*255f0*/  BSSY B1, `(.L_x_2510) ;  /* 0x0000054000017945 */ /* 0x000fe20003800000 */
[----:B------:R-:W-:-:S02]  /*25600*/  SHF.R.S32.HI R50, RZ, 0x1f, R215 ;  /* 0x0000001fff327819 */ /* 0x000fc400000114d7 */
[----:B------:R-:W-:Y:S02]  /*25610*/  SHF.R.S32.HI R52, RZ, 0x1f, R208 ;  /* 0x0000001fff347819 */ /* 0x000fe400000114d0 */
[----:B--2---:R-:W-:-:S04]  /*25620*/  IADD3 R6, R10, R203, RZ ;  /* 0x000000cb0a067210 */ /* 0x004fc80007ffe0ff */
[C---:B------:R-:W-:Y:S01]  /*25630*/  ISETP.GE.OR P1, PT, R6.reuse, R55, P0 ;  /* 0x000000370600720c */ /* 0x040fe20000726670 */
[----:B------:R-:W-:-:S05]  /*25640*/  VIADD R0, R6, 0x8 ;  /* 0x0000000806007836 */ /* 0x000fca0000000000 */
[----:B------:R-:W-:Y:S02]  /*25650*/  ISETP.GE.OR P0, PT, R0, R55, P0 ;  /* 0x000000370000720c */ /* 0x000fe40000706670 */
[----:B------:R-:W-:-:S04]  /*25660*/  LOP3.LUT R0, R5, 0x380, RZ, 0xc0, !PT ;  /* 0x0000038005007812 */ /* 0x000fc800078ec0ff */
[----:B------:R-:W-:Y:S01]  /*25670*/  SHF.R.U64 R0, R0, 0x3, RZ ;  /* 0x0000000300007819 */ /* 0x000fe200000012ff */
[----:B-1----:R-:W-:Y:S03]  /*25680*/  @!P1 ST.E desc[UR56][R20.64], R89 ;  /* 0x0000005914009985 */ /* 0x002fe6000c101938 */
[----:B------:R-:W-:-:S03]  /*25690*/  LOP3.LUT R40, R0, R5, RZ, 0x3c, !PT ;  /* 0x0000000500287212 */ /* 0x000fc600078e3cff */
[----:B---3--:R1:W-:Y:S01]  /*256a0*/  @!P0 ST.E desc[UR56][R44.64], R88 ;  /* 0x000000582c008985 */ /* 0x0083e2000c101938 */
[----:B------:R-:W-:Y:S02]  /*256b0*/  IMAD R0, R3, UR4, RZ ;  /* 0x0000000403007c24 */ /* 0x000fe4000f8e02ff */
[C---:B------:R-:W-:Y:S01]  /*256c0*/  IMAD.WIDE.U32 R2, R49.reuse, UR4, RZ ;  /* 0x0000000431027c25 */ /* 0x040fe2000f8e00ff */
[----:B------:R2:W5:Y:S01]  /*256d0*/  LD.E.128 R4, desc[UR56][R46.64] ;  /* 0x000000382e047980 */ /* 0x000562000c101d00 */
[----:B-1----:R-:W1:Y:S02]  /*256e0*/  @P2 LDC R45, c[0x0][0xbf0] ;  /* 0x0002fc00ff2d2b82 */ /* 0x002e640000000800 */
[----:B------:R-:W-:Y:S01]  /*256f0*/  IMAD R21, R49, UR5, R0 ;  /* 0x0000000531157c24 */ /* 0x000fe2000f8e0200 */
[----:B------:R-:W-:Y:S01]  /*25700*/  ULDC.64 UR4, c[0x0][0xae8] ;  /* 0x0002ba0000047ab9 */ /* 0x000fe20000000a00 */
[----:B------:R-:W-:Y:S01]  /*25710*/  IMAD R0, R216, 0x20, R224 ;  /* 0x00000020d8007824 */ /* 0x000fe200078e02e0 */
[----:B------:R-:W5:Y:S01]  /*25720*/  LD.E.128 R8, desc[UR56][R8.64] ;  /* 0x0000003808087980 */ /* 0x000f62000c101d00 */
[----:B------:R-:W-:Y:S01]  /*25730*/  IMAD R20, R48, UR4, RZ ;  /* 0x0000000430147c24 */ /* 0x000fe2000f8e02ff */
[----:B------:R-:W-:Y:S01]  /*25740*/  IADD3 R3, R3, R21, RZ ;  /* 0x0000001503037210 */ /* 0x000fe20007ffe0ff */
        /* <DEDUP_REMOVED lines=8> */
[----:B------:R-:W-:Y:S01]  /*257d0*/  IMAD.IADD R3, R3, 0x1, R21 ;  /* 0x0000000103037824 */ /* 0x000fe200078e0215 */
[----:B------:R-:W-:Y:S01]  /*257e0*/  MOV R21, R44 ;  /* 0x0000002c00157202 */ /* 0x000fe20000000f00 */
[----:B------:R-:W-:Y:S01]  /*257f0*/  IMAD R20, R220, UR4, RZ ;  /* 0x00000004dc147c24 */ /* 0x000fe2000f8e02ff */
[----:B------:R-:W5:Y:S01]  /*25800*/  LD.E.128 R32, desc[UR56][R32.64] ;  /* 0x0000003820207980 */ /* 0x000f62000c101d00 */
[----:B-1----:R-:W-:-:S02]  /*25810*/  @P2 SHF.R.U32.HI R21, RZ, R45, R0 ;  /* 0x0000002dff152219 */ /* 0x002fc40000011600 */
[C---:B------:R-:W-:Y:S01]  /*25820*/  IMAD R45, R53.reuse, UR5, R20 ;  /* 0x00000005352d7c24 */ /* 0x040fe2000f8e0214 */
[----:B------:R-:W5:Y:S01]  /*25830*/  LD.E.128 R36, desc[UR56][R36.64] ;  /* 0x0000003824247980 */ /* 0x000f62000c101d00 */
[----:B------:R-:W-:Y:S01]  /*25840*/  IMAD.WIDE.U32 R2, R53, UR4, R2 ;  /* 0x0000000435027c25 */ /* 0x000fe2000f8e0002 */
[--C-:B------:R-:W-:Y:S01]  /*25850*/  SHF.R.S32.HI R0, RZ, 0x1f, R21.reuse ;  /* 0x0000001fff007819 */ /* 0x100fe20000011415 */
[----:B------:R-:W-:Y:S01]  /*25860*/  ULDC.64 UR4, c[0x0][0xae0] ;  /* 0x0002b80000047ab9 */ /* 0x000fe20000000a00 */
[----:B------:R-:W5:Y:S01]  /*25870*/  LD.E.128 R40, desc[UR56][R40.64] ;  /* 0x0000003828287980 */ /* 0x000f62000c101d00 */
[----:B------:R-:W-:Y:S02]  /*25880*/  IMAD.MOV R20, RZ, RZ, -R21 ;  /* 0x000000ffff147224 */ /* 0x000fe400078e0a15 */
[----:B------:R-:W-:Y:S01]  /*25890*/  IMAD.IADD R3, R3, 0x1, R45 ;  /* 0x0000000103037824 */ /* 0x000fe200078e022d */
[----:B------:R-:W-:Y:S01]  /*258a0*/  @!PT LDS RZ, [RZ] ;  /* 0x00000000fffff984 */ /* 0x000fe20000000800 */
[----:B------:R-:W-:Y:S01]  /*258b0*/  @!PT LDS RZ, [RZ] ;  /* 0x00000000fffff984 */ /* 0x000fe20000000800 */
[----:B------:R-:W-:Y:S01]  /*258c0*/  @!PT LDS RZ, [RZ] ;  /* 0x00000000fffff984 */ /* 0x000fe20000000800 */
[----:B------:R-:W-:Y:S01]  /*258d0*/  @!PT LDS RZ, [RZ] ;  /* 0x00000000fffff984 */ /* 0x000fe20000000800 */
[----:B------:R0:W-:Y:S06]  /*258e0*/  MEMBAR.ALL.CTA ;  /* 0x0000000000007992 */ /* 0x0001ec0000008000 */
[----:B0-----:R-:W0:Y:S01]  /*258f0*/  FENCE.VIEW.ASYNC.S ;  /* 0x00000000000073c6 */ /* 0x001e220000000000 */
[----:B------:R-:W-:-:S02]  /*25900*/  IMAD R0, R0, UR4, RZ ;  /* 0x0000000400007c24 */ /* 0x000fc4000f8e02ff */
[----:B------:R-:W-:Y:S02]  /*25910*/  IMAD R45, R51, R20, R44 ;  /* 0x00000014332d7224 */ /* 0x000fe400078e022c */
[C---:B--2---:R-:W-:Y:S02]  /*25920*/  IMAD R47, R21.reuse, UR5, R0 ;  /* 0x00000005152f7c24 */ /* 0x044fe4000f8e0200 */
[----:B------:R-:W-:Y:S01]  /*25930*/  IMAD.WIDE.U32 R2, R21, UR4, R2 ;  /* 0x0000000415027c25 */ /* 0x000fe2000f8e0002 */
[----:B------:R-:W-:Y:S01]  /*25940*/  SHF.R.S32.HI R0, RZ, 0x1f, R45 ;  /* 0x0000001fff007819 */ /* 0x000fe2000001142d */
[----:B------:R-:W-:Y:S02]  /*25950*/  ULDC.64 UR4, c[0x0][0xad8] ;  /* 0x0002b60000047ab9 */ /* 0x000fe40000000a00 */
[----:B------:R-:W-:Y:S01]  /*25960*/  IMAD.IADD R46, R224, 0x1, R203 ;  /* 0x00000001e02e7824 */ /* 0x000fe200078e02cb */
[----:B------:R-:W-:Y:S01]  /*25970*/  IADD3 R3, R3, R47, RZ ;  /* 0x0000002f03037210 */ /* 0x000fe20007ffe0ff */
[----:B------:R-:W-:-:S02]  /*25980*/  IMAD R20, R0, UR4, RZ ;  /* 0x0000000400147c24 */ /* 0x000fc4000f8e02ff */
[C---:B------:R-:W-:Y:S01]  /*25990*/  VIADD R0, R46.reuse, 0x20 ;  /* 0x000000202e007836 */ /* 0x040fe20000000000 */
[-C--:B------:R-:W-:Y:S01]  /*259a0*/  ISETP.GE.AND P2, PT, R46, R55.reuse, PT ;  /* 0x000000372e00720c */ /* 0x080fe20003f46270 */
[C---:B------:R-:W-:Y:S02]  /*259b0*/  IMAD R21, R45.reuse, UR5, R20 ;  /* 0x000000052d157c24 */ /* 0x040fe4000f8e0214 */
[----:B------:R-:W-:Y:S01]  /*259c0*/  IMAD.WIDE.U32 R2, R45, UR4, R2 ;  /* 0x000000042d027c25 */ /* 0x000fe2000f8e0002 */
[----:B------:R-:W-:Y:S01]  /*259d0*/  ISETP.GE.AND P0, PT, R0, R55, PT ;  /* 0x000000370000720c */ /* 0x000fe20003f06270 */
[----:B------:R-:W-:Y:S02]  /*259e0*/  ULDC.64 UR4, c[0x0][0xa80] ;  /* 0x0002a00000047ab9 */ /* 0x000fe40000000a00 */
[----:B------:R-:W-:Y:S01]  /*259f0*/  VIADD R0, R16, 0x29820 ;  /* 0x0002982010007836 */ /* 0x000fe20000000000 */
[----:B------:R-:W-:Y:S01]  /*25a00*/  IADD3 R3, R3, R21, RZ ;  /* 0x0000001503037210 */ /* 0x000fe20007ffe0ff */
[----:B------:R-:W-:Y:S01]  /*25a10*/  VIADD R20, R46, 0x40 ;  /* 0x000000402e147836 */ /* 0x000fe20000000000 */
[----:B------:R-:W-:-:S02]  /*25a20*/  LEA R44, P3, R2, UR4, 0x1 ;  /* 0x00000004022c7c11 */ /* 0x000fc4000f8608ff */
[----:B------:R-:W-:Y:S02]  /*25a30*/  PRMT R0, RZ, 0x654, R0 ;  /* 0x00000654ff007816 */ /* 0x000fe40000000000 */
[----:B------:R-:W-:Y:S02]  /*25a40*/  LEA.HI.X R45, R2, UR5, R3, 0x1, P3 ;  /* 0x00000005022d7c11 */ /* 0x000fe400098f0c03 */
[----:B------:R-:W-:Y:S01]  /*25a50*/  ISETP.GE.AND P1, PT, R20, R55, PT ;  /* 0x000000371400720c */ /* 0x000fe20003f26270 */
[----:B0-----:R0:W-:Y:S01]  /*25a60*/  SYNCS.ARRIVE.TRANS64.RED.A1T0 RZ, [R0+URZ], RZ ;  /* 0x000000ff00ff79a7 */ /* 0x0011e2000810043f */
[----:B------:R1:W2:Y:S04]  /*25a70*/  SHFL.IDX PT, R20, R44, RZ, 0x181f ;  /* 0x00181fff2c147589 */ /* 0x0002a800000e0000 */
        /* <DEDUP_REMOVED lines=11> */
.L_x_2511:
[----:B------:R-:W-:Y:S05]  /*25b30*/  BSYNC B1 ;  /* 0x0000000000017941 */ /* 0x000fea0003800000 */
.L_x_2510:
        /* <DEDUP_REMOVED lines=13> */
.L_x_2513:
[----:B------:R-:W-:Y:S05]  /*25c10*/  BSYNC B1 ;  /* 0x0000000000017941 */ /* 0x000fea0003800000 */
.L_x_2512:
        /* <DEDUP_REMOVED lines=13> */
.L_x_2515:
[----:B------:R-:W-:Y:S05]  /*25cf0*/  BSYNC B1 ;  /* 0x0000000000017941 */ /* 0x000fea0003800000 */
.L_x_2514:
        /* <DEDUP_REMOVED lines=16> */
.L_x_2507:
        /* <DEDUP_REMOVED lines=14> */
[----:B------:R-:W-:Y:S01]  /*25ee0*/  IMAD.U32 R6, RZ, RZ, UR4 ;  /* 0x00000004ff067e24 */ /* 0x000fe2000f8e00ff */
[----:B------:R-:W-:-:S05]  /*25ef0*/  @P1 IADD3.X R219, R219, UR5, RZ, P2, !PT ;  /* 0x00000005dbdb1c10 */ /* 0x000fca00097fe4ff */
[----:B------:R3:W5:Y:S01]  /*25f00*/  @P1 LDG.E R6, desc[UR56][R218.64] ;  /* 0x00000038da061981 */ /* 0x000762000c1e1900 */
[----:B--2---:R-:W-:-:S13]  /*25f10*/  ISETP.NE.AND P2, PT, R21, 0x1, PT ;  /* 0x000000011500780c */ /* 0x004fda0003f45270 */
[----:B------:R-:W2:Y:S01]  /*25f20*/  @P2 LDC R14, c[0x0][0xbec] ;  /* 0x0002fb00ff0e2b82 */ /* 0x000ea20000000800 */
[----:B----4-:R-:W-:-:S07]  /*25f30*/  IADD3 R4, R4, -0x80, RZ ;  /* 0xffffff8004047810 */ /* 0x010fce0007ffe0ff */
[----:B------:R-:W4:Y:S01]  /*25f40*/  @P2 LDC R25, c[0x0][0xbf0] ;  /* 0x0002fc00ff192b82 */ /* 0x000f220000000800 */
[----:B------:R-:W-:Y:S01]  /*25f50*/  ISETP.GE.AND P3, PT, R4, 0x80, PT ;  /* 0x000000800400780c */ /* 0x000fe20003f66270 */
[----:B---3--:R-:W-:-:S12]  /*25f60*/  @P1 BRA `(.L_x_2517) ;  /* 0x0000000000101947 */ /* 0x008fd80003800000 */
[----:B------:R-:W-:Y:S05]  /*25f70*/  @!P0 BRA `(.L_x_2517) ;  /* 0x00000000000c8947 */ /* 0x000fea0003800000 */
[----:B------:R-:W3:Y:S04]  /*25f80*/  LDG.E R5, desc[UR56][R2.64] ;  /* 0x0000003802057981 */ /* 0x000ee8000c1e1900 */
[----:B-----5:R-:W3:Y:S02]  /*25f90*/  LDG.E R6, desc[UR56][R2.64+0x4] ;  /* 0x0000043802067981 */ /* 0x020ee4000c1e1900 */
[----:B---3--:R-:W-:-:S07]  /*25fa0*/  IMAD.IADD R6, R6, 0x1, -R5 ;  /* 0x0000000106067824 */ /* 0x008fce00078e0a05 */
.L_x_2517:
        /* <DEDUP_REMOVED lines=9> */
[----:B---3--:R-:W-:-:S04]  /*26040*/  IADD3 R9, R203, -0x80, R3 ;  /* 0xffffff80cb097810 */ /* 0x008fc80007ffe003 */
        /* <DEDUP_REMOVED lines=9> */
[----:B------:R-:W3:Y:S01]  /*260e0*/  @P0 LDC R4, c[0x0][0xbec] ;  /* 0x0002fb00ff040b82 */ /* 0x000ee20000000800 */
[----:B------:R-:W-:Y:S01]  /*260f0*/  IMAD R7, R217, UR5, R8 ;  /* 0x00000005d9077c24 */ /* 0x000fe2000f8e0208 */
[----:B------:R-:W-:-:S03]  /*26100*/  ULDC.64 UR4, c[0x0][0xb98] ;  /* 0x0002e60000047ab9 */ /* 0x000fc60000000a00 */
[----:B------:R-:W-:-:S03]  /*26110*/  IMAD.IADD R3, R3, 0x1, R7 ;  /* 0x0000000103037824 */ /* 0x000fc600078e0207 */
[----:B------:R-:W5:Y:S01]  /*26120*/  @P0 LDC R15, c[0x0][0xbf0] ;  /* 0x0002fc00ff0f0b82 */ /* 0x000f620000000800 */
[----:B------:R-:W-:-:S04]  /*26130*/  IMAD.WIDE.U32 R2, R13, UR4, R2 ;  /* 0x000000040d027c25 */ /* 0x000fc8000f8e0002 */
[----:B---3--:R-:W-:-:S05]  /*26140*/  @P0 IMAD.HI.U32 R4, R9, R4, RZ ;  /* 0x0000000409040227 */ /* 0x008fca00078e00ff */
[----:B-----5:R-:W-:Y:S01]  /*26150*/  @P0 SHF.R.U32.HI R5, RZ, R15, R4 ;  /* 0x0000000fff050219 */ /* 0x020fe20000011604 */
        /* <DEDUP_REMOVED lines=15> */
[----:B------:R-:W-:Y:S02]  /*26250*/  LEA.HI.X R5, R2, UR5, R3, 0x2, P0 ;  /* 0x0000000502057c11 */ /* 0x000fe400080f1403 */
[----:B------:R-:W-:-:S05]  /*26260*/  MOV R3, 0xff800000 ;  /* 0xff80000000037802 */ /* 0x000fca0000000f00 */
[----:B------:R3:W-:Y:S02]  /*26270*/  STG.E desc[UR56][R4.64], R3 ;  /* 0x0000000304007986 */ /* 0x0007e4000c101938 */
.L_x_2519:
[----:B------:R-:W-:Y:S05]  /*26280*/  BSYNC B1 ;  /* 0x0000000000017941 */ /* 0x000fea0003800000 */
.L_x_2518:
[----:B------:R-:W-:Y:S02]  /*26290*/  ULDC.64 UR4, c[0x0][0xaa0] ;  /* 0x0002a80000047ab9 */ /* 0x000fe40000000a00 */
[----:B---3--:R-:W-:-:S04]  /*262a0*/  IMAD R3, R11, UR4, RZ ;  /* 0x000000040b037c24 */ /* 0x008fc8000f8e02ff */
[C---:B------:R-:W-:Y:S02]  /*262b0*/  IMAD R5, R0.reuse, UR5, R3 ;  /* 0x0000000500057c24 */ /* 0x040fe4000f8e0203 */
[----:B------:R-:W-:Y:S01]  /*262c0*/  IMAD.WIDE.U32 R2, R0, UR4, RZ ;  /* 0x0000000400027c25 */ /* 0x000fe2000f8e00ff */
[----:B------:R-:W-:-:S03]  /*262d0*/  ULDC.64 UR4, c[0x0][0xae8] ;  /* 0x0002ba0000047ab9 */ /* 0x000fc60000000a00 */
[----:B------:R-:W-:Y:S02]  /*262e0*/  IMAD R0, R216, 0x20, R224 ;  /* 0x00000020d8007824 */ /* 0x000fe400078e02e0 */
[----:B------:R-:W-:Y:S02]  /*262f0*/  IMAD.IADD R3, R3, 0x1, R5 ;  /* 0x0000000103037824 */ /* 0x000fe400078e0205 */
[----:B------:R-:W-:Y:S02]  /*26300*/  IMAD.IADD R9, R203, 0x1, R0 ;  /* 0x00000001cb097824 */ /* 0x000fe400078e0200 */
[----:B------:R-:W-:Y:S02]  /*26310*/  IMAD R4, R10, UR4, RZ ;  /* 0x000000040a047c24 */ /* 0x000fe4000f8e02ff */
        /* <DEDUP_REMOVED lines=12> */
[----:B------:R-:W-:Y:S02]  /*263e0*/  IMAD.MOV R4, RZ, RZ, -R5 ;  /* 0x000000ffff047224 */ /* 0x000fe400078e0a05 */
[----:B------:R-:W-:Y:S02]  /*263f0*/  IMAD R0, R0, UR4, RZ ;  /* 0x0000000400007c24 */ /* 0x000fe4000f8e02ff */
[----:B------:R-:W-:Y:S02]  /*26400*/  IMAD.IADD R3, R3, 0x1, R7 ;  /* 0x0000000103037824 */ /* 0x000fe400078e0207 */
[----:B------:R-:W-:Y:S02]  /*26410*/  IMAD R7, R21, R4, R9 ;  /* 0x0000000415077224 */ /* 0x000fe400078e0209 */
[C---:B------:R-:W-:Y:S02]  /*26420*/  IMAD R9, R5.reuse, UR5, R0 ;  /* 0x0000000505097c24 */ /* 0x040fe4000f8e0200 */
[----:B------:R-:W-:Y:S01]  /*26430*/  IMAD.WIDE.U32 R2, R5, UR4, R2 ;  /* 0x0000000405027c25 */ /* 0x000fe2000f8e0002 */
[----:B------:R-:W-:Y:S01]  /*26440*/  SHF.R.S32.HI R0, RZ, 0x1f, R7 ;  /* 0x0000001fff007819 */ /* 0x000fe20000011407 */
[----:B------:R-:W-:-:S03]  /*26450*/  ULDC.64 UR4, c[0x0][0xad8] ;  /* 0x0002b60000047ab9 */ /* 0x000fc60000000a00 */
[----:B------:R-:W-:Y:S01]  /*26460*/  IADD3 R3, R3, R9, RZ ;  /* 0x0000000903037210 */ /* 0x000fe20007ffe0ff */
        /* <DEDUP_REMOVED lines=11> */
.L_x_2721:
[----:B------:R-:W-:Y:S01]  /*26520*/  IMAD R21, R6, R21, RZ ;  /* 0x0000001506157224 */ /* 0x000fe200078e02ff */
[----:B------:R-:W-:Y:S01]  /*26530*/  BSSY B1, `(.L_x_2521) ;  /* 0x000000f000017945 */ /* 0x000fe20003800000 */
[----:B------:R-:W-:-:S05]  /*26540*/  IMAD.IADD R6, R224, 0x1, R203 ;  /* 0x00000001e0067824 */ /* 0x000fca00078e02cb */
        /* <DEDUP_REMOVED lines=13> */
.L_x_2522:
[----:B------:R-:W-:Y:S05]  /*26620*/  BSYNC B1 ;  /* 0x0000000000017941 */ /* 0x000fea0003800000 */
.L_x_2521:
[----:B------:R-:W-:-:S03]  /*26630*/  UMOV UR4, 0xffffffff ;  /* 0xffffffff00047882 */ /* 0x000fc60000000000 */
[----:B------:R-:W-:Y:S05]  /*26640*/  BRA.DIV UR4, `(.L_x_2523) ;  /* 0x0000008a04b87947 */ /* 0x000fea000b800000 */
[----:B---3--:R3:W0:Y:S04]  /*26650*/  SHFL.IDX PT, R0, R3, 0x1, 0x181f ;  /* 0x00381f0003007f89 */ /* 0x00862800000e0000 */
[----:B----4-:R3:W4:Y:S02]  /*26660*/  SHFL.IDX PT, R14, R2, 0x1, 0x181f ;  /* 0x00381f00020e7f89 */ /* 0x01072400000e0000 */
.L_x_2725:
        /* <DEDUP_REMOVED lines=15> */
.L_x_2525:
[----:B------:R-:W-:Y:S05]  /*26760*/  BSYNC B1 ;  /* 0x0000000000017941 */ /* 0x000fea0003800000 */
.L_x_2524:
[----:B------:R-:W-:-:S03]  /*26770*/  UMOV UR4, 0xffffffff ;  /* 0xffffffff00047882 */ /* 0x000fc60000000000 */
[----:B------:R-:W-:Y:S05]  /*26780*/  BRA.DIV UR4, `(.L_x_2526) ;  /* 0x0000008a04b07947 */ /* 0x000fea000b800000 */
[----:B0-----:R0:W0:Y:S04]  /*26790*/  SHFL.IDX PT, R0, R3, 0x2, 0x181f ;  /* 0x00581f0003007f89 */ /* 0x00102800000e0000 */
[----:B----4-:R4:W0:Y:S02]  /*267a0*/  SHFL.IDX PT, R14, R2, 0x2, 0x181f ;  /* 0x00581f00020e7f89 */ /* 0x01082400000e0000 */
.L_x_2729:
[----:B------:R-:W-:Y:S01]  /*267b0*/  IADD3 R4, R6, 0x40, RZ ;  /* 0x0000004006047810 */ /* 0x000fe20007ffe0ff */
        /* <DEDUP_REMOVED lines=14> */
.L_x_2528:
[----:B------:R-:W-:Y:S05]  /*268a0*/  BSYNC B1 ;  /* 0x0000000000017941 */ /* 0x000fea0003800000 */
.L_x_2527:
[----:B------:R-:W-:-:S03]  /*268b0*/  UMOV UR4, 0xffffffff ;  /* 0xffffffff00047882 */ /* 0x000fc60000000000 */
[----:B------:R-:W-:Y:S05]  /*268c0*/  BRA.DIV UR4, `(.L_x_2529) ;  /* 0x0000008a04a87947 */ /* 0x000fea000b800000 */
[----:B0-----:R0:W0:Y:S04]  /*268d0*/  SHFL.IDX PT, R0, R3, 0x3, 0x181f ;  /* 0x00781f0003007f89 */ /* 0x00102800000e0000 */
[----:B------:R0:W0:Y:S02]  /*268e0*/  SHFL.IDX PT, R14, R2, 0x3, 0x181f ;  /* 0x00781f00020e7f89 */ /* 0x00002400000e0000 */
.L_x_2733:
[----:B0-234-:R-:W-:-:S05]  /*268f0*/  VIADD R2, R6, 0x60 ;  /* 0x0000006006027836 */ /* 0x01dfca0000000000 */
        /* <DEDUP_REMOVED lines=13> */
.L_x_2516:
[----:B------:R-:W-:Y:S05]  /*269d0*/  BSYNC B0 ;  /* 0x0000000000007941 */ /* 0x000fea0003800000 */
.L_x_2506:
[----:B------:R-:W-:Y:S02]  /*269e0*/  ULDC UR4, c[0x0][0xc3c] ;  /* 0x00030f0000047ab9 */ /* 0x000fe40000000800 */
[----:B-1----:R-:W-:-:S13]  /*269f0*/  ISETP.GE.AND P0, PT, R207, UR4, PT ;  /* 0x00000004cf007c0c */ /* 0x002fda000bf06270 */
[----:B------:R-:W-:Y:S05]  /*26a00*/  @!P0 BRA `(.L_x_2530) ;  /* 0xfffffda800948947 */ /* 0x000fea000383ffff */
[----:B------:R-:W-:Y:S05]  /*26a10*/  BRA `(.L_x_2327) ;  /* 0x0000006c00947947 */ /* 0x000fea0003800000 */
.L_x_2325:
        /* <DEDUP_REMOVED lines=15> */
[----:B------:R-:W2:Y:S01]  /*26b10*/  LDS.128 R16, [UR4+0x298d0] ;  /* 0x0298d004ff107984 */ /* 0x000ea20008000c00 */
[----:B------:R-:W-:Y:S06]  /*26b20*/  BAR.ARV 0x4, 0x180 ;  /* 0x0106000000007b1d */ /* 0x000fec0000002000 */
[----:B------:R-:W-:Y:S05]  /*26b30*/  BRA `(.L_x_2532) ;  /* 0x0000000800847947 */ /* 0x000fea0003800000 */
.L_x_2531:
        /* <DEDUP_REMOVED lines=12> */
[C---:B------:R-:W-:Y:S02]  /*26c00*/  ISETP.GE.U32.AND P2, PT, R0.reuse, 0x2, PT ;  /* 0x000000020000780c */ /* 0x040fe40003f46070 */
[C---:B------:R-:W-:Y:S02]  /*26c10*/  ISETP.GE.U32.AND P3, PT, R0.reuse, 0x4, PT ;  /* 0x000000040000780c */ /* 0x040fe40003f66070 */
[C---:B------:R-:W-:Y:S02]  /*26c20*/  ISETP.GE.U32.AND P4, PT, R0.reuse, 0x8, PT ;  /* 0x000000080000780c */ /* 0x040fe40003f86070 */
[----:B------:R-:W-:Y:S02]  /*26c30*/  ISETP.GE.U32.AND P5, PT, R0, 0x10, PT ;  /* 0x000000100000780c */ /* 0x000fe40003fa6070 */
[----:B------:R-:W-:Y:S01]  /*26c40*/  MOV R16, RZ ;  /* 0x000000ff00107202 */ /* 0x000fe20000000f00 */
[----:B---3--:R-:W0:Y:S02]  /*26c50*/  SHFL.UP PT, R5, R4, 0x1, RZ ;  /* 0x0420000004057989 */ /* 0x008e2400000e00ff */
        /* <DEDUP_REMOVED lines=24> */
.L_x_2537:
[----:B------:R-:W-:Y:S01]  /*26de0*/  UIADD3 UR4, UR4, 0x1f, URZ ;  /* 0x0000001f04047890 */ /* 0x000fe2000fffe03f */
[----:B------:R-:W-:-:S05]  /*26df0*/  IMAD.U32 R19, RZ, RZ, UR7 ;  /* 0x00000007ff137e24 */ /* 0x000fca000f8e00ff */
[----:B0-----:R-:W-:-:S13]  /*26e00*/  ISETP.LE.AND P6, PT, R5, UR4, PT ;  /* 0x0000000405007c0c */ /* 0x001fda000bfc3270 */
[----:B------:R-:W-:Y:S05]  /*26e10*/  @P6 BRA `(.L_x_2534) ;  /* 0x0000000400a86947 */ /* 0x000fea0003800000 */
[----:B------:R-:W-:Y:S01]  /*26e20*/  IADD3 R7, R0, UR4, RZ ;  /* 0x0000000400077c10 */ /* 0x000fe2000fffe0ff */
[----:B------:R-:W-:Y:S01]  /*26e30*/  BSSY B0, `(.L_x_2535) ;  /* 0x0000007000007945 */ /* 0x000fe20003800000 */
[----:B------:R-:W-:Y:S02]  /*26e40*/  IMAD.MOV.U32 R4, RZ, RZ, RZ ;  /* 0x000000ffff047224 */ /* 0x000fe400078e00ff */
[----:B------:R-:W-:-:S13]  /*26e50*/  ISETP.GE.OR P6, PT, R7, R5, !P0 ;  /* 0x000000050700720c */ /* 0x000fda00047c6670 */
[----:B------:R-:W-:Y:S05]  /*26e60*/  @P6 BRA `(.L_x_2536) ;  /* 0x00000000000c6947 */ /* 0x000fea0003800000 */
[----:B------:R-:W0:Y:S02]  /*26e70*/  LDC.64 R2, c[0x0][0xc80] ;  /* 0x00032000ff027b82 */ /* 0x000e240000000a00 */
[----:B0-----:R-:W-:-:S05]  /*26e80*/  IMAD.WIDE R2, R7, 0x4, R2 ;  /* 0x0000000407027825 */ /* 0x001fca00078e0202 */
[----:B------:R0:W5:Y:S02]  /*26e90*/  LDG.E R4, desc[UR56][R2.64] ;  /* 0x0000003802047981 */ /* 0x000164000c1e1900 */
.L_x_2536:
[----:B------:R-:W-:Y:S05]  /*26ea0*/  BSYNC B0 ;  /* 0x0000000000007941 */ /* 0x000fea0003800000 */
.L_x_2535:
        /* <DEDUP_REMOVED lines=20> */
[----:B------:R-:W-:-:S07]  /*26ff0*/  MOV R5, R9 ;  /* 0x0000000900057202 */ /* 0x000fce0000000f00 */
.L_x_2533:
[----:B------:R-:W-:-:S04]  /*27000*/  IMAD.IADD R6, R6, 0x1, -R3 ;  /* 0x0000000106067824 */ /* 0x000fc800078e0a03 */
[----:B------:R-:W-:-:S05]  /*27010*/  IMAD R2, R5, UR5, R6 ;  /* 0x0000000505027c24 */ /* 0x000fca000f8e0206 */
[----:B------:R-:W-:Y:S02]  /*27020*/  ISETP.GT.AND P0, PT, R2, UR6, PT ;  /* 0x0000000602007c0c */ /* 0x000fe4000bf04270 */
[----:B------:R-:W0:Y:S11]  /*27030*/  LDC.64 R2, c[0x0][0xc90] ;  /* 0x00032400ff027b82 */ /* 0x000e360000000a00 */
[----:B------:R-:W-:-:S04]  /*27040*/  VOTE.ANY R11, PT, !P0 ;  /* 0x00000000000b7806 */ /* 0x000fc800040e0100 */
[----:B------:R-:W1:Y:S02]  /*27050*/  POPC R7, R11 ;  /* 0x0000000b00077309 */ /* 0x000e640000000000 */
[----:B-1----:R-:W-:-:S04]  /*27060*/  VIADD R19, R7, UR4 ;  /* 0x0000000407137c36 */ /* 0x002fc80008000000 */
        /* <DEDUP_REMOVED lines=11> */
[----:B------:R-:W-:-:S06]  /*27120*/  IADD3 R16, R7, -0x1, RZ ;  /* 0xffffffff07107810 */ /* 0x000fcc0007ffe0ff */
[----:B------:R2:W3:Y:S02]  /*27130*/  SHFL.IDX PT, R16, R5, R16, 0x1f ;  /* 0x00001f1005107589 */ /* 0x0004e400000e0000 */
.L_x_2538:
        /* <DEDUP_REMOVED lines=22> */
[----:B------:R-:W-:-:S03]  /*272a0*/  IMAD.MOV R2, RZ, RZ, -R2 ;  /* 0x000000ffff027224 */ /* 0x000fc600078e0a02 */
[----:B------:R-:W-:Y:S01]  /*272b0*/  IADD3 R10, -R6, RZ, RZ ;  /* 0x000000ff060a7210 */ /* 0x000fe20007ffe1ff */
        /* <DEDUP_REMOVED lines=10> */
[----:B------:R-:W-:Y:S01]  /*27360*/  IMAD R11, R2, R7, RZ ;  /* 0x00000007020b7224 */ /* 0x000fe200078e02ff */
[----:B------:R-:W-:-:S05]  /*27370*/  MOV R2, RZ ;  /* 0x000000ff00027202 */ /* 0x000fca0000000f00 */
        /* <DEDUP_REMOVED lines=12> */
[----:B------:R-:W-:-:S05]  /*27440*/  @P0 IADD3 R2, R2, 0x1, RZ ;  /* 0x0000000102020810 */ /* 0x000fca0007ffe0ff */
[----:B------:R-:W-:Y:S01]  /*27450*/  @!P2 IMAD.MOV R2, RZ, RZ, -R2 ;  /* 0x000000ffff02a224 */ /* 0x000fe200078e0a02 */
[----:B------:R-:W-:Y:S01]  /*27460*/  @!P1 LOP3.LUT R2, RZ, R9, RZ, 0x33, !PT ;  /* 0x00000009ff029212 */ /* 0x000fe200078e33ff */
[----:B------:R-:W-:-:S03]  /*27470*/  IMAD.MOV R9, RZ, RZ, -R9 ;  /* 0x000000ffff097224 */ /* 0x000fc600078e0a09 */
[----:B------:R-:W-:Y:S01]  /*27480*/  LOP3.LUT R17, RZ, R2, RZ, 0x33, !PT ;  /* 0x00000002ff117212 */ /* 0x000fe200078e33ff */
[----:B------:R-:W-:-:S03]  /*27490*/  IMAD R18, R2, R9, R5 ;  /* 0x0000000902127224 */ /* 0x000fc600078e0205 */
[----:B------:R-:W-:Y:S01]  /*274a0*/  IADD3 R17, R4, R17, RZ ;  /* 0x0000001104117210 */ /* 0x000fe20007ffe0ff */
[----:B------:R-:W-:Y:S06]  /*274b0*/  BRA `(.L_x_2539) ;  /* 0x00000000000c7947 */ /* 0x000fec0003800000 */
.L_x_2534:
[----:B------:R-:W-:Y:S02]  /*274c0*/  IMAD.MOV.U32 R17, RZ, RZ, RZ ;  /* 0x000000ffff117224 */ /* 0x000fe400078e00ff */
[----:B------:R-:W-:Y:S02]  /*274d0*/  IMAD.U32 R16, RZ, RZ, UR6 ;  /* 0x00000006ff107e24 */ /* 0x000fe4000f8e00ff */
[----:B------:R-:W-:-:S07]  /*274e0*/  IMAD.MOV.U32 R18, RZ, RZ, RZ ;  /* 0x000000ffff127224 */ /* 0x000fce00078e00ff */
.L_x_2539:
[----:B------:R-:W-:-:S13]  /*274f0*/  ISETP.NE.AND P0, PT, R0, RZ, PT ;  /* 0x000000ff0000720c */ /* 0x000fda0003f05270 */
[----:B------:R-:W1:Y:S01]  /*27500*/  @!P0 S2R R3, SR_CgaCtaId ;  /* 0x0000000000038919 */ /* 0x000e620000008800 */
[----:B------:R-:W-:-:S04]  /*27510*/  @!P0 MOV R0, 0x400 ;  /* 0x0000040000008802 */ /* 0x000fc80000000f00 */
[----:B-1----:R-:W-:-:S05]  /*27520*/  @!P0 LEA R0, R3, R0, 0x18 ;  /* 0x0000000003008211 */ /* 0x002fca00078ec0ff */
[----:B------:R1:W-:Y:S01]  /*27530*/  @!P0 STS.128 [R0+0x298d0], R16 ;  /* 0x0298d01000008388 */ /* 0x0003e20000000c00 */
[----:B------:R-:W-:Y:S06]  /*27540*/  BAR.ARV 0x5, 0x180 ;  /* 0x0146000000007b1d */ /* 0x000fec0000002000 */
.L_x_2532:
[----:B-1----:R-:W-:Y:S01]  /*27550*/  MOV R0, 0x1 ;  /* 0x0000000100007802 */ /* 0x002fe20000000f00 */
[----:B------:R1:W-:Y:S01]  /*27560*/  STL [R1+0x8], RZ ;  /* 0x000008ff01007387 */ /* 0x0003e20000100800 */
[----:B------:R-:W-:Y:S02]  /*27570*/  ULDC UR4, c[0x0][0xc3c] ;  /* 0x00030f0000047ab9 */ /* 0x000fe40000000800 */
[----:B--2---:R-:W-:Y:S01]  /*27580*/  ISETP.GE.AND P0, PT, R19, UR4, PT ;  /* 0x0000000413007c0c */ /* 0x004fe2000bf06270 */
[----:B------:R1:W-:Y:S04]  /*27590*/  STL [R1+0x14], R0 ;  /* 0x0000140001007387 */ /* 0x0003e80000100800 */
[----:B------:R1:W-:Y:S08]  /*275a0*/  STL [R1+0x54], RZ ;  /* 0x000054ff01007387 */ /* 0x0003f00000100800 */
[----:B-1----:R-:W-:Y:S05]  /*275b0*/  @P0 BRA `(.L_x_2540) ;  /* 0x0000005c00a80947 */ /* 0x002fea0003800000 */
        /* <DEDUP_REMOVED lines=10> */
[C---:B------:R-:W-:Y:S01]  /*27660*/  LOP3.LUT R10, R11.reuse, 0x7f, RZ, 0xc0, !PT ;  /* 0x0000007f0b0a7812 */ /* 0x040fe200078ec0ff */
[C---:B0-----:R-:W-:Y:S01]  /*27670*/  IMAD.SHL.U32 R2, R11.reuse, 0x20, RZ ;  /* 0x000000200b027824 */ /* 0x041fe200078e00ff */
[----:B------:R-:W-:Y:S01]  /*27680*/  SHF.R.U32.HI R3, RZ, 0x1, R11 ;  /* 0x00000001ff037819 */ /* 0x000fe2000001160b */
[C---:B------:R-:W-:Y:S01]  /*27690*/  IMAD.SHL.U32 R8, R11.reuse, 0x4, RZ ;  /* 0x000000040b087824 */ /* 0x040fe200078e00ff */
[----:B------:R-:W-:Y:S01]  /*276a0*/  LOP3.LUT R6, R4, 0x380, RZ, 0xc0, !PT ;  /* 0x0000038004067812 */ /* 0x000fe200078ec0ff */
[----:B------:R-:W-:Y:S01]  /*276b0*/  IMAD.SHL.U32 R0, R10, 0x10, RZ ;  /* 0x000000100a007824 */ /* 0x000fe200078e00ff */
[----:B------:R-:W-:-:S02]  /*276c0*/  SHF.L.U32 R5, R11, 0x1, RZ ;  /* 0x000000010b057819 */ /* 0x000fc400000006ff */
[----:B------:R-:W-:Y:S01]  /*276d0*/  LOP3.LUT R6, R6, 0x30, R3, 0xf8, !PT ;  /* 0x0000003006067812 */ /* 0x000fe200078ef803 */
[C---:B------:R-:W-:Y:S01]  /*276e0*/  IMAD.SHL.U32 R3, R11.reuse, 0x10, RZ ;  /* 0x000000100b037824 */ /* 0x040fe200078e00ff */
[----:B------:R-:W-:Y:S02]  /*276f0*/  LOP3.LUT R7, R0, 0x600, RZ, 0xc0, !PT ;  /* 0x0000060000077812 */ /* 0x000fe400078ec0ff */
[----:B------:R-:W-:Y:S02]  /*27700*/  LOP3.LUT P0, RZ, R11, 0x4, RZ, 0xc0, !PT ;  /* 0x000000040bff7812 */ /* 0x000fe4000780c0ff */
[----:B------:R-:W-:Y:S02]  /*27710*/  LOP3.LUT R0, R3, 0x1b0, RZ, 0xc0, !PT ;  /* 0x000001b003007812 */ /* 0x000fe400078ec0ff */
[----:B------:R-:W-:Y:S02]  /*27720*/  LOP3.LUT R9, R7, 0x60, R2, 0xf8, !PT ;  /* 0x0000006007097812 */ /* 0x000fe400078ef802 */
[----:B------:R-:W-:-:S02]  /*27730*/  LOP3.LUT R0, R0, 0x30, R5, 0x78, !PT ;  /* 0x0000003000007812 */ /* 0x000fc400078e7805 */
        /* <DEDUP_REMOVED lines=18> */
[----:B------:R-:W-:Y:S02]  /*27860*/  IMAD.IADD R2, R5, 0x1, R0 ;  /* 0x0000000105027824 */ /* 0x000fe400078e0200 */
[----:B------:R-:W-:-:S02]  /*27870*/  IMAD.MOV.U32 R0, RZ, RZ, 0x1 ;  /* 0x00000001ff007424 */ /* 0x000fc400078e00ff */
[----:B------:R-:W-:Y:S01]  /*27880*/  IMAD.MOV.U32 R3, RZ, RZ, 0x1 ;  /* 0x00000001ff037424 */ /* 0x000fe200078e00ff */
        /* <DEDUP_REMOVED lines=8> */
.L_x_2650:
[----:B0-2---:R-:W0:Y:S02]  /*27910*/  LDC.64 R2, c[0x0][0xc88] ;  /* 0x00032200ff027b82 */ /* 0x005e240000000a00 */
[----:B0-----:R-:W-:-:S05]  /*27920*/  IMAD.WIDE R2, R19, 0x4, R2 ;  /* 0x0000000413027825 */ /* 0x001fca00078e0202 */
[----:B------:R-:W2:Y:S01]  /*27930*/  LDG.E R13, desc[UR56][R2.64] ;  /* 0x00000038020d7981 */ /* 0x000ea2000c1e1900 */
[----:B------:R-:W-:Y:S05]  /*27940*/  YIELD ;  /* 0x0000000000007946 */ /* 0x000fea0003800000 */
[----:B------:R-:W-:Y:S01]  /*27950*/  ULDC.64 UR4, c[0x0][0xa28] ;  /* 0x00028a0000047ab9 */ /* 0x000fe20000000a00 */
[----:B---3--:R-:W-:Y:S01]  /*27960*/  MOV R0, RZ ;  /* 0x000000ff00007202 */ /* 0x008fe20000000f00 */
[----:B------:R-:W-:Y:S01]  /*27970*/  ULDC.64 UR10, c[0x0][0xa18] ;  /* 0x00028600000a7ab9 */ /* 0x000fe20000000a00 */
[----:B------:R-:W-:Y:S01]  /*27980*/  ISETP.NE.U32.AND P0, PT, RZ, UR4, PT ;  /* 0x00000004ff007c0c */ /* 0x000fe2000bf05070 */
[----:B------:R-:W-:Y:S01]  /*27990*/  ULDC.64 UR8, c[0x0][0xa10] ;  /* 0x0002840000087ab9 */ /* 0x000fe20000000a00 */
[----:B------:R-:W-:-:S02]  /*279a0*/  ULDC.64 UR6, c[0x0][0xa08] ;  /* 0x0002820000067ab9 */ /* 0x000fc40000000a00 */
[----:B------:R-:W-:Y:S02]  /*279b0*/  ISETP.NE.AND.EX P0, PT, RZ, UR5, PT, P0 ;  /* 0x00000005ff007c0c */ /* 0x000fe4000bf05300 */
        /* <DEDUP_REMOVED lines=9> */
[----:B-1----:R1:W5:Y:S01]  /*27a50*/  @P0 LDG.E R0, desc[UR56][R2.64] ;  /* 0x0000003802000981 */ /* 0x002362000c1e1900 */
[----:B------:R-:W-:Y:S01]  /*27a60*/  ISETP.NE.AND.EX P2, PT, RZ, UR5, PT, P2 ;  /* 0x00000005ff007c0c */ /* 0x000fe2000bf45320 */
[----:B------:R-:W-:Y:S01]  /*27a70*/  IMAD.MOV.U32 R12, RZ, RZ, RZ ;  /* 0x000000ffff0c7224 */ /* 0x000fe200078e00ff */
[----:B------:R-:W-:Y:S01]  /*27a80*/  ISETP.NE.U32.AND P3, PT, RZ, UR10, PT ;  /* 0x0000000aff007c0c */ /* 0x000fe2000bf65070 */
[----:B------:R2:W-:Y:S01]  /*27a90*/  STL [R1], R10 ;  /* 0x0000000a01007387 */ /* 0x0005e20000100800 */
[----:B------:R-:W-:-:S02]  /*27aa0*/  IADD3 R8, P5, R10, UR6, RZ ;  /* 0x000000060a087c10 */ /* 0x000fc4000ffbe0ff */
[C---:B0-----:R-:W-:Y:S01]  /*27ab0*/  IADD3 R4, P4, R10.reuse, UR4, RZ ;  /* 0x000000040a047c10 */ /* 0x041fe2000ff9e0ff */
[----:B------:R-:W-:Y:S01]  /*27ac0*/  STL [R1+0x20], R15 ;  /* 0x0000200f01007387 */ /* 0x000fe20000100800 */
[----:B------:R-:W-:Y:S02]  /*27ad0*/  ISETP.NE.AND.EX P3, PT, RZ, UR11, PT, P3 ;  /* 0x0000000bff007c0c */ /* 0x000fe4000bf65330 */
[----:B-1----:R-:W-:Y:S02]  /*27ae0*/  CS2R R2, SRZ ;  /* 0x0000000000027805 */ /* 0x002fe4000001ff00 */
[C---:B------:R-:W-:Y:S02]  /*27af0*/  IADD3.X R5, R15.reuse, UR5, RZ, P4, !PT ;  /* 0x000000050f057c10 */ /* 0x040fe4000a7fe4ff */
[----:B------:R-:W-:Y:S02]  /*27b00*/  IADD3 R6, P4, R10, UR8, RZ ;  /* 0x000000080a067c10 */ /* 0x000fe4000ff9e0ff */
[----:B------:R-:W-:Y:S01]  /*27b10*/  ISETP.NE.U32.AND P0, PT, RZ, UR6, PT ;  /* 0x00000006ff007c0c */ /* 0x000fe2000bf05070 */
[----:B------:R-:W3:Y:S01]  /*27b20*/  @P2 LDG.E R2, desc[UR56][R4.64] ;  /* 0x0000003804022981 */ /* 0x000ee2000c1e1900 */
[----:B------:R-:W-:Y:S01]  /*27b30*/  IADD3.X R7, R15, UR9, RZ, P4, !PT ;  /* 0x000000090f077c10 */ /* 0x000fe2000a7fe4ff */
[----:B------:R-:W-:Y:S01]  /*27b40*/  ULDC UR4, c[0x0][0x288] ;  /* 0x0000a20000047ab9 */ /* 0x000fe20000000800 */
[----:B------:R-:W-:-:S02]  /*27b50*/  ISETP.NE.U32.AND P1, PT, RZ, UR8, PT ;  /* 0x00000008ff007c0c */ /* 0x000fc4000bf25070 */
[----:B------:R-:W-:Y:S02]  /*27b60*/  ISETP.NE.AND.EX P0, PT, RZ, UR7, PT, P0 ;  /* 0x00000007ff007c0c */ /* 0x000fe4000bf05300 */
[----:B--2---:R-:W-:Y:S02]  /*27b70*/  @P3 IADD3 R10, P4, R10, UR10, RZ ;  /* 0x0000000a0a0a3c10 */ /* 0x004fe4000ff9e0ff */
[----:B------:R-:W-:Y:S02]  /*27b80*/  ISETP.NE.AND.EX P1, PT, RZ, UR9, PT, P1 ;  /* 0x00000009ff007c0c */ /* 0x000fe4000bf25310 */
[C---:B------:R-:W-:Y:S02]  /*27b90*/  @P3 IADD3.X R11, R15.reuse, UR11, RZ, P4, !PT ;  /* 0x0000000b0f0b3c10 */ /* 0x040fe4000a7fe4ff */
[----:B------:R-:W-:-:S05]  /*27ba0*/  IADD3.X R9, R15, UR7, RZ, P5, !PT ;  /* 0x000000070f097c10 */ /* 0x000fca000affe4ff */
[----:B------:R0:W5:Y:S04]  /*27bb0*/  @P0 LDG.E R12, desc[UR56][R8.64] ;  /* 0x00000038080c0981 */ /* 0x000168000c1e1900 */
[----:B------:R0:W5:Y:S04]  /*27bc0*/  @P1 LDG.E R3, desc[UR56][R6.64] ;  /* 0x0000003806031981 */ /* 0x000168000c1e1900 */
[----:B---3--:R1:W-:Y:S02]  /*27bd0*/  STL [R1+0x3c], R2 ;  /* 0x00003c0201007387 */ /* 0x0083e40000100800 */
[----:B-1----:R-:W-:Y:S01]  /*27be0*/  IMAD.U32 R2, RZ, RZ, UR4 ;  /* 0x00000004ff027e24 */ /* 0x002fe2000f8e00ff */
[----:B------:R-:W-:-:S05]  /*27bf0*/  ULDC.64 UR4, c[0x0][0x418] ;  /* 0x0001060000047ab9 */ /* 0x000fca0000000a00 */
[----:B------:R-:W2:Y:S01]  /*27c00*/  @P3 LDG.E R2, desc[UR56][R10.64] ;  /* 0x000000380a023981 */ /* 0x000ea2000c1e1900 */
[----:B------:R-:W-:-:S03]  /*27c10*/  UISETP.NE.U32.AND UP0, UPT, UR4, URZ, UPT ;  /* 0x0000003f0400728c */ /* 0x000fc6000bf05070 */
[----:B------:R-:W-:Y:S01]  /*27c20*/  ULDC UR4, c[0x0][0x424] ;  /* 0x0001090000047ab9 */ /* 0x000fe20000000800 */
[----:B------:R-:W-:-:S03]  /*27c30*/  UISETP.NE.AND.EX UP0, UPT, UR5, URZ, UPT, UP0 ;  /* 0x0000003f0500728c */ /* 0x000fc6000bf05300 */
[----:B------:R-:W-:Y:S01]  /*27c40*/  ULDC UR5, c[0x0][0x2f0] ;  /* 0x0000bc0000057ab9 */ /* 0x000fe20000000800 */
[----:B------:R-:W-:Y:S01]  /*27c50*/  USEL UR4, UR4, 0x1, UP0 ;  /* 0x0000000104047887 */ /* 0x000fe20008000000 */
[----:B--2---:R1:W-:Y:S04]  /*27c60*/  STL [R1+0x40], R2 ;  /* 0x0000400201007387 */ /* 0x0043e80000100800 */
[----:B------:R0:W5:Y:S01]  /*27c70*/  LDL R14, [R1+0x40] ;  /* 0x00004000010e7983 */ /* 0x0001620000100800 */
[----:B------:R-:W-:-:S03]  /*27c80*/  UIMAD UR4, UR4, UR5, URZ ;  /* 0x00000005040472a4 */ /* 0x000fc6000f8e023f */
[----:B------:R-:W-:Y:S02]  /*27c90*/  ULDC UR5, c[0x0][0x348] ;  /* 0x0000d20000057ab9 */ /* 0x000fe40000000800 */
[----:B-1----:R-:W-:Y:S01]  /*27ca0*/  MOV R2, UR5 ;  /* 0x0000000500027c02 */ /* 0x002fe20008000f00 */
[----:B------:R-:W-:Y:S01]  /*27cb0*/  IMAD.U32 R10, RZ, RZ, UR4 ;  /* 0x00000004ff0a7e24 */ /* 0x000fe2000f8e00ff */
[----:B0-----:R-:W-:Y:S06]  /*27cc0*/  @P3 BRA `(.L_x_2541) ;  /* 0x0000000000143947 */ /* 0x001fec0003800000 */
[----:B------:R-:W-:Y:S05]  /*27cd0*/  @!P2 BRA `(.L_x_2541) ;  /* 0x000000000010a947 */ /* 0x000fea0003800000 */
[----:B------:R-:W2:Y:S04]  /*27ce0*/  LDG.E R11, desc[UR56][R4.64] ;  /* 0x00000038040b7981 */ /* 0x000ea8000c1e1900 */
[----:B------:R-:W2:Y:S02]  /*27cf0*/  LDG.E R4, desc[UR56][R4.64+0x4] ;  /* 0x0000043804047981 */ /* 0x000ea4000c1e1900 */
[----:B--2--5:R-:W-:-:S05]  /*27d00*/  IMAD.IADD R14, R4, 0x1, -R11 ;  /* 0x00000001040e7824 */ /* 0x024fca00078e0a0b */
[----:B------:R0:W-:Y:S02]  /*27d10*/  STL [R1+0x40], R14 ;  /* 0x0000400e01007387 */ /* 0x0001e40000100800 */
.L_x_2541:
[----:B-----5:R-:W-:Y:S01]  /*27d20*/  IMAD.IADD R4, R12, 0x1, R0 ;  /* 0x000000010c047824 */ /* 0x020fe200078e0200 */
[----:B------:R-:W-:Y:S01]  /*27d30*/  ULDC.64 UR4, c[0x0][0xa20] ;  /* 0x0002880000047ab9 */ /* 0x000fe20000000a00 */
[----:B------:R1:W-:Y:S01]  /*27d40*/  STL [R1+0x1c], R13 ;  /* 0x00001c0d01007387 */ /* 0x0003e20000100800 */
[----:B------:R-:W-:-:S03]  /*27d50*/  ISETP.NE.U32.AND P2, PT, RZ, UR4, PT ;  /* 0x00000004ff007c0c */ /* 0x000fc6000bf45070 */
[----:B------:R1:W-:Y:S01]  /*27d60*/  STL [R1+0x24], R4 ;  /* 0x0000240401007387 */ /* 0x0003e20000100800 */
[----:B------:R-:W-:-:S13]  /*27d70*/  ISETP.NE.AND.EX P2, PT, RZ, UR5, PT, P2 ;  /* 0x00000005ff007c0c */ /* 0x000fda000bf45320 */
[----:B-1----:R-:W-:Y:S05]  /*27d80*/  @!P2 BRA `(.L_x_2542) ;  /* 0x000000000014a947 */ /* 0x002fea0003800000 */
[----:B------:R-:W2:Y:S02]  /*27d90*/  LDL R4, [R1] ;  /* 0x0000000001047983 */ /* 0x000ea40000100800 */
[----:B--2---:R-:W-:-:S04]  /*27da0*/  IADD3 R10, P0, R4, UR4, RZ ;  /* 0x00000004040a7c10 */ /* 0x004fc8000ff1e0ff */
[----:B------:R-:W-:-:S05]  /*27db0*/  IADD3.X R11, R15, UR5, RZ, P0, !PT ;  /* 0x000000050f0b7c10 */ /* 0x000fca00087fe4ff */
[----:B------:R1:W5:Y:S01]  /*27dc0*/  LDG.E R10, desc[UR56][R10.64] ;  /* 0x000000380a0a7981 */ /* 0x000362000c1e1900 */
[----:B------:R-:W-:Y:S05]  /*27dd0*/  BRA `(.L_x_2543) ;  /* 0x0000000000107947 */ /* 0x000fea0003800000 */
.L_x_2542:
[----:B------:R-:W-:Y:S05]  /*27de0*/  @!P0 BRA `(.L_x_2543) ;  /* 0x00000000000c8947 */ /* 0x000fea0003800000 */
[----:B------:R-:W2:Y:S04]  /*27df0*/  LDG.E R10, desc[UR56][R8.64] ;  /* 0x00000038080a7981 */ /* 0x000ea8000c1e1900 */
[----:B------:R-:W2:Y:S02]  /*27e00*/  LDG.E R8, desc[UR56][R8.64+0x4] ;  /* 0x0000043808087981 */ /* 0x000ea4000c1e1900 */
[----:B--2---:R-:W-:-:S07]  /*27e10*/  IADD3 R10, -R10, R8, RZ ;  /* 0x000000080a0a7210 */ /* 0x004fce0007ffe1ff */
.L_x_2543:
[----:B------:R-:W2:Y:S01]  /*27e20*/  @P1 LDG.E R4, desc[UR56][R6.64] ;  /* 0x0000003806041981 */ /* 0x000ea2000c1e1900 */
[----:B------:R-:W3:Y:S01]  /*27e30*/  LDC R5, c[0x0][0x448] ;  /* 0x00011200ff057b82 */ /* 0x000ee20000000800 */
[----:B-----5:R-:W-:Y:S02]  /*27e40*/  IMAD.IADD R0, R10, 0x1, -R0 ;  /* 0x000000010a007824 */ /* 0x020fe400078e0a00 */
[----:B------:R4:W2:Y:S01]  /*27e50*/  @P1 LDG.E R6, desc[UR56][R6.64+0x4] ;  /* 0x0000043806061981 */ /* 0x0008a2000c1e1900 */
[----:B---3--:R-:W-:-:S13]  /*27e60*/  ISETP.NE.AND P0, PT, R5, 0x1, PT ;  /* 0x000000010500780c */ /* 0x008fda0003f05270 */
[----:B----4-:R-:W3:Y:S01]  /*27e70*/  @P0 LDC R7, c[0x0][0x450] ;  /* 0x00011400ff070b82 */ /* 0x010ee20000000800 */
[----:B------:R-:W-:Y:S01]  /*27e80*/  BSSY B0, `(.L_x_2544) ;  /* 0x000013c000007945 */ /* 0x000fe20003800000 */
[----:B--2---:R-:W-:-:S06]  /*27e90*/  @P1 IMAD.IADD R2, R6, 0x1, -R4 ;  /* 0x0000000106021824 */ /* 0x004fcc00078e0a04 */
[----:B------:R-:W2:Y:S01]  /*27ea0*/  @P0 LDC R6, c[0x0][0x44c] ;  /* 0x00011300ff060b82 */ /* 0x000ea20000000800 */
[----:B------:R-:W-:-:S05]  /*27eb0*/  IMAD.SHL.U32 R4, R17, 0x80, RZ ;  /* 0x0000008011047824 */ /* 0x000fca00078e00ff */
[----:B------:R-:W-:-:S05]  /*27ec0*/  IADD3 R4, R4, 0x7f, RZ ;  /* 0x0000007f04047810 */ /* 0x000fca0007ffe0ff */
[----:B------:R-:W-:Y:S02]  /*27ed0*/  IMAD.MOV.U32 R5, RZ, RZ, R4 ;  /* 0x000000ffff057224 */ /* 0x000fe400078e0004 */
[----:B--2---:R-:W-:-:S04]  /*27ee0*/  @P0 IMAD.HI.U32 R6, R4, R6, RZ ;  /* 0x0000000604060227 */ /* 0x004fc800078e00ff */
[----:B------:R-:W-:Y:S01]  /*27ef0*/  IMAD.IADD R4, R0, 0x1, R2 ;  /* 0x0000000100047824 */ /* 0x000fe200078e0202 */
[----:B---3--:R-:W-:-:S03]  /*27f00*/  @P0 SHF.R.U32.HI R5, RZ, R7, R6 ;  /* 0x00000007ff050219 */ /* 0x008fc60000011606 */
[C---:B------:R-:W-:Y:S01]  /*27f10*/  VIADD R6, R4.reuse, 0x9f ;  /* 0x0000009f04067836 */ /* 0x040fe20000000000 */
[----:B------:R-:W-:-:S03]  /*27f20*/  IADD3 R21, R4, 0xa0, -R14 ;  /* 0x000000a004157810 */ /* 0x000fc60007ffe80e */
[----:B------:R-:W-:Y:S01]  /*27f30*/  IMAD.HI R4, R6, 0x66666667, RZ ;  /* 0x6666666706047827 */ /* 0x000fe200078e02ff */
[----:B------:R-:W-:-:S04]  /*27f40*/  IADD3 R5, R21, R5, RZ ;  /* 0x0000000515057210 */ /* 0x000fc80007ffe0ff */
[----:B------:R-:W-:Y:S01]  /*27f50*/  SHF.R.U32.HI R20, RZ, 0x1f, R4 ;  /* 0x0000001fff147819 */ /* 0x000fe20000011604 */
[----:B------:R-:W-:-:S03]  /*27f60*/  IMAD.HI R5, R5, 0x66666667, RZ ;  /* 0x6666666705057827 */ /* 0x000fc600078e02ff */
[----:B------:R-:W-:Y:S02]  /*27f70*/  LEA.HI.SX32 R20, R4, R20, 0x1a ;  /* 0x0000001404147211 */ /* 0x000fe400078fd2ff */
[----:B------:R-:W-:-:S04]  /*27f80*/  SHF.R.U32.HI R4, RZ, 0x1f, R5 ;  /* 0x0000001fff047819 */ /* 0x000fc80000011605 */
[----:B------:R-:W-:-:S04]  /*27f90*/  LEA.HI.SX32 R4, R5, R4, 0x1a ;  /* 0x0000000405047211 */ /* 0x000fc800078fd2ff */
[----:B------:R-:W-:-:S05]  /*27fa0*/  VIMNMX R4, R20, R4, PT ;  /* 0x0000000414047248 */ /* 0x000fca0003fe0100 */
[--C-:B------:R-:W-:Y:S02]  /*27fb0*/  IMAD R4, R4, 0xa0, -R0.reuse ;  /* 0x000000a004047824 */ /* 0x100fe400078e0a00 */
[----:B------:R-:W-:-:S03]  /*27fc0*/  IMAD.MOV R0, RZ, RZ, -R0 ;  /* 0x000000ffff007224 */ /* 0x000fc600078e0a00 */
[----:B------:R-:W-:Y:S02]  /*27fd0*/  VIMNMX R2, R4, R2, PT ;  /* 0x0000000204027248 */ /* 0x000fe40003fe0100 */
[----:B------:R-:W-:-:S04]  /*27fe0*/  VIMNMX R0, RZ, R0, !PT ;  /* 0x00000000ff007248 */ /* 0x000fc80007fe0100 */
[----:B------:R-:W-:Y:S01]  /*27ff0*/  ISETP.GT.AND P0, PT, R2, R0, PT ;  /* 0x000000000200720c */ /* 0x000fe20003f04270 */
[----:B------:R-:W-:-:S12]  /*28000*/  IMAD.WIDE.U32 R6, R0, -0x33333333, RZ ;  /* 0xcccccccd00067825 */ /* 0x000fd800078e00ff */
[----:B------:R-:W-:Y:S01]  /*28010*/  @P0 VIADD R4, R2, 0x9f ;  /* 0x0000009f02040836 */ /* 0x000fe20000000000 */
[----:B------:R-:W-:-:S03]  /*28020*/  SHF.R.U32.HI R2, RZ, 0x7, R7 ;  /* 0x00000007ff027819 */ /* 0x000fc60000011607 */
[----:B------:R-:W-:-:S05]  /*28030*/  @P0 IMAD.HI R0, R4, 0x66666667, RZ ;  /* 0x6666666704000827 */ /* 0x000fca00078e02ff */
[----:B------:R-:W-:Y:S01]  /*28040*/  @P0 SHF.R.U32.HI R4, RZ, 0x1f, R0 ;  /* 0x0000001fff040819 */ /* 0x000fe20000011600 */
[----:B------:R-:W-:-:S03]  /*28050*/  IMAD.MOV.U32 R8, RZ, RZ, R2 ;  /* 0x000000ffff087224 */ /* 0x000fc600078e0002 */
[----:B------:R-:W-:-:S04]  /*28060*/  @P0 LEA.HI.SX32 R8, R0, R4, 0x1a ;  /* 0x0000000400080211 */ /* 0x000fc800078fd2ff */
[----:B------:R-:W-:Y:S02]  /*28070*/  ISETP.GT.AND P2, PT, R8, R2, PT ;  /* 0x000000020800720c */ /* 0x000fe40003f44270 */
[----:B------:R-:W-:-:S11]  /*28080*/  PLOP3.LUT P0, PT, PT, PT, PT, 0x80, 0x0 ;  /* 0x000000000000781c */ /* 0x000fd60003f0f070 */
[----:B------:R-:W-:Y:S05]  /*28090*/  @!P2 BRA `(.L_x_2545) ;  /* 0x000000100068a947 */ /* 0x000fea0003800000 */
[----:B------:R-:W-:Y:S01]  /*280a0*/  UMOV UR4, 0xffffffff ;  /* 0xffffffff00047882 */ /* 0x000fe20000000000 */
[----:B------:R-:W-:Y:S02]  /*280b0*/  SEL R0, R13, RZ, !P1 ;  /* 0x000000ff0d007207 */ /* 0x000fe40004800000 */
[----:B------:R-:W-:Y:S05]  /*280c0*/  BRA.DIV UR4, `(.L_x_2546) ;  /* 0x0000007204f07947 */ /* 0x000fea000b800000 */
[----:B------:R-:W2:Y:S02]  /*280d0*/  S2R R4, SR_TID.X ;  /* 0x0000000000047919 */ /* 0x000ea40000002100 */
[----:B--2---:R-:W-:-:S04]  /*280e0*/  SHF.R.U32.HI R4, RZ, 0x5, R4 ;  /* 0x00000005ff047819 */ /* 0x004fc80000011604 */
[----:B------:R-:W-:-:S05]  /*280f0*/  LOP3.LUT R4, R4, 0x3, RZ, 0xc0, !PT ;  /* 0x0000000304047812 */ /* 0x000fca00078ec0ff */
[----:B0-----:R0:W2:Y:S02]  /*28100*/  SHFL.IDX PT, R14, R4, RZ, 0x1f ;  /* 0x00001fff040e7589 */ /* 0x0010a400000e0000 */
.L_x_2736:
[----:B--2---:R-:W-:Y:S02]  /*28110*/  ISETP.NE.AND P0, PT, R14, RZ, PT ;  /* 0x000000ff0e00720c */ /* 0x004fe40003f05270 */
[----:B------:R-:W-:-:S11]  /*28120*/  PLOP3.LUT P6, PT, PT, PT, PT, 0x8, 0x0 ;  /* 0x000000000000781c */ /* 0x000fd60003fce170 */
[----:B------:R-:W-:Y:S05]  /*28130*/  @P0 BRA `(.L_x_2547) ;  /* 0x00000000000c0947 */ /* 0x000fea0003800000 */
[----:B------:R-:W-:-:S03]  /*28140*/  UMOV UR4, 0xffffffff ;  /* 0xffffffff00047882 */ /* 0x000fc60000000000 */
[----:B------:R-:W-:Y:S05]  /*28150*/  BRA.DIV UR4, `(.L_x_2548) ;  /* 0x0000007604007947 */ /* 0x000fea000b800000 */
[----:B------:R-:W-:-:S13]  /*28160*/  ELECT P6, URZ, PT ;  /* 0x00000000003f782f */ /* 0x000fda00038c0000 */
.L_x_2547:
        /* <DEDUP_REMOVED lines=10> */
.L_x_2739:
[----:B------:R-:W-:Y:S05]  /*28210*/  BSYNC B1 ;  /* 0x0000000000017941 */ /* 0x000fea0003800000 */
.L_x_2549:
[----:B------:R-:W-:Y:S04]  /*28220*/  BSSY B1, `(.L_x_2551) ;  /* 0x0000074000017945 */ /* 0x000fe80003800000 */
[----:B------:R-:W-:Y:S05]  /*28230*/  @!P6 BRA `(.L_x_2552) ;  /* 0x0000000400c8e947 */ /* 0x000fea0003800000 */
[----:B------:R-:W2:Y:S04]  /*28240*/  LDL R6, [R1+0x4] ;  /* 0x0000040001067983 */ /* 0x000ea80000100800 */
[----:B------:R-:W3:Y:S01]  /*28250*/  LDL R7, [R1+0xc] ;  /* 0x00000c0001077983 */ /* 0x000ee20000100800 */
[----:B0-----:R-:W0:Y:S01]  /*28260*/  S2R R5, SR_TID.X ;  /* 0x0000000000057919 */ /* 0x001e220000002100 */
[----:B--2---:R-:W-:Y:S02]  /*28270*/  IMAD.MOV.U32 R9, RZ, RZ, R6 ;  /* 0x000000ffff097224 */ /* 0x004fe400078e0006 */
[----:B------:R-:W2:Y:S02]  /*28280*/  LDL R6, [R1+0x18] ;  /* 0x0000180001067983 */ /* 0x000ea40000100800 */
[----:B---3--:R-:W-:Y:S01]  /*28290*/  IMAD R7, R7, 0x8, R9 ;  /* 0x0000000807077824 */ /* 0x008fe200078e0209 */
[----:B0-----:R-:W-:Y:S01]  /*282a0*/  LOP3.LUT R5, R5, 0x7f, RZ, 0xc0, !PT ;  /* 0x0000007f05057812 */ /* 0x001fe200078ec0ff */
[----:B------:R-:W-:Y:S03]  /*282b0*/  BSSY B2, `(.L_x_2553) ;  /* 0x0000005000027945 */ /* 0x000fe60003800000 */
[----:B------:R-:W-:-:S02]  /*282c0*/  ISETP.NE.AND P1, PT, R5, RZ, PT ;  /* 0x000000ff0500720c */ /* 0x000fc40003f25270 */
[----:B--2---:R-:W-:-:S04]  /*282d0*/  SHF.L.U32 R10, R6, 0x1f, RZ ;  /* 0x0000001f060a7819 */ /* 0x004fc800000006ff */
[----:B------:R-:W0:Y:S02]  /*282e0*/  SYNCS.PHASECHK.TRANS64.TRYWAIT P0, [R7+URZ+0x298a0], R10 ;  /* 0x0298a00a070075a7 */ /* 0x000e24000800017f */
[----:B0-----:R-:W-:Y:S05]  /*282f0*/  @!P0 BRA `(.L_x_2554) ;  /* 0x0000007000d08947 */ /* 0x001fea0003800000 */
.L_x_2740:
[----:B------:R-:W-:Y:S05]  /*28300*/  BSYNC B2 ;  /* 0x0000000000027941 */ /* 0x000fea0003800000 */
.L_x_2553:
[----:B------:R-:W-:Y:S04]  /*28310*/  BSSY B2, `(.L_x_2555) ;  /* 0x0000009000027945 */ /* 0x000fe80003800000 */
[----:B------:R-:W-:Y:S05]  /*28320*/  @P1 BRA `(.L_x_2556) ;  /* 0x00000000001c1947 */ /* 0x000fea0003800000 */
[----:B------:R-:W2:Y:S02]  /*28330*/  S2R R4, SR_TID.X ;  /* 0x0000000000047919 */ /* 0x000ea40000002100 */
[----:B--2---:R-:W-:Y:S02]  /*28340*/  LOP3.LUT R5, R4, 0x1f, RZ, 0xc0, !PT ;  /* 0x0000001f04057812 */ /* 0x004fe400078ec0ff */
[----:B------:R-:W-:Y:S02]  /*28350*/  MOV R4, 0x7800 ;  /* 0x0000780000047802 */ /* 0x000fe40000000f00 */
[----:B------:R-:W-:Y:S02]  /*28360*/  ISETP.NE.AND P0, PT, R5, RZ, PT ;  /* 0x000000ff0500720c */ /* 0x000fe40003f05270 */
[----:B------:R2:W-:Y:S11]  /*28370*/  SYNCS.ARRIVE.TRANS64 RZ, [R7+URZ+0x29890], R4 ;  /* 0x0298900407ff79a7 */ /* 0x0005f6000800003f */
[----:B--2---:R-:W-:Y:S05]  /*28380*/  @!P0 BRA `(.L_x_2556) ;  /* 0x0000000000048947 */ /* 0x004fea0003800000 */
[----:B------:R-:W-:Y:S01]  /*28390*/  BPT.TRAP 0x1 ;  /* 0x000000040000795c */ /* 0x000fe20000300000 */
.L_x_2556:
[----:B------:R-:W-:Y:S05]  /*283a0*/  BSYNC B2 ;  /* 0x0000000000027941 */ /* 0x000fea0003800000 */
.L_x_2555:
[----:B------:R-:W2:Y:S04]  /*283b0*/  LDL R6, [R1+0x4] ;  /* 0x0000040001067983 */ /* 0x000ea80000100800 */
[----:B------:R-:W2:Y:S01]  /*283c0*/  LDL R4, [R1+0xc] ;  /* 0x00000c0001047983 */ /* 0x000ea20000100800 */
[----:B-1----:R-:W-:Y:S01]  /*283d0*/  IMAD.MOV.U32 R11, RZ, RZ, RZ ;  /* 0x000000ffff0b7224 */ /* 0x002fe200078e00ff */
        /* <DEDUP_REMOVED lines=8> */
[----:B--2---:R-:W-:-:S02]  /*28460*/  IMAD R9, R4, 0x7800, R6 ;  /* 0x0000780004097824 */ /* 0x004fc400078e0206 */
[----:B------:R-:W-:-:S03]  /*28470*/  VIADD R4, R7, 0x29890 ;  /* 0x0002989007047836 */ /* 0x000fc60000000000 */
[----:B------:R-:W-:-:S07]  /*28480*/  IADD3 R6, R9, 0x1a400, RZ ;  /* 0x0001a40009067810 */ /* 0x000fce0007ffe0ff */
.L_x_2557:
        /* <DEDUP_REMOVED lines=15> */
.L_x_2558:
        /* <DEDUP_REMOVED lines=15> */
.L_x_2559:
        /* <DEDUP_REMOVED lines=13> */
.L_x_2741:
[----:B------:R-:W-:Y:S05]  /*28740*/  BSYNC B2 ;  /* 0x0000000000027941 */ /* 0x000fea0003800000 */
.L_x_2560:
        /* <DEDUP_REMOVED lines=11> */
.L_x_2563:
[----:B------:R-:W-:Y:S05]  /*28800*/  BSYNC B2 ;  /* 0x0000000000027941 */ /* 0x000fea0003800000 */
.L_x_2562:
        /* <DEDUP_REMOVED lines=11> */
.L_x_2564:
        /* <DEDUP_REMOVED lines=10> */
.L_x_2552:
[----:B------:R-:W-:Y:S05]  /*28960*/  BSYNC B1 ;  /* 0x0000000000017941 */ /* 0x000fea0003800000 */
.L_x_2551:
[----:B------:R-:W0:Y:S04]  /*28970*/  LDL.LU R9, [R1+0xc] ;  /* 0x00000c0001097983 */ /* 0x000e280000300800 */
[----:B------:R-:W2:Y:S01]  /*28980*/  LDL.LU R6, [R1+0x18] ;  /* 0x0000180001067983 */ /* 0x000ea20000300800 */
[----:B------:R-:W-:Y:S02]  /*28990*/  PLOP3.LUT P0, PT, PT, PT, PT, 0x8, 0x0 ;  /* 0x000000000000781c */ /* 0x000fe40003f0e170 */
[----:B0-----:R-:W-:Y:S01]  /*289a0*/  IADD3 R4, R9, 0x1, RZ ;  /* 0x0000000109047810 */ /* 0x001fe20007ffe0ff */
        /* <DEDUP_REMOVED lines=9> */
.L_x_2579:
[----:B------:R-:W-:Y:S05]  /*28a40*/  YIELD ;  /* 0x0000000000007946 */ /* 0x000fea0003800000 */
[----:B------:R-:W-:Y:S04]  /*28a50*/  BSSY B1, `(.L_x_2565) ;  /* 0x0000072000017945 */ /* 0x000fe80003800000 */
[----:B---3--:R-:W-:Y:S05]  /*28a60*/  @!P6 BRA `(.L_x_2566) ;  /* 0x0000000400c0e947 */ /* 0x008fea0003800000 */
[----:B------:R-:W3:Y:S04]  /*28a70*/  LDL R7, [R1+0x4] ;  /* 0x0000040001077983 */ /* 0x000ee80000100800 */
[----:B--2---:R-:W3:Y:S04]  /*28a80*/  LDL R6, [R1+0xc] ;  /* 0x00000c0001067983 */ /* 0x004ee80000100800 */
[----:B------:R-:W2:Y:S01]  /*28a90*/  LDL R5, [R1+0x18] ;  /* 0x0000180001057983 */ /* 0x000ea20000100800 */
[----:B------:R-:W0:Y:S01]  /*28aa0*/  S2R R4, SR_TID.X ;  /* 0x0000000000047919 */ /* 0x000e220000002100 */
[----:B------:R-:W-:Y:S01]  /*28ab0*/  BSSY B2, `(.L_x_2567) ;  /* 0x0000007000027945 */ /* 0x000fe20003800000 */
[----:B0-----:R-:W-:-:S04]  /*28ac0*/  LOP3.LUT R4, R4, 0x7f, RZ, 0xc0, !PT ;  /* 0x0000007f04047812 */ /* 0x001fc800078ec0ff */
[----:B------:R-:W-:Y:S01]  /*28ad0*/  ISETP.NE.AND P2, PT, R4, RZ, PT ;  /* 0x000000ff0400720c */ /* 0x000fe20003f45270 */
[----:B---3--:R-:W-:Y:S01]  /*28ae0*/  IMAD R8, R6, 0x8, R7 ;  /* 0x0000000806087824 */ /* 0x008fe200078e0207 */
[----:B--2---:R-:W-:-:S04]  /*28af0*/  SHF.L.U32 R7, R5, 0x1f, RZ ;  /* 0x0000001f05077819 */ /* 0x004fc800000006ff */
[----:B------:R-:W0:Y:S02]  /*28b00*/  SYNCS.PHASECHK.TRANS64.TRYWAIT P1, [R8+URZ+0x298a0], R7 ;  /* 0x0298a007080075a7 */ /* 0x000e24000802017f */
[----:B0-----:R-:W-:Y:S05]  /*28b10*/  @!P1 BRA `(.L_x_2568) ;  /* 0x0000006800f09947 */ /* 0x001fea0003800000 */
.L_x_2742:
[----:B------:R-:W-:Y:S05]  /*28b20*/  BSYNC B2 ;  /* 0x0000000000027941 */ /* 0x000fea0003800000 */
.L_x_2567:
        /* <DEDUP_REMOVED lines=9> */
.L_x_2570:
[----:B------:R-:W-:Y:S05]  /*28bc0*/  BSYNC B2 ;  /* 0x0000000000027941 */ /* 0x000fea0003800000 */
.L_x_2569:
[----:B------:R-:W2:Y:S04]  /*28bd0*/  LDL R5, [R1+0x4] ;  /* 0x0000040001057983 */ /* 0x000ea80000100800 */
[----:B------:R-:W2:Y:S01]  /*28be0*/  LDL R4, [R1+0xc] ;  /* 0x00000c0001047983 */ /* 0x000ea20000100800 */
[----:B-1----:R-:W-:Y:S01]  /*28bf0*/  MOV R11, RZ ;  /* 0x000000ff000b7202 */ /* 0x002fe20000000f00 */
[----:B------:R-:W-:Y:S01]  /*28c00*/  UIADD3 UR4, UP0, UR40, 0x570, URZ ;  /* 0x0000057028047890 */ /* 0x000fe2000ff1e03f */
[----:B------:R-:W-:Y:S01]  /*28c10*/  PLOP3.LUT P1, PT, PT, PT, PT, 0x80, 0x0 ;  /* 0x000000000000781c */ /* 0x000fe20003f2f070 */
[----:B------:R-:W-:Y:S01]  /*28c20*/  UMOV UR6, 0x0 ;  /* 0x0000000000067882 */ /* 0x000fe20000000000 */
[----:B------:R-:W-:Y:S01]  /*28c30*/  R2UR UR10, R11 ;  /* 0x000000000b0a72ca */ /* 0x000fe200000e0000 */
[----:B------:R-:W-:Y:S01]  /*28c40*/  UIADD3.X UR5, URZ, UR41, URZ, UP0, !UPT ;  /* 0x000000293f057290 */ /* 0x000fe200087fe43f */
[----:B------:R-:W-:Y:S01]  /*28c50*/  UMOV UR7, 0x12f00000 ;  /* 0x12f0000000077882 */ /* 0x000fe20000000000 */
[----:B--2---:R-:W-:-:S02]  /*28c60*/  IMAD R6, R4, 0x7800, R5 ;  /* 0x0000780004067824 */ /* 0x004fc400078e0205 */
[----:B------:R-:W-:Y:S02]  /*28c70*/  IMAD R5, R9, 0xa0, R3 ;  /* 0x000000a009057824 */ /* 0x000fe400078e0203 */
[----:B------:R-:W-:Y:S02]  /*28c80*/  VIADD R4, R8, 0x29890 ;  /* 0x0002989008047836 */ /* 0x000fe40000000000 */
[----:B------:R-:W-:-:S07]  /*28c90*/  VIADD R10, R6, 0x1a400 ;  /* 0x0001a400060a7836 */ /* 0x000fce0000000000 */
.L_x_2571:
        /* <DEDUP_REMOVED lines=15> */
.L_x_2572:
        /* <DEDUP_REMOVED lines=15> */
.L_x_2573:
        /* <DEDUP_REMOVED lines=13> */
.L_x_2743:
[----:B------:R-:W-:Y:S05]  /*28f50*/  BSYNC B2 ;  /* 0x0000000000027941 */ /* 0x000fea0003800000 */
.L_x_2574:
        /* <DEDUP_REMOVED lines=11> */
.L_x_2577:
[----:B------:R-:W-:Y:S05]  /*29010*/  BSYNC B2 ;  /* 0x0000000000027941 */ /* 0x000fea0003800000 */
.L_x_2576:
[----:B------:R-:W2:Y:S04]  /*29020*/  LDL R10, [R1+0x4] ;  /* 0x00000400010a7983 */ /* 0x000ea80000100800 */
[----:B------:R-:W2:Y:S01]  /*29030*/  LDL R4, [R1+0xc] ;  /* 0x00000c0001047983 */ /* 0x000ea20000100800 */
[----:B------:R-:W-:Y:S01]  /*29040*/  R2UR UR10, R11 ;  /* 0x000000000b0a72ca */ /* 0x000fe200000e0000 */
[----:B------:R-:W-:Y:S01]  /*29050*/  UIADD3 UR4, UP0, UR40, 0x670, URZ ;  /* 0x0000067028047890 */ /* 0x000fe2000ff1e03f */
[----:B------:R-:W-:Y:S02]  /*29060*/  R2UR UR6, R6 ;  /* 0x00000000060672ca */ /* 0x000fe400000e0000 */
[----:B------:R-:W-:Y:S01]  /*29070*/  R2UR UR7, R7 ;  /* 0x00000000070772ca */ /* 0x000fe200000e0000 */
[----:B------:R-:W-:Y:S01]  /*29080*/  UIADD3.X UR5, URZ, UR41, URZ, UP0, !UPT ;  /* 0x000000293f057290 */ /* 0x000fe200087fe43f */
[----:B------:R-:W-:-:S02]  /*29090*/  PLOP3.LUT P1, PT, PT, PT, PT, 0x80, 0x0 ;  /* 0x000000000000781c */ /* 0x000fc40003f2f070 */
[----:B------:R-:W-:Y:S01]  /*290a0*/  IADD3 R8, R8, 0x298b0, RZ ;  /* 0x000298b008087810 */ /* 0x000fe20007ffe0ff */
[----:B--2---:R-:W-:-:S04]  /*290b0*/  IMAD R4, R4, 0x5000, R10 ;  /* 0x0000500004047824 */ /* 0x004fc800078e020a */
[----:B------:R-:W-:-:S07]  /*290c0*/  VIADD R4, R4, 0xa400 ;  /* 0x0000a40004047836 */ /* 0x000fce0000000000 */
.L_x_2578:
        /* <DEDUP_REMOVED lines=10> */
.L_x_2566:
[----:B------:R-:W-:Y:S05]  /*29170*/  BSYNC B1 ;  /* 0x0000000000017941 */ /* 0x000fea0003800000 */
.L_x_2565:
[----:B------:R-:W3:Y:S04]  /*29180*/  LDL.LU R7, [R1+0xc] ;  /* 0x00000c0001077983 */ /* 0x000ee80000300800 */
[----:B--2---:R-:W2:Y:S01]  /*29190*/  LDL.LU R6, [R1+0x18] ;  /* 0x0000180001067983 */ /* 0x004ea20000300800 */
[C---:B------:R-:W-:Y:S01]  /*291a0*/  ISETP.GT.AND P2, PT, R9.reuse, R2, PT ;  /* 0x000000020900720c */ /* 0x040fe20003f44270 */
[----:B------:R-:W-:Y:S02]  /*291b0*/  VIADD R9, R9, 0xffffffff ;  /* 0xffffffff09097836 */ /* 0x000fe40000000000 */
[----:B---3--:R-:W-:-:S05]  /*291c0*/  VIADD R4, R7, 0x1 ;  /* 0x0000000107047836 */ /* 0x008fca0000000000 */
[----:B------:R-:W-:-:S04]  /*291d0*/  ISETP.NE.AND P1, PT, R4, 0x2, PT ;  /* 0x000000020400780c */ /* 0x000fc80003f25270 */
[----:B------:R-:W-:Y:S02]  /*291e0*/  SEL R5, RZ, 0x1, P1 ;  /* 0x00000001ff057807 */ /* 0x000fe40000800000 */
[----:B------:R-:W-:Y:S02]  /*291f0*/  SEL R4, R4, RZ, P1 ;  /* 0x000000ff04047207 */ /* 0x000fe40000800000 */
[----:B--2---:R-:W-:-:S05]  /*29200*/  LOP3.LUT R6, R6, R5, RZ, 0x3c, !PT ;  /* 0x0000000506067212 */ /* 0x004fca00078e3cff */
[----:B------:R3:W-:Y:S04]  /*29210*/  STL [R1+0x18], R6 ;  /* 0x0000180601007387 */ /* 0x0007e80000100800 */
[----:B------:R3:W-:Y:S01]  /*29220*/  STL [R1+0xc], R4 ;  /* 0x00000c0401007387 */ /* 0x0007e20000100800 */
[----:B------:R-:W-:Y:S05]  /*29230*/  @P2 BRA `(.L_x_2579) ;  /* 0xfffffff800002947 */ /* 0x000fea000383ffff */
.L_x_2545:
[----:B------:R-:W-:Y:S05]  /*29240*/  BSYNC B0 ;  /* 0x0000000000007941 */ /* 0x000fea0003800000 */
.L_x_2544:
[----:B------:R-:W4:Y:S01]  /*29250*/  LDC R0, c[0x0][0x448] ;  /* 0x00011200ff007b82 */ /* 0x000f220000000800 */
[----:B------:R-:W-:Y:S07]  /*29260*/  @!P0 WARPSYNC.ALL ;  /* 0x0000000000008948 */ /* 0x000fee0003800000 */
[----:B------:R-:W-:Y:S01]  /*29270*/  @!P0 BAR.SYNC.DEFER_BLOCKING 0xc, 0x180 ;  /* 0x0306000000008b1d */ /* 0x000fe20000010000 */
[----:B----4-:R-:W-:Y:S02]  /*29280*/  ISETP.NE.AND P1, PT, R0, 0x1, PT ;  /* 0x000000010000780c */ /* 0x010fe40003f25270 */
[----:B------:R-:W-:-:S11]  /*29290*/  LEA R0, R17, 0x7f, 0x7 ;  /* 0x0000007f11007811 */ /* 0x000fd600078e38ff */
[----:B------:R-:W4:Y:S08]  /*292a0*/  @P1 LDC R2, c[0x0][0x44c] ;  /* 0x00011300ff021b82 */ /* 0x000f300000000800 */
[----:B------:R-:W5:Y:S01]  /*292b0*/  @P1 LDC R3, c[0x0][0x450] ;  /* 0x00011400ff031b82 */ /* 0x000f620000000800 */
[----:B----4-:R-:W-:-:S05]  /*292c0*/  @P1 IMAD.HI.U32 R2, R0, R2, RZ ;  /* 0x0000000200021227 */ /* 0x010fca00078e00ff */
[----:B-----5:R-:W-:-:S04]  /*292d0*/  @P1 SHF.R.U32.HI R0, RZ, R3, R2 ;  /* 0x00000003ff001219 */ /* 0x020fc80000011602 */
[----:B------:R-:W-:-:S05]  /*292e0*/  IADD3 R0, R21, R0, RZ ;  /* 0x0000000015007210 */ /* 0x000fca0007ffe0ff */
[----:B------:R-:W-:-:S05]  /*292f0*/  IMAD.HI R0, R0, 0x66666667, RZ ;  /* 0x6666666700007827 */ /* 0x000fca00078e02ff */
[----:B------:R-:W-:-:S04]  /*29300*/  SHF.R.U32.HI R2, RZ, 0x1f, R0 ;  /* 0x0000001fff027819 */ /* 0x000fc80000011600 */
[----:B------:R-:W-:-:S04]  /*29310*/  LEA.HI.SX32 R0, R0, R2, 0x1a ;  /* 0x0000000200007211 */ /* 0x000fc800078fd2ff */
[----:B--23--:R-:W-:-:S04]  /*29320*/  VIMNMX R4, R20, R0, PT ;  /* 0x0000000014047248 */ /* 0x00cfc80003fe0100 */
[----:B------:R-:W-:Y:S01]  /*29330*/  ISETP.GT.AND P0, PT, R4, RZ, PT ;  /* 0x000000ff0400720c */ /* 0x000fe20003f04270 */
[----:B------:R2:W-:-:S12]  /*29340*/  STL [R1+0x38], R4 ;  /* 0x0000380401007387 */ /* 0x0005d80000100800 */
[----:B--2---:R-:W-:Y:S05]  /*29350*/  @P0 BRA `(.L_x_2580) ;  /* 0x0000000000440947 */ /* 0x004fea0003800000 */
[----:B------:R-:W2:Y:S02]  /*29360*/  S2R R4, SR_TID.X ;  /* 0x0000000000047919 */ /* 0x000ea40000002100 */
[----:B--2---:R-:W-:-:S04]  /*29370*/  LOP3.LUT R4, R4, 0x7f, RZ, 0xc0, !PT ;  /* 0x0000007f04047812 */ /* 0x004fc800078ec0ff */
[----:B------:R-:W-:-:S13]  /*29380*/  ISETP.NE.AND P0, PT, R4, RZ, PT ;  /* 0x000000ff0400720c */ /* 0x000fda0003f05270 */
[----:B------:R-:W-:Y:S05]  /*29390*/  @P0 BRA `(.L_x_2581) ;  /* 0x0000003400100947 */ /* 0x000fea0003800000 */
[----:B------:R-:W2:Y:S01]  /*293a0*/  S2R R2, SR_LANEID ;  /* 0x0000000000027919 */ /* 0x000ea20000000000 */
[----:B------:R-:W-:Y:S01]  /*293b0*/  VOTEU.ANY UR4, UPT, PT ;  /* 0x0000000000047886 */ /* 0x000fe200038e0100 */
[----:B------:R-:W3:Y:S01]  /*293c0*/  LDC.64 R4, c[0x0][0xc60] ;  /* 0x00031800ff047b82 */ /* 0x000ee20000000a00 */
[----:B------:R-:W2:Y:S02]  /*293d0*/  FLO.U32 R0, UR4 ;  /* 0x0000000400007d00 */ /* 0x000ea400080e0000 */
[----:B--2---:R-:W-:-:S06]  /*293e0*/  ISETP.EQ.U32.AND P0, PT, R0, R2, PT ;  /* 0x000000020000720c */ /* 0x004fcc0003f02070 */
[----:B------:R-:W3:Y:S07]  /*293f0*/  POPC R2, UR4 ;  /* 0x0000000400027d09 */ /* 0x000eee0008000000 */
[----:B---3--:R-:W2:Y:S04]  /*29400*/  @P0 ATOMG.E.ADD.STRONG.GPU PT, R2, desc[UR56][R4.64], R2 ;  /* 0x00000002040209a8 */ /* 0x008ea800081ee1f8 */
[----:B--2---:R2:W3:Y:S02]  /*29410*/  SHFL.IDX PT, R2, R2, R0, 0x1f ;  /* 0x00001f0002027589 */ /* 0x0044e400000e0000 */
[----:B--2---:R-:W2:Y:S02]  /*29420*/  S2R R0, SR_LTMASK ;  /* 0x0000000000007919 */ /* 0x004ea40000003900 */
[----:B--2---:R-:W-:-:S06]  /*29430*/  LOP3.LUT R0, R0, UR4, RZ, 0xc0, !PT ;  /* 0x0000000400007c12 */ /* 0x004fcc000f8ec0ff */
[----:B------:R-:W3:Y:S02]  /*29440*/  POPC R0, R0 ;  /* 0x0000000000007309 */ /* 0x000ee40000000000 */
[----:B---3--:R-:W-:Y:S01]  /*29450*/  IADD3 R16, R2, UR38, R0 ;  /* 0x0000002602107c10 */ /* 0x008fe2000fffe000 */
[----:B------:R-:W-:Y:S06]  /*29460*/  BRA `(.L_x_2581) ;  /* 0x0000003000dc7947 */ /* 0x000fec0003800000 */
.L_x_2580:
        /* <DEDUP_REMOVED lines=11> */
[----:B------:R-:W2:Y:S01]  /*29520*/  LDC.64 R2, c[0x4][R2] ;  /* 0x0100000002027b82 */ /* 0x000ea20000000a00 */
[----:B------:R-:W-:Y:S01]  /*29530*/  IMAD.U32 R5, RZ, RZ, UR7 ;  /* 0x00000007ff057e24 */ /* 0x000fe2000f8e00ff */
[----:B------:R-:W-:Y:S01]  /*29540*/  MOV R8, 0x70 ;  /* 0x0000007000087802 */ /* 0x000fe20000000f00 */
[----:B------:R-:W-:Y:S02]  /*29550*/  IMAD.U32 R7, RZ, RZ, UR9 ;  /* 0x00000009ff077e24 */ /* 0x000fe4000f8e00ff */
[----:B------:R-:W-:-:S02]  /*29560*/  IMAD.U32 R10, RZ, RZ, UR4 ;  /* 0x00000004ff0a7e24 */ /* 0x000fc4000f8e00ff */
[----:B-1----:R-:W-:Y:S02]  /*29570*/  IMAD.U32 R11, RZ, RZ, UR5 ;  /* 0x00000005ff0b7e24 */ /* 0x002fe4000f8e00ff */
[----:B------:R-:W-:Y:S02]  /*29580*/  IMAD.MOV.U32 R12, RZ, RZ, 0x1 ;  /* 0x00000001ff0c7424 */ /* 0x000fe400078e00ff */
[----:B------:R-:W-:-:S07]  /*29590*/  IMAD.MOV.U32 R13, RZ, RZ, RZ ;  /* 0x000000ffff0d7224 */ /* 0x000fce00078e00ff */
[----:B------:R-:W-:-:S07]  /*295a0*/  LEPC R20, `(.L_x_2583) ;  /* 0x000000001014794e */ /* 0x000fce0000000000 */
[----:B0-2---:R-:W-:Y:S05]  /*295b0*/  CALL.ABS.NOINC R2 ;  /* 0x0000000002007343 */ /* 0x005fea0003c00000 */
.L_x_2583:
[----:B------:R-:W-:Y:S05]  /*295c0*/  BSYNC B6 ;  /* 0x0000000000067941 */ /* 0x000fea0003800000 */
.L_x_2582:
[----:B------:R-:W2:Y:S04]  /*295d0*/  LDL R0, [R1+0x4] ;  /* 0x0000040001007983 */ /* 0x000ea80000100800 */
[----:B------:R-:W3:Y:S01]  /*295e0*/  LDL.LU R2, [R1+0x10] ;  /* 0x0000100001027983 */ /* 0x000ee20000300800 */
[----:B------:R-:W-:Y:S01]  /*295f0*/  BSSY B6, `(.L_x_2584) ;  /* 0x0000017000067945 */ /* 0x000fe20003800000 */
[----:B--2---:R-:W-:Y:S01]  /*29600*/  VIADD R0, R0, 0xa400 ;  /* 0x0000a40000007836 */ /* 0x004fe20000000000 */
[----:B---3--:R-:W-:-:S04]  /*29610*/  LOP3.LUT R2, R2, 0xfffffffe, RZ, 0xc0, !PT ;  /* 0xfffffffe02027812 */ /* 0x008fc800078ec0ff */
[----:B------:R-:W-:-:S13]  /*29620*/  LOP3.LUT P0, RZ, R0, 0x3ff, RZ, 0xc0, !PT ;  /* 0x000003ff00ff7812 */ /* 0x000fda000780c0ff */
[----:B------:R-:W-:-:S05]  /*29630*/  @P0 LOP3.LUT R2, R2, 0x1, RZ, 0xfc, !PT ;  /* 0x0000000102020812 */ /* 0x000fca00078efcff */
[----:B------:R2:W-:Y:S01]  /*29640*/  STL [R1+0x10], R2 ;  /* 0x0000100201007387 */ /* 0x0005e20000100800 */
[----:B------:R-:W-:Y:S05]  /*29650*/  @!P0 BRA `(.L_x_2585) ;  /* 0x0000000000408947 */ /* 0x000fea0003800000 */
[----:B--2---:R-:W-:Y:S01]  /*29660*/  MOV R2, 0x0 ;  /* 0x0000000000027802 */ /* 0x004fe20000000f00 */
[----:B------:R-:W-:Y:S01]  /*29670*/  ULDC.64 UR6, c[0x4][0xc8] ;  /* 0x0100320000067ab9 */ /* 0x000fe20000000a00 */
[----:B------:R-:W-:Y:S01]  /*29680*/  ULDC.64 UR8, c[0x4][0xd0] ;  /* 0x0100340000087ab9 */ /* 0x000fe20000000a00 */
[----:B------:R-:W-:Y:S01]  /*29690*/  ULDC.64 UR4, c[0x4][0x10] ;  /* 0x0100040000047ab9 */ /* 0x000fe20000000a00 */
[----:B------:R-:W-:Y:S01]  /*296a0*/  MOV R4, UR6 ;  /* 0x0000000600047c02 */ /* 0x000fe20008000f00 */
[----:B------:R-:W-:Y:S01]  /*296b0*/  IMAD.U32 R5, RZ, RZ, UR7 ;  /* 0x00000007ff057e24 */ /* 0x000fe2000f8e00ff */
[----:B------:R-:W2:Y:S01]  /*296c0*/  LDC.64 R2, c[0x4][R2] ;  /* 0x0100000002027b82 */ /* 0x000ea20000000a00 */
[----:B------:R-:W-:Y:S01]  /*296d0*/  IMAD.U32 R6, RZ, RZ, UR8 ;  /* 0x00000008ff067e24 */ /* 0x000fe2000f8e00ff */
[----:B------:R-:W-:Y:S01]  /*296e0*/  MOV R10, UR4 ;  /* 0x00000004000a7c02 */ /* 0x000fe20008000f00 */
[----:B------:R-:W-:Y:S01]  /*296f0*/  IMAD.U32 R7, RZ, RZ, UR9 ;  /* 0x00000009ff077e24 */ /* 0x000fe2000f8e00ff */
[----:B------:R-:W-:Y:S01]  /*29700*/  MOV R13, RZ ;  /* 0x000000ff000d7202 */ /* 0x000fe20000000f00 */
[----:B-1----:R-:W-:-:S02]  /*29710*/  IMAD.U32 R11, RZ, RZ, UR5 ;  /* 0x00000005ff0b7e24 */ /* 0x002fc4000f8e00ff */
[----:B------:R-:W-:Y:S02]  /*29720*/  IMAD.MOV.U32 R8, RZ, RZ, 0x70 ;  /* 0x00000070ff087424 */ /* 0x000fe400078e00ff */
[----:B------:R-:W-:-:S07]  /*29730*/  IMAD.MOV.U32 R12, RZ, RZ, 0x1 ;  /* 0x00000001ff0c7424 */ /* 0x000fce00078e00ff */
[----:B------:R-:W-:-:S07]  /*29740*/  LEPC R20, `(.L_x_2585) ;  /* 0x000000001014794e */ /* 0x000fce0000000000 */
[----:B0-2---:R-:W-:Y:S05]  /*29750*/  CALL.ABS.NOINC R2 ;  /* 0x0000000002007343 */ /* 0x005fea0003c00000 */
.L_x_2585:
[----:B------:R-:W-:Y:S05]  /*29760*/  BSYNC B6 ;  /* 0x0000000000067941 */ /* 0x000fea0003800000 */
.L_x_2584:
[----:B--2---:R-:W2:Y:S01]  /*29770*/  LDL R2, [R1+0x4] ;  /* 0x0000040001027983 */ /* 0x004ea20000100800 */
        /* <DEDUP_REMOVED lines=20> */
.L_x_2587:
[----:B------:R-:W-:Y:S05]  /*298c0*/  BSYNC B6 ;  /* 0x0000000000067941 */ /* 0x000fea0003800000 */
.L_x_2586:
        /* <DEDUP_REMOVED lines=12> */
[----:B-1----:R-:W-:Y:S01]  /*29990*/  MOV R11, UR9 ;  /* 0x00000009000b7c02 */ /* 0x002fe20008000f00 */
[----:B------:R-:W-:Y:S02]  /*299a0*/  IMAD.U32 R7, RZ, RZ, UR7 ;  /* 0x00000007ff077e24 */ /* 0x000fe4000f8e00ff */
[----:B------:R-:W-:-:S02]  /*299b0*/  IMAD.U32 R10, RZ, RZ, UR8 ;  /* 0x00000008ff0a7e24 */ /* 0x000fc4000f8e00ff */
[----:B------:R-:W-:Y:S02]  /*299c0*/  IMAD.MOV.U32 R8, RZ, RZ, 0x70 ;  /* 0x00000070ff087424 */ /* 0x000fe400078e00ff */
[----:B------:R-:W-:Y:S02]  /*299d0*/  IMAD.MOV.U32 R12, RZ, RZ, 0x1 ;  /* 0x00000001ff0c7424 */ /* 0x000fe400078e00ff */
[----:B------:R-:W-:-:S07]  /*299e0*/  IMAD.MOV.U32 R13, RZ, RZ, RZ ;  /* 0x000000ffff0d7224 */ /* 0x000fce00078e00ff */
[----:B------:R-:W-:-:S07]  /*299f0*/  LEPC R20, `(.L_x_2589) ;  /* 0x000000001014794e */ /* 0x000fce0000000000 */
[----:B0-2---:R-:W-:Y:S05]  /*29a00*/  CALL.ABS.NOINC R2 ;  /* 0x0000000002007343 */ /* 0x005fea0003c00000 */
.L_x_2589:
[----:B------:R-:W-:Y:S05]  /*29a10*/  BSYNC B6 ;  /* 0x0000000000067941 */ /* 0x000fea0003800000 */
.L_x_2588:
        /* <DEDUP_REMOVED lines=9> */
[----:B----4-:R2:W3:Y:S02]  /*29ab0*/  @P0 LDG.E R8, desc[UR56][R2.64] ;  /* 0x0000003802080981 */ /* 0x0104e4000c1e1900 */
[----:B--2---:R-:W2:Y:S01]  /*29ac0*/  LDC.64 R2, c[0x0][0x418] ;  /* 0x00010600ff027b82 */ /* 0x004ea20000000a00 */
[----:B---3--:R-:W-:Y:S01]  /*29ad0*/  SHF.R.S32.HI R9, RZ, 0x1f, R8 ;  /* 0x0000001fff097819 */ /* 0x008fe20000011408 */
[----:B------:R3:W-:Y:S01]  /*29ae0*/  @P0 STL [R1+0x1c], R8 ;  /* 0x00001c0801000387 */ /* 0x0007e20000100800 */
[----:B--2---:R-:W-:Y:S01]  /*29af0*/  LOP3.LUT P0, RZ, R2, UR4, RZ, 0xfc, !PT ;  /* 0x0000000402ff7c12 */ /* 0x004fe2000f80fcff */
[----:B------:R-:W-:Y:S02]  /*29b00*/  UMOV UR4, 0xffffffff ;  /* 0xffffffff00047882 */ /* 0x000fe40000000000 */
[----:B------:R3:W-:Y:S01]  /*29b10*/  STL [R1+0x20], R9 ;  /* 0x0000200901007387 */ /* 0x0007e20000100800 */
[----:B------:R-:W-:-:S04]  /*29b20*/  LOP3.LUT P0, RZ, R3, UR5, RZ, 0xfc, P0 ;  /* 0x0000000503ff7c12 */ /* 0x000fc8000800fcff */
[----:B------:R-:W-:Y:S01]  /*29b30*/  SEL R0, R8, RZ, !P0 ;  /* 0x000000ff08007207 */ /* 0x000fe20004000000 */
[----:B------:R-:W-:Y:S08]  /*29b40*/  BRA.DIV UR4, `(.L_x_2590) ;  /* 0x0000005e040c7947 */ /* 0x000ff0000b800000 */
[----:B------:R-:W2:Y:S02]  /*29b50*/  S2R R4, SR_TID.X ;  /* 0x0000000000047919 */ /* 0x000ea40000002100 */
[----:B--2---:R-:W-:-:S04]  /*29b60*/  SHF.R.U32.HI R4, RZ, 0x5, R4 ;  /* 0x00000005ff047819 */ /* 0x004fc80000011604 */
[----:B------:R-:W-:-:S05]  /*29b70*/  LOP3.LUT R4, R4, 0x3, RZ, 0xc0, !PT ;  /* 0x0000000304047812 */ /* 0x000fca00078ec0ff */
[----:B0-----:R0:W2:Y:S02]  /*29b80*/  SHFL.IDX PT, R14, R4, RZ, 0x1f ;  /* 0x00001fff040e7589 */ /* 0x0010a400000e0000 */
.L_x_2746:
[----:B0-----:R-:W4:Y:S01]  /*29b90*/  LDL.LU R4, [R1+0x10] ;  /* 0x0000100001047983 */ /* 0x001f220000300800 */
[----:B------:R-:W-:Y:S02]  /*29ba0*/  PLOP3.LUT P1, PT, PT, PT, PT, 0x8, 0x0 ;  /* 0x000000000000781c */ /* 0x000fe40003f2e170 */
[----:B--2---:R-:W-:Y:S01]  /*29bb0*/  ISETP.NE.AND P0, PT, R14, RZ, PT ;  /* 0x000000ff0e00720c */ /* 0x004fe20003f05270 */
[----:B------:R0:W-:Y:S01]  /*29bc0*/  STL [R1], R0 ;  /* 0x0000000001007387 */ /* 0x0001e20000100800 */
[----:B----4-:R-:W-:-:S09]  /*29bd0*/  LOP3.LUT R4, R4, 0xfffffffe, RZ, 0xc0, !PT ;  /* 0xfffffffe04047812 */ /* 0x010fd200078ec0ff */
[----:B------:R-:W-:-:S05]  /*29be0*/  @P1 LOP3.LUT R4, R4, 0x1, RZ, 0xfc, !PT ;  /* 0x0000000104041812 */ /* 0x000fca00078efcff */
[----:B------:R0:W-:Y:S01]  /*29bf0*/  STL [R1+0x10], R4 ;  /* 0x0000100401007387 */ /* 0x0001e20000100800 */
[----:B------:R-:W-:Y:S05]  /*29c00*/  @P0 BRA `(.L_x_2591) ;  /* 0x0000000400b00947 */ /* 0x000fea0003800000 */
[----:B------:R-:W-:-:S03]  /*29c10*/  UMOV UR4, 0xffffffff ;  /* 0xffffffff00047882 */ /* 0x000fc60000000000 */
[----:B------:R-:W-:Y:S05]  /*29c20*/  BRA.DIV UR4, `(.L_x_2592) ;  /* 0x0000005e04087947 */ /* 0x000fea000b800000 */
[----:B------:R-:W-:-:S13]  /*29c30*/  ELECT P6, URZ, PT ;  /* 0x00000000003f782f */ /* 0x000fda00038c0000 */
.L_x_2749:
[----:B------:R-:W-:Y:S05]  /*29c40*/  @!P6 BRA `(.L_x_2591) ;  /* 0x0000000400a0e947 */ /* 0x000fea0003800000 */
[----:B0-----:R-:W2:Y:S01]  /*29c50*/  LDL R4, [R1+0x38] ;  /* 0x0000380001047983 */ /* 0x001ea20000100800 */
[----:B------:R-:W-:-:S04]  /*29c60*/  ISETP.NE.U32.AND P0, PT, R2, RZ, PT ;  /* 0x000000ff0200720c */ /* 0x000fc80003f05070 */
[----:B------:R-:W-:Y:S02]  /*29c70*/  ISETP.NE.AND.EX P0, PT, R3, RZ, PT, P0 ;  /* 0x000000ff0300720c */ /* 0x000fe40003f05300 */
[----:B--2---:R-:W-:-:S11]  /*29c80*/  IADD3 R0, R4, -0x1, RZ ;  /* 0xffffffff04007810 */ /* 0x004fd60007ffe0ff */
        /* <DEDUP_REMOVED lines=19> */
.L_x_2593:
[----:B---3--:R-:W2:Y:S04]  /*29dc0*/  LDL R9, [R1+0x4] ;  /* 0x0000040001097983 */ /* 0x008ea80000100800 */
        /* <DEDUP_REMOVED lines=9> */
.L_x_2750:
        /* <DEDUP_REMOVED lines=8> */
.L_x_2595:
        /* <DEDUP_REMOVED lines=19> */
[----:B------:R-:W3:Y:S02]  /*2a010*/  SYNCS.PHASECHK.TRANS64.TRYWAIT P0, [R2+URZ+0x29840], R3 ;  /* 0x02984003020075a7 */ /* 0x000ee4000800017f */
[----:B--23--:R-:W-:Y:S05]  /*2a020*/  @!P0 BRA `(.L_x_2596) ;  /* 0x00000058003c8947 */ /* 0x00cfea0003800000 */
.L_x_2751:
        /* <DEDUP_REMOVED lines=8> */
.L_x_2597:
[----:B------:R-:W3:Y:S04]  /*2a0b0*/  LDL R6, [R1+0x4] ;  /* 0x0000040001067983 */ /* 0x000ee80000100800 */
[----:B------:R-:W3:Y:S04]  /*2a0c0*/  LDL R5, [R1+0x8] ;  /* 0x0000080001057983 */ /* 0x000ee80000100800 */
[----:B------:R-:W4:Y:S04]  /*2a0d0*/  LDL R4, [R1] ;  /* 0x0000000001047983 */ /* 0x000f280000100800 */
[----:B0-2---:R-:W2:Y:S01]  /*2a0e0*/  LDL.LU R3, [R1+0x10] ;  /* 0x0000100001037983 */ /* 0x005ea20000300800 */
        /* <DEDUP_REMOVED lines=11> */
[----:B---3--:R-:W-:Y:S01]  /*2a1a0*/  IMAD R0, R5, 0x7800, R6 ;  /* 0x0000780005007824 */ /* 0x008fe200078e0206 */
[----:B----4-:R-:W-:-:S04]  /*2a1b0*/  R2UR UR13, R4 ;  /* 0x00000000040d72ca */ /* 0x010fc800000e0000 */
[----:B------:R-:W-:Y:S02]  /*2a1c0*/  R2UR UR8, R0 ;  /* 0x00000000000872ca */ /* 0x000fe400000e0000 */
[----:B--2---:R-:W-:-:S04]  /*2a1d0*/  LOP3.LUT R3, R3, 0xfffffffe, RZ, 0xc0, !PT ;  /* 0xfffffffe03037812 */ /* 0x004fc800078ec0ff */
        /* <DEDUP_REMOVED lines=15> */
.L_x_2591:
[----:B------:R-:W2:Y:S04]  /*2a2d0*/  LDL R2, [R1+0x4] ;  /* 0x0000040001027983 */ /* 0x000ea80000100800 */
[----:B------:R-:W4:Y:S04]  /*2a2e0*/  LDL.LU R3, [R1+0x3c] ;  /* 0x00003c0001037983 */ /* 0x000f280000300800 */
[----:B------:R-:W5:Y:S04]  /*2a2f0*/  LDL.LU R5, [R1+0x30] ;  /* 0x0000300001057983 */ /* 0x000f680000300800 */
[----:B0-----:R-:W3:Y:S01]  /*2a300*/  LDL.LU R4, [R1+0x50] ;  /* 0x0000500001047983 */ /* 0x001ee20000300800 */
[----:B------:R-:W-:Y:S05]  /*2a310*/  WARPSYNC.ALL ;  /* 0x0000000000007948 */ /* 0x000fea0003800000 */
[----:B------:R-:W-:Y:S01]  /*2a320*/  ULDC.64 UR4, c[0x0][0x298] ;  /* 0x0000a60000047ab9 */ /* 0x000fe20000000a00 */
[----:B------:R-:W-:Y:S01]  /*2a330*/  ULDC.64 UR6, c[0x0][0xa00] ;  /* 0x0002800000067ab9 */ /* 0x000fe20000000a00 */
[----:B------:R-:W-:Y:S01]  /*2a340*/  BSSY B6, `(.L_x_2598) ;  /* 0x0000024000067945 */ /* 0x000fe20003800000 */
[----:B------:R-:W-:Y:S01]  /*2a350*/  BAR.SYNC.DEFER_BLOCKING 0x8, 0x180 ;  /* 0x0206000000007b1d */ /* 0x000fe20000010000 */
[----:B------:R-:W-:-:S04]  /*2a360*/  ISETP.NE.U32.AND P0, PT, RZ, UR6, PT ;  /* 0x00000006ff007c0c */ /* 0x000fc8000bf05070 */
[----:B------:R-:W-:Y:S01]  /*2a370*/  ISETP.NE.AND.EX P0, PT, RZ, UR7, PT, P0 ;  /* 0x00000007ff007c0c */ /* 0x000fe2000bf05300 */
[----:B--2---:R-:W-:Y:S01]  /*2a380*/  VIADD R2, R2, 0x14400 ;  /* 0x0001440002027836 */ /* 0x004fe20000000000 */
[----:B----4-:R-:W-:-:S04]  /*2a390*/  SHF.R.S32.HI R0, RZ, 0x1f, R3 ;  /* 0x0000001fff007819 */ /* 0x010fc80000011403 */
[----:B------:R-:W-:Y:S02]  /*2a3a0*/  LOP3.LUT P1, RZ, R2, 0x1bf, RZ, 0xc0, !PT ;  /* 0x000001bf02ff7812 */ /* 0x000fe4000782c0ff */
[----:B-----5:R-:W-:Y:S01]  /*2a3b0*/  SEL R5, R5, RZ, !P0 ;  /* 0x000000ff05057207 */ /* 0x020fe20004000000 */
[----:B------:R-:W-:Y:S01]  /*2a3c0*/  IMAD R0, R0, UR4, RZ ;  /* 0x0000000400007c24 */ /* 0x000fe2000f8e02ff */
[----:B---3--:R-:W-:-:S03]  /*2a3d0*/  SEL R4, R4, RZ, !P0 ;  /* 0x000000ff04047207 */ /* 0x008fc60004000000 */
[C---:B------:R-:W-:Y:S02]  /*2a3e0*/  IMAD R0, R3.reuse, UR5, R0 ;  /* 0x0000000503007c24 */ /* 0x040fe4000f8e0200 */
[----:B------:R-:W-:-:S05]  /*2a3f0*/  IMAD.WIDE.U32 R2, R3, UR4, RZ ;  /* 0x0000000403027c25 */ /* 0x000fca000f8e00ff */
[----:B------:R0:W-:Y:S04]  /*2a400*/  STL.64 [R1+0x48], R2 ;  /* 0x0000480201007387 */ /* 0x0001e80000100a00 */
[----:B------:R2:W-:Y:S04]  /*2a410*/  STL [R1+0x30], R5 ;  /* 0x0000300501007387 */ /* 0x0005e80000100800 */
[----:B------:R2:W-:Y:S01]  /*2a420*/  STL [R1+0x58], R4 ;  /* 0x0000580401007387 */ /* 0x0005e20000100800 */
[----:B0-----:R-:W-:Y:S02]  /*2a430*/  IADD3 R2, R3, R0, RZ ;  /* 0x0000000003027210 */ /* 0x001fe40007ffe0ff */
        /* <DEDUP_REMOVED lines=19> */
[----:B0-----:R-:W-:Y:S05]  /*2a570*/  CALL.ABS.NOINC R2 ;  /* 0x0000000002007343 */ /* 0x001fea0003c00000 */
.L_x_2599:
[----:B------:R-:W-:Y:S05]  /*2a580*/  BSYNC B6 ;  /* 0x0000000000067941 */ /* 0x000fea0003800000 */
.L_x_2598:
[----:B--2---:R-:W2:Y:S01]  /*2a590*/  LDL.LU R5, [R1+0x3c] ;  /* 0x00003c0001057983 */ /* 0x004ea20000300800 */
[----:B------:R-:W-:Y:S01]  /*2a5a0*/  ULDC.64 UR4, c[0x0][0x2d8] ;  /* 0x0000b60000047ab9 */ /* 0x000fe20000000a00 */
[----:B------:R-:W0:Y:S01]  /*2a5b0*/  LDC R8, c[0x0][0x448] ;  /* 0x00011200ff087b82 */ /* 0x000e220000000800 */
[----:B------:R-:W-:Y:S01]  /*2a5c0*/  ULDC.64 UR6, c[0x0][0x280] ;  /* 0x0000a00000067ab9 */ /* 0x000fe20000000a00 */
[----:B------:R-:W2:Y:S04]  /*2a5d0*/  LDL.LU.64 R2, [R1+0x48] ;  /* 0x0000480001027983 */ /* 0x000ea80000300a00 */
[----:B------:R-:W3:Y:S04]  /*2a5e0*/  LDL.LU R0, [R1+0x50] ;  /* 0x0000500001007983 */ /* 0x000ee80000300800 */
[----:B------:R-:W4:Y:S04]  /*2a5f0*/  LDL.LU R6, [R1+0x58] ;  /* 0x0000580001067983 */ /* 0x000f280000300800 */
[----:B------:R-:W4:Y:S01]  /*2a600*/  LDL.LU R4, [R1+0x30] ;  /* 0x0000300001047983 */ /* 0x000f220000300800 */
[----:B------:R-:W1:Y:S01]  /*2a610*/  S2R R9, SR_TID.X ;  /* 0x0000000000097919 */ /* 0x000e620000002100 */
[----:B0-----:R-:W-:Y:S01]  /*2a620*/  ISETP.NE.AND P0, PT, R8, 0x1, PT ;  /* 0x000000010800780c */ /* 0x001fe20003f05270 */
[----:B-1----:R-:W-:-:S05]  /*2a630*/  IMAD.SHL.U32 R9, R9, 0x10, RZ ;  /* 0x0000001009097824 */ /* 0x002fca00078e00ff */
[----:B------:R-:W-:-:S04]  /*2a640*/  LOP3.LUT R9, R9, 0x30, RZ, 0xc0, !PT ;  /* 0x0000003009097812 */ /* 0x000fc800078ec0ff */
[C---:B------:R-:W-:Y:S02]  /*2a650*/  LOP3.LUT R11, R9.reuse, 0x40, RZ, 0xfc, !PT ;  /* 0x00000040090b7812 */ /* 0x040fe400078efcff */
[----:B------:R-:W-:Y:S01]  /*2a660*/  LOP3.LUT R9, R9, 0x80, RZ, 0xfc, !PT ;  /* 0x0000008009097812 */ /* 0x000fe200078efcff */
[----:B--2---:R-:W-:Y:S02]  /*2a670*/  IMAD.MOV.U32 R3, RZ, RZ, R5 ;  /* 0x000000ffff037224 */ /* 0x004fe400078e0005 */
[----:B------:R-:W0:Y:S01]  /*2a680*/  S2R R5, SR_TID.X ;  /* 0x0000000000057919 */ /* 0x000e220000002100 */
[----:B---3--:R-:W-:Y:S02]  /*2a690*/  IMAD R0, R0, UR4, RZ ;  /* 0x0000000400007c24 */ /* 0x008fe4000f8e02ff */
[----:B------:R-:W-:-:S04]  /*2a6a0*/  IMAD.WIDE.U32 R2, R18, UR4, R2 ;  /* 0x0000000412027c25 */ /* 0x000fc8000f8e0002 */
[----:B------:R-:W-:Y:S01]  /*2a6b0*/  IMAD R0, R18, UR5, R0 ;  /* 0x0000000512007c24 */ /* 0x000fe2000f8e0200 */
[----:B------:R-:W-:-:S03]  /*2a6c0*/  ULDC.64 UR4, c[0x0][0x2e0] ;  /* 0x0000b80000047ab9 */ /* 0x000fc60000000a00 */
[----:B------:R-:W-:Y:S02]  /*2a6d0*/  IMAD.IADD R3, R3, 0x1, R0 ;  /* 0x0000000103037824 */ /* 0x000fe400078e0200 */
[----:B----4-:R-:W-:Y:S02]  /*2a6e0*/  IMAD R0, R6, UR4, RZ ;  /* 0x0000000406007c24 */ /* 0x010fe4000f8e02ff */
[C---:B------:R-:W-:Y:S01]  /*2a6f0*/  IMAD.WIDE.U32 R2, R4.reuse, UR4, R2 ;  /* 0x0000000404027c25 */ /* 0x040fe2000f8e0002 */
[----:B------:R-:W1:Y:S03]  /*2a700*/  @P0 LDC R6, c[0x0][0x450] ;  /* 0x00011400ff060b82 */ /* 0x000e660000000800 */
[----:B------:R-:W-:Y:S01]  /*2a710*/  IMAD R0, R4, UR5, R0 ;  /* 0x0000000504007c24 */ /* 0x000fe2000f8e0200 */
[----:B------:R-:W-:Y:S01]  /*2a720*/  ULDC.64 UR4, c[0x0][0x2d0] ;  /* 0x0000b40000047ab9 */ /* 0x000fe20000000a00 */
[----:B------:R-:W2:Y:S03]  /*2a730*/  S2R R4, SR_TID.X ;  /* 0x0000000000047919 */ /* 0x000ea60000002100 */
[----:B------:R-:W-:-:S02]  /*2a740*/  IADD3 R3, R3, R0, RZ ;  /* 0x0000000003037210 */ /* 0x000fc40007ffe0ff */
[----:B0-----:R-:W-:-:S04]  /*2a750*/  LOP3.LUT R5, R5, 0x7f, RZ, 0xc0, !PT ;  /* 0x0000007f05057812 */ /* 0x001fc800078ec0ff */
[----:B------:R-:W-:Y:S01]  /*2a760*/  SHF.R.U32.HI R5, RZ, 0x2, R5 ;  /* 0x00000002ff057819 */ /* 0x000fe20000011605 */
[----:B--2---:R-:W-:-:S05]  /*2a770*/  IMAD.SHL.U32 R4, R4, 0x20, RZ ;  /* 0x0000002004047824 */ /* 0x004fca00078e00ff */
[----:B------:R-:W-:Y:S02]  /*2a780*/  LOP3.LUT R4, R5, 0x60, R4, 0xf8, !PT ;  /* 0x0000006005047812 */ /* 0x000fe400078ef804 */
[----:B------:R-:W0:Y:S03]  /*2a790*/  @P0 LDC R5, c[0x0][0x44c] ;  /* 0x00011300ff050b82 */ /* 0x000e260000000800 */
[----:B------:R-:W-:-:S04]  /*2a7a0*/  IMAD R4, R17, 0x80, R4 ;  /* 0x0000008011047824 */ /* 0x000fc800078e0204 */
[----:B------:R-:W-:Y:S02]  /*2a7b0*/  IMAD.MOV.U32 R0, RZ, RZ, R4 ;  /* 0x000000ffff007224 */ /* 0x000fe400078e0004 */
[----:B0-----:R-:W-:-:S05]  /*2a7c0*/  @P0 IMAD.HI.U32 R5, R4, R5, RZ ;  /* 0x0000000504050227 */ /* 0x001fca00078e00ff */
[----:B-1----:R-:W-:-:S04]  /*2a7d0*/  @P0 SHF.R.U32.HI R0, RZ, R6, R5 ;  /* 0x00000006ff000219 */ /* 0x002fc80000011605 */
[C---:B------:R-:W-:Y:S01]  /*2a7e0*/  IADD3 R5, -R0.reuse, RZ, RZ ;  /* 0x000000ff00057210 */ /* 0x040fe20007ffe1ff */
[----:B------:R-:W-:-:S04]  /*2a7f0*/  IMAD.WIDE.U32 R2, R0, UR4, R2 ;  /* 0x0000000400027c25 */ /* 0x000fc8000f8e0002 */
[----:B------:R-:W-:Y:S01]  /*2a800*/  IMAD R4, R8, R5, R4 ;  /* 0x0000000508047224 */ /* 0x000fe200078e0204 */
[----:B------:R-:W-:-:S05]  /*2a810*/  SHF.R.S32.HI R5, RZ, 0x1f, R0 ;  /* 0x0000001fff057819 */ /* 0x000fca0000011400 */
[----:B------:R-:W-:-:S04]  /*2a820*/  IMAD R5, R5, UR4, RZ ;  /* 0x0000000405057c24 */ /* 0x000fc8000f8e02ff */
[----:B------:R-:W-:Y:S01]  /*2a830*/  IMAD R0, R0, UR5, R5 ;  /* 0x0000000500007c24 */ /* 0x000fe2000f8e0205 */
[----:B------:R-:W-:Y:S01]  /*2a840*/  ULDC.64 UR4, c[0x0][0x2c8] ;  /* 0x0000b20000047ab9 */ /* 0x000fe20000000a00 */
[----:B------:R-:W0:Y:S02]  /*2a850*/  S2R R5, SR_TID.X ;  /* 0x0000000000057919 */ /* 0x000e240000002100 */
        /* <DEDUP_REMOVED lines=10> */
[----:B------:R-:W-:Y:S01]  /*2a900*/  IADD3.X R2, R7, UR7, R2, P3, !PT ;  /* 0x0000000707027c10 */ /* 0x000fe20009ffe402 */
[----:B0-----:R-:W-:-:S05]  /*2a910*/  IMAD.SHL.U32 R10, R5, 0x10, RZ ;  /* 0x00000010050a7824 */ /* 0x001fca00078e00ff */
[----:B------:R-:W-:-:S04]  /*2a920*/  LOP3.LUT R10, R10, 0x30, RZ, 0xc0, !PT ;  /* 0x000000300a0a7812 */ /* 0x000fc800078ec0ff */
[----:B------:R-:W-:Y:S01]  /*2a930*/  ISETP.GE.AND P0, PT, R10, UR4, PT ;  /* 0x000000040a007c0c */ /* 0x000fe2000bf06270 */
[----:B------:R-:W-:-:S03]  /*2a940*/  UMOV UR4, 0xffffffff ;  /* 0xffffffff00047882 */ /* 0x000fc60000000000 */
[----:B-1----:R-:W-:Y:S09]  /*2a950*/  BRA.DIV UR4, `(.L_x_2600) ;  /* 0x0000005204047947 */ /* 0x002ff2000b800000 */
[----:B------:R-:W0:Y:S02]  /*2a960*/  S2R R5, SR_TID.X ;  /* 0x0000000000057919 */ /* 0x000e240000002100 */
[----:B0-----:R-:W-:Y:S02]  /*2a970*/  LOP3.LUT R6, R5, 0x7f, RZ, 0xc0, !PT ;  /* 0x0000007f05067812 */ /* 0x001fe400078ec0ff */
[----:B------:R-:W2:Y:S02]  /*2a980*/  LDL.LU R5, [R1+0x40] ;  /* 0x0000400001057983 */ /* 0x000ea40000300800 */
[----:B------:R-:W-:Y:S02]  /*2a990*/  SHF.R.U32.HI R6, RZ, 0x2, R6 ;  /* 0x00000002ff067819 */ /* 0x000fe40000011606 */
[----:B------:R-:W-:Y:S02]  /*2a9a0*/  SHFL.IDX PT, R4, R2, RZ, 0x1c1f ;  /* 0x001c1fff02047589 */ /* 0x000fe400000e0000 */
[----:B------:R-:W-:-:S02]  /*2a9b0*/  LEA R17, R17, R6, 0x7 ;  /* 0x0000000611117211 */ /* 0x000fc400078e38ff */
[----:B------:R-:W-:Y:S01]  /*2a9c0*/  SHFL.IDX PT, R6, R2, 0x1, 0x1c1f ;  /* 0x003c1f0002067f89 */ /* 0x000fe200000e0000 */
[----:B--2---:R-:W-:-:S03]  /*2a9d0*/  IMAD R0, R5, R8, RZ ;  /* 0x0000000805007224 */ /* 0x004fc600078e02ff */
[----:B------:R-:W0:Y:S02]  /*2a9e0*/  SHFL.IDX PT, R5, R3, RZ, 0x1c1f ;  /* 0x001c1fff03057589 */ /* 0x000e2400000e0000 */
[----:B------:R-:W-:-:S13]  /*2a9f0*/  ISETP.GE.AND P4, PT, R17, R0, PT ;  /* 0x000000001100720c */ /* 0x000fda0003f86270 */
[----:B0-----:R-:W-:-:S05]  /*2aa00*/  @!P4 IADD3 R5, P3, R10, R5, RZ ;  /* 0x000000050a05c210 */ /* 0x001fca0007f7e0ff */
[----:B------:R-:W-:-:S05]  /*2aa10*/  @!P4 IMAD.X R4, RZ, RZ, R4, P3 ;  /* 0x000000ffff04c224 */ /* 0x000fca00018e0604 */
[----:B------:R-:W-:-:S04]  /*2aa20*/  @!P4 LOP3.LUT R5, R5, R4, RZ, 0x3c, !PT ;  /* 0x000000040505c212 */ /* 0x000fc800078e3cff */
[----:B------:R-:W-:-:S04]  /*2aa30*/  @!P4 LOP3.LUT R4, R5, R4, RZ, 0x3c, !PT ;  /* 0x000000040504c212 */ /* 0x000fc800078e3cff */
[----:B------:R-:W-:-:S05]  /*2aa40*/  @!P4 LOP3.LUT R5, R5, R4, RZ, 0x3c, !PT ;  /* 0x000000040505c212 */ /* 0x000fca00078e3cff */
[----:B-----5:R-:W-:Y:S04]  /*2aa50*/  @!P4 LDGSTS.E.BYPASS.LTC128B.128 [R9+0x14400], desc[UR56][R4.64], !P0 ;  /* 0x144000000409cfae */ /* 0x020fe8000c101d78 */
[----:B------:R-:W-:Y:S04]  /*2aa60*/  @!P4 LDGSTS.E.BYPASS.LTC128B.128 [R9+0x16400], desc[UR56][R4.64+0x40], !P1 ;  /* 0x164000400409cfae */ /* 0x000fe8000c901d78 */
[----:B------:R0:W-:Y:S02]  /*2aa70*/  @!P4 LDGSTS.E.BYPASS.LTC128B.128 [R9+0x18400], desc[UR56][R4.64+0x80], !P2 ;  /* 0x184000800409cfae */ /* 0x0001e4000d101d78 */
[----:B0-----:R-:W-:-:S05]  /*2aa80*/  VIADD R4, R17, 0x20 ;  /* 0x0000002011047836 */ /* 0x001fca0000000000 */
[----:B------:R-:W-:Y:S02]  /*2aa90*/  ISETP.GE.AND P3, PT, R4, R0, PT ;  /* 0x000000000400720c */ /* 0x000fe40003f66270 */
[----:B------:R-:W0:Y:S11]  /*2aaa0*/  SHFL.IDX PT, R4, R3, 0x1, 0x1c1f ;  /* 0x003c1f0003047f89 */ /* 0x000e3600000e0000 */
[----:B0-----:R-:W-:-:S05]  /*2aab0*/  @!P3 IADD3 R5, P4, R10, R4, RZ ;  /* 0x000000040a05b210 */ /* 0x001fca0007f9e0ff */
[----:B------:R-:W-:Y:S02]  /*2aac0*/  @!P3 IMAD.X R4, RZ, RZ, R6, P4 ;  /* 0x000000ffff04b224 */ /* 0x000fe400020e0606 */
[----:B------:R-:W-:Y:S03]  /*2aad0*/  SHFL.IDX PT, R6, R2, 0x2, 0x1c1f ;  /* 0x005c1f0002067f89 */ /* 0x000fe600000e0000 */
[----:B------:R-:W-:-:S04]  /*2aae0*/  @!P3 LOP3.LUT R5, R5, R4, RZ, 0x3c, !PT ;  /* 0x000000040505b212 */ /* 0x000fc800078e3cff */
[----:B------:R-:W-:-:S04]  /*2aaf0*/  @!P3 LOP3.LUT R4, R5, R4, RZ, 0x3c, !PT ;  /* 0x000000040504b212 */ /* 0x000fc800078e3cff */
[----:B------:R-:W-:-:S05]  /*2ab00*/  @!P3 LOP3.LUT R5, R5, R4, RZ, 0x3c, !PT ;  /* 0x000000040505b212 */ /* 0x000fca00078e3cff */
[----:B------:R-:W-:Y:S04]  /*2ab10*/  @!P3 LDGSTS.E.BYPASS.LTC128B.128 [R9+0x14c00], desc[UR56][R4.64], !P0 ;  /* 0x14c000000409bfae */ /* 0x000fe8000c101d78 */
[----:B------:R-:W-:Y:S04]  /*2ab20*/  @!P3 LDGSTS.E.BYPASS.LTC128B.128 [R9+0x16c00], desc[UR56][R4.64+0x40], !P1 ;  /* 0x16c000400409bfae */ /* 0x000fe8000c901d78 */
[----:B------:R0:W-:Y:S02]  /*2ab30*/  @!P3 LDGSTS.E.BYPASS.LTC128B.128 [R9+0x18c00], desc[UR56][R4.64+0x80], !P2 ;  /* 0x18c000800409bfae */ /* 0x0001e4000d101d78 */
[----:B0-----:R-:W-:-:S04]  /*2ab40*/  IADD3 R4, R17, 0x40, RZ ;  /* 0x0000004011047810 */ /* 0x001fc80007ffe0ff */
[----:B------:R-:W-:Y:S02]  /*2ab50*/  ISETP.GE.AND P3, PT, R4, R0, PT ;  /* 0x000000000400720c */ /* 0x000fe40003f66270 */
[----:B------:R-:W0:Y:S04]  /*2ab60*/  SHFL.IDX PT, R4, R3, 0x2, 0x1c1f ;  /* 0x005c1f0003047f89 */ /* 0x000e2800000e0000 */
[----:B------:R-:W1:Y:S07]  /*2ab70*/  SHFL.IDX PT, R3, R3, 0x3, 0x1c1f ;  /* 0x007c1f0003037f89 */ /* 0x000e6e00000e0000 */
[----:B0-----:R-:W-:-:S05]  /*2ab80*/  @!P3 IADD3 R5, P4, R10, R4, RZ ;  /* 0x000000040a05b210 */ /* 0x001fca0007f9e0ff */
[----:B------:R-:W-:-:S05]  /*2ab90*/  @!P3 IMAD.X R4, RZ, RZ, R6, P4 ;  /* 0x000000ffff04b224 */ /* 0x000fca00020e0606 */
[----:B------:R-:W-:-:S04]  /*2aba0*/  @!P3 LOP3.LUT R5, R5, R4, RZ, 0x3c, !PT ;  /* 0x000000040505b212 */ /* 0x000fc800078e3cff */
[----:B------:R-:W-:-:S04]  /*2abb0*/  @!P3 LOP3.LUT R4, R5, R4, RZ, 0x3c, !PT ;  /* 0x000000040504b212 */ /* 0x000fc800078e3cff */
[----:B------:R-:W-:-:S05]  /*2abc0*/  @!P3 LOP3.LUT R5, R5, R4, RZ, 0x3c, !PT ;  /* 0x000000040505b212 */ /* 0x000fca00078e3cff */
[----:B------:R-:W-:Y:S04]  /*2abd0*/  @!P3 LDGSTS.E.BYPASS.LTC128B.128 [R9+0x15400], desc[UR56][R4.64], !P0 ;  /* 0x154000000409bfae */ /* 0x000fe8000c101d78 */
[----:B------:R-:W-:Y:S04]  /*2abe0*/  @!P3 LDGSTS.E.BYPASS.LTC128B.128 [R9+0x17400], desc[UR56][R4.64+0x40], !P1 ;  /* 0x174000400409bfae */ /* 0x000fe8000c901d78 */
[----:B------:R0:W-:Y:S04]  /*2abf0*/  @!P3 LDGSTS.E.BYPASS.LTC128B.128 [R9+0x19400], desc[UR56][R4.64+0x80], !P2 ;  /* 0x194000800409bfae */ /* 0x0001e8000d101d78 */
[----:B01----:R0:W2:Y:S02]  /*2ac00*/  SHFL.IDX PT, R4, R2, 0x3, 0x1c1f ;  /* 0x007c1f0002047f89 */ /* 0x0030a400000e0000 */
.L_x_2760:
[----:B------:R-:W-:Y:S01]  /*2ac10*/  VIADD R17, R17, 0x60 ;  /* 0x0000006011117836 */ /* 0x000fe20000000000 */
[----:B------:R-:W-:Y:S04]  /*2ac20*/  BSSY B0, `(.L_x_2601) ;  /* 0x000000b000007945 */ /* 0x000fe80003800000 */
[----:B------:R-:W-:-:S13]  /*2ac30*/  ISETP.GE.AND P3, PT, R17, R0, PT ;  /* 0x000000001100720c */ /* 0x000fda0003f66270 */
[----:B------:R-:W-:Y:S05]  /*2ac40*/  @P3 BRA `(.L_x_2602) ;  /* 0x0000000000203947 */ /* 0x000fea0003800000 */
[----:B0-----:R-:W-:-:S05]  /*2ac50*/  IADD3 R2, P3, R10, R3, RZ ;  /* 0x000000030a027210 */ /* 0x001fca0007f7e0ff */
[----:B--2---:R-:W-:-:S05]  /*2ac60*/  IMAD.X R3, RZ, RZ, R4, P3 ;  /* 0x000000ffff037224 */ /* 0x004fca00018e0604 */
[----:B------:R-:W-:Y:S01]  /*2ac70*/  @!PT LDS RZ, [RZ] ;  /* 0x00000000fffff984 */ /* 0x000fe20000000800 */
[----:B------:R-:W-:Y:S01]  /*2ac80*/  @!PT LDS RZ, [RZ] ;  /* 0x00000000fffff984 */ /* 0x000fe20000000800 */
[----:B------:R-:W-:Y:S01]  /*2ac90*/  @!PT LDS RZ, [RZ] ;  /* 0x00000000fffff984 */ /* 0x000fe20000000800 */
[----:B------:R1:W-:Y:S04]  /*2aca0*/  LDGSTS.E.BYPASS.LTC128B.128 [R9+0x15c00], desc[UR56][R2.64], !P0 ;  /* 0x15c0000002097fae */ /* 0x0003e8000c101d78 */
[----:B------:R1:W-:Y:S04]  /*2acb0*/  LDGSTS.E.BYPASS.LTC128B.128 [R9+0x17c00], desc[UR56][R2.64+0x40], !P1 ;  /* 0x17c0004002097fae */ /* 0x0003e8000c901d78 */
[----:B------:R1:W-:Y:S02]  /*2acc0*/  LDGSTS.E.BYPASS.LTC128B.128 [R9+0x19c00], desc[UR56][R2.64+0x80], !P2 ;  /* 0x19c0008002097fae */ /* 0x0003e4000d101d78 */
.L_x_2602:
[----:B------:R-:W-:Y:S05]  /*2acd0*/  BSYNC B0 ;  /* 0x0000000000007941 */ /* 0x000fea0003800000 */
.L_x_2601:
[----:B-1----:R1:W5:Y:S01]  /*2ace0*/  LDL R9, [R1+0x4] ;  /* 0x0000040001097983 */ /* 0x0023620000100800 */
[----:B------:R-:W-:Y:S01]  /*2acf0*/  PLOP3.LUT P0, PT, PT, PT, PT, 0x80, 0x0 ;  /* 0x000000000000781c */ /* 0x000fe20003f0f070 */
[----:B------:R-:W-:-:S12]  /*2ad00*/  NOP ;  /* 0x0000000000007918 */ /* 0x000fd80000000000 */
.L_x_2603:
[----:B0-----:R-:W3:Y:S01]  /*2ad10*/  LDL R2, [R1+0x4] ;  /* 0x0000040001027983 */ /* 0x001ee20000100800 */
[----:B------:R-:W-:Y:S02]  /*2ad20*/  PLOP3.LUT P1, PT, P1, P0, PT, 0xa2, 0x0 ;  /* 0x000000000000781c */ /* 0x000fe40000f21472 */
[----:B---3--:R-:W-:-:S08]  /*2ad30*/  @P0 R2UR P1, UR4, R2 ;  /* 0x00000000020402ca */ /* 0x008fd00000020000 */
[----:B------:R-:W-:-:S05]  /*2ad40*/  @P0 PLOP3.LUT P0, PT, P1, PT, PT, 0x80, 0x0 ;  /* 0x000000000000081c */ /* 0x000fca0000f0f070 */
[----:B------:R-:W-:Y:S01]  /*2ad50*/  @!P1 SYNCS.ARRIVE.TRANS64.RED.A0T1 RZ, [UR4+0x29800], RZ ;  /* 0x029800ffffff99a7 */ /* 0x000fe20008200404 */
[----:B------:R-:W-:Y:S07]  /*2ad60*/  @!P1 ARRIVES.LDGSTSBAR.64.TRANSCNT [UR4+0x29800] ;  /* 0x02980000ff0099b0 */ /* 0x000fee0008000a84 */
[----:B------:R-:W-:Y:S05]  /*2ad70*/  @P0 BRA.U.ANY `(.L_x_2603) ;  /* 0xfffffffd00e40947 */ /* 0x000fea000393ffff */
[----:B------:R-:W3:Y:S02]  /*2ad80*/  LDL.LU R3, [R1+0x54] ;  /* 0x0000540001037983 */ /* 0x000ee40000300800 */
[----:B---3--:R-:W-:-:S04]  /*2ad90*/  IADD3 R3, R3, 0x1, RZ ;  /* 0x0000000103037810 */ /* 0x008fc80007ffe0ff */
        /* <DEDUP_REMOVED lines=9> */
[----:B0--3--:R-:W-:Y:S05]  /*2ae30*/  @!P0 BRA `(.L_x_2605) ;  /* 0x0000005000408947 */ /* 0x009fea0003800000 */
.L_x_2761:
[----:B------:R-:W-:Y:S05]  /*2ae40*/  BSYNC B0 ;  /* 0x0000000000007941 */ /* 0x000fea0003800000 */
.L_x_2604:
[----:B0-----:R-:W3:Y:S02]  /*2ae50*/  LDL R2, [R1+0x38] ;  /* 0x0000380001027983 */ /* 0x001ee40000100800 */
[----:B---3--:R-:W-:-:S13]  /*2ae60*/  ISETP.GE.AND P0, PT, R2, 0x2, PT ;  /* 0x000000020200780c */ /* 0x008fda0003f06270 */
[----:B------:R-:W-:Y:S05]  /*2ae70*/  @!P0 BRA `(.L_x_2606) ;  /* 0x0000001000388947 */ /* 0x000fea0003800000 */
[----:B------:R0:W5:Y:S01]  /*2ae80*/  LDL.LU R0, [R1+0x8] ;  /* 0x0000080001007983 */ /* 0x0001620000300800 */
[----:B------:R-:W-:-:S03]  /*2ae90*/  VIADD R2, R2, 0xfffffffe ;  /* 0xfffffffe02027836 */ /* 0x000fc60000000000 */
[----:B------:R0:W5:Y:S04]  /*2aea0*/  LDL.LU R3, [R1+0x14] ;  /* 0x0000140001037983 */ /* 0x0001680000300800 */
.L_x_2628:
[----:B--2---:R-:W2:Y:S01]  /*2aeb0*/  LDL R4, [R1+0x10] ;  /* 0x0000100001047983 */ /* 0x004ea20000100800 */
[----:B-----5:R-:W-:Y:S01]  /*2aec0*/  VIADD R5, R0, 0x1 ;  /* 0x0000000100057836 */ /* 0x020fe20000000000 */
[----:B------:R-:W-:Y:S05]  /*2aed0*/  YIELD ;  /* 0x0000000000007946 */ /* 0x000fea0003800000 */
[C---:B------:R-:W-:Y:S01]  /*2aee0*/  ISETP.NE.AND P0, PT, R5.reuse, 0x2, PT ;  /* 0x000000020500780c */ /* 0x040fe20003f05270 */
[----:B------:R-:W-:Y:S03]  /*2aef0*/  BSSY B0, `(.L_x_2607) ;  /* 0x0000094000007945 */ /* 0x000fe60003800000 */
[----:B---3--:R-:W-:-:S02]  /*2af00*/  SEL R10, R5, RZ, P0 ;  /* 0x000000ff050a7207 */ /* 0x008fc40000000000 */
[----:B--2---:R-:W-:Y:S02]  /*2af10*/  LOP3.LUT P1, RZ, R4, 0x1, RZ, 0xc0, !PT ;  /* 0x0000000104ff7812 */ /* 0x004fe4000782c0ff */
[----:B------:R-:W-:-:S04]  /*2af20*/  SEL R4, RZ, 0x1, P0 ;  /* 0x00000001ff047807 */ /* 0x000fc80000000000 */
[----:B------:R-:W-:-:S05]  /*2af30*/  LOP3.LUT R9, R3, R4, RZ, 0x3c, !PT ;  /* 0x0000000403097212 */ /* 0x000fca00078e3cff */
[----:B------:R2:W-:Y:S04]  /*2af40*/  STL [R1+0x14], R9 ;  /* 0x0000140901007387 */ /* 0x0005e80000100800 */
[----:B------:R2:W-:Y:S01]  /*2af50*/  STL [R1+0x8], R10 ;  /* 0x0000080a01007387 */ /* 0x0005e20000100800 */
[----:B------:R-:W-:Y:S05]  /*2af60*/  @!P1 BRA `(.L_x_2608) ;  /* 0x0000000800309947 */ /* 0x000fea0003800000 */
[----:B------:R-:W-:Y:S01]  /*2af70*/  ULDC.64 UR4, c[0x0][0x418] ;  /* 0x0001060000047ab9 */ /* 0x000fe20000000a00 */
[----:B------:R-:W-:Y:S02]  /*2af80*/  MOV R8, R2 ;  /* 0x0000000200087202 */ /* 0x000fe40000000f00 */
[----:B------:R-:W-:-:S04]  /*2af90*/  ISETP.NE.U32.AND P0, PT, RZ, UR4, PT ;  /* 0x00000004ff007c0c */ /* 0x000fc8000bf05070 */
[----:B------:R-:W-:-:S13]  /*2afa0*/  ISETP.NE.AND.EX P0, PT, RZ, UR5, PT, P0 ;  /* 0x00000005ff007c0c */ /* 0x000fda000bf05300 */
[----:B------:R-:W-:Y:S05]  /*2afb0*/  @!P0 BRA `(.L_x_2609) ;  /* 0x0000000000508947 */ /* 0x000fea0003800000 */
[----:B------:R-:W3:Y:S01]  /*2afc0*/  LDL R12, [R1+0x20] ;  /* 0x00002000010c7983 */ /* 0x000ee20000100800 */
[----:B------:R-:W4:Y:S01]  /*2afd0*/  LDC R7, c[0x0][0x43c] ;  /* 0x00010f00ff077b82 */ /* 0x000f220000000800 */
[----:B------:R-:W-:Y:S02]  /*2afe0*/  ULDC.64 UR6, c[0x0][0x428] ;  /* 0x00010a0000067ab9 */ /* 0x000fe40000000a00 */
[----:B------:R-:W5:Y:S01]  /*2aff0*/  LDL R11, [R1+0x1c] ;  /* 0x00001c00010b7983 */ /* 0x000f620000100800 */
[----:B----4-:R-:W-:-:S13]  /*2b000*/  ISETP.NE.AND P0, PT, R7, 0x1, PT ;  /* 0x000000010700780c */ /* 0x010fda0003f05270 */
[----:B------:R-:W4:Y:S02]  /*2b010*/  @P0 LDC.64 R4, c[0x0][0x440] ;  /* 0x00011000ff040b82 */ /* 0x000f240000000a00 */
[----:B----4-:R-:W-:-:S04]  /*2b020*/  @P0 IMAD.HI.U32 R6, R2, R4, RZ ;  /* 0x0000000402060227 */ /* 0x010fc800078e00ff */
[----:B------:R-:W-:Y:S01]  /*2b030*/  IMAD.MOV.U32 R4, RZ, RZ, R2 ;  /* 0x000000ffff047224 */ /* 0x000fe200078e0002 */
[----:B------:R-:W-:-:S04]  /*2b040*/  @P0 SHF.R.U32.HI R4, RZ, R5, R6 ;  /* 0x00000005ff040219 */ /* 0x000fc80000011606 */
[--C-:B------:R-:W-:Y:S01]  /*2b050*/  SHF.R.S32.HI R5, RZ, 0x1f, R4.reuse ;  /* 0x0000001fff057819 */ /* 0x100fe20000011404 */
[----:B------:R-:W-:-:S04]  /*2b060*/  IMAD.MOV R8, RZ, RZ, -R4 ;  /* 0x000000ffff087224 */ /* 0x000fc800078e0a04 */
[----:B------:R-:W-:Y:S02]  /*2b070*/  IMAD R8, R7, R8, R2 ;  /* 0x0000000807087224 */ /* 0x000fe400078e0202 */
[----:B---3--:R-:W-:-:S04]  /*2b080*/  IMAD R6, R12, UR6, RZ ;  /* 0x000000060c067c24 */ /* 0x008fc8000f8e02ff */
[C---:B-----5:R-:W-:Y:S02]  /*2b090*/  IMAD R6, R11.reuse, UR7, R6 ;  /* 0x000000070b067c24 */ /* 0x060fe4000f8e0206 */
[----:B------:R-:W-:-:S04]  /*2b0a0*/  IMAD.WIDE.U32 R4, R11, UR6, R4 ;  /* 0x000000060b047c25 */ /* 0x000fc8000f8e0004 */
[----:B------:R-:W-:Y:S01]  /*2b0b0*/  IMAD.IADD R5, R6, 0x1, R5 ;  /* 0x0000000106057824 */ /* 0x000fe200078e0205 */
[----:B------:R-:W-:-:S04]  /*2b0c0*/  LEA R6, P0, R4, UR4, 0x2 ;  /* 0x0000000404067c11 */ /* 0x000fc8000f8010ff */
[----:B------:R-:W-:-:S05]  /*2b0d0*/  LEA.HI.X R7, R4, UR5, R5, 0x2, P0 ;  /* 0x0000000504077c11 */ /* 0x000fca00080f1405 */
[----:B------:R-:W3:Y:S04]  /*2b0e0*/  LDG.E R4, desc[UR56][R6.64] ;  /* 0x0000003806047981 */ /* 0x000ee8000c1e1900 */
[----:B---3--:R3:W-:Y:S02]  /*2b0f0*/  STL [R1], R4 ;  /* 0x0000000401007387 */ /* 0x0087e40000100800 */
.L_x_2609:
[----:B---3--:R-:W3:Y:S01]  /*2b100*/  LDL R4, [R1+0x4] ;  /* 0x0000040001047983 */ /* 0x008ee20000100800 */
[----:B------:R-:W4:Y:S02]  /*2b110*/  S2R R5, SR_TID.X ;  /* 0x0000000000057919 */ /* 0x000f240000002100 */
[----:B----4-:R-:W-:Y:S01]  /*2b120*/  LOP3.LUT R6, R5, 0x7f, RZ, 0xc0, !PT ;  /* 0x0000007f05067812 */ /* 0x010fe200078ec0ff */
[----:B------:R-:W-:Y:S03]  /*2b130*/  BSSY B1, `(.L_x_2610) ;  /* 0x0000006000017945 */ /* 0x000fe60003800000 */
[----:B------:R-:W-:Y:S02]  /*2b140*/  ISETP.NE.AND P1, PT, R6, RZ, PT ;  /* 0x000000ff0600720c */ /* 0x000fe40003f25270 */
[----:B---3--:R-:W-:Y:S02]  /*2b150*/  LEA R5, R10, R4, 0x3 ;  /* 0x000000040a057211 */ /* 0x008fe400078e18ff */
[----:B------:R-:W-:-:S04]  /*2b160*/  SHF.L.U32 R4, R9, 0x1f, RZ ;  /* 0x0000001f09047819 */ /* 0x000fc800000006ff */
[----:B------:R-:W3:Y:S02]  /*2b170*/  SYNCS.PHASECHK.TRANS64.TRYWAIT P0, [R5+URZ+0x29880], R4 ;  /* 0x02988004050075a7 */ /* 0x000ee4000800017f */
[----:B---3--:R-:W-:Y:S05]  /*2b180*/  @!P0 BRA `(.L_x_2611) ;  /* 0x0000004c00848947 */ /* 0x008fea0003800000 */
.L_x_2762:
[----:B------:R-:W-:Y:S05]  /*2b190*/  BSYNC B1 ;  /* 0x0000000000017941 */ /* 0x000fea0003800000 */
.L_x_2610:
        /* <DEDUP_REMOVED lines=9> */
.L_x_2613:
[----:B------:R-:W-:Y:S05]  /*2b230*/  BSYNC B1 ;  /* 0x0000000000017941 */ /* 0x000fea0003800000 */
.L_x_2612:
[----:B--2---:R-:W2:Y:S04]  /*2b240*/  LDL R9, [R1+0x4] ;  /* 0x0000040001097983 */ /* 0x004ea80000100800 */
[----:B------:R-:W2:Y:S04]  /*2b250*/  LDL R7, [R1+0x8] ;  /* 0x0000080001077983 */ /* 0x000ea80000100800 */
        /* <DEDUP_REMOVED lines=8> */
[----:B--2---:R-:W-:-:S02]  /*2b2e0*/  IMAD R7, R7, 0x5000, R9 ;  /* 0x0000500007077824 */ /* 0x004fc400078e0209 */
[----:B----4-:R-:W-:Y:S01]  /*2b2f0*/  IMAD R6, R8, 0xa0, R6 ;  /* 0x000000a008067824 */ /* 0x010fe200078e0206 */
[----:B------:R-:W-:Y:S01]  /*2b300*/  IADD3 R8, R5, 0x29870, RZ ;  /* 0x0002987005087810 */ /* 0x000fe20007ffe0ff */
[----:B------:R-:W-:-:S09]  /*2b310*/  VIADD R7, R7, 0xa400 ;  /* 0x0000a40007077836 */ /* 0x000fd20000000000 */
.L_x_2614:
        /* <DEDUP_REMOVED lines=11> */
[----:B------:R-:W2:Y:S01]  /*2b3d0*/  SYNCS.PHASECHK.TRANS64.TRYWAIT P0, [R5+URZ+0x29840], R4 ;  /* 0x02984004050075a7 */ /* 0x000ea2000800017f */
[----:B------:R-:W-:Y:S04]  /*2b3e0*/  BSSY B1, `(.L_x_2615) ;  /* 0x0000002000017945 */ /* 0x000fe80003800000 */
[----:B--2---:R-:W-:Y:S05]  /*2b3f0*/  @!P0 BRA `(.L_x_2616) ;  /* 0x0000004800fc8947 */ /* 0x004fea0003800000 */
.L_x_2763:
[----:B------:R-:W-:Y:S05]  /*2b400*/  BSYNC B1 ;  /* 0x0000000000017941 */ /* 0x000fea0003800000 */
.L_x_2615:
        /* <DEDUP_REMOVED lines=11> */
.L_x_2618:
[----:B------:R-:W-:Y:S05]  /*2b4c0*/  BSYNC B1 ;  /* 0x0000000000017941 */ /* 0x000fea0003800000 */
.L_x_2617:
[----:B------:R-:W4:Y:S04]  /*2b4d0*/  LDL R7, [R1+0x4] ;  /* 0x0000040001077983 */ /* 0x000f280000100800 */
[----:B--23--:R-:W4:Y:S01]  /*2b4e0*/  LDL R4, [R1+0x8] ;  /* 0x0000080001047983 */ /* 0x00cf220000100800 */
[----:B------:R-:W-:Y:S01]  /*2b4f0*/  R2UR UR10, R10 ;  /* 0x000000000a0a72ca */ /* 0x000fe200000e0000 */
[----:B------:R-:W-:Y:S01]  /*2b500*/  UIADD3 UR4, UP0, UR40, 0x370, URZ ;  /* 0x0000037028047890 */ /* 0x000fe2000ff1e03f */
[----:B------:R-:W-:Y:S02]  /*2b510*/  R2UR UR6, R8 ;  /* 0x00000000080672ca */ /* 0x000fe400000e0000 */
[----:B------:R-:W-:Y:S01]  /*2b520*/  R2UR UR7, R9 ;  /* 0x00000000090772ca */ /* 0x000fe200000e0000 */
[----:B------:R-:W-:Y:S01]  /*2b530*/  UIADD3.X UR5, URZ, UR41, URZ, UP0, !UPT ;  /* 0x000000293f057290 */ /* 0x000fe200087fe43f */
[----:B------:R-:W-:-:S02]  /*2b540*/  PLOP3.LUT P0, PT, PT, PT, PT, 0x80, 0x0 ;  /* 0x000000000000781c */ /* 0x000fc40003f0f070 */
[----:B------:R-:W-:Y:S01]  /*2b550*/  IADD3 R5, R5, 0x29830, RZ ;  /* 0x0002983005057810 */ /* 0x000fe20007ffe0ff */
[----:B----4-:R-:W-:-:S04]  /*2b560*/  IMAD R4, R4, 0x7800, R7 ;  /* 0x0000780004047824 */ /* 0x010fc800078e0207 */
[----:B------:R-:W-:-:S07]  /*2b570*/  VIADD R7, R4, 0x1a400 ;  /* 0x0001a40004077836 */ /* 0x000fce0000000000 */
.L_x_2619:
        /* <DEDUP_REMOVED lines=11> */
[----:B------:R-:W-:Y:S01]  /*2b630*/  R2UR UR6, R8 ;  /* 0x00000000080672ca */ /* 0x000fe200000e0000 */
[----:B------:R-:W-:Y:S01]  /*2b640*/  VIADD R7, R4, 0x1cc00 ;  /* 0x0001cc0004077836 */ /* 0x000fe20000000000 */
[----:B------:R-:W-:Y:S01]  /*2b650*/  R2UR UR7, R9 ;  /* 0x00000000090772ca */ /* 0x000fe200000e0000 */
[----:B------:R-:W-:Y:S01]  /*2b660*/  UMOV UR10, 0x40 ;  /* 0x00000040000a7882 */ /* 0x000fe20000000000 */
[----:B------:R-:W-:-:S13]  /*2b670*/  PLOP3.LUT P0, PT, PT, PT, PT, 0x80, 0x0 ;  /* 0x000000000000781c */ /* 0x000fda0003f0f070 */
.L_x_2620:
        /* <DEDUP_REMOVED lines=16> */
.L_x_2621:
        /* <DEDUP_REMOVED lines=10> */
[----:B---3--:R-:W-:Y:S05]  /*2b820*/  @P0 BRA.U.ANY `(.L_x_2621) ;  /* 0xfffffffd00d40947 */ /* 0x008fea000393ffff */
.L_x_2608:
[----:B------:R-:W-:Y:S05]  /*2b830*/  BSYNC B0 ;  /* 0x0000000000007941 */ /* 0x000fea0003800000 */
.L_x_2607:
[----:B------:R-:W-:-:S06]  /*2b840*/  UISETP.NE.AND UP0, UPT, UR37, 0x3, UPT ;  /* 0x000000032500788c */ /* 0x000fcc000bf05270 */
[----:B------:R-:W-:-:S13]  /*2b850*/  PLOP3.LUT P0, PT, PT, PT, UP0, 0x80, 0x0 ;  /* 0x000000000000781c */ /* 0x000fda0003f0f008 */
[----:B------:R-:W-:Y:S05]  /*2b860*/  @!P0 BRA `(.L_x_2622) ;  /* 0x0000000000048947 */ /* 0x000fea0003800000 */
[----:B------:R-:W-:Y:S01]  /*2b870*/  BPT.TRAP 0x1 ;  /* 0x000000040000795c */ /* 0x000fe20000300000 */
.L_x_2622:
[----:B------:R-:W3:Y:S01]  /*2b880*/  LDL R5, [R1+0x4] ;  /* 0x0000040001057983 */ /* 0x000ee20000100800 */
[----:B------:R-:W-:Y:S01]  /*2b890*/  MOV R4, UR39 ;  /* 0x0000002700047c02 */ /* 0x000fe20008000f00 */
[----:B------:R-:W-:Y:S03]  /*2b8a0*/  BSSY B0, `(.L_x_2623) ;  /* 0x0000007000007945 */ /* 0x000fe60003800000 */
[----:B------:R-:W-:Y:S02]  /*2b8b0*/  ISETP.NE.AND P1, PT, R4, 0x3, PT ;  /* 0x000000030400780c */ /* 0x000fe40003f25270 */
[----:B------:R-:W-:-:S04]  /*2b8c0*/  LOP3.LUT R4, R3, 0x1, RZ, 0x3c, !PT ;  /* 0x0000000103047812 */ /* 0x000fc800078e3cff */
[----:B------:R-:W-:Y:S01]  /*2b8d0*/  SHF.L.U32 R4, R4, 0x1f, RZ ;  /* 0x0000001f04047819 */ /* 0x000fe200000006ff */
[----:B---3--:R-:W-:-:S04]  /*2b8e0*/  IMAD R17, R0, 0x8, R5 ;  /* 0x0000000800117824 */ /* 0x008fc800078e0205 */
[----:B------:R-:W3:Y:S02]  /*2b8f0*/  SYNCS.PHASECHK.TRANS64.TRYWAIT P0, [R17+URZ+0x29870], R4 ;  /* 0x02987004110075a7 */ /* 0x000ee4000800017f */
[----:B---3--:R-:W-:Y:S05]  /*2b900*/  @!P0 BRA `(.L_x_2624) ;  /* 0x0000004400cc8947 */ /* 0x008fea0003800000 */
.L_x_2764:
[----:B------:R-:W-:Y:S05]  /*2b910*/  BSYNC B0 ;  /* 0x0000000000007941 */ /* 0x000fea0003800000 */
.L_x_2623:
[----:B------:R-:W-:Y:S05]  /*2b920*/  @!P1 BRA `(.L_x_2625) ;  /* 0x0000000000049947 */ /* 0x000fea0003800000 */
[----:B------:R-:W-:Y:S01]  /*2b930*/  BPT.TRAP 0x1 ;  /* 0x000000040000795c */ /* 0x000fe20000300000 */
.L_x_2625:
[----:B------:R-:W-:Y:S01]  /*2b940*/  SHF.L.U32 R3, R3, 0x1f, RZ ;  /* 0x0000001f03037819 */ /* 0x000fe200000006ff */
[----:B------:R-:W-:-:S03]  /*2b950*/  IMAD R12, R0, 0x5000, RZ ;  /* 0x00005000000c7824 */ /* 0x000fc600078e02ff */
[----:B------:R-:W4:Y:S02]  /*2b960*/  SYNCS.PHASECHK.TRANS64.TRYWAIT P0, [R17+URZ+0x29860], R3 ;  /* 0x02986003110075a7 */ /* 0x000f24000800017f */
[----:B----4-:R-:W-:Y:S05]  /*2b970*/  @!P0 BRA `(.L_x_2626) ;  /* 0x0000004400c48947 */ /* 0x010fea0003800000 */
.L_x_2765:
[----:B------:R-:W5:Y:S04]  /*2b980*/  LDL R0, [R1+0x2c] ;  /* 0x00002c0001007983 */ /* 0x000f680000100800 */
[----:B------:R-:W3:Y:S04]  /*2b990*/  LDL R13, [R1+0x4] ;  /* 0x00000400010d7983 */ /* 0x000ee80000100800 */
[----:B------:R-:W4:Y:S01]  /*2b9a0*/  LDL R14, [R1+0x28] ;  /* 0x00002800010e7983 */ /* 0x000f220000100800 */
[----:B------:R-:W-:Y:S05]  /*2b9b0*/  WARPSYNC.ALL ;  /* 0x0000000000007948 */ /* 0x000fea0003800000 */
[----:B--2---:R-:W2:Y:S01]  /*2b9c0*/  S2R R9, SR_TID.X ;  /* 0x0000000000097919 */ /* 0x004ea20000002100 */
[----:B------:R-:W-:Y:S01]  /*2b9d0*/  IMAD.MOV.U32 R15, RZ, RZ, 0x40 ;  /* 0x00000040ff0f7424 */ /* 0x000fe200078e00ff */
[----:B--2---:R-:W-:-:S04]  /*2b9e0*/  LOP3.LUT P0, RZ, R9, 0x4, RZ, 0xc0, !PT ;  /* 0x0000000409ff7812 */ /* 0x004fc8000780c0ff */
[----:B------:R-:W-:Y:S02]  /*2b9f0*/  SEL R15, R15, 0xffffffc0, !P0 ;  /* 0xffffffc00f0f7807 */ /* 0x000fe40004000000 */
[----:B-----5:R-:W-:-:S05]  /*2ba00*/  LOP3.LUT R0, R12, R0, RZ, 0xfc, !PT ;  /* 0x000000000c007212 */ /* 0x020fca00078efcff */
[----:B---3--:R-:W-:-:S05]  /*2ba10*/  IMAD.IADD R0, R13, 0x1, R0 ;  /* 0x000000010d007824 */ /* 0x008fca00078e0200 */
[----:B------:R-:W2:Y:S01]  /*2ba20*/  LDSM.16.MT88.4 R4, [R0+0xa400] ;  /* 0x00a400000004783b */ /* 0x000ea20000004200 */
[----:B----4-:R-:W-:Y:S02]  /*2ba30*/  IADD3 R3, R15, R0, RZ ;  /* 0x000000000f037210 */ /* 0x010fe40007ffe0ff */
[----:B------:R-:W-:Y:S02]  /*2ba40*/  LOP3.LUT R20, R12, R14, RZ, 0xfc, !PT ;  /* 0x0000000e0c147212 */ /* 0x000fe400078efcff */
[C-C-:B--2---:R-:W-:Y:S02]  /*2ba50*/  PRMT R8, R4.reuse, 0x6420, R5.reuse ;  /* 0x0000642004087816 */ /* 0x144fe40000000005 */
[----:B------:R-:W-:Y:S02]  /*2ba60*/  PRMT R9, R4, 0x7531, R5 ;  /* 0x0000753104097816 */ /* 0x000fe40000000005 */
[C-C-:B------:R-:W-:Y:S02]  /*2ba70*/  PRMT R10, R6.reuse, 0x6420, R7.reuse ;  /* 0x00006420060a7816 */ /* 0x140fe40000000007 */
[----:B------:R-:W-:-:S02]  /*2ba80*/  PRMT R11, R6, 0x7531, R7 ;  /* 0x00007531060b7816 */ /* 0x000fc40000000007 */
[----:B------:R-:W2:Y:S01]  /*2ba90*/  LDSM.16.MT88.4 R4, [R3+0xa400] ;  /* 0x00a400000304783b */ /* 0x000ea20000004200 */
[----:B------:R-:W-:-:S05]  /*2baa0*/  IMAD.IADD R20, R13, 0x1, R20 ;  /* 0x000000010d147824 */ /* 0x000fca00078e0214 */
[----:B------:R2:W-:Y:S02]  /*2bab0*/  STSM.16.M88.4 [R20+0x400], R8 ;  /* 0x0004000814007844 */ /* 0x0005e40000000200 */
        /* <DEDUP_REMOVED lines=10> */
[----:B------:R-:W2:Y:S04]  /*2bb60*/  LDSM.16.MT88.4 R4, [R3+0xb400] ;  /* 0x00b400000304783b */ /* 0x000ea80000004200 */
[----:B------:R-:W-:Y:S01]  /*2bb70*/  STSM.16.M88.4 [R20+0x1400], R12 ;  /* 0x0014000c14007844 */ /* 0x000fe20000000200 */
[C-C-:B--2---:R-:W-:Y:S02]  /*2bb80*/  PRMT R8, R4.reuse, 0x6420, R5.reuse ;  /* 0x0000642004087816 */ /* 0x144fe40000000005 */
[----:B------:R-:W-:Y:S02]  /*2bb90*/  PRMT R9, R4, 0x7531, R5 ;  /* 0x0000753104097816 */ /* 0x000fe40000000005 */
[----:B------:R-:W-:-:S02]  /*2bba0*/  PRMT R10, R6, 0x6420, R7 ;  /* 0x00006420060a7816 */ /* 0x000fc40000000007 */
        /* <DEDUP_REMOVED lines=32> */
[----:B------:R3:W-:Y:S01]  /*2bdb0*/  STSM.16.M88.4 [R20+0x4400], R12 ;  /* 0x0044000c14007844 */ /* 0x0007e20000000200 */
[C-C-:B--2---:R-:W-:Y:S02]  /*2bdc0*/  PRMT R8, R4.reuse, 0x6420, R5.reuse ;  /* 0x0000642004087816 */ /* 0x144fe40000000005 */
        /* <DEDUP_REMOVED lines=12> */
.L_x_2627:
[----:B------:R-:W4:Y:S01]  /*2be90*/  S2R R0, SR_TID.X ;  /* 0x0000000000007919 */ /* 0x000f220000002100 */
[----:B--2---:R2:W-:Y:S01]  /*2bea0*/  SYNCS.ARRIVE.TRANS64.A1T0 RZ, [R17+URZ+0x29850], RZ ;  /* 0x029850ff11ff79a7 */ /* 0x0045e2000810003f */
[----:B------:R0:W5:Y:S01]  /*2beb0*/  LDL R3, [R1+0x14] ;  /* 0x0000140001037983 */ /* 0x0001620000100800 */
[----:B----4-:R-:W-:Y:S01]  /*2bec0*/  LOP3.LUT R0, R0, 0x7f, RZ, 0xc0, !PT ;  /* 0x0000007f00007812 */ /* 0x010fe200078ec0ff */
[----:B------:R-:W-:Y:S03]  /*2bed0*/  BAR.SYNC.DEFER_BLOCKING 0x2, 0x80 ;  /* 0x0082000000007b1d */ /* 0x000fe60000010000 */
[----:B------:R-:W-:-:S03]  /*2bee0*/  ISETP.NE.AND P0, PT, R0, RZ, PT ;  /* 0x000000ff0000720c */ /* 0x000fc60003f05270 */
[----:B------:R0:W5:Y:S10]  /*2bef0*/  LDL R0, [R1+0x8] ;  /* 0x0000080001007983 */ /* 0x0001740000100800 */
[----:B--2---:R-:W-:-:S05]  /*2bf00*/  @!P0 VIADD R17, R17, 0x29880 ;  /* 0x0002988011118836 */ /* 0x004fca0000000000 */
[----:B------:R-:W-:-:S04]  /*2bf10*/  @!P0 PRMT R17, RZ, 0x654, R17 ;  /* 0x00000654ff118816 */ /* 0x000fc80000000011 */
[----:B------:R0:W-:Y:S01]  /*2bf20*/  @!P0 SYNCS.ARRIVE.TRANS64.RED.A1T0 RZ, [R17+URZ], RZ ;  /* 0x000000ff11ff89a7 */ /* 0x0001e2000810043f */
[C---:B------:R-:W-:Y:S01]  /*2bf30*/  ISETP.GT.AND P0, PT, R2.reuse, RZ, PT ;  /* 0x000000ff0200720c */ /* 0x040fe20003f04270 */
[----:B------:R-:W-:-:S12]  /*2bf40*/  VIADD R2, R2, 0xffffffff ;  /* 0xffffffff02027836 */ /* 0x000fd80000000000 */
[----:B0-----:R-:W-:Y:S05]  /*2bf50*/  @P0 BRA `(.L_x_2628) ;  /* 0xffffffec00d40947 */ /* 0x001fea000383ffff */
.L_x_2606:
[----:B--2---:R-:W0:Y:S01]  /*2bf60*/  S2R R4, SR_TID.X ;  /* 0x0000000000047919 */ /* 0x004e220000002100 */
[----:B------:R-:W-:Y:S01]  /*2bf70*/  BSSY B0, `(.L_x_2629) ;  /* 0x0000010000007945 */ /* 0x000fe20003800000 */
[----:B0-----:R-:W-:-:S04]  /*2bf80*/  LOP3.LUT R4, R4, 0x7f, RZ, 0xc0, !PT ;  /* 0x0000007f04047812 */ /* 0x001fc800078ec0ff */
[----:B------:R-:W-:-:S13]  /*2bf90*/  ISETP.NE.AND P0, PT, R4, RZ, PT ;  /* 0x000000ff0400720c */ /* 0x000fda0003f05270 */
[----:B------:R-:W-:Y:S05]  /*2bfa0*/  @P0 BRA `(.L_x_2630) ;  /* 0x0000000000300947 */ /* 0x000fea0003800000 */
[----:B------:R-:W0:Y:S01]  /*2bfb0*/  S2R R2, SR_LANEID ;  /* 0x0000000000027919 */ /* 0x000e220000000000 */
[----:B------:R-:W-:Y:S01]  /*2bfc0*/  VOTEU.ANY UR4, UPT, PT ;  /* 0x0000000000047886 */ /* 0x000fe200038e0100 */
[----:B------:R-:W2:Y:S01]  /*2bfd0*/  LDC.64 R4, c[0x0][0xc60] ;  /* 0x00031800ff047b82 */ /* 0x000ea20000000a00 */
[----:B-----5:R-:W0:Y:S02]  /*2bfe0*/  FLO.U32 R0, UR4 ;  /* 0x0000000400007d00 */ /* 0x020e2400080e0000 */
[----:B0-----:R-:W-:-:S06]  /*2bff0*/  ISETP.EQ.U32.AND P1, PT, R0, R2, PT ;  /* 0x000000020000720c */ /* 0x001fcc0003f22070 */
[----:B------:R-:W2:Y:S07]  /*2c000*/  POPC R2, UR4 ;  /* 0x0000000400027d09 */ /* 0x000eae0008000000 */
[----:B--2---:R-:W2:Y:S04]  /*2c010*/  @P1 ATOMG.E.ADD.STRONG.GPU PT, R2, desc[UR56][R4.64], R2 ;  /* 0x00000002040219a8 */ /* 0x004ea800081ee1f8 */
[----:B--2---:R0:W2:Y:S02]  /*2c020*/  SHFL.IDX PT, R2, R2, R0, 0x1f ;  /* 0x00001f0002027589 */ /* 0x0040a400000e0000 */
[----:B0-----:R-:W0:Y:S02]  /*2c030*/  S2R R0, SR_LTMASK ;  /* 0x0000000000007919 */ /* 0x001e240000003900 */
[----:B0-----:R-:W-:-:S06]  /*2c040*/  LOP3.LUT R0, R0, UR4, RZ, 0xc0, !PT ;  /* 0x0000000400007c12 */ /* 0x001fcc000f8ec0ff */
[----:B------:R-:W2:Y:S02]  /*2c050*/  POPC R0, R0 ;  /* 0x0000000000007309 */ /* 0x000ea40000000000 */
[----:B--2---:R-:W-:-:S07]  /*2c060*/  IADD3 R16, R2, UR38, R0 ;  /* 0x0000002602107c10 */ /* 0x004fce000fffe000 */
.L_x_2630:
[----:B------:R-:W-:Y:S05]  /*2c070*/  BSYNC B0 ;  /* 0x0000000000007941 */ /* 0x000fea0003800000 */
.L_x_2629:
[----:B------:R-:W-:-:S06]  /*2c080*/  UISETP.NE.AND UP0, UPT, UR37, 0x3, UPT ;  /* 0x000000032500788c */ /* 0x000fcc000bf05270 */
[----:B------:R-:W-:-:S13]  /*2c090*/  PLOP3.LUT P1, PT, PT, PT, UP0, 0x80, 0x0 ;  /* 0x000000000000781c */ /* 0x000fda0003f2f008 */
[----:B------:R-:W-:Y:S05]  /*2c0a0*/  @!P1 BRA `(.L_x_2631) ;  /* 0x0000000000049947 */ /* 0x000fea0003800000 */
[----:B------:R-:W-:Y:S01]  /*2c0b0*/  BPT.TRAP 0x1 ;  /* 0x000000040000795c */ /* 0x000fe20000300000 */
.L_x_2631:
[----:B------:R-:W2:Y:S04]  /*2c0c0*/  LDL R4, [R1+0x14] ;  /* 0x0000140001047983 */ /* 0x000ea80000100800 */
[----:B-----5:R-:W4:Y:S04]  /*2c0d0*/  LDL R3, [R1+0x4] ;  /* 0x0000040001037983 */ /* 0x020f280000100800 */
[----:B------:R-:W4:Y:S01]  /*2c0e0*/  LDL R2, [R1+0x8] ;  /* 0x0000080001027983 */ /* 0x000f220000100800 */
[----:B------:R-:W-:Y:S01]  /*2c0f0*/  MOV R0, UR39 ;  /* 0x0000002700007c02 */ /* 0x000fe20008000f00 */
[----:B------:R-:W-:Y:S03]  /*2c100*/  BSSY B0, `(.L_x_2632) ;  /* 0x0000007000007945 */ /* 0x000fe60003800000 */
[----:B------:R-:W-:-:S02]  /*2c110*/  ISETP.NE.AND P2, PT, R0, 0x3, PT ;  /* 0x000000030000780c */ /* 0x000fc40003f45270 */
[----:B--2---:R-:W-:-:S04]  /*2c120*/  LOP3.LUT R0, R4, 0x1, RZ, 0x3c, !PT ;  /* 0x0000000104007812 */ /* 0x004fc800078e3cff */
[----:B------:R-:W-:Y:S01]  /*2c130*/  SHF.L.U32 R0, R0, 0x1f, RZ ;  /* 0x0000001f00007819 */ /* 0x000fe200000006ff */
[----:B----4-:R-:W-:-:S04]  /*2c140*/  IMAD R17, R2, 0x8, R3 ;  /* 0x0000000802117824 */ /* 0x010fc800078e0203 */
[----:B------:R-:W0:Y:S02]  /*2c150*/  SYNCS.PHASECHK.TRANS64.TRYWAIT P1, [R17+URZ+0x29870], R0 ;  /* 0x02987000110075a7 */ /* 0x000e24000802017f */
[----:B0-----:R-:W-:Y:S05]  /*2c160*/  @!P1 BRA `(.L_x_2633) ;  /* 0x0000003c00dc9947 */ /* 0x001fea0003800000 */
.L_x_2766:
[----:B------:R-:W-:Y:S05]  /*2c170*/  BSYNC B0 ;  /* 0x0000000000007941 */ /* 0x000fea0003800000 */
.L_x_2632:
[----:B------:R-:W-:Y:S05]  /*2c180*/  @!P2 BRA `(.L_x_2634) ;  /* 0x000000000004a947 */ /* 0x000fea0003800000 */
[----:B------:R-:W-:Y:S01]  /*2c190*/  BPT.TRAP 0x1 ;  /* 0x000000040000795c */ /* 0x000fe20000300000 */
.L_x_2634:
[----:B0-----:R-:W2:Y:S02]  /*2c1a0*/  LDL R0, [R1+0x14] ;  /* 0x0000140001007983 */ /* 0x001ea40000100800 */
[----:B--2---:R-:W-:-:S04]  /*2c1b0*/  SHF.L.U32 R0, R0, 0x1f, RZ ;  /* 0x0000001f00007819 */ /* 0x004fc800000006ff */
[----:B------:R-:W0:Y:S02]  /*2c1c0*/  SYNCS.PHASECHK.TRANS64.TRYWAIT P1, [R17+URZ+0x29860], R0 ;  /* 0x02986000110075a7 */ /* 0x000e24000802017f */
[----:B0-----:R-:W-:Y:S05]  /*2c1d0*/  @!P1 BRA `(.L_x_2635) ;  /* 0x0000003c00d49947 */ /* 0x001fea0003800000 */
.L_x_2767:
[----:B------:R-:W0:Y:S04]  /*2c1e0*/  LDL R18, [R1+0x8] ;  /* 0x0000080001127983 */ /* 0x000e280000100800 */
[----:B------:R-:W2:Y:S04]  /*2c1f0*/  LDL R2, [R1+0x2c] ;  /* 0x00002c0001027983 */ /* 0x000ea80000100800 */
[----:B---3--:R-:W3:Y:S04]  /*2c200*/  LDL R12, [R1+0x4] ;  /* 0x00000400010c7983 */ /* 0x008ee80000100800 */
[----:B------:R-:W4:Y:S01]  /*2c210*/  LDL R13, [R1+0x28] ;  /* 0x00002800010d7983 */ /* 0x000f220000100800 */
[----:B------:R-:W5:Y:S01]  /*2c220*/  S2R R3, SR_TID.X ;  /* 0x0000000000037919 */ /* 0x000f620000002100 */
[----:B------:R-:W-:Y:S05]  /*2c230*/  WARPSYNC.ALL ;  /* 0x0000000000007948 */ /* 0x000fea0003800000 */
[----:B-----5:R-:W-:Y:S01]  /*2c240*/  LOP3.LUT P1, RZ, R3, 0x4, RZ, 0xc0, !PT ;  /* 0x0000000403ff7812 */ /* 0x020fe2000782c0ff */
[----:B------:R-:W-:-:S05]  /*2c250*/  IMAD.MOV.U32 R3, RZ, RZ, 0x40 ;  /* 0x00000040ff037424 */ /* 0x000fca00078e00ff */
[----:B------:R-:W-:Y:S01]  /*2c260*/  SEL R3, R3, 0xffffffc0, !P1 ;  /* 0xffffffc003037807 */ /* 0x000fe20004800000 */
[----:B0-----:R-:W-:-:S05]  /*2c270*/  IMAD R0, R18, 0x5000, RZ ;  /* 0x0000500012007824 */ /* 0x001fca00078e02ff */
[----:B--2---:R-:W-:-:S05]  /*2c280*/  LOP3.LUT R2, R0, R2, RZ, 0xfc, !PT ;  /* 0x0000000200027212 */ /* 0x004fca00078efcff */
[----:B---3--:R-:W-:-:S05]  /*2c290*/  IMAD.IADD R2, R12, 0x1, R2 ;  /* 0x000000010c027824 */ /* 0x008fca00078e0202 */
[----:B------:R-:W0:Y:S01]  /*2c2a0*/  LDSM.16.MT88.4 R4, [R2+0xa400] ;  /* 0x00a400000204783b */ /* 0x000e220000004200 */
[----:B------:R-:W-:Y:S02]  /*2c2b0*/  IADD3 R3, R3, R2, RZ ;  /* 0x0000000203037210 */ /* 0x000fe40007ffe0ff */
[----:B----4-:R-:W-:Y:S02]  /*2c2c0*/  LOP3.LUT R0, R0, R13, RZ, 0xfc, !PT ;  /* 0x0000000d00007212 */ /* 0x010fe400078efcff */
[C-C-:B0-----:R-:W-:Y:S02]  /*2c2d0*/  PRMT R8, R4.reuse, 0x6420, R5.reuse ;  /* 0x0000642004087816 */ /* 0x141fe40000000005 */
[----:B------:R-:W-:Y:S02]  /*2c2e0*/  PRMT R9, R4, 0x7531, R5 ;  /* 0x0000753104097816 */ /* 0x000fe40000000005 */
[C-C-:B------:R-:W-:Y:S02]  /*2c2f0*/  PRMT R10, R6.reuse, 0x6420, R7.reuse ;  /* 0x00006420060a7816 */ /* 0x140fe40000000007 */
[----:B------:R-:W-:-:S02]  /*2c300*/  PRMT R11, R6, 0x7531, R7 ;  /* 0x00007531060b7816 */ /* 0x000fc40000000007 */
[----:B------:R-:W0:Y:S01]  /*2c310*/  LDSM.16.MT88.4 R4, [R3+0xa400] ;  /* 0x00a400000304783b */ /* 0x000e220000004200 */
[----:B------:R-:W-:-:S05]  /*2c320*/  IMAD.IADD R0, R12, 0x1, R0 ;  /* 0x000000010c007824 */ /* 0x000fca00078e0200 */
        /* <DEDUP_REMOVED lines=62> */
.L_x_2636:
[----:B------:R-:W3:Y:S01]  /*2c710*/  LDL.LU R3, [R1+0x14] ;  /* 0x0000140001037983 */ /* 0x000ee20000300800 */
[----:B0-----:R0:W-:Y:S01]  /*2c720*/  SYNCS.ARRIVE.TRANS64.A1T0 RZ, [R17+URZ+0x29850], RZ ;  /* 0x029850ff11ff79a7 */ /* 0x0011e2000810003f */
[----:B--2---:R-:W-:Y:S02]  /*2c730*/  VIADD R0, R18, 0x1 ;  /* 0x0000000112007836 */ /* 0x004fe40000000000 */
        /* <DEDUP_REMOVED lines=8> */
[----:B---3--:R-:W-:-:S05]  /*2c7c0*/  LOP3.LUT R3, R3, R2, RZ, 0x3c, !PT ;  /* 0x0000000203037212 */ /* 0x008fca00078e3cff */
[----:B------:R0:W-:Y:S02]  /*2c7d0*/  STL [R1+0x14], R3 ;  /* 0x0000140301007387 */ /* 0x0001e40000100800 */
.L_x_2581:
        /* <DEDUP_REMOVED lines=9> */
[----:B------:R3:W4:Y:S04]  /*2c870*/  LDS.128 R16, [R0+0x298d0] ;  /* 0x0298d00000107984 */ /* 0x0007280000000c00 */
[----:B------:R3:W-:Y:S01]  /*2c880*/  STL [R1+0x4], R0 ;  /* 0x0000040001007387 */ /* 0x0007e20000100800 */
[----:B------:R-:W-:Y:S06]  /*2c890*/  BAR.ARV 0x4, 0x180 ;  /* 0x0106000000007b1d */ /* 0x000fec0000002000 */
[----:B------:R-:W-:Y:S05]  /*2c8a0*/  BRA `(.L_x_2638) ;  /* 0x0000000800dc7947 */ /* 0x000fea0003800000 */
.L_x_2637:
        /* <DEDUP_REMOVED lines=15> */
[C---:B------:R-:W-:Y:S01]  /*2c9a0*/  ISETP.GE.U32.AND P5, PT, R7.reuse, 0x10, PT ;  /* 0x000000100700780c */ /* 0x040fe20003fa6070 */
[----:B------:R-:W-:Y:S01]  /*2c9b0*/  SHFL.IDX PT, R5, R16, 0x1, 0x1f ;  /* 0x00201f0010057f89 */ /* 0x000fe200000e0000 */
[----:B0-----:R-:W-:Y:S02]  /*2c9c0*/  IMAD.MOV.U32 R2, RZ, RZ, RZ ;  /* 0x000000ffff027224 */ /* 0x001fe400078e00ff */
[----:B--2---:R-:W-:Y:S01]  /*2c9d0*/  @!P1 IMAD.MOV.U32 R2, RZ, RZ, R3 ;  /* 0x000000ffff029224 */ /* 0x004fe200078e0003 */
[----:B------:R-:W-:-:S04]  /*2c9e0*/  ISETP.NE.AND P1, PT, R7, RZ, PT ;  /* 0x000000ff0700720c */ /* 0x000fc80003f25270 */
        /* <DEDUP_REMOVED lines=15> */
[----:B------:R0:W2:Y:S02]  /*2cae0*/  SHFL.IDX PT, R8, R6, 0x1f, 0x1f ;  /* 0x03e01f0006087f89 */ /* 0x0000a400000e0000 */
.L_x_2777:
[----:B------:R-:W-:Y:S02]  /*2caf0*/  ULDC UR4, c[0x0][0xc38] ;  /* 0x00030e0000047ab9 */ /* 0x000fe40000000800 */
[----:B------:R-:W-:-:S04]  /*2cb00*/  IMAD.U32 R4, RZ, RZ, UR4 ;  /* 0x00000004ff047e24 */ /* 0x000fc8000f8e00ff */
[----:B--2---:R-:W-:-:S04]  /*2cb10*/  IMAD R8, R8, R4, RZ ;  /* 0x0000000408087224 */ /* 0x004fc800078e02ff */
[----:B------:R-:W-:-:S05]  /*2cb20*/  IMAD.IADD R5, R5, 0x1, R8 ;  /* 0x0000000105057824 */ /* 0x000fca00078e0208 */
[----:B------:R-:W-:-:S13]  /*2cb30*/  ISETP.GT.AND P6, PT, R5, R0, PT ;  /* 0x000000000500720c */ /* 0x000fda0003fc4270 */
[----:B------:R-:W-:Y:S05]  /*2cb40*/  @P6 BRA `(.L_x_2640) ;  /* 0x00000000009c6947 */ /* 0x000fea0003800000 */
.L_x_2645:
[----:B------:R-:W2:Y:S01]  /*2cb50*/  LDC R2, c[0x0][0xc3c] ;  /* 0x00030f00ff027b82 */ /* 0x000ea20000000800 */
[----:B------:R-:W-:-:S05]  /*2cb60*/  VIADD R19, R19, 0x1f ;  /* 0x0000001f13137836 */ /* 0x000fca0000000000 */
[----:B--2---:R-:W-:-:S13]  /*2cb70*/  ISETP.GE.AND P6, PT, R19, R2, PT ;  /* 0x000000021300720c */ /* 0x004fda0003fc6270 */
[----:B------:R-:W-:Y:S05]  /*2cb80*/  @P6 BRA `(.L_x_2641) ;  /* 0x0000000400d86947 */ /* 0x000fea0003800000 */
[----:B------:R-:W2:Y:S01]  /*2cb90*/  S2R R3, SR_TID.X ;  /* 0x0000000000037919 */ /* 0x000ea20000002100 */
[----:B------:R-:W-:Y:S01]  /*2cba0*/  BSSY B0, `(.L_x_2642) ;  /* 0x0000009000007945 */ /* 0x000fe20003800000 */
[----:B--2---:R-:W-:-:S04]  /*2cbb0*/  LOP3.LUT R3, R3, 0x1f, RZ, 0xc0, !PT ;  /* 0x0000001f03037812 */ /* 0x004fc800078ec0ff */
[----:B------:R-:W-:-:S04]  /*2cbc0*/  IADD3 R4, R19, R3, RZ ;  /* 0x0000000313047210 */ /* 0x000fc80007ffe0ff */
[----:B------:R-:W-:Y:S01]  /*2cbd0*/  ISETP.GE.OR P6, PT, R4, R2, !P0 ;  /* 0x000000020400720c */ /* 0x000fe200047c6670 */
[----:B------:R-:W-:-:S12]  /*2cbe0*/  IMAD.MOV.U32 R2, RZ, RZ, RZ ;  /* 0x000000ffff027224 */ /* 0x000fd800078e00ff */
[----:B------:R-:W-:Y:S05]  /*2cbf0*/  @P6 BRA `(.L_x_2643) ;  /* 0x00000000000c6947 */ /* 0x000fea0003800000 */
[----:B------:R-:W2:Y:S02]  /*2cc00*/  LDC.64 R2, c[0x0][0xc80] ;  /* 0x00032000ff027b82 */ /* 0x000ea40000000a00 */
[----:B--2---:R-:W-:-:S06]  /*2cc10*/  IMAD.WIDE R2, R4, 0x4, R2 ;  /* 0x0000000404027825 */ /* 0x004fcc00078e0202 */
[----:B------:R2:W5:Y:S02]  /*2cc20*/  LDG.E R2, desc[UR56][R2.64] ;  /* 0x0000003802027981 */ /* 0x000564000c1e1900 */
.L_x_2643:
[----:B------:R-:W-:Y:S05]  /*2cc30*/  BSYNC B0 ;  /* 0x0000000000007941 */ /* 0x000fea0003800000 */
.L_x_2642:
        /* <DEDUP_REMOVED lines=14> */
[----:B------:R-:W2:Y:S02]  /*2cd20*/  SHFL.UP PT, R4, R3, 0x10, RZ ;  /* 0x0600000003047989 */ /* 0x000ea400000e00ff */
[----:B--2---:R-:W-:-:S05]  /*2cd30*/  SEL R4, R4, RZ, P5 ;  /* 0x000000ff04047207 */ /* 0x004fca0002800000 */
[----:B0-----:R-:W-:-:S05]  /*2cd40*/  IMAD.IADD R6, R3, 0x1, R4 ;  /* 0x0000000103067824 */ /* 0x001fca00078e0204 */
[----:B------:R0:W2:Y:S02]  /*2cd50*/  SHFL.IDX PT, R8, R6, 0x1f, 0x1f ;  /* 0x03e01f0006087f89 */ /* 0x0000a400000e0000 */
.L_x_2785:
[----:B------:R-:W-:Y:S02]  /*2cd60*/  ULDC UR4, c[0x0][0xc38] ;  /* 0x00030e0000047ab9 */ /* 0x000fe40000000800 */
[----:B------:R-:W-:-:S04]  /*2cd70*/  IMAD.U32 R4, RZ, RZ, UR4 ;  /* 0x00000004ff047e24 */ /* 0x000fc8000f8e00ff */
[----:B--2---:R-:W-:-:S05]  /*2cd80*/  IMAD R8, R8, R4, RZ ;  /* 0x0000000408087224 */ /* 0x004fca00078e02ff */
[----:B------:R-:W-:-:S04]  /*2cd90*/  IADD3 R5, R8, R5, RZ ;  /* 0x0000000508057210 */ /* 0x000fc80007ffe0ff */
[----:B------:R-:W-:-:S13]  /*2cda0*/  ISETP.GT.AND P6, PT, R5, R0, PT ;  /* 0x000000000500720c */ /* 0x000fda0003fc4270 */
[----:B------:R-:W-:Y:S05]  /*2cdb0*/  @!P6 BRA `(.L_x_2645) ;  /* 0xfffffffc0064e947 */ /* 0x000fea000383ffff */
.L_x_2640:
[----:B------:R-:W-:Y:S01]  /*2cdc0*/  IMAD.IADD R8, R5, 0x1, -R8 ;  /* 0x0000000105087824 */ /* 0x000fe200078e0a08 */
[----:B------:R-:W-:-:S03]  /*2cdd0*/  UMOV UR4, 0xffffffff ;  /* 0xffffffff00047882 */ /* 0x000fc60000000000 */
[----:B------:R-:W-:-:S05]  /*2cde0*/  IMAD R3, R6, R4, R8 ;  /* 0x0000000406037224 */ /* 0x000fca00078e0208 */
[----:B------:R-:W-:Y:S01]  /*2cdf0*/  ISETP.GT.AND P6, PT, R3, R0, PT ;  /* 0x000000000300720c */ /* 0x000fe20003fc4270 */
[----:B------:R-:W-:-:S12]  /*2ce00*/  BRA.DIV UR4, `(.L_x_2646) ;  /* 0x0000003a04f07947 */ /* 0x000fd8000b800000 */
[----:B------:R-:W-:-:S04]  /*2ce10*/  VOTE.ANY R3, PT, !P6 ;  /* 0x0000000000037806 */ /* 0x000fc800070e0100 */
[----:B------:R-:W2:Y:S02]  /*2ce20*/  POPC R5, R3 ;  /* 0x0000000300057309 */ /* 0x000ea40000000000 */
[----:B--2---:R2:W3:Y:S02]  /*2ce30*/  SHFL.IDX PT, R17, R2, R5, 0x1f ;  /* 0x00001f0502117589 */ /* 0x0044e400000e0000 */
.L_x_2789:
[----:B------:R-:W-:Y:S01]  /*2ce40*/  ISETP.NE.AND P0, PT, R3, RZ, PT ;  /* 0x000000ff0300720c */ /* 0x000fe20003f05270 */
[----:B------:R-:W-:-:S12]  /*2ce50*/  IMAD.MOV.U32 R16, RZ, RZ, RZ ;  /* 0x000000ffff107224 */ /* 0x000fd800078e00ff */
[----:B------:R-:W-:Y:S05]  /*2ce60*/  @!P0 BRA `(.L_x_2647) ;  /* 0x0000000000148947 */ /* 0x000fea0003800000 */
[----:B------:R-:W-:Y:S01]  /*2ce70*/  UMOV UR4, 0xffffffff ;  /* 0xffffffff00047882 */ /* 0x000fe20000000000 */
[----:B------:R-:W-:Y:S02]  /*2ce80*/  VIADD R12, R5, 0xffffffff ;  /* 0xffffffff050c7836 */ /* 0x000fe40000000000 */
[----:B------:R-:W-:Y:S05]  /*2ce90*/  BRA.DIV UR4, `(.L_x_2648) ;  /* 0x0000003e04147947 */ /* 0x000fea000b800000 */
[----:B0-----:R0:W4:Y:S02]  /*2cea0*/  SHFL.IDX PT, R6, R6, R12, 0x1f ;  /* 0x00001f0c06067589 */ /* 0x00112400000e0000 */
.L_x_2792:
[----:B----4-:R-:W-:-:S07]  /*2ceb0*/  MOV R16, R6 ;  /* 0x0000000600107202 */ /* 0x010fce0000000f00 */
.L_x_2647:
[----:B0-----:R-:W0:Y:S01]  /*2cec0*/  LDC.64 R6, c[0x0][0xc90] ;  /* 0x00032400ff067b82 */ /* 0x001e220000000a00 */
[----:B------:R-:W-:-:S04]  /*2ced0*/  IMAD.IADD R19, R5, 0x1, R19 ;  /* 0x0000000105137824 */ /* 0x000fc800078e0213 */
[----:B0-----:R-:W-:-:S06]  /*2cee0*/  IMAD.WIDE R6, R19, 0x4, R6 ;  /* 0x0000000413067825 */ /* 0x001fcc00078e0206 */
[----:B------:R-:W2:Y:S01]  /*2cef0*/  LDG.E R6, desc[UR56][R6.64] ;  /* 0x0000003806067981 */ /* 0x000ea2000c1e1900 */
[----:B------:R-:W-:-:S04]  /*2cf00*/  IMAD R16, R16, R4, R8 ;  /* 0x0000000410107224 */ /* 0x000fc800078e0208 */
[----:B------:R-:W-:Y:S02]  /*2cf10*/  IMAD.IADD R0, R0, 0x1, -R16 ;  /* 0x0000000100007824 */ /* 0x000fe400078e0a10 */
[----:B--23--:R-:W-:-:S05]  /*2cf20*/  IMAD R5, R17, R6, RZ ;  /* 0x0000000611057224 */ /* 0x00cfca00078e02ff */
[----:B------:R-:W-:-:S04]  /*2cf30*/  IABS R7, R5 ;  /* 0x0000000500077213 */ /* 0x000fc80000000000 */
[----:B------:R-:W0:Y:S08]  /*2cf40*/  I2F.RP R2, R7 ;  /* 0x0000000700027306 */ /* 0x000e300000209400 */
[----:B0-----:R-:W0:Y:S02]  /*2cf50*/  MUFU.RCP R2, R2 ;  /* 0x0000000200027308 */ /* 0x001e240000001000 */
[----:B0-----:R-:W-:-:S06]  /*2cf60*/  VIADD R2, R2, 0xffffffe ;  /* 0x0ffffffe02027836 */ /* 0x001fcc0000000000 */
[----:B------:R-:W0:Y:S02]  /*2cf70*/  F2I.FTZ.U32.TRUNC.NTZ R3, R2 ;  /* 0x0000000200037305 */ /* 0x000e24000021f000 */
[----:B0-----:R-:W-:-:S04]  /*2cf80*/  IMAD.MOV R2, RZ, RZ, -R3 ;  /* 0x000000ffff027224 */ /* 0x001fc800078e0a03 */
[----:B------:R-:W-:Y:S01]  /*2cf90*/  IMAD R8, R2, R7, RZ ;  /* 0x0000000702087224 */ /* 0x000fe200078e02ff */
[----:B------:R-:W-:-:S05]  /*2cfa0*/  MOV R2, RZ ;  /* 0x000000ff00027202 */ /* 0x000fca0000000f00 */
[----:B------:R-:W-:Y:S01]  /*2cfb0*/  IMAD.HI.U32 R8, R3, R8, R2 ;  /* 0x0000000803087227 */ /* 0x000fe200078e0002 */
[----:B------:R-:W-:Y:S02]  /*2cfc0*/  IABS R2, R0 ;  /* 0x0000000000027213 */ /* 0x000fe40000000000 */
[----:B------:R-:W-:-:S03]  /*2cfd0*/  IABS R3, R5 ;  /* 0x0000000500037213 */ /* 0x000fc60000000000 */
[----:B------:R-:W-:-:S04]  /*2cfe0*/  IMAD.HI.U32 R8, R8, R2, RZ ;  /* 0x0000000208087227 */ /* 0x000fc800078e00ff */
[----:B------:R-:W-:-:S04]  /*2cff0*/  IMAD.MOV R3, RZ, RZ, -R3 ;  /* 0x000000ffff037224 */ /* 0x000fc800078e0a03 */
        /* <DEDUP_REMOVED lines=8> */
[----:B------:R-:W-:-:S04]  /*2d080*/  @P0 VIADD R8, R8, 0x1 ;  /* 0x0000000108080836 */ /* 0x000fc80000000000 */
[----:B------:R-:W-:-:S04]  /*2d090*/  IMAD.MOV.U32 R2, RZ, RZ, R8 ;  /* 0x000000ffff027224 */ /* 0x000fc800078e0008 */
[----:B------:R-:W-:Y:S01]  /*2d0a0*/  @!P2 IMAD.MOV R2, RZ, RZ, -R2 ;  /* 0x000000ffff02a224 */ /* 0x000fe200078e0a02 */
[----:B------:R-:W-:-:S05]  /*2d0b0*/  @!P1 LOP3.LUT R2, RZ, R5, RZ, 0x33, !PT ;  /* 0x00000005ff029212 */ /* 0x000fca00078e33ff */
[----:B------:R-:W-:Y:S02]  /*2d0c0*/  IMAD R7, R6, R2, RZ ;  /* 0x0000000206077224 */ /* 0x000fe400078e02ff */
[----:B------:R-:W-:-:S03]  /*2d0d0*/  IMAD.MOV R2, RZ, RZ, -R2 ;  /* 0x000000ffff027224 */ /* 0x000fc600078e0a02 */
[----:B------:R-:W-:Y:S01]  /*2d0e0*/  IADD3 R3, -R7, RZ, RZ ;  /* 0x000000ff07037210 */ /* 0x000fe20007ffe1ff */
[----:B------:R-:W-:-:S03]  /*2d0f0*/  IMAD R0, R5, R2, R0 ;  /* 0x0000000205007224 */ /* 0x000fc600078e0200 */
[----:B------:R-:W-:-:S04]  /*2d100*/  VIADDMNMX R4, R3, R4, R6, PT ;  /* 0x0000000403047246 */ /* 0x000fc80003800106 */
        /* <DEDUP_REMOVED lines=27> */
[----:B------:R-:W-:-:S04]  /*2d2c0*/  LOP3.LUT R2, RZ, R2, RZ, 0x33, !PT ;  /* 0x00000002ff027212 */ /* 0x000fc800078e33ff */
[----:B------:R-:W-:Y:S01]  /*2d2d0*/  IADD3 R17, R17, R2, RZ ;  /* 0x0000000211117210 */ /* 0x000fe20007ffe0ff */
[----:B------:R-:W-:Y:S06]  /*2d2e0*/  BRA `(.L_x_2649) ;  /* 0x00000000001c7947 */ /* 0x000fec0003800000 */
.L_x_2641:
[----:B------:R-:W-:Y:S01]  /*2d2f0*/  UMOV UR4, URZ ;  /* 0x0000003f00047c82 */ /* 0x000fe20008000000 */
[----:B------:R-:W-:Y:S01]  /*2d300*/  UMOV UR5, URZ ;  /* 0x0000003f00057c82 */ /* 0x000fe20008000000 */
[----:B------:R-:W-:Y:S01]  /*2d310*/  ULDC UR6, c[0x0][0xc3c] ;  /* 0x00030f0000067ab9 */ /* 0x000fe20000000800 */
[----:B------:R-:W-:Y:S01]  /*2d320*/  IMAD.MOV.U32 R16, RZ, RZ, R0 ;  /* 0x000000ffff107224 */ /* 0x000fe200078e0000 */
[----:B------:R-:W-:Y:S01]  /*2d330*/  MOV R19, UR6 ;  /* 0x0000000600137c02 */ /* 0x000fe20008000f00 */
[----:B------:R-:W-:Y:S02]  /*2d340*/  IMAD.U32 R17, RZ, RZ, UR4 ;  /* 0x00000004ff117e24 */ /* 0x000fe4000f8e00ff */
[----:B------:R-:W-:-:S07]  /*2d350*/  IMAD.U32 R18, RZ, RZ, UR5 ;  /* 0x00000005ff127e24 */ /* 0x000fce000f8e00ff */
.L_x_2649:
[----:B------:R2:W3:Y:S01]  /*2d360*/  LDL R3, [R1+0x4] ;  /* 0x0000040001037983 */ /* 0x0004e20000100800 */
[----:B------:R-:W4:Y:S01]  /*2d370*/  S2R R0, SR_TID.X ;  /* 0x0000000000007919 */ /* 0x000f220000002100 */
[----:B------:R-:W-:Y:S05]  /*2d380*/  WARPSYNC.ALL ;  /* 0x0000000000007948 */ /* 0x000fea0003800000 */
[----:B----4-:R-:W-:Y:S01]  /*2d390*/  LOP3.LUT R0, R0, 0x1f, RZ, 0xc0, !PT ;  /* 0x0000001f00007812 */ /* 0x010fe200078ec0ff */
        /* <DEDUP_REMOVED lines=8> */
.L_x_2638:
[----:B------:R-:W-:Y:S02]  /*2d420*/  ULDC UR4, c[0x0][0xc3c] ;  /* 0x00030f0000047ab9 */ /* 0x000fe40000000800 */
[----:B----4-:R-:W-:-:S13]  /*2d430*/  ISETP.GE.AND P0, PT, R19, UR4, PT ;  /* 0x0000000413007c0c */ /* 0x010fda000bf06270 */
[----:B------:R-:W-:Y:S05]  /*2d440*/  @!P0 BRA `(.L_x_2650) ;  /* 0xffffffa400308947 */ /* 0x000fea000383ffff */
[----:B------:R-:W-:Y:S05]  /*2d450*/  BSYNC B7 ;  /* 0x0000000000077941 */ /* 0x000fea0003800000 */
.L_x_2540:
[----:B---3--:R-:W3:Y:S01]  /*2d460*/  LDL.LU R0, [R1+0x54] ;  /* 0x0000540001007983 */ /* 0x008ee20000300800 */
[----:B------:R-:W-:Y:S01]  /*2d470*/  BSSY B0, `(.L_x_2651) ;  /* 0x000000b000007945 */ /* 0x000fe20003800000 */
[----:B------:R-:W4:Y:S01]  /*2d480*/  S2R R5, SR_CgaCtaId ;  /* 0x0000000000057919 */ /* 0x000f220000008800 */
[----:B---3--:R-:W-:-:S05]  /*2d490*/  VIADD R0, R0, 0x1 ;  /* 0x0000000100007836 */ /* 0x008fca0000000000 */
[----:B0-----:R-:W-:-:S04]  /*2d4a0*/  LEA.HI R2, R0, R0, RZ, 0x1 ;  /* 0x0000000000027211 */ /* 0x001fc800078f08ff */
[----:B--2---:R-:W-:-:S05]  /*2d4b0*/  LOP3.LUT R3, R2, 0xfffffffe, RZ, 0xc0, !PT ;  /* 0xfffffffe02037812 */ /* 0x004fca00078ec0ff */
[----:B------:R-:W-:Y:S01]  /*2d4c0*/  IMAD.IADD R3, R0, 0x1, -R3 ;  /* 0x0000000100037824 */ /* 0x000fe200078e0a03 */
[----:B------:R-:W-:-:S04]  /*2d4d0*/  MOV R0, 0x400 ;  /* 0x0000040000007802 */ /* 0x000fc80000000f00 */
[----:B----4-:R-:W-:Y:S02]  /*2d4e0*/  LEA R0, R5, R0, 0x18 ;  /* 0x0000000005007211 */ /* 0x010fe400078ec0ff */
[----:B------:R-:W-:-:S04]  /*2d4f0*/  SHF.L.U32 R3, R3, 0x1f, RZ ;  /* 0x0000001f03037819 */ /* 0x000fc800000006ff */
[----:B------:R-:W0:Y:S02]  /*2d500*/  SYNCS.PHASECHK.TRANS64.TRYWAIT P0, [R0+URZ+0x29820], R3 ;  /* 0x02982003000075a7 */ /* 0x000e24000800017f */
[----:B0-----:R-:W-:Y:S05]  /*2d510*/  @!P0 BRA `(.L_x_2652) ;  /* 0x00000034009c8947 */ /* 0x001fea0003800000 */
.L_x_2793:
[----:B------:R-:W-:Y:S05]  /*2d520*/  BSYNC B0 ;  /* 0x0000000000007941 */ /* 0x000fea0003800000 */
.L_x_2651:
[----:B------:R-:W-:-:S03]  /*2d530*/  UMOV UR4, 0xffffffff ;  /* 0xffffffff00047882 */ /* 0x000fc60000000000 */
[----:B------:R-:W-:Y:S05]  /*2d540*/  BRA.DIV UR4, `(.L_x_2653) ;  /* 0x0000003604a47947 */ /* 0x000fea000b800000 */
[----:B------:R-:W2:Y:S02]  /*2d550*/  S2R R2, SR_TID.X ;  /* 0x0000000000027919 */ /* 0x000ea40000002100 */
[----:B--2---:R-:W-:-:S04]  /*2d560*/  SHF.R.U32.HI R2, RZ, 0x5, R2 ;  /* 0x00000005ff027819 */ /* 0x004fc80000011602 */
[----:B------:R-:W-:-:S05]  /*2d570*/  LOP3.LUT R2, R2, 0x3, RZ, 0xc0, !PT ;  /* 0x0000000302027812 */ /* 0x000fca00078ec0ff */
[----:B------:R2:W3:Y:S02]  /*2d580*/  SHFL.IDX PT, R14, R2, RZ, 0x1f ;  /* 0x00001fff020e7589 */ /* 0x0004e400000e0000 */
.L_x_2796:
[----:B---3--:R-:W-:-:S13]  /*2d590*/  ISETP.NE.AND P0, PT, R14, RZ, PT ;  /* 0x000000ff0e00720c */ /* 0x008fda0003f05270 */
[----:B------:R-:W-:Y:S05]  /*2d5a0*/  @P0 BRA `(.L_x_2327) ;  /* 0x0000000000b00947 */ /* 0x000fea0003800000 */
[----:B------:R-:W-:-:S03]  /*2d5b0*/  UMOV UR4, 0xffffffff ;  /* 0xffffffff00047882 */ /* 0x000fc60000000000 */
[----:B------:R-:W-:Y:S05]  /*2d5c0*/  BRA.DIV UR4, `(.L_x_2654) ;  /* 0x0000003604b87947 */ /* 0x000fea000b800000 */
[----:B------:R-:W-:-:S13]  /*2d5d0*/  ELECT P6, URZ, PT ;  /* 0x00000000003f782f */ /* 0x000fda00038c0000 */
.L_x_2799:
[----:B------:R-:W-:Y:S05]  /*2d5e0*/  @!P6 BRA `(.L_x_2327) ;  /* 0x0000000000a0e947 */ /* 0x000fea0003800000 */
[----:B------:R-:W-:-:S06]  /*2d5f0*/  ULOP3.LUT UR4, UR36, 0x2, URZ, 0xfc, !UPT ;  /* 0x0000000224047892 */ /* 0x000fcc000f8efc3f */
[----:B--2---:R-:W-:-:S05]  /*2d600*/  IMAD.U32 R2, RZ, RZ, UR4 ;  /* 0x00000004ff027e24 */ /* 0x004fca000f8e00ff */
[----:B------:R-:W-:-:S13]  /*2d610*/  ISETP.NE.AND P0, PT, R2, 0x3, PT ;  /* 0x000000030200780c */ /* 0x000fda0003f05270 */
[----:B------:R-:W-:Y:S05]  /*2d620*/  @!P0 BRA `(.L_x_2655) ;  /* 0x0000000000048947 */ /* 0x000fea0003800000 */
[----:B------:R-:W-:Y:S01]  /*2d630*/  BPT.TRAP 0x1 ;  /* 0x000000040000795c */ /* 0x000fe20000300000 */
.L_x_2655:
[----:B0-----:R-:W2:Y:S04]  /*2d640*/  LDL R3, [R1+0x8] ;  /* 0x0000080001037983 */ /* 0x001ea80000100800 */
[----:B------:R-:W3:Y:S01]  /*2d650*/  LDL.LU R7, [R1+0x14] ;  /* 0x0000140001077983 */ /* 0x000ee20000300800 */
[----:B------:R-:W-:-:S05]  /*2d660*/  IADD3 R2, R0, 0x29840, RZ ;  /* 0x0002984000027810 */ /* 0x000fca0007ffe0ff */
        /* <DEDUP_REMOVED lines=11> */
.L_x_2800:
[----:B------:R-:W2:Y:S02]  /*2d720*/  SYNCS.PHASECHK.TRANS64.TRYWAIT P1, [R7+URZ], R2 ;  /* 0x00000002070075a7 */ /* 0x000ea4000802017f */
[----:B--2---:R-:W-:Y:S05]  /*2d730*/  @!P1 BRA `(.L_x_2657) ;  /* 0x0000003400909947 */ /* 0x004fea0003800000 */
.L_x_2801:
[----:B------:R-:W-:Y:S05]  /*2d740*/  @!P0 BRA `(.L_x_2658) ;  /* 0x0000000000048947 */ /* 0x000fea0003800000 */
[----:B------:R-:W-:Y:S01]  /*2d750*/  BPT.TRAP 0x1 ;  /* 0x000000040000795c */ /* 0x000fe20000300000 */
.L_x_2658:
[----:B------:R-:W3:Y:S02]  /*2d760*/  LDL.LU R4, [R1+0x8] ;  /* 0x0000080001047983 */ /* 0x000ee40000300800 */
[----:B---3--:R-:W-:-:S04]  /*2d770*/  LEA R4, R4, R0, 0x3 ;  /* 0x0000000004047211 */ /* 0x008fc800078e18ff */
[----:B------:R-:W3:Y:S02]  /*2d780*/  SYNCS.PHASECHK.TRANS64.TRYWAIT P1, [R4+URZ+0x29860], R5 ;  /* 0x02986005040075a7 */ /* 0x000ee4000802017f */
[----:B---3--:R-:W-:Y:S05]  /*2d790*/  @!P1 BRA `(.L_x_2659) ;  /* 0x00000034008c9947 */ /* 0x008fea0003800000 */
.L_x_2802:
[----:B------:R-:W-:Y:S05]  /*2d7a0*/  @!P0 BRA `(.L_x_2660) ;  /* 0x0000000000048947 */ /* 0x000fea0003800000 */
[----:B------:R-:W-:Y:S01]  /*2d7b0*/  BPT.TRAP 0x1 ;  /* 0x000000040000795c */ /* 0x000fe20000300000 */
.L_x_2660:
[----:B------:R-:W-:-:S04]  /*2d7c0*/  IMAD R3, R3, 0x8, R0 ;  /* 0x0000000803037824 */ /* 0x000fc800078e0200 */
[----:B------:R-:W4:Y:S02]  /*2d7d0*/  SYNCS.PHASECHK.TRANS64.TRYWAIT P1, [R3+URZ+0x29860], R2 ;  /* 0x02986002030075a7 */ /* 0x000f24000802017f */
[----:B----4-:R-:W-:Y:S05]  /*2d7e0*/  @!P1 BRA `(.L_x_2661) ;  /* 0x00000034008c9947 */ /* 0x010fea0003800000 */
.L_x_2803:
[----:B------:R-:W-:Y:S05]  /*2d7f0*/  @!P0 BRA `(.L_x_2662) ;  /* 0x0000000000048947 */ /* 0x000fea0003800000 */
[----:B------:R-:W-:Y:S01]  /*2d800*/  BPT.TRAP 0x1 ;  /* 0x000000040000795c */ /* 0x000fe20000300000 */
.L_x_2662:
[----:B------:R-:W5:Y:S02]  /*2d810*/  SYNCS.PHASECHK.TRANS64.TRYWAIT P0, [R4+URZ+0x29880], R5 ;  /* 0x02988005040075a7 */ /* 0x000f64000800017f */
[----:B-----5:R-:W-:Y:S05]  /*2d820*/  @!P0 BRA `(.L_x_2663) ;  /* 0x0000003400908947 */ /* 0x020fea0003800000 */
.L_x_2664:
[----:B------:R0:W0:Y:S02]  /*2d830*/  SYNCS.PHASECHK.TRANS64.TRYWAIT P0, [R3+URZ+0x29880], R2 ;  /* 0x02988002030075a7 */ /* 0x000024000800017f */
[----:B0-----:R-:W-:Y:S05]  /*2d840*/  @!P0 NANOSLEEP.SYNCS 0x989680 ;  /* 0x009896800000895d */ /* 0x001fea0003900000 */
[----:B------:R-:W0:Y:S02]  /*2d850*/  @!P0 SYNCS.PHASECHK.TRANS64 P0, [R3+URZ+0x29880], R2 ;  /* 0x02988002030085a7 */ /* 0x000e24000800007f */
[----:B0-----:R-:W-:Y:S05]  /*2d860*/  @!P0 BRA `(.L_x_2664) ;  /* 0xfffffffc00f08947 */ /* 0x001fea000383ffff */
.L_x_2327:
[----:B------:R-:W-:Y:S05]  /*2d870*/  BSYNC B8 ;  /* 0x0000000000087941 */ /* 0x000fea0003800000 */
.L_x_2324:
[----:B------:R-:W-:Y:S05]  /*2d880*/  EXIT ;  /* 0x000000000000794d */ /* 0x000fea0003800000 */
.L_x_2345:
[----:B---3--:R3:W4:Y:S02]  /*2d890*/  SYNCS.PHASECHK.TRANS64.TRYWAIT P5, [R97+URZ+0x29890], R98 ;  /* 0x02989062610075a7 */ /* 0x00872400080a017f */
[----:B----4-:R-:W-:Y:S05]  /*2d8a0*/  @!P5 NANOSLEEP.SYNCS 0x989680 ;  /* 0x009896800000d95d */ /* 0x010fea0003900000 */
[----:B------:R-:W4:Y:S02]  /*2d8b0*/  @!P5 SYNCS.PHASECHK.TRANS64 P5, [R97+URZ+0x29890], R98 ;  /* 0x029890626100d5a7 */ /* 0x000f2400080a007f */
[----:B----4-:R-:W-:Y:S05]  /*2d8c0*/  @!P5 BRA `(.L_x_2345) ;  /* 0xfffffffc00f0d947 */ /* 0x010fea000383ffff */
[----:B------:R-:W-:Y:S05]  /*2d8d0*/  BRA `(.L_x_2665) ;  /* 0xfffffd5c00347947 */ /* 0x000fea000383ffff */
.L_x_2399:
[----:B--2---:R2:W4:Y:S02]  /*2d8e0*/  SYNCS.PHASECHK.TRANS64.TRYWAIT P5, [R97+URZ+0x29890], R98 ;  /* 0x02989062610075a7 */ /* 0x00452400080a017f */
[----:B----4-:R-:W-:Y:S05]  /*2d8f0*/  @!P5 NANOSLEEP.SYNCS 0x989680 ;  /* 0x009896800000d95d */ /* 0x010fea0003900000 */
[----:B------:R-:W4:Y:S02]  /*2d900*/  @!P5 SYNCS.PHASECHK.TRANS64 P5, [R97+URZ+0x29890], R98 ;  /* 0x029890626100d5a7 */ /* 0x000f2400080a007f */
[----:B----4-:R-:W-:Y:S05]  /*2d910*/  @!P5 BRA `(.L_x_2399) ;  /* 0xfffffffc00f0d947 */ /* 0x010fea000383ffff */
[----:B------:R-:W-:Y:S05]  /*2d920*/  BRA `(.L_x_2666) ;  /* 0xfffffdb800787947 */ /* 0x000fea000383ffff */
.L_x_2424:
[----:B-1----:R1:W2:Y:S02]  /*2d930*/  SYNCS.PHASECHK.TRANS64.TRYWAIT P2, [R97+URZ+0x29890], R98 ;  /* 0x02989062610075a7 */ /* 0x0022a4000804017f */
[----:B--2---:R-:W-:Y:S05]  /*2d940*/  @!P2 NANOSLEEP.SYNCS 0x989680 ;  /* 0x009896800000a95d */ /* 0x004fea0003900000 */
[----:B------:R-:W2:Y:S02]  /*2d950*/  @!P2 SYNCS.PHASECHK.TRANS64 P2, [R97+URZ+0x29890], R98 ;  /* 0x029890626100a5a7 */ /* 0x000ea4000804007f */
[----:B--2---:R-:W-:Y:S05]  /*2d960*/  @!P2 BRA `(.L_x_2424) ;  /* 0xfffffffc00f0a947 */ /* 0x004fea000383ffff */
[----:B------:R-:W-:Y:S05]  /*2d970*/  BRA `(.L_x_2667) ;  /* 0xfffffe1800287947 */ /* 0x000fea000383ffff */
.L_x_2430:
[----:B-1----:R1:W2:Y:S02]  /*2d980*/  SYNCS.PHASECHK.TRANS64.TRYWAIT P1, [R97+URZ+0x298b0], R98 ;  /* 0x0298b062610075a7 */ /* 0x0022a4000802017f */
[----:B--2---:R-:W-:Y:S05]  /*2d990*/  @!P1 NANOSLEEP.SYNCS 0x989680 ;  /* 0x009896800000995d */ /* 0x004fea0003900000 */
[----:B------:R-:W2:Y:S02]  /*2d9a0*/  @!P1 SYNCS.PHASECHK.TRANS64 P1, [R97+URZ+0x298b0], R98 ;  /* 0x0298b062610095a7 */ /* 0x000ea4000802007f */
[----:B--2---:R-:W-:Y:S05]  /*2d9b0*/  @!P1 BRA `(.L_x_2430) ;  /* 0xfffffffc00f09947 */ /* 0x004fea000383ffff */
[----:B------:R-:W-:Y:S05]  /*2d9c0*/  BRA `(.L_x_2668) ;  /* 0xfffffe1c00287947 */ /* 0x000fea000383ffff */
.L_x_2438:
        /* <DEDUP_REMOVED lines=8> */
.L_x_2670:
[----:B------:R-:W-:Y:S05]  /*2da50*/  BSYNC B0 ;  /* 0x0000000000007941 */ /* 0x000fea0003800000 */
.L_x_2669:
[----:B------:R-:W-:Y:S01]  /*2da60*/  IMAD.MOV.U32 R197, RZ, RZ, R14 ;  /* 0x000000ffffc57224 */ /* 0x000fe200078e000e */
[----:B------:R-:W-:Y:S06]  /*2da70*/  BRA `(.L_x_2671) ;  /* 0xfffffe2400107947 */ /* 0x000fec000383ffff */
.L_x_2448:
[----:B------:R-:W-:Y:S01]  /*2da80*/  BSSY B1, `(.L_x_2672) ;  /* 0x0000007000017945 */ /* 0x000fe20003800000 */
[----:B------:R-:W-:Y:S01]  /*2da90*/  IMAD.MOV.U32 R12, RZ, RZ, RZ ;  /* 0x000000ffff0c7224 */ /* 0x000fe200078e00ff */
[----:B------:R-:W-:Y:S01]  /*2daa0*/  MOV R11, 0x1e1f ;  /* 0x00001e1f000b7802 */ /* 0x000fe20000000f00 */
[----:B------:R-:W-:-:S07]  /*2dab0*/  IMAD.MOV.U32 R15, RZ, RZ, -0x1 ;  /* 0xffffffffff0f7424 */ /* 0x000fce00078e00ff */
[----:B0-----:R-:W-:Y:S05]  /*2dac0*/  WARPSYNC.COLLECTIVE R15, `(.L_x_2673) ;  /* 0x000000000f087348 */ /* 0x001fea0003c00000 */
[----:B------:R1:W2:Y:S02]  /*2dad0*/  SHFL.IDX P6, R14, R13, R12, R11 ;  /* 0x0000000c0d0e7389 */ /* 0x0002a400000c000b */
[----:B012---:R-:W-:Y:S01]  /*2dae0*/  ENDCOLLECTIVE ;  /* 0x000000000000791b */ /* 0x007fe20003800000 */
.L_x_2673:
[----:B------:R-:W-:Y:S05]  /*2daf0*/  BSYNC B1 ;  /* 0x0000000000017941 */ /* 0x000fea0003800000 */
.L_x_2672:
        /* <DEDUP_REMOVED lines=8> */
.L_x_2674:
[----:B------:R-:W-:Y:S01]  /*2db80*/  MOV R13, R4 ;  /* 0x00000004000d7202 */ /* 0x000fe20000000f00 */
[----:B------:R-:W-:-:S07]  /*2db90*/  IMAD.MOV.U32 R3, RZ, RZ, R14 ;  /* 0x000000ffff037224 */ /* 0x000fce00078e000e */
[----:B------:R-:W-:Y:S05]  /*2dba0*/  WARPSYNC.COLLECTIVE R15, `(.L_x_2675) ;  /* 0x000000000f087348 */ /* 0x000fea0003c00000 */
[----:B------:R0:W1:Y:S02]  /*2dbb0*/  SHFL.IDX P6, R14, R13, R12, R11 ;  /* 0x0000000c0d0e7389 */ /* 0x00006400000c000b */
[----:B01----:R-:W-:Y:S01]  /*2dbc0*/  ENDCOLLECTIVE ;  /* 0x000000000000791b */ /* 0x003fe20003800000 */
.L_x_2675:
[----:B------:R-:W-:Y:S02]  /*2dbd0*/  IMAD.MOV.U32 R13, RZ, RZ, R5 ;  /* 0x000000ffff0d7224 */ /* 0x000fe400078e0005 */
[----:B------:R-:W-:-:S07]  /*2dbe0*/  IMAD.MOV.U32 R4, RZ, RZ, R14 ;  /* 0x000000ffff047224 */ /* 0x000fce00078e000e */
[----:B------:R-:W-:Y:S05]  /*2dbf0*/  WARPSYNC.COLLECTIVE R15, `(.L_x_2676) ;  /* 0x000000000f087348 */ /* 0x000fea0003c00000 */
[----:B------:R0:W1:Y:S02]  /*2dc00*/  SHFL.IDX P6, R14, R13, R12, R11 ;  /* 0x0000000c0d0e7389 */ /* 0x00006400000c000b */
[----:B01----:R-:W-:Y:S01]  /*2dc10*/  ENDCOLLECTIVE ;  /* 0x000000000000791b */ /* 0x003fe20003800000 */
.L_x_2676:
[----:B------:R-:W-:Y:S05]  /*2dc20*/  BRA `(.L_x_2677) ;  /* 0xfffffe2800fc7947 */ /* 0x000fea000383ffff */
.L_x_2452:
[----:B-1----:R1:W3:Y:S02]  /*2dc30*/  SYNCS.PHASECHK.TRANS64.TRYWAIT P0, [R16+URZ+0x29800], R5 ;  /* 0x02980005100075a7 */ /* 0x0022e4000800017f */
[----:B---3--:R-:W-:Y:S05]  /*2dc40*/  @!P0 NANOSLEEP.SYNCS 0x989680 ;  /* 0x009896800000895d */ /* 0x008fea0003900000 */
[----:B------:R-:W3:Y:S02]  /*2dc50*/  @!P0 SYNCS.PHASECHK.TRANS64 P0, [R16+URZ+0x29800], R5 ;  /* 0x02980005100085a7 */ /* 0x000ee4000800007f */
[----:B---3--:R-:W-:Y:S05]  /*2dc60*/  @!P0 BRA `(.L_x_2452) ;  /* 0xfffffffc00f08947 */ /* 0x008fea000383ffff */
[----:B------:R-:W-:Y:S05]  /*2dc70*/  BRA `(.L_x_2678) ;  /* 0xfffffe3000347947 */ /* 0x000fea000383ffff */
.L_x_2464:
[----:B------:R-:W-:Y:S01]  /*2dc80*/  BSSY B1, `(.L_x_2679) ;  /* 0x0000007000017945 */ /* 0x000fe20003800000 */
[----:B------:R-:W-:Y:S01]  /*2dc90*/  IMAD.MOV.U32 R12, RZ, RZ, RZ ;  /* 0x000000ffff0c7224 */ /* 0x000fe200078e00ff */
[----:B------:R-:W-:Y:S01]  /*2dca0*/  MOV R11, 0x1e1f ;  /* 0x00001e1f000b7802 */ /* 0x000fe20000000f00 */
[----:B------:R-:W-:-:S07]  /*2dcb0*/  IMAD.MOV.U32 R15, RZ, RZ, -0x1 ;  /* 0xffffffffff0f7424 */ /* 0x000fce00078e00ff */
[----:B0-----:R-:W-:Y:S05]  /*2dcc0*/  WARPSYNC.COLLECTIVE R15, `(.L_x_2680) ;  /* 0x000000000f087348 */ /* 0x001fea0003c00000 */
[----:B------:R1:W2:Y:S02]  /*2dcd0*/  SHFL.IDX P6, R14, R13, R12, R11 ;  /* 0x0000000c0d0e7389 */ /* 0x0002a400000c000b */
[----:B012---:R-:W-:Y:S01]  /*2dce0*/  ENDCOLLECTIVE ;  /* 0x000000000000791b */ /* 0x007fe20003800000 */
.L_x_2680:
[----:B------:R-:W-:Y:S05]  /*2dcf0*/  BSYNC B1 ;  /* 0x0000000000017941 */ /* 0x000fea0003800000 */
.L_x_2679:
        /* <DEDUP_REMOVED lines=8> */
.L_x_2681:
[----:B------:R-:W-:Y:S01]  /*2dd80*/  MOV R13, R20 ;  /* 0x00000014000d7202 */ /* 0x000fe20000000f00 */
[----:B------:R-:W-:-:S07]  /*2dd90*/  IMAD.MOV.U32 R3, RZ, RZ, R14 ;  /* 0x000000ffff037224 */ /* 0x000fce00078e000e */
[----:B------:R-:W-:Y:S05]  /*2dda0*/  WARPSYNC.COLLECTIVE R15, `(.L_x_2682) ;  /* 0x000000000f087348 */ /* 0x000fea0003c00000 */
[----:B------:R0:W1:Y:S02]  /*2ddb0*/  SHFL.IDX P6, R14, R13, R12, R11 ;  /* 0x0000000c0d0e7389 */ /* 0x00006400000c000b */
[----:B01----:R-:W-:Y:S01]  /*2ddc0*/  ENDCOLLECTIVE ;  /* 0x000000000000791b */ /* 0x003fe20003800000 */
.L_x_2682:
[----:B------:R-:W-:Y:S02]  /*2ddd0*/  IMAD.MOV.U32 R13, RZ, RZ, R21 ;  /* 0x000000ffff0d7224 */ /* 0x000fe400078e0015 */
[----:B------:R-:W-:-:S07]  /*2dde0*/  IMAD.MOV.U32 R20, RZ, RZ, R14 ;  /* 0x000000ffff147224 */ /* 0x000fce00078e000e */
[----:B------:R-:W-:Y:S05]  /*2ddf0*/  WARPSYNC.COLLECTIVE R15, `(.L_x_2683) ;  /* 0x000000000f087348 */ /* 0x000fea0003c00000 */
[----:B------:R0:W1:Y:S02]  /*2de00*/  SHFL.IDX P6, R14, R13, R12, R11 ;  /* 0x0000000c0d0e7389 */ /* 0x00006400000c000b */
[----:B01----:R-:W-:Y:S01]  /*2de10*/  ENDCOLLECTIVE ;  /* 0x000000000000791b */ /* 0x003fe20003800000 */
.L_x_2683:
[----:B------:R-:W-:Y:S01]  /*2de20*/  IMAD.MOV.U32 R21, RZ, RZ, R14 ;  /* 0x000000ffff157224 */ /* 0x000fe200078e000e */
[----:B------:R-:W-:Y:S06]  /*2de30*/  BRA `(.L_x_2684) ;  /* 0xfffffe5c00f07947 */ /* 0x000fec000383ffff */
.L_x_2468:
[----:B0-----:R0:W3:Y:S02]  /*2de40*/  SYNCS.PHASECHK.TRANS64.TRYWAIT P0, [R16+URZ+0x29800], R21 ;  /* 0x02980015100075a7 */ /* 0x0010e4000800017f */
[----:B---3--:R-:W-:Y:S05]  /*2de50*/  @!P0 NANOSLEEP.SYNCS 0x989680 ;  /* 0x009896800000895d */ /* 0x008fea0003900000 */
[----:B------:R-:W3:Y:S02]  /*2de60*/  @!P0 SYNCS.PHASECHK.TRANS64 P0, [R16+URZ+0x29800], R21 ;  /* 0x02980015100085a7 */ /* 0x000ee4000800007f */
[----:B---3--:R-:W-:Y:S05]  /*2de70*/  @!P0 BRA `(.L_x_2468) ;  /* 0xfffffffc00f08947 */ /* 0x008fea000383ffff */
[----:B------:R-:W-:Y:S05]  /*2de80*/  BRA `(.L_x_2685) ;  /* 0xfffffe6000ec7947 */ /* 0x000fea000383ffff */
.L_x_2476:
[----:B-1----:R1:W2:Y:S02]  /*2de90*/  SYNCS.PHASECHK.TRANS64.TRYWAIT P0, [R0+URZ+0x29830], R3 ;  /* 0x02983003000075a7 */ /* 0x0022a4000800017f */
[----:B--2---:R-:W-:Y:S05]  /*2dea0*/  @!P0 NANOSLEEP.SYNCS 0x989680 ;  /* 0x009896800000895d */ /* 0x004fea0003900000 */
[----:B------:R-:W2:Y:S02]  /*2deb0*/  @!P0 SYNCS.PHASECHK.TRANS64 P0, [R0+URZ+0x29830], R3 ;  /* 0x02983003000085a7 */ /* 0x000ea4000800007f */
[----:B--2---:R-:W-:Y:S05]  /*2dec0*/  @!P0 BRA `(.L_x_2476) ;  /* 0xfffffffc00f08947 */ /* 0x004fea000383ffff */
[----:B------:R-:W-:Y:S05]  /*2ded0*/  BRA `(.L_x_2475) ;  /* 0xfffffe94001c7947 */ /* 0x000fea000383ffff */
.L_x_2482:
[----:B-1----:R1:W2:Y:S02]  /*2dee0*/  SYNCS.PHASECHK.TRANS64.TRYWAIT P3, [R11+URZ+0x29830], R10 ;  /* 0x0298300a0b0075a7 */ /* 0x0022a4000806017f */
[----:B--2---:R-:W-:Y:S05]  /*2def0*/  @!P3 NANOSLEEP.SYNCS 0x989680 ;  /* 0x009896800000b95d */ /* 0x004fea0003900000 */
[----:B------:R-:W2:Y:S02]  /*2df00*/  @!P3 SYNCS.PHASECHK.TRANS64 P3, [R11+URZ+0x29830], R10 ;  /* 0x0298300a0b00b5a7 */ /* 0x000ea4000806007f */
[----:B--2---:R-:W-:Y:S05]  /*2df10*/  @!P3 BRA `(.L_x_2482) ;  /* 0xfffffffc00f0b947 */ /* 0x004fea000383ffff */
[----:B------:R-:W-:Y:S05]  /*2df20*/  BRA `(.L_x_2481) ;  /* 0xfffffed400547947 */ /* 0x000fea000383ffff */
.L_x_2486:
[----:B-1----:R1:W2:Y:S02]  /*2df30*/  SYNCS.PHASECHK.TRANS64.TRYWAIT P2, [R11+URZ+0x29850], R9 ;  /* 0x029850090b0075a7 */ /* 0x0022a4000804017f */
[----:B--2---:R-:W-:Y:S05]  /*2df40*/  @!P2 NANOSLEEP.SYNCS 0x989680 ;  /* 0x009896800000a95d */ /* 0x004fea0003900000 */
[----:B------:R-:W2:Y:S02]  /*2df50*/  @!P2 SYNCS.PHASECHK.TRANS64 P2, [R11+URZ+0x29850], R9 ;  /* 0x029850090b00a5a7 */ /* 0x000ea4000804007f */
[----:B--2---:R-:W-:Y:S05]  /*2df60*/  @!P2 BRA `(.L_x_2486) ;  /* 0xfffffffc00f0a947 */ /* 0x004fea000383ffff */
[----:B------:R-:W-:Y:S05]  /*2df70*/  BRA `(.L_x_2483) ;  /* 0xfffffee400907947 */ /* 0x000fea000383ffff */
.L_x_2494:
[----:B-1----:R1:W2:Y:S02]  /*2df80*/  SYNCS.PHASECHK.TRANS64.TRYWAIT P0, [R10+URZ+0x29830], R11 ;  /* 0x0298300b0a0075a7 */ /* 0x0022a4000800017f */
[----:B--2---:R-:W-:Y:S05]  /*2df90*/  @!P0 NANOSLEEP.SYNCS 0x989680 ;  /* 0x009896800000895d */ /* 0x004fea0003900000 */
[----:B------:R-:W2:Y:S02]  /*2dfa0*/  @!P0 SYNCS.PHASECHK.TRANS64 P0, [R10+URZ+0x29830], R11 ;  /* 0x0298300b0a0085a7 */ /* 0x000ea4000800007f */
[----:B--2---:R-:W-:Y:S05]  /*2dfb0*/  @!P0 BRA `(.L_x_2494) ;  /* 0xfffffffc00f08947 */ /* 0x004fea000383ffff */
[----:B------:R-:W-:Y:S05]  /*2dfc0*/  BRA `(.L_x_2493) ;  /* 0xffffff1c00247947 */ /* 0x000fea000383ffff */
.L_x_2498:
[----:B-1----:R1:W2:Y:S02]  /*2dfd0*/  SYNCS.PHASECHK.TRANS64.TRYWAIT P0, [R10+URZ+0x29850], R7 ;  /* 0x029850070a0075a7 */ /* 0x0022a4000800017f */
[----:B--2---:R-:W-:Y:S05]  /*2dfe0*/  @!P0 NANOSLEEP.SYNCS 0x989680 ;  /* 0x009896800000895d */ /* 0x004fea0003900000 */
[----:B------:R-:W2:Y:S02]  /*2dff0*/  @!P0 SYNCS.PHASECHK.TRANS64 P0, [R10+URZ+0x29850], R7 ;  /* 0x029850070a0085a7 */ /* 0x000ea4000800007f */
[----:B--2---:R-:W-:Y:S05]  /*2e000*/  @!P0 BRA `(.L_x_2498) ;  /* 0xfffffffc00f08947 */ /* 0x004fea000383ffff */
[----:B------:R-:W-:Y:S05]  /*2e010*/  BRA `(.L_x_2495) ;  /* 0xffffff2c00547947 */ /* 0x000fea000383ffff */
.L_x_2504:
[----:B-1----:R1:W2:Y:S02]  /*2e020*/  SYNCS.PHASECHK.TRANS64.TRYWAIT P0, [R11+URZ+0x29850], R2 ;  /* 0x029850020b0075a7 */ /* 0x0022a4000800017f */
[----:B--2---:R-:W-:Y:S05]  /*2e030*/  @!P0 NANOSLEEP.SYNCS 0x989680 ;  /* 0x009896800000895d */ /* 0x004fea0003900000 */
[----:B------:R-:W2:Y:S02]  /*2e040*/  @!P0 SYNCS.PHASECHK.TRANS64 P0, [R11+URZ+0x29850], R2 ;  /* 0x029850020b0085a7 */ /* 0x000ea4000800007f */
[----:B--2---:R-:W-:Y:S05]  /*2e050*/  @!P0 BRA `(.L_x_2504) ;  /* 0xfffffffc00f08947 */ /* 0x004fea000383ffff */
[----:B------:R-:W-:Y:S05]  /*2e060*/  BRA `(.L_x_2503) ;  /* 0xffffff5400f47947 */ /* 0x000fea000383ffff */
.L_x_2508:
        /* <DEDUP_REMOVED lines=9> */
.L_x_2686:
        /* <DEDUP_REMOVED lines=8> */
[----:B------:R-:W-:Y:S02]  /*2e180*/  MOV R13, R3 ;  /* 0x00000003000d7202 */ /* 0x000fe40000000f00 */
        /* <DEDUP_REMOVED lines=9> */
.L_x_2687:
        /* <DEDUP_REMOVED lines=18> */
.L_x_2688:
[----:B------:R-:W-:Y:S02]  /*2e340*/  SEL R65, R67, R62, P0 ;  /* 0x0000003e43417207 */ /* 0x000fe40000000000 */
[----:B------:R-:W-:Y:S02]  /*2e350*/  SEL R67, R70, R69, P0 ;  /* 0x0000004546437207 */ /* 0x000fe40000000000 */
[----:B------:R-:W-:Y:S02]  /*2e360*/  SEL R69, R69, R70, P0 ;  /* 0x0000004645457207 */ /* 0x000fe40000000000 */
[----:B------:R-:W-:Y:S02]  /*2e370*/  SEL R4, R6, R3, P0 ;  /* 0x0000000306047207 */ /* 0x000fe40000000000 */
[----:B------:R-:W-:Y:S01]  /*2e380*/  SEL R6, R3, R6, P0 ;  /* 0x0000000603067207 */ /* 0x000fe20000000000 */
[----:B------:R-:W-:Y:S02]  /*2e390*/  IMAD.MOV.U32 R13, RZ, RZ, R7 ;  /* 0x000000ffff0d7224 */ /* 0x000fe400078e0007 */
[----:B------:R-:W-:-:S02]  /*2e3a0*/  IMAD.MOV.U32 R12, RZ, RZ, R2 ;  /* 0x000000ffff0c7224 */ /* 0x000fc400078e0002 */
[----:B------:R-:W-:-:S07]  /*2e3b0*/  IMAD.MOV.U32 R10, RZ, RZ, R14 ;  /* 0x000000ffff0a7224 */ /* 0x000fce00078e000e */
[----:B------:R-:W-:Y:S05]  /*2e3c0*/  WARPSYNC.COLLECTIVE R15, `(.L_x_2689) ;  /* 0x000000000f087348 */ /* 0x000fea0003c00000 */
[----:B------:R0:W1:Y:S02]  /*2e3d0*/  SHFL.IDX P6, R14, R13, R12, R11 ;  /* 0x0000000c0d0e7389 */ /* 0x00006400000c000b */
[----:B01----:R-:W-:Y:S01]  /*2e3e0*/  ENDCOLLECTIVE ;  /* 0x000000000000791b */ /* 0x003fe20003800000 */
.L_x_2689:
[----:B------:R-:W-:Y:S02]  /*2e3f0*/  IMAD.MOV.U32 R13, RZ, RZ, R9 ;  /* 0x000000ffff0d7224 */ /* 0x000fe400078e0009 */
[----:B------:R-:W-:Y:S01]  /*2e400*/  IMAD.MOV.U32 R12, RZ, RZ, R0 ;  /* 0x000000ffff0c7224 */ /* 0x000fe200078e0000 */
[----:B------:R-:W-:-:S07]  /*2e410*/  MOV R7, R14 ;  /* 0x0000000e00077202 */ /* 0x000fce0000000f00 */
[----:B------:R-:W-:Y:S05]  /*2e420*/  WARPSYNC.COLLECTIVE R15, `(.L_x_2690) ;  /* 0x000000000f087348 */ /* 0x000fea0003c00000 */
[----:B------:R0:W1:Y:S02]  /*2e430*/  SHFL.IDX P6, R14, R13, R12, R11 ;  /* 0x0000000c0d0e7389 */ /* 0x00006400000c000b */
[----:B01----:R-:W-:Y:S01]  /*2e440*/  ENDCOLLECTIVE ;  /* 0x000000000000791b */ /* 0x003fe20003800000 */
.L_x_2690:
        /* <DEDUP_REMOVED lines=8> */
.L_x_2691:
[----:B------:R-:W-:Y:S01]  /*2e4d0*/  IMAD.MOV.U32 R13, RZ, RZ, R25 ;  /* 0x000000ffff0d7224 */ /* 0x000fe200078e0019 */
[----:B------:R-:W-:Y:S01]  /*2e4e0*/  MOV R12, R0 ;  /* 0x00000000000c7202 */ /* 0x000fe20000000f00 */
[----:B------:R-:W-:-:S07]  /*2e4f0*/  IMAD.MOV.U32 R20, RZ, RZ, R14 ;  /* 0x000000ffff147224 */ /* 0x000fce00078e000e */
[----:B------:R-:W-:Y:S05]  /*2e500*/  WARPSYNC.COLLECTIVE R15, `(.L_x_2692) ;  /* 0x000000000f087348 */ /* 0x000fea0003c00000 */
[----:B------:R0:W1:Y:S02]  /*2e510*/  SHFL.IDX P6, R14, R13, R12, R11 ;  /* 0x0000000c0d0e7389 */ /* 0x00006400000c000b */
[----:B01----:R-:W-:Y:S01]  /*2e520*/  ENDCOLLECTIVE ;  /* 0x000000000000791b */ /* 0x003fe20003800000 */
.L_x_2692:
[----:B------:R-:W-:Y:S02]  /*2e530*/  IMAD.MOV.U32 R13, RZ, RZ, R27 ;  /* 0x000000ffff0d7224 */ /* 0x000fe400078e001b */
[----:B------:R-:W-:Y:S02]  /*2e540*/  IMAD.MOV.U32 R12, RZ, RZ, R2 ;  /* 0x000000ffff0c7224 */ /* 0x000fe400078e0002 */
[----:B------:R-:W-:-:S07]  /*2e550*/  IMAD.MOV.U32 R26, RZ, RZ, R14 ;  /* 0x000000ffff1a7224 */ /* 0x000fce00078e000e */
[----:B------:R-:W-:Y:S05]  /*2e560*/  WARPSYNC.COLLECTIVE R15, `(.L_x_2693) ;  /* 0x000000000f087348 */ /* 0x000fea0003c00000 */
[----:B------:R0:W1:Y:S02]  /*2e570*/  SHFL.IDX P6, R14, R13, R12, R11 ;  /* 0x0000000c0d0e7389 */ /* 0x00006400000c000b */
[----:B01----:R-:W-:Y:S01]  /*2e580*/  ENDCOLLECTIVE ;  /* 0x000000000000791b */ /* 0x003fe20003800000 */
.L_x_2693:
[----:B------:R-:W-:Y:S02]  /*2e590*/  IMAD.MOV.U32 R13, RZ, RZ, R29 ;  /* 0x000000ffff0d7224 */ /* 0x000fe400078e001d */
[----:B------:R-:W-:Y:S01]  /*2e5a0*/  IMAD.MOV.U32 R12, RZ, RZ, R0 ;  /* 0x000000ffff0c7224 */ /* 0x000fe200078e0000 */
[----:B------:R-:W-:-:S07]  /*2e5b0*/  MOV R27, R14 ;  /* 0x0000000e001b7202 */ /* 0x000fce0000000f00 */
[----:B------:R-:W-:Y:S05]  /*2e5c0*/  WARPSYNC.COLLECTIVE R15, `(.L_x_2694) ;  /* 0x000000000f087348 */ /* 0x000fea0003c00000 */
[----:B------:R0:W1:Y:S02]  /*2e5d0*/  SHFL.IDX P6, R14, R13, R12, R11 ;  /* 0x0000000c0d0e7389 */ /* 0x00006400000c000b */
[----:B01----:R-:W-:Y:S01]  /*2e5e0*/  ENDCOLLECTIVE ;  /* 0x000000000000791b */ /* 0x003fe20003800000 */
.L_x_2694:
        /* <DEDUP_REMOVED lines=8> */
.L_x_2695:
[----:B------:R-:W-:Y:S01]  /*2e670*/  IMAD.MOV.U32 R13, RZ, RZ, R33 ;  /* 0x000000ffff0d7224 */ /* 0x000fe200078e0021 */
[----:B------:R-:W-:Y:S01]  /*2e680*/  MOV R12, R0 ;  /* 0x00000000000c7202 */ /* 0x000fe20000000f00 */
[----:B------:R-:W-:-:S07]  /*2e690*/  IMAD.MOV.U32 R31, RZ, RZ, R14 ;  /* 0x000000ffff1f7224 */ /* 0x000fce00078e000e */
[----:B------:R-:W-:Y:S05]  /*2e6a0*/  WARPSYNC.COLLECTIVE R15, `(.L_x_2696) ;  /* 0x000000000f087348 */ /* 0x000fea0003c00000 */
[----:B------:R0:W1:Y:S02]  /*2e6b0*/  SHFL.IDX P6, R14, R13, R12, R11 ;  /* 0x0000000c0d0e7389 */ /* 0x00006400000c000b */
[----:B01----:R-:W-:Y:S01]  /*2e6c0*/  ENDCOLLECTIVE ;  /* 0x000000000000791b */ /* 0x003fe20003800000 */
.L_x_2696:
        /* <DEDUP_REMOVED lines=8> */
.L_x_2697:
[----:B------:R-:W-:Y:S02]  /*2e750*/  IMAD.MOV.U32 R13, RZ, RZ, R37 ;  /* 0x000000ffff0d7224 */ /* 0x000fe400078e0025 */
[----:B------:R-:W-:Y:S01]  /*2e760*/  IMAD.MOV.U32 R12, RZ, RZ, R0 ;  /* 0x000000ffff0c7224 */ /* 0x000fe200078e0000 */
[----:B------:R-:W-:-:S07]  /*2e770*/  MOV R35, R14 ;  /* 0x0000000e00237202 */ /* 0x000fce0000000f00 */
[----:B------:R-:W-:Y:S05]  /*2e780*/  WARPSYNC.COLLECTIVE R15, `(.L_x_2698) ;  /* 0x000000000f087348 */ /* 0x000fea0003c00000 */
[----:B------:R0:W1:Y:S02]  /*2e790*/  SHFL.IDX P6, R14, R13, R12, R11 ;  /* 0x0000000c0d0e7389 */ /* 0x00006400000c000b */
[----:B01----:R-:W-:Y:S01]  /*2e7a0*/  ENDCOLLECTIVE ;  /* 0x000000000000791b */ /* 0x003fe20003800000 */
.L_x_2698:
        /* <DEDUP_REMOVED lines=8> */
.L_x_2699:
[----:B------:R-:W-:Y:S01]  /*2e830*/  IMAD.MOV.U32 R13, RZ, RZ, R41 ;  /* 0x000000ffff0d7224 */ /* 0x000fe200078e0029 */
[----:B------:R-:W-:Y:S01]  /*2e840*/  MOV R12, R0 ;  /* 0x00000000000c7202 */ /* 0x000fe20000000f00 */
[----:B------:R-:W-:-:S07]  /*2e850*/  IMAD.MOV.U32 R39, RZ, RZ, R14 ;  /* 0x000000ffff277224 */ /* 0x000fce00078e000e */
[----:B------:R-:W-:Y:S05]  /*2e860*/  WARPSYNC.COLLECTIVE R15, `(.L_x_2700) ;  /* 0x000000000f087348 */ /* 0x000fea0003c00000 */
[----:B------:R0:W1:Y:S02]  /*2e870*/  SHFL.IDX P6, R14, R13, R12, R11 ;  /* 0x0000000c0d0e7389 */ /* 0x00006400000c000b */
[----:B01----:R-:W-:Y:S01]  /*2e880*/  ENDCOLLECTIVE ;  /* 0x000000000000791b */ /* 0x003fe20003800000 */
.L_x_2700:
        /* <DEDUP_REMOVED lines=8> */
.L_x_2701:
[----:B------:R-:W-:Y:S02]  /*2e910*/  IMAD.MOV.U32 R13, RZ, RZ, R45 ;  /* 0x000000ffff0d7224 */ /* 0x000fe400078e002d */
[----:B------:R-:W-:Y:S01]  /*2e920*/  IMAD.MOV.U32 R12, RZ, RZ, R0 ;  /* 0x000000ffff0c7224 */ /* 0x000fe200078e0000 */
[----:B------:R-:W-:-:S07]  /*2e930*/  MOV R43, R14 ;  /* 0x0000000e002b7202 */ /* 0x000fce0000000f00 */
[----:B------:R-:W-:Y:S05]  /*2e940*/  WARPSYNC.COLLECTIVE R15, `(.L_x_2702) ;  /* 0x000000000f087348 */ /* 0x000fea0003c00000 */
[----:B------:R0:W1:Y:S02]  /*2e950*/  SHFL.IDX P6, R14, R13, R12, R11 ;  /* 0x0000000c0d0e7389 */ /* 0x00006400000c000b */
[----:B01----:R-:W-:Y:S01]  /*2e960*/  ENDCOLLECTIVE ;  /* 0x000000000000791b */ /* 0x003fe20003800000 */
.L_x_2702:
[----:B------:R-:W-:Y:S02]  /*2e970*/  SEL R40, R42, R43, P0 ;  /* 0x0000002b2a287207 */ /* 0x000fe40000000000 */
[----:B------:R-:W-:Y:S02]  /*2e980*/  SEL R42, R43, R42, P0 ;  /* 0x0000002a2b2a7207 */ /* 0x000fe40000000000 */
[----:B------:R-:W-:Y:S01]  /*2e990*/  MOV R13, R49 ;  /* 0x00000031000d7202 */ /* 0x000fe20000000f00 */
[----:B------:R-:W-:Y:S02]  /*2e9a0*/  IMAD.MOV.U32 R12, RZ, RZ, R2 ;  /* 0x000000ffff0c7224 */ /* 0x000fe400078e0002 */
[----:B------:R-:W-:Y:S02]  /*2e9b0*/  IMAD.MOV.U32 R49, RZ, RZ, RZ ;  /* 0x000000ffff317224 */ /* 0x000fe400078e00ff */
[----:B------:R-:W-:-:S07]  /*2e9c0*/  IMAD.MOV.U32 R45, RZ, RZ, R14 ;  /* 0x000000ffff2d7224 */ /* 0x000fce00078e000e */
[----:B------:R-:W-:Y:S05]  /*2e9d0*/  WARPSYNC.COLLECTIVE R15, `(.L_x_2703) ;  /* 0x000000000f087348 */ /* 0x000fea0003c00000 */
[----:B------:R0:W1:Y:S02]  /*2e9e0*/  SHFL.IDX P6, R14, R13, R12, R11 ;  /* 0x0000000c0d0e7389 */ /* 0x00006400000c000b */
[----:B01----:R-:W-:Y:S01]  /*2e9f0*/  ENDCOLLECTIVE ;  /* 0x000000000000791b */ /* 0x003fe20003800000 */
.L_x_2703:
[----:B------:R-:W-:Y:S01]  /*2ea00*/  IMAD.MOV.U32 R13, RZ, RZ, R51 ;  /* 0x000000ffff0d7224 */ /* 0x000fe200078e0033 */
[----:B------:R-:W-:Y:S01]  /*2ea10*/  MOV R12, R0 ;  /* 0x00000000000c7202 */ /* 0x000fe20000000f00 */
[----:B------:R-:W-:-:S07]  /*2ea20*/  IMAD.MOV.U32 R44, RZ, RZ, R14 ;  /* 0x000000ffff2c7224 */ /* 0x000fce00078e000e */
[----:B------:R-:W-:Y:S05]  /*2ea30*/  WARPSYNC.COLLECTIVE R15, `(.L_x_2704) ;  /* 0x000000000f087348 */ /* 0x000fea0003c00000 */
[----:B------:R0:W1:Y:S02]  /*2ea40*/  SHFL.IDX P6, R14, R13, R12, R11 ;  /* 0x0000000c0d0e7389 */ /* 0x00006400000c000b */
[----:B01----:R-:W-:Y:S01]  /*2ea50*/  ENDCOLLECTIVE ;  /* 0x000000000000791b */ /* 0x003fe20003800000 */
.L_x_2704:
        /* <DEDUP_REMOVED lines=8> */
.L_x_2705:
[----:B------:R-:W-:Y:S02]  /*2eae0*/  IMAD.MOV.U32 R13, RZ, RZ, R55 ;  /* 0x000000ffff0d7224 */ /* 0x000fe400078e0037 */
[----:B------:R-:W-:Y:S01]  /*2eaf0*/  IMAD.MOV.U32 R12, RZ, RZ, R0 ;  /* 0x000000ffff0c7224 */ /* 0x000fe200078e0000 */
[----:B------:R-:W-:-:S07]  /*2eb00*/  MOV R48, R14 ;  /* 0x0000000e00307202 */ /* 0x000fce0000000f00 */
[----:B------:R-:W-:Y:S05]  /*2eb10*/  WARPSYNC.COLLECTIVE R15, `(.L_x_2706) ;  /* 0x000000000f087348 */ /* 0x000fea0003c00000 */
[----:B------:R0:W1:Y:S02]  /*2eb20*/  SHFL.IDX P6, R14, R13, R12, R11 ;  /* 0x0000000c0d0e7389 */ /* 0x00006400000c000b */
[----:B01----:R-:W-:Y:S01]  /*2eb30*/  ENDCOLLECTIVE ;  /* 0x000000000000791b */ /* 0x003fe20003800000 */
.L_x_2706:
[----:B------:R-:W-:Y:S01]  /*2eb40*/  MOV R13, R57 ;  /* 0x00000039000d7202 */ /* 0x000fe20000000f00 */
[----:B------:R-:W-:Y:S02]  /*2eb50*/  IMAD.MOV.U32 R12, RZ, RZ, R2 ;  /* 0x000000ffff0c7224 */ /* 0x000fe400078e0002 */
[----:B------:R-:W-:-:S07]  /*2eb60*/  IMAD.MOV.U32 R55, RZ, RZ, R14 ;  /* 0x000000ffff377224 */ /* 0x000fce00078e000e */
[----:B------:R-:W-:Y:S05]  /*2eb70*/  WARPSYNC.COLLECTIVE R15, `(.L_x_2707) ;  /* 0x000000000f087348 */ /* 0x000fea0003c00000 */
[----:B------:R0:W1:Y:S02]  /*2eb80*/  SHFL.IDX P6, R14, R13, R12, R11 ;  /* 0x0000000c0d0e7389 */ /* 0x00006400000c000b */
[----:B01----:R-:W-:Y:S01]  /*2eb90*/  ENDCOLLECTIVE ;  /* 0x000000000000791b */ /* 0x003fe20003800000 */
.L_x_2707:
[----:B------:R-:W-:Y:S01]  /*2eba0*/  IMAD.MOV.U32 R13, RZ, RZ, R59 ;  /* 0x000000ffff0d7224 */ /* 0x000fe200078e003b */
[----:B------:R-:W-:Y:S01]  /*2ebb0*/  MOV R12, R0 ;  /* 0x00000000000c7202 */ /* 0x000fe20000000f00 */
[----:B------:R-:W-:-:S07]  /*2ebc0*/  IMAD.MOV.U32 R50, RZ, RZ, R14 ;  /* 0x000000ffff327224 */ /* 0x000fce00078e000e */
[----:B------:R-:W-:Y:S05]  /*2ebd0*/  WARPSYNC.COLLECTIVE R15, `(.L_x_2708) ;  /* 0x000000000f087348 */ /* 0x000fea0003c00000 */
[----:B------:R0:W1:Y:S02]  /*2ebe0*/  SHFL.IDX P6, R14, R13, R12, R11 ;  /* 0x0000000c0d0e7389 */ /* 0x00006400000c000b */
[----:B01----:R-:W-:Y:S01]  /*2ebf0*/  ENDCOLLECTIVE ;  /* 0x000000000000791b */ /* 0x003fe20003800000 */
.L_x_2708:
[----:B------:R-:W-:Y:S02]  /*2ec00*/  IMAD.MOV.U32 R13, RZ, RZ, R61 ;  /* 0x000000ffff0d7224 */ /* 0x000fe400078e003d */
[----:B------:R-:W-:Y:S02]  /*2ec10*/  IMAD.MOV.U32 R12, RZ, RZ, R2 ;  /* 0x000000ffff0c7224 */ /* 0x000fe400078e0002 */
[----:B------:R-:W-:-:S07]  /*2ec20*/  IMAD.MOV.U32 R59, RZ, RZ, R14 ;  /* 0x000000ffff3b7224 */ /* 0x000fce00078e000e */
[----:B------:R-:W-:Y:S05]  /*2ec30*/  WARPSYNC.COLLECTIVE R15, `(.L_x_2709) ;  /* 0x000000000f087348 */ /* 0x000fea0003c00000 */
[----:B------:R0:W1:Y:S02]  /*2ec40*/  SHFL.IDX P6, R14, R13, R12, R11 ;  /* 0x0000000c0d0e7389 */ /* 0x00006400000c000b */
[----:B01----:R-:W-:Y:S01]  /*2ec50*/  ENDCOLLECTIVE ;  /* 0x000000000000791b */ /* 0x003fe20003800000 */
.L_x_2709:
[----:B------:R-:W-:Y:S02]  /*2ec60*/  IMAD.MOV.U32 R13, RZ, RZ, R63 ;  /* 0x000000ffff0d7224 */ /* 0x000fe400078e003f */
[----:B------:R-:W-:Y:S01]  /*2ec70*/  IMAD.MOV.U32 R12, RZ, RZ, R0 ;  /* 0x000000ffff0c7224 */ /* 0x000fe200078e0000 */
[----:B------:R-:W-:-:S07]  /*2ec80*/  MOV R52, R14 ;  /* 0x0000000e00347202 */ /* 0x000fce0000000f00 */
[----:B------:R-:W-:Y:S05]  /*2ec90*/  WARPSYNC.COLLECTIVE R15, `(.L_x_2710) ;  /* 0x000000000f087348 */ /* 0x000fea0003c00000 */
[----:B------:R0:W1:Y:S02]  /*2eca0*/  SHFL.IDX P6, R14, R13, R12, R11 ;  /* 0x0000000c0d0e7389 */ /* 0x00006400000c000b */
[----:B01----:R-:W-:Y:S01]  /*2ecb0*/  ENDCOLLECTIVE ;  /* 0x000000000000791b */ /* 0x003fe20003800000 */
.L_x_2710:
        /* <DEDUP_REMOVED lines=8> */
.L_x_2711:
[----:B------:R-:W-:Y:S01]  /*2ed40*/  IMAD.MOV.U32 R13, RZ, RZ, R67 ;  /* 0x000000ffff0d7224 */ /* 0x000fe200078e0043 */
[----:B------:R-:W-:Y:S01]  /*2ed50*/  MOV R12, R0 ;  /* 0x00000000000c7202 */ /* 0x000fe20000000f00 */
[----:B------:R-:W-:-:S07]  /*2ed60*/  IMAD.MOV.U32 R54, RZ, RZ, R14 ;  /* 0x000000ffff367224 */ /* 0x000fce00078e000e */
[----:B------:R-:W-:Y:S05]  /*2ed70*/  WARPSYNC.COLLECTIVE R15, `(.L_x_2712) ;  /* 0x000000000f087348 */ /* 0x000fea0003c00000 */
[----:B------:R0:W1:Y:S02]  /*2ed80*/  SHFL.IDX P6, R14, R13, R12, R11 ;  /* 0x0000000c0d0e7389 */ /* 0x00006400000c000b */
[----:B01----:R-:W-:Y:S01]  /*2ed90*/  ENDCOLLECTIVE ;  /* 0x000000000000791b */ /* 0x003fe20003800000 */
.L_x_2712:
        /* <DEDUP_REMOVED lines=8> */
.L_x_2713:
[----:B------:R-:W-:Y:S02]  /*2ee20*/  IMAD.MOV.U32 R13, RZ, RZ, R71 ;  /* 0x000000ffff0d7224 */ /* 0x000fe400078e0047 */
[----:B------:R-:W-:Y:S01]  /*2ee30*/  IMAD.MOV.U32 R12, RZ, RZ, R0 ;  /* 0x000000ffff0c7224 */ /* 0x000fe200078e0000 */
[----:B------:R-:W-:-:S07]  /*2ee40*/  MOV R56, R14 ;  /* 0x0000000e00387202 */ /* 0x000fce0000000f00 */
[----:B------:R-:W-:Y:S05]  /*2ee50*/  WARPSYNC.COLLECTIVE R15, `(.L_x_2714) ;  /* 0x000000000f087348 */ /* 0x000fea0003c00000 */
[----:B------:R0:W1:Y:S02]  /*2ee60*/  SHFL.IDX P6, R14, R13, R12, R11 ;  /* 0x0000000c0d0e7389 */ /* 0x00006400000c000b */
[----:B01----:R-:W-:Y:S01]  /*2ee70*/  ENDCOLLECTIVE ;  /* 0x000000000000791b */ /* 0x003fe20003800000 */
.L_x_2714:
        /* <DEDUP_REMOVED lines=8> */
.L_x_2715:
[----:B------:R-:W-:Y:S01]  /*2ef00*/  IMAD.MOV.U32 R13, RZ, RZ, R75 ;  /* 0x000000ffff0d7224 */ /* 0x000fe200078e004b */
[----:B------:R-:W-:Y:S01]  /*2ef10*/  MOV R12, R0 ;  /* 0x00000000000c7202 */ /* 0x000fe20000000f00 */
[----:B------:R-:W-:-:S07]  /*2ef20*/  IMAD.MOV.U32 R58, RZ, RZ, R14 ;  /* 0x000000ffff3a7224 */ /* 0x000fce00078e000e */
[----:B------:R-:W-:Y:S05]  /*2ef30*/  WARPSYNC.COLLECTIVE R15, `(.L_x_2716) ;  /* 0x000000000f087348 */ /* 0x000fea0003c00000 */
[----:B------:R0:W1:Y:S02]  /*2ef40*/  SHFL.IDX P6, R14, R13, R12, R11 ;  /* 0x0000000c0d0e7389 */ /* 0x00006400000c000b */
[----:B01----:R-:W-:Y:S01]  /*2ef50*/  ENDCOLLECTIVE ;  /* 0x000000000000791b */ /* 0x003fe20003800000 */
.L_x_2716:
        /* <DEDUP_REMOVED lines=8> */
.L_x_2717:
        /* <DEDUP_REMOVED lines=8> */
.L_x_2520:
[----:B------:R-:W-:Y:S01]  /*2f060*/  IMAD.MOV.U32 R13, RZ, RZ, R3 ;  /* 0x000000ffff0d7224 */ /* 0x000fe200078e0003 */
[----:B------:R-:W-:Y:S01]  /*2f070*/  MOV R11, 0x181f ;  /* 0x0000181f000b7802 */ /* 0x000fe20000000f00 */
[----:B------:R-:W-:Y:S02]  /*2f080*/  IMAD.MOV.U32 R12, RZ, RZ, RZ ;  /* 0x000000ffff0c7224 */ /* 0x000fe400078e00ff */
[----:B------:R-:W-:-:S07]  /*2f090*/  IMAD.MOV.U32 R15, RZ, RZ, -0x1 ;  /* 0xffffffffff0f7424 */ /* 0x000fce00078e00ff */
[----:B01----:R-:W-:Y:S05]  /*2f0a0*/  WARPSYNC.COLLECTIVE R15, `(.L_x_2719) ;  /* 0x000000000f087348 */ /* 0x003fea0003c00000 */
[----:B------:R2:W3:Y:S02]  /*2f0b0*/  SHFL.IDX P6, R14, R13, R12, R11 ;  /* 0x0000000c0d0e7389 */ /* 0x0004e400000c000b */
[----:B0123--:R-:W-:Y:S01]  /*2f0c0*/  ENDCOLLECTIVE ;  /* 0x000000000000791b */ /* 0x00ffe20003800000 */
.L_x_2719:
[----:B------:R-:W-:Y:S02]  /*2f0d0*/  IMAD.MOV.U32 R13, RZ, RZ, R2 ;  /* 0x000000ffff0d7224 */ /* 0x000fe400078e0002 */
[----:B------:R-:W-:-:S07]  /*2f0e0*/  IMAD.MOV.U32 R0, RZ, RZ, R14 ;  /* 0x000000ffff007224 */ /* 0x000fce00078e000e */
[----:B------:R-:W-:Y:S05]  /*2f0f0*/  WARPSYNC.COLLECTIVE R15, `(.L_x_2720) ;  /* 0x000000000f087348 */ /* 0x000fea0003c00000 */
[----:B------:R0:W1:Y:S02]  /*2f100*/  SHFL.IDX P6, R14, R13, R12, R11 ;  /* 0x0000000c0d0e7389 */ /* 0x00006400000c000b */
[----:B01----:R-:W-:Y:S01]  /*2f110*/  ENDCOLLECTIVE ;  /* 0x000000000000791b */ /* 0x003fe20003800000 */
.L_x_2720:
[----:B------:R-:W-:Y:S05]  /*2f120*/  BRA `(.L_x_2721) ;  /* 0xffffff7000fc7947 */ /* 0x000fea000383ffff */
.L_x_2523:
        /* <DEDUP_REMOVED lines=8> */
.L_x_2723:
[----:B------:R-:W-:Y:S05]  /*2f1b0*/  BSYNC B1 ;  /* 0x0000000000017941 */ /* 0x000fea0003800000 */
.L_x_2722:
[----:B------:R-:W-:Y:S01]  /*2f1c0*/  IMAD.MOV.U32 R13, RZ, RZ, R2 ;  /* 0x000000ffff0d7224 */ /* 0x000fe200078e0002 */
[----:B------:R-:W-:Y:S01]  /*2f1d0*/  MOV R15, 0xffffffff ;  /* 0xffffffff000f7802 */ /* 0x000fe20000000f00 */
[----:B------:R-:W-:Y:S01]  /*2f1e0*/  IMAD.MOV.U32 R12, RZ, RZ, 0x1 ;  /* 0x00000001ff0c7424 */ /* 0x000fe200078e00ff */
[----:B------:R-:W-:Y:S01]  /*2f1f0*/  MOV R0, R14 ;  /* 0x0000000e00007202 */ /* 0x000fe20000000f00 */
[----:B------:R-:W-:-:S07]  /*2f200*/  IMAD.MOV.U32 R11, RZ, RZ, 0x181f ;  /* 0x0000181fff0b7424 */ /* 0x000fce00078e00ff */
[----:B------:R-:W-:Y:S05]  /*2f210*/  WARPSYNC.COLLECTIVE R15, `(.L_x_2724) ;  /* 0x000000000f087348 */ /* 0x000fea0003c00000 */
[----:B------:R0:W1:Y:S02]  /*2f220*/  SHFL.IDX P6, R14, R13, R12, R11 ;  /* 0x0000000c0d0e7389 */ /* 0x00006400000c000b */
[----:B01----:R-:W-:Y:S01]  /*2f230*/  ENDCOLLECTIVE ;  /* 0x000000000000791b */ /* 0x003fe20003800000 */
.L_x_2724:
[----:B------:R-:W-:Y:S05]  /*2f240*/  BRA `(.L_x_2725) ;  /* 0xffffff7400087947 */ /* 0x000fea000383ffff */
.L_x_2526:
[----:B------:R-:W-:Y:S01]  /*2f250*/  BSSY B1, `(.L_x_2726) ;  /* 0x0000008000017945 */ /* 0x000fe20003800000 */
[----:B------:R-:W-:Y:S01]  /*2f260*/  IMAD.MOV.U32 R13, RZ, RZ, R3 ;  /* 0x000000ffff0d7224 */ /* 0x000fe200078e0003 */
[----:B0-----:R-:W-:Y:S01]  /*2f270*/  MOV R15, 0xffffffff ;  /* 0xffffffff000f7802 */ /* 0x001fe20000000f00 */
[----:B------:R-:W-:Y:S02]  /*2f280*/  IMAD.MOV.U32 R12, RZ, RZ, 0x2 ;  /* 0x00000002ff0c7424 */ /* 0x000fe400078e00ff */
[----:B------:R-:W-:-:S07]  /*2f290*/  IMAD.MOV.U32 R11, RZ, RZ, 0x181f ;  /* 0x0000181fff0b7424 */ /* 0x000fce00078e00ff */
[----:B-1234-:R-:W-:Y:S05]  /*2f2a0*/  WARPSYNC.COLLECTIVE R15, `(.L_x_2727) ;  /* 0x000000000f087348 */ /* 0x01efea0003c00000 */
[----:B----4-:R0:W4:Y:S02]  /*2f2b0*/  SHFL.IDX P6, R14, R13, R12, R11 ;  /* 0x0000000c0d0e7389 */ /* 0x01012400000c000b */
[----:B01234-:R-:W-:Y:S01]  /*2f2c0*/  ENDCOLLECTIVE ;  /* 0x000000000000791b */ /* 0x01ffe20003800000 */
.L_x_2727:
[----:B------:R-:W-:Y:S05]  /*2f2d0*/  BSYNC B1 ;  /* 0x0000000000017941 */ /* 0x000fea0003800000 */
.L_x_2726:
[----:B------:R-:W-:Y:S01]  /*2f2e0*/  IMAD.MOV.U32 R13, RZ, RZ, R2 ;  /* 0x000000ffff0d7224 */ /* 0x000fe200078e0002 */
[----:B------:R-:W-:Y:S01]  /*2f2f0*/  MOV R11, 0x181f ;  /* 0x0000181f000b7802 */ /* 0x000fe20000000f00 */
[----:B------:R-:W-:Y:S02]  /*2f300*/  IMAD.MOV.U32 R12, RZ, RZ, 0x2 ;  /* 0x00000002ff0c7424 */ /* 0x000fe400078e00ff */
[----:B------:R-:W-:Y:S02]  /*2f310*/  IMAD.MOV.U32 R15, RZ, RZ, -0x1 ;  /* 0xffffffffff0f7424 */ /* 0x000fe400078e00ff */
[----:B------:R-:W-:-:S07]  /*2f320*/  IMAD.MOV.U32 R0, RZ, RZ, R14 ;  /* 0x000000ffff007224 */ /* 0x000fce00078e000e */
[----:B------:R-:W-:Y:S05]  /*2f330*/  WARPSYNC.COLLECTIVE R15, `(.L_x_2728) ;  /* 0x000000000f087348 */ /* 0x000fea0003c00000 */
[----:B------:R0:W1:Y:S02]  /*2f340*/  SHFL.IDX P6, R14, R13, R12, R11 ;  /* 0x0000000c0d0e7389 */ /* 0x00006400000c000b */
[----:B01----:R-:W-:Y:S01]  /*2f350*/  ENDCOLLECTIVE ;  /* 0x000000000000791b */ /* 0x003fe20003800000 */
.L_x_2728:
[----:B------:R-:W-:Y:S05]  /*2f360*/  BRA `(.L_x_2729) ;  /* 0xffffff7400107947 */ /* 0x000fea000383ffff */
.L_x_2529:
        /* <DEDUP_REMOVED lines=8> */
.L_x_2731:
[----:B------:R-:W-:Y:S05]  /*2f3f0*/  BSYNC B1 ;  /* 0x0000000000017941 */ /* 0x000fea0003800000 */
.L_x_2730:
        /* <DEDUP_REMOVED lines=8> */
.L_x_2732:
[----:B------:R-:W-:Y:S05]  /*2f480*/  BRA `(.L_x_2733) ;  /* 0xffffff7400187947 */ /* 0x000fea000383ffff */
.L_x_2546:
[----:B------:R-:W2:Y:S01]  /*2f490*/  S2R R9, SR_TID.X ;  /* 0x0000000000097919 */ /* 0x000ea20000002100 */
[----:B------:R-:W-:Y:S01]  /*2f4a0*/  BSSY B1, `(.L_x_2734) ;  /* 0x000000a000017945 */ /* 0x000fe20003800000 */
[----:B------:R-:W-:Y:S01]  /*2f4b0*/  MOV R12, RZ ;  /* 0x000000ff000c7202 */ /* 0x000fe20000000f00 */
[----:B-1----:R-:W-:Y:S02]  /*2f4c0*/  IMAD.MOV.U32 R11, RZ, RZ, 0x1f ;  /* 0x0000001fff0b7424 */ /* 0x002fe400078e00ff */
[----:B------:R-:W-:Y:S01]  /*2f4d0*/  IMAD.MOV.U32 R15, RZ, RZ, -0x1 ;  /* 0xffffffffff0f7424 */ /* 0x000fe200078e00ff */
[----:B--2---:R-:W-:-:S04]  /*2f4e0*/  SHF.R.U32.HI R9, RZ, 0x5, R9 ;  /* 0x00000005ff097819 */ /* 0x004fc80000011609 */
[----:B------:R-:W-:-:S05]  /*2f4f0*/  LOP3.LUT R9, R9, 0x3, RZ, 0xc0, !PT ;  /* 0x0000000309097812 */ /* 0x000fca00078ec0ff */
[----:B------:R-:W-:-:S07]  /*2f500*/  IMAD.MOV.U32 R13, RZ, RZ, R9 ;  /* 0x000000ffff0d7224 */ /* 0x000fce00078e0009 */
[----:B0-----:R-:W-:Y:S05]  /*2f510*/  WARPSYNC.COLLECTIVE R15, `(.L_x_2735) ;  /* 0x000000000f087348 */ /* 0x001fea0003c00000 */
[----:B0-----:R0:W1:Y:S02]  /*2f520*/  SHFL.IDX P6, R14, R13, R12, R11 ;  /* 0x0000000c0d0e7389 */ /* 0x00106400000c000b */
[----:B01----:R-:W-:Y:S01]  /*2f530*/  ENDCOLLECTIVE ;  /* 0x000000000000791b */ /* 0x003fe20003800000 */
.L_x_2735:
[----:B------:R-:W-:Y:S05]  /*2f540*/  BSYNC B1 ;  /* 0x0000000000017941 */ /* 0x000fea0003800000 */
.L_x_2734:
[----:B------:R-:W-:Y:S05]  /*2f550*/  BRA `(.L_x_2736) ;  /* 0xffffff8800ec7947 */ /* 0x000fea000383ffff */
.L_x_2548:
[----:B------:R-:W-:Y:S01]  /*2f560*/  BSSY B1, `(.L_x_2737) ;  /* 0x0000006000017945 */ /* 0x000fe20003800000 */
[----:B------:R-:W-:-:S07]  /*2f570*/  IMAD.MOV.U32 R15, RZ, RZ, -0x1 ;  /* 0xffffffffff0f7424 */ /* 0x000fce00078e00ff */
[----:B01----:R-:W-:Y:S05]  /*2f580*/  WARPSYNC.COLLECTIVE R15, `(.L_x_2738) ;  /* 0x000000000f0c7348 */ /* 0x003fea0003c00000 */
[----:B------:R-:W-:Y:S02]  /*2f590*/  ELECT P6, UR62, PT ;  /* 0x00000000003e782f */ /* 0x000fe400038c0000 */
[----:B------:R-:W-:Y:S01]  /*2f5a0*/  MOV R14, UR62 ;  /* 0x0000003e000e7c02 */ /* 0x000fe20008000f00 */
[----:B01----:R-:W-:Y:S10]  /*2f5b0*/  ENDCOLLECTIVE ;  /* 0x000000000000791b */ /* 0x003ff40003800000 */
.L_x_2738:
[----:B------:R-:W-:Y:S05]  /*2f5c0*/  BSYNC B1 ;  /* 0x0000000000017941 */ /* 0x000fea0003800000 */
.L_x_2737:
[----:B------:R-:W-:Y:S05]  /*2f5d0*/  BRA `(.L_x_2547) ;  /* 0xffffff8800e47947 */ /* 0x000fea000383ffff */
.L_x_2550:
[----:B0-----:R-:W2:Y:S02]  /*2f5e0*/  LDL R5, [R1+0x4] ;  /* 0x0000040001057983 */ /* 0x001ea40000100800 */
[----:B--2---:R0:W2:Y:S02]  /*2f5f0*/  SYNCS.PHASECHK.TRANS64.TRYWAIT P0, [R5+URZ+0x29820], R4 ;  /* 0x02982004050075a7 */ /* 0x0040a4000800017f */
[----:B--2---:R-:W-:Y:S05]  /*2f600*/  @!P0 NANOSLEEP.SYNCS 0x989680 ;  /* 0x009896800000895d */ /* 0x004fea0003900000 */
[----:B------:R-:W2:Y:S02]  /*2f610*/  @!P0 SYNCS.PHASECHK.TRANS64 P0, [R5+URZ+0x29820], R4 ;  /* 0x02982004050085a7 */ /* 0x000ea4000800007f */
[----:B--2---:R-:W-:Y:S05]  /*2f620*/  @!P0 BRA `(.L_x_2550) ;  /* 0xfffffffc00ec8947 */ /* 0x004fea000383ffff */
[----:B------:R-:W-:Y:S05]  /*2f630*/  BRA `(.L_x_2739) ;  /* 0xffffff8800f47947 */ /* 0x000fea000383ffff */
.L_x_2554:
[----:B0-----:R0:W2:Y:S02]  /*2f640*/  SYNCS.PHASECHK.TRANS64.TRYWAIT P0, [R7+URZ+0x298a0], R10 ;  /* 0x0298a00a070075a7 */ /* 0x0010a4000800017f */
[----:B--2---:R-:W-:Y:S05]  /*2f650*/  @!P0 NANOSLEEP.SYNCS 0x989680 ;  /* 0x009896800000895d */ /* 0x004fea0003900000 */
[----:B------:R-:W2:Y:S02]  /*2f660*/  @!P0 SYNCS.PHASECHK.TRANS64 P0, [R7+URZ+0x298a0], R10 ;  /* 0x0298a00a070085a7 */ /* 0x000ea4000800007f */
[----:B--2---:R-:W-:Y:S05]  /*2f670*/  @!P0 BRA `(.L_x_2554) ;  /* 0xfffffffc00f08947 */ /* 0x004fea000383ffff */
[----:B------:R-:W-:Y:S05]  /*2f680*/  BRA `(.L_x_2740) ;  /* 0xffffff8c001c7947 */ /* 0x000fea000383ffff */
.L_x_2561:
[----:B-1----:R1:W2:Y:S02]  /*2f690*/  SYNCS.PHASECHK.TRANS64.TRYWAIT P0, [R7+URZ+0x298c0], R10 ;  /* 0x0298c00a070075a7 */ /* 0x0022a4000800017f */
[----:B--2---:R-:W-:Y:S05]  /*2f6a0*/  @!P0 NANOSLEEP.SYNCS 0x989680 ;  /* 0x009896800000895d */ /* 0x004fea0003900000 */
[----:B------:R-:W2:Y:S02]  /*2f6b0*/  @!P0 SYNCS.PHASECHK.TRANS64 P0, [R7+URZ+0x298c0], R10 ;  /* 0x0298c00a070085a7 */ /* 0x000ea4000800007f */
[----:B--2---:R-:W-:Y:S05]  /*2f6c0*/  @!P0 BRA `(.L_x_2561) ;  /* 0xfffffffc00f08947 */ /* 0x004fea000383ffff */
[----:B------:R-:W-:Y:S05]  /*2f6d0*/  BRA `(.L_x_2741) ;  /* 0xffffff9000187947 */ /* 0x000fea000383ffff */
.L_x_2568:
[----:B0-----:R0:W2:Y:S02]  /*2f6e0*/  SYNCS.PHASECHK.TRANS64.TRYWAIT P1, [R8+URZ+0x298a0], R7 ;  /* 0x0298a007080075a7 */ /* 0x0010a4000802017f */
[----:B--2---:R-:W-:Y:S05]  /*2f6f0*/  @!P1 NANOSLEEP.SYNCS 0x989680 ;  /* 0x009896800000995d */ /* 0x004fea0003900000 */
[----:B------:R-:W2:Y:S02]  /*2f700*/  @!P1 SYNCS.PHASECHK.TRANS64 P1, [R8+URZ+0x298a0], R7 ;  /* 0x0298a007080095a7 */ /* 0x000ea4000802007f */
[----:B--2---:R-:W-:Y:S05]  /*2f710*/  @!P1 BRA `(.L_x_2568) ;  /* 0xfffffffc00f09947 */ /* 0x004fea000383ffff */
[----:B------:R-:W-:Y:S05]  /*2f720*/  BRA `(.L_x_2742) ;  /* 0xffffff9000fc7947 */ /* 0x000fea000383ffff */
.L_x_2575:
[----:B-1----:R1:W2:Y:S02]  /*2f730*/  SYNCS.PHASECHK.TRANS64.TRYWAIT P1, [R8+URZ+0x298c0], R7 ;  /* 0x0298c007080075a7 */ /* 0x0022a4000802017f */
[----:B--2---:R-:W-:Y:S05]  /*2f740*/  @!P1 NANOSLEEP.SYNCS 0x989680 ;  /* 0x009896800000995d */ /* 0x004fea0003900000 */
[----:B------:R-:W2:Y:S02]  /*2f750*/  @!P1 SYNCS.PHASECHK.TRANS64 P1, [R8+URZ+0x298c0], R7 ;  /* 0x0298c007080095a7 */ /* 0x000ea4000802007f */
[----:B--2---:R-:W-:Y:S05]  /*2f760*/  @!P1 BRA `(.L_x_2575) ;  /* 0xfffffffc00f09947 */ /* 0x004fea000383ffff */
[----:B------:R-:W-:Y:S05]  /*2f770*/  BRA `(.L_x_2743) ;  /* 0xffffff9400f47947 */ /* 0x000fea000383ffff */
.L_x_2590:
[----:B------:R-:W2:Y:S01]  /*2f780*/  S2R R4, SR_TID.X ;  /* 0x0000000000047919 */ /* 0x000ea20000002100 */
[----:B------:R-:W-:Y:S01]  /*2f790*/  BSSY B0, `(.L_x_2744) ;  /* 0x000000a000007945 */ /* 0x000fe20003800000 */
[----:B------:R-:W-:Y:S02]  /*2f7a0*/  IMAD.MOV.U32 R12, RZ, RZ, RZ ;  /* 0x000000ffff0c7224 */ /* 0x000fe400078e00ff */
[----:B-1----:R-:W-:Y:S02]  /*2f7b0*/  IMAD.MOV.U32 R11, RZ, RZ, 0x1f ;  /* 0x0000001fff0b7424 */ /* 0x002fe400078e00ff */
[----:B------:R-:W-:Y:S01]  /*2f7c0*/  IMAD.MOV.U32 R15, RZ, RZ, -0x1 ;  /* 0xffffffffff0f7424 */ /* 0x000fe200078e00ff */
[----:B--2---:R-:W-:-:S04]  /*2f7d0*/  SHF.R.U32.HI R4, RZ, 0x5, R4 ;  /* 0x00000005ff047819 */ /* 0x004fc80000011604 */
[----:B------:R-:W-:-:S04]  /*2f7e0*/  LOP3.LUT R4, R4, 0x3, RZ, 0xc0, !PT ;  /* 0x0000000304047812 */ /* 0x000fc800078ec0ff */
[----:B------:R-:W-:-:S07]  /*2f7f0*/  MOV R13, R4 ;  /* 0x00000004000d7202 */ /* 0x000fce0000000f00 */
[----:B0--3--:R-:W-:Y:S05]  /*2f800*/  WARPSYNC.COLLECTIVE R15, `(.L_x_2745) ;  /* 0x000000000f087348 */ /* 0x009fea0003c00000 */
[----:B0-----:R0:W1:Y:S02]  /*2f810*/  SHFL.IDX P6, R14, R13, R12, R11 ;  /* 0x0000000c0d0e7389 */ /* 0x00106400000c000b */
[----:B01-3--:R-:W-:Y:S01]  /*2f820*/  ENDCOLLECTIVE ;  /* 0x000000000000791b */ /* 0x00bfe20003800000 */
.L_x_2745:
[----:B------:R-:W-:Y:S05]  /*2f830*/  BSYNC B0 ;  /* 0x0000000000007941 */ /* 0x000fea0003800000 */
.L_x_2744:
[----:B------:R-:W-:Y:S05]  /*2f840*/  BRA `(.L_x_2746) ;  /* 0xffffffa000d07947 */ /* 0x000fea000383ffff */
.L_x_2592:
[----:B------:R-:W-:Y:S01]  /*2f850*/  BSSY B0, `(.L_x_2747) ;  /* 0x0000006000007945 */ /* 0x000fe20003800000 */
[----:B------:R-:W-:-:S07]  /*2f860*/  MOV R15, 0xffffffff ;  /* 0xffffffff000f7802 */ /* 0x000fce0000000f00 */
[----:B01-3--:R-:W-:Y:S05]  /*2f870*/  WARPSYNC.COLLECTIVE R15, `(.L_x_2748) ;  /* 0x000000000f0c7348 */ /* 0x00bfea0003c00000 */
[----:B------:R-:W-:Y:S02]  /*2f880*/  ELECT P6, UR62, PT ;  /* 0x00000000003e782f */ /* 0x000fe400038c0000 */
[----:B------:R-:W-:Y:S01]  /*2f890*/  MOV R14, UR62 ;  /* 0x0000003e000e7c02 */ /* 0x000fe20008000f00 */
[----:B01-3--:R-:W-:Y:S10]  /*2f8a0*/  ENDCOLLECTIVE ;  /* 0x000000000000791b */ /* 0x00bff40003800000 */
.L_x_2748:
[----:B------:R-:W-:Y:S05]  /*2f8b0*/  BSYNC B0 ;  /* 0x0000000000007941 */ /* 0x000fea0003800000 */
.L_x_2747:
[----:B------:R-:W-:Y:S05]  /*2f8c0*/  BRA `(.L_x_2749) ;  /* 0xffffffa000dc7947 */ /* 0x000fea000383ffff */
.L_x_2594:
[----:B0-----:R0:W2:Y:S02]  /*2f8d0*/  SYNCS.PHASECHK.TRANS64.TRYWAIT P0, [R2+URZ+0x29880], R3 ;  /* 0x02988003020075a7 */ /* 0x0010a4000800017f */
[----:B--2---:R-:W-:Y:S05]  /*2f8e0*/  @!P0 NANOSLEEP.SYNCS 0x989680 ;  /* 0x009896800000895d */ /* 0x004fea0003900000 */
[----:B------:R-:W2:Y:S02]  /*2f8f0*/  @!P0 SYNCS.PHASECHK.TRANS64 P0, [R2+URZ+0x29880], R3 ;  /* 0x02988003020085a7 */ /* 0x000ea4000800007f */
[----:B--2---:R-:W-:Y:S05]  /*2f900*/  @!P0 BRA `(.L_x_2594) ;  /* 0xfffffffc00f08947 */ /* 0x004fea000383ffff */
[----:B------:R-:W-:Y:S05]  /*2f910*/  BRA `(.L_x_2750) ;  /* 0xffffffa400507947 */ /* 0x000fea000383ffff */
.L_x_2596:
[----:B--2---:R2:W3:Y:S02]  /*2f920*/  SYNCS.PHASECHK.TRANS64.TRYWAIT P0, [R2+URZ+0x29840], R3 ;  /* 0x02984003020075a7 */ /* 0x0044e4000800017f */
[----:B---3--:R-:W-:Y:S05]  /*2f930*/  @!P0 NANOSLEEP.SYNCS 0x989680 ;  /* 0x009896800000895d */ /* 0x008fea0003900000 */
[----:B------:R-:W3:Y:S02]  /*2f940*/  @!P0 SYNCS.PHASECHK.TRANS64 P0, [R2+URZ+0x29840], R3 ;  /* 0x02984003020085a7 */ /* 0x000ee4000800007f */
[----:B---3--:R-:W-:Y:S05]  /*2f950*/  @!P0 BRA `(.L_x_2596) ;  /* 0xfffffffc00f08947 */ /* 0x008fea000383ffff */
[----:B------:R-:W-:Y:S05]  /*2f960*/  BRA `(.L_x_2751) ;  /* 0xffffffa400b07947 */ /* 0x000fea000383ffff */
.L_x_2600:
[----:B------:R-:W2:Y:S01]  /*2f970*/  LDL.LU R11, [R1+0x40] ;  /* 0x00004000010b7983 */ /* 0x000ea20000300800 */
[----:B------:R-:W-:Y:S01]  /*2f980*/  IMAD.MOV.U32 R13, RZ, RZ, R2 ;  /* 0x000000ffff0d7224 */ /* 0x000fe200078e0002 */
[----:B------:R-:W-:Y:S01]  /*2f990*/  MOV R15, 0xffffffff ;  /* 0xffffffff000f7802 */ /* 0x000fe20000000f00 */
[----:B------:R-:W-:Y:S01]  /*2f9a0*/  IMAD.MOV.U32 R12, RZ, RZ, RZ ;  /* 0x000000ffff0c7224 */ /* 0x000fe200078e00ff */
[----:B------:R-:W-:-:S04]  /*2f9b0*/  LOP3.LUT R5, R5, 0x7f, RZ, 0xc0, !PT ;  /* 0x0000007f05057812 */ /* 0x000fc800078ec0ff */
[----:B------:R-:W-:-:S04]  /*2f9c0*/  SHF.R.U32.HI R7, RZ, 0x2, R5 ;  /* 0x00000002ff077819 */ /* 0x000fc80000011605 */
[----:B------:R-:W-:-:S05]  /*2f9d0*/  LEA R17, R17, R7, 0x7 ;  /* 0x0000000711117211 */ /* 0x000fca00078e38ff */
[----:B------:R-:W-:Y:S02]  /*2f9e0*/  VIADD R7, R17, 0x20 ;  /* 0x0000002011077836 */ /* 0x000fe40000000000 */
[----:B--2---:R-:W-:Y:S02]  /*2f9f0*/  IMAD R0, R11, R8, RZ ;  /* 0x000000080b007224 */ /* 0x004fe400078e02ff */
[----:B------:R-:W-:-:S03]  /*2fa00*/  IMAD.MOV.U32 R11, RZ, RZ, 0x1c1f ;  /* 0x00001c1fff0b7424 */ /* 0x000fc600078e00ff */
[----:B------:R-:W-:-:S13]  /*2fa10*/  ISETP.GE.AND P4, PT, R17, R0, PT ;  /* 0x000000001100720c */ /* 0x000fda0003f86270 */
[----:B-----5:R-:W-:Y:S05]  /*2fa20*/  WARPSYNC.COLLECTIVE R15, `(.L_x_2752) ;  /* 0x000000000f087348 */ /* 0x020fea0003c00000 */
[----:B------:R0:W1:Y:S02]  /*2fa30*/  SHFL.IDX P6, R14, R13, R12, R11 ;  /* 0x0000000c0d0e7389 */ /* 0x00006400000c000b */
[----:B01---5:R-:W-:Y:S01]  /*2fa40*/  ENDCOLLECTIVE ;  /* 0x000000000000791b */ /* 0x023fe20003800000 */
.L_x_2752:
[----:B------:R-:W-:Y:S02]  /*2fa50*/  IMAD.MOV.U32 R13, RZ, RZ, R3 ;  /* 0x000000ffff0d7224 */ /* 0x000fe400078e0003 */
[----:B------:R-:W-:-:S07]  /*2fa60*/  IMAD.MOV.U32 R4, RZ, RZ, R14 ;  /* 0x000000ffff047224 */ /* 0x000fce00078e000e */
[----:B------:R-:W-:Y:S05]  /*2fa70*/  WARPSYNC.COLLECTIVE R15, `(.L_x_2753) ;  /* 0x000000000f087348 */ /* 0x000fea0003c00000 */
[----:B------:R0:W1:Y:S02]  /*2fa80*/  SHFL.IDX P6, R14, R13, R12, R11 ;  /* 0x0000000c0d0e7389 */ /* 0x00006400000c000b */
[----:B01----:R-:W-:Y:S01]  /*2fa90*/  ENDCOLLECTIVE ;  /* 0x000000000000791b */ /* 0x003fe20003800000 */
.L_x_2753:
[----:B------:R-:W-:Y:S01]  /*2faa0*/  IMAD.MOV.U32 R13, RZ, RZ, R2 ;  /* 0x000000ffff0d7224 */ /* 0x000fe200078e0002 */
[----:B------:R-:W-:Y:S01]  /*2fab0*/  MOV R12, 0x1 ;  /* 0x00000001000c7802 */ /* 0x000fe20000000f00 */
[----:B------:R-:W-:-:S07]  /*2fac0*/  IMAD.MOV.U32 R5, RZ, RZ, R14 ;  /* 0x000000ffff057224 */ /* 0x000fce00078e000e */
[----:B------:R-:W-:Y:S05]  /*2fad0*/  WARPSYNC.COLLECTIVE R15, `(.L_x_2754) ;  /* 0x000000000f087348 */ /* 0x000fea0003c00000 */
[----:B------:R0:W1:Y:S02]  /*2fae0*/  SHFL.IDX P6, R14, R13, R12, R11 ;  /* 0x0000000c0d0e7389 */ /* 0x00006400000c000b */
[----:B01----:R-:W-:Y:S01]  /*2faf0*/  ENDCOLLECTIVE ;  /* 0x000000000000791b */ /* 0x003fe20003800000 */
.L_x_2754:
[----:B------:R-:W-:-:S05]  /*2fb00*/  @!P4 IADD3 R5, P3, R10, R5, RZ ;  /* 0x000000050a05c210 */ /* 0x000fca0007f7e0ff */
[----:B------:R-:W-:Y:S01]  /*2fb10*/  @!P4 IMAD.X R4, RZ, RZ, R4, P3 ;  /* 0x000000ffff04c224 */ /* 0x000fe200018e0604 */
[----:B------:R-:W-:-:S04]  /*2fb20*/  ISETP.GE.AND P3, PT, R7, R0, PT ;  /* 0x000000000700720c */ /* 0x000fc80003f66270 */
        /* <DEDUP_REMOVED lines=8> */
.L_x_2755:
[----:B------:R-:W-:Y:S01]  /*2fbb0*/  @!PT LDS RZ, [RZ] ;  /* 0x00000000fffff984 */ /* 0x000fe20000000800 */
[----:B------:R-:W-:Y:S01]  /*2fbc0*/  @!PT LDS RZ, [RZ] ;  /* 0x00000000fffff984 */ /* 0x000fe20000000800 */
[----:B------:R-:W-:Y:S01]  /*2fbd0*/  @!PT LDS RZ, [RZ] ;  /* 0x00000000fffff984 */ /* 0x000fe20000000800 */
[----:B------:R-:W-:Y:S04]  /*2fbe0*/  @!P4 LDGSTS.E.BYPASS.LTC128B.128 [R9+0x14400], desc[UR56][R4.64], !P0 ;  /* 0x144000000409cfae */ /* 0x000fe8000c101d78 */
[----:B------:R-:W-:Y:S04]  /*2fbf0*/  @!P4 LDGSTS.E.BYPASS.LTC128B.128 [R9+0x16400], desc[UR56][R4.64+0x40], !P1 ;  /* 0x164000400409cfae */ /* 0x000fe8000c901d78 */
[----:B------:R0:W-:Y:S01]  /*2fc00*/  @!P4 LDGSTS.E.BYPASS.LTC128B.128 [R9+0x18400], desc[UR56][R4.64+0x80], !P2 ;  /* 0x184000800409cfae */ /* 0x0001e2000d101d78 */
[----:B------:R-:W-:Y:S02]  /*2fc10*/  IMAD.MOV.U32 R13, RZ, RZ, R2 ;  /* 0x000000ffff0d7224 */ /* 0x000fe400078e0002 */
[----:B------:R-:W-:-:S02]  /*2fc20*/  IMAD.MOV.U32 R12, RZ, RZ, 0x2 ;  /* 0x00000002ff0c7424 */ /* 0x000fc400078e00ff */
[----:B0-----:R-:W-:-:S07]  /*2fc30*/  IMAD.MOV.U32 R4, RZ, RZ, R14 ;  /* 0x000000ffff047224 */ /* 0x001fce00078e000e */
[----:B------:R-:W-:Y:S05]  /*2fc40*/  WARPSYNC.COLLECTIVE R15, `(.L_x_2756) ;  /* 0x000000000f087348 */ /* 0x000fea0003c00000 */
[----:B------:R0:W1:Y:S02]  /*2fc50*/  SHFL.IDX P6, R14, R13, R12, R11 ;  /* 0x0000000c0d0e7389 */ /* 0x00006400000c000b */
[----:B01----:R-:W-:Y:S01]  /*2fc60*/  ENDCOLLECTIVE ;  /* 0x000000000000791b */ /* 0x003fe20003800000 */
.L_x_2756:
[----:B------:R-:W-:-:S04]  /*2fc70*/  @!P3 IADD3 R5, P4, R10, R4, RZ ;  /* 0x000000040a05b210 */ /* 0x000fc80007f9e0ff */
[----:B------:R-:W-:-:S04]  /*2fc80*/  @!P3 IADD3.X R4, RZ, R6, RZ, P4, !PT ;  /* 0x00000006ff04b210 */ /* 0x000fc800027fe4ff */
[----:B------:R-:W-:Y:S01]  /*2fc90*/  @!P3 LOP3.LUT R5, R5, R4, RZ, 0x3c, !PT ;  /* 0x000000040505b212 */ /* 0x000fe200078e3cff */
[----:B------:R-:W-:-:S03]  /*2fca0*/  IMAD.MOV.U32 R13, RZ, RZ, R3 ;  /* 0x000000ffff0d7224 */ /* 0x000fc600078e0003 */
[----:B------:R-:W-:-:S04]  /*2fcb0*/  @!P3 LOP3.LUT R4, R5, R4, RZ, 0x3c, !PT ;  /* 0x000000040504b212 */ /* 0x000fc800078e3cff */
[----:B------:R-:W-:Y:S02]  /*2fcc0*/  @!P3 LOP3.LUT R5, R5, R4, RZ, 0x3c, !PT ;  /* 0x000000040505b212 */ /* 0x000fe400078e3cff */
[----:B------:R-:W-:-:S03]  /*2fcd0*/  MOV R6, R14 ;  /* 0x0000000e00067202 */ /* 0x000fc60000000f00 */
[----:B------:R-:W-:Y:S01]  /*2fce0*/  @!PT LDS RZ, [RZ] ;  /* 0x00000000fffff984 */ /* 0x000fe20000000800 */
[----:B------:R-:W-:Y:S01]  /*2fcf0*/  @!PT LDS RZ, [RZ] ;  /* 0x00000000fffff984 */ /* 0x000fe20000000800 */
[----:B------:R-:W-:Y:S01]  /*2fd00*/  @!PT LDS RZ, [RZ] ;  /* 0x00000000fffff984 */ /* 0x000fe20000000800 */
[----:B------:R0:W-:Y:S04]  /*2fd10*/  @!P3 LDGSTS.E.BYPASS.LTC128B.128 [R9+0x14c00], desc[UR56][R4.64], !P0 ;  /* 0x14c000000409bfae */ /* 0x0001e8000c101d78 */
[----:B0-----:R-:W-:Y:S05]  /*2fd20*/  WARPSYNC.COLLECTIVE R15, `(.L_x_2757) ;  /* 0x000000000f087348 */ /* 0x001fea0003c00000 */
[----:B------:R1:W2:Y:S02]  /*2fd30*/  SHFL.IDX P6, R14, R13, R12, R11 ;  /* 0x0000000c0d0e7389 */ /* 0x0002a400000c000b */
[----:B012---:R-:W-:Y:S01]  /*2fd40*/  ENDCOLLECTIVE ;  /* 0x000000000000791b */ /* 0x007fe20003800000 */
.L_x_2757:
[----:B------:R-:W-:Y:S01]  /*2fd50*/  @!PT LDS RZ, [RZ] ;  /* 0x00000000fffff984 */ /* 0x000fe20000000800 */
[----:B------:R-:W-:Y:S01]  /*2fd60*/  @!PT LDS RZ, [RZ] ;  /* 0x00000000fffff984 */ /* 0x000fe20000000800 */
[----:B------:R-:W-:Y:S01]  /*2fd70*/  @!PT LDS RZ, [RZ] ;  /* 0x00000000fffff984 */ /* 0x000fe20000000800 */
[----:B------:R-:W-:Y:S04]  /*2fd80*/  @!P3 LDGSTS.E.BYPASS.LTC128B.128 [R9+0x16c00], desc[UR56][R4.64+0x40], !P1 ;  /* 0x16c000400409bfae */ /* 0x000fe8000c901d78 */
[----:B------:R0:W-:Y:S01]  /*2fd90*/  @!P3 LDGSTS.E.BYPASS.LTC128B.128 [R9+0x18c00], desc[UR56][R4.64+0x80], !P2 ;  /* 0x18c000800409bfae */ /* 0x0001e2000d101d78 */
[----:B------:R-:W-:Y:S01]  /*2fda0*/  MOV R13, R2 ;  /* 0x00000002000d7202 */ /* 0x000fe20000000f00 */
[----:B------:R-:W-:Y:S02]  /*2fdb0*/  IMAD.MOV.U32 R12, RZ, RZ, 0x3 ;  /* 0x00000003ff0c7424 */ /* 0x000fe400078e00ff */
[----:B0-----:R-:W-:-:S05]  /*2fdc0*/  VIADD R4, R17, 0x40 ;  /* 0x0000004011047836 */ /* 0x001fca0000000000 */
[----:B------:R-:W-:Y:S01]  /*2fdd0*/  ISETP.GE.AND P3, PT, R4, R0, PT ;  /* 0x000000000400720c */ /* 0x000fe20003f66270 */
[----:B------:R-:W-:-:S12]  /*2fde0*/  IMAD.MOV.U32 R4, RZ, RZ, R14 ;  /* 0x000000ffff047224 */ /* 0x000fd800078e000e */
[----:B------:R-:W-:Y:S05]  /*2fdf0*/  WARPSYNC.COLLECTIVE R15, `(.L_x_2758) ;  /* 0x000000000f087348 */ /* 0x000fea0003c00000 */
[----:B------:R0:W1:Y:S02]  /*2fe00*/  SHFL.IDX P6, R14, R13, R12, R11 ;  /* 0x0000000c0d0e7389 */ /* 0x00006400000c000b */
[----:B01----:R-:W-:Y:S01]  /*2fe10*/  ENDCOLLECTIVE ;  /* 0x000000000000791b */ /* 0x003fe20003800000 */
.L_x_2758:
[----:B------:R-:W-:Y:S01]  /*2fe20*/  @!P3 IADD3 R5, P4, R10, R4, RZ ;  /* 0x000000040a05b210 */ /* 0x000fe20007f9e0ff */
[----:B------:R-:W-:-:S04]  /*2fe30*/  IMAD.MOV.U32 R13, RZ, RZ, R3 ;  /* 0x000000ffff0d7224 */ /* 0x000fc800078e0003 */
[----:B------:R-:W-:-:S05]  /*2fe40*/  @!P3 IMAD.X R4, RZ, RZ, R6, P4 ;  /* 0x000000ffff04b224 */ /* 0x000fca00020e0606 */
[----:B------:R-:W-:-:S04]  /*2fe50*/  @!P3 LOP3.LUT R5, R5, R4, RZ, 0x3c, !PT ;  /* 0x000000040505b212 */ /* 0x000fc800078e3cff */
        /* <DEDUP_REMOVED lines=12> */
.L_x_2759:
[----:B------:R-:W-:Y:S01]  /*2ff20*/  MOV R3, R14 ;  /* 0x0000000e00037202 */ /* 0x000fe20000000f00 */
[----:B------:R-:W-:Y:S06]  /*2ff30*/  BRA `(.L_x_2760) ;  /* 0xffffffac00347947 */ /* 0x000fec000383ffff */
.L_x_2605:
[----:B0-----:R-:W3:Y:S02]  /*2ff40*/  LDL R2, [R1+0x4] ;  /* 0x0000040001027983 */ /* 0x001ee40000100800 */
[----:B---3--:R0:W3:Y:S02]  /*2ff50*/  SYNCS.PHASECHK.TRANS64.TRYWAIT P0, [R2+URZ+0x29820], R0 ;  /* 0x02982000020075a7 */ /* 0x0080e4000800017f */
[----:B---3--:R-:W-:Y:S05]  /*2ff60*/  @!P0 NANOSLEEP.SYNCS 0x989680 ;  /* 0x009896800000895d */ /* 0x008fea0003900000 */
[----:B------:R-:W3:Y:S02]  /*2ff70*/  @!P0 SYNCS.PHASECHK.TRANS64 P0, [R2+URZ+0x29820], R0 ;  /* 0x02982000020085a7 */ /* 0x000ee4000800007f */
[----:B---3--:R-:W-:Y:S05]  /*2ff80*/  @!P0 BRA `(.L_x_2605) ;  /* 0xfffffffc00ec8947 */ /* 0x008fea000383ffff */
[----:B------:R-:W-:Y:S05]  /*2ff90*/  BRA `(.L_x_2761) ;  /* 0xffffffac00a87947 */ /* 0x000fea000383ffff */
.L_x_2611:
[----:B---3--:R3:W4:Y:S02]  /*2ffa0*/  SYNCS.PHASECHK.TRANS64.TRYWAIT P0, [R5+URZ+0x29880], R4 ;  /* 0x02988004050075a7 */ /* 0x008724000800017f */
[----:B----4-:R-:W-:Y:S05]  /*2ffb0*/  @!P0 NANOSLEEP.SYNCS 0x989680 ;  /* 0x009896800000895d */ /* 0x010fea0003900000 */
[----:B------:R-:W4:Y:S02]  /*2ffc0*/  @!P0 SYNCS.PHASECHK.TRANS64 P0, [R5+URZ+0x29880], R4 ;  /* 0x02988004050085a7 */ /* 0x000f24000800007f */
[----:B----4-:R-:W-:Y:S05]  /*2ffd0*/  @!P0 BRA `(.L_x_2611) ;  /* 0xfffffffc00f08947 */ /* 0x010fea000383ffff */
[----:B------:R-:W-:Y:S05]  /*2ffe0*/  BRA `(.L_x_2762) ;  /* 0xffffffb000687947 */ /* 0x000fea000383ffff */
.L_x_2616:
[----:B--2---:R2:W4:Y:S02]  /*2fff0*/  SYNCS.PHASECHK.TRANS64.TRYWAIT P0, [R5+URZ+0x29840], R4 ;  /* 0x02984004050075a7 */ /* 0x004524000800017f */
[----:B----4-:R-:W-:Y:S05]  /*30000*/  @!P0 NANOSLEEP.SYNCS 0x989680 ;  /* 0x009896800000895d */ /* 0x010fea0003900000 */
[----:B------:R-:W4:Y:S02]  /*30010*/  @!P0 SYNCS.PHASECHK.TRANS64 P0, [R5+URZ+0x29840], R4 ;  /* 0x02984004050085a7 */ /* 0x000f24000800007f */
[----:B----4-:R-:W-:Y:S05]  /*30020*/  @!P0 BRA `(.L_x_2616) ;  /* 0xfffffffc00f08947 */ /* 0x010fea000383ffff */
[----:B------:R-:W-:Y:S05]  /*30030*/  BRA `(.L_x_2763) ;  /* 0xffffffb000f07947 */ /* 0x000fea000383ffff */
.L_x_2624:
[----:B---3--:R3:W4:Y:S02]  /*30040*/  SYNCS.PHASECHK.TRANS64.TRYWAIT P0, [R17+URZ+0x29870], R4 ;  /* 0x02987004110075a7 */ /* 0x008724000800017f */
[----:B----4-:R-:W-:Y:S05]  /*30050*/  @!P0 NANOSLEEP.SYNCS 0x989680 ;  /* 0x009896800000895d */ /* 0x010fea0003900000 */
[----:B------:R-:W4:Y:S02]  /*30060*/  @!P0 SYNCS.PHASECHK.TRANS64 P0, [R17+URZ+0x29870], R4 ;  /* 0x02987004110085a7 */ /* 0x000f24000800007f */
[----:B----4-:R-:W-:Y:S05]  /*30070*/  @!P0 BRA `(.L_x_2624) ;  /* 0xfffffffc00f08947 */ /* 0x010fea000383ffff */
[----:B------:R-:W-:Y:S05]  /*30080*/  BRA `(.L_x_2764) ;  /* 0xffffffb800207947 */ /* 0x000fea000383ffff */
.L_x_2626:
[----:B----4-:R4:W0:Y:S02]  /*30090*/  SYNCS.PHASECHK.TRANS64.TRYWAIT P0, [R17+URZ+0x29860], R3 ;  /* 0x02986003110075a7 */ /* 0x010824000800017f */
[----:B0-----:R-:W-:Y:S05]  /*300a0*/  @!P0 NANOSLEEP.SYNCS 0x989680 ;  /* 0x009896800000895d */ /* 0x001fea0003900000 */
[----:B------:R-:W0:Y:S02]  /*300b0*/  @!P0 SYNCS.PHASECHK.TRANS64 P0, [R17+URZ+0x29860], R3 ;  /* 0x02986003110085a7 */ /* 0x000e24000800007f */
[----:B0-----:R-:W-:Y:S05]  /*300c0*/  @!P0 BRA `(.L_x_2626) ;  /* 0xfffffffc00f08947 */ /* 0x001fea000383ffff */
[----:B------:R-:W-:Y:S05]  /*300d0*/  BRA `(.L_x_2765) ;  /* 0xffffffb800287947 */ /* 0x000fea000383ffff */
.L_x_2633:
[----:B0-----:R0:W2:Y:S02]  /*300e0*/  SYNCS.PHASECHK.TRANS64.TRYWAIT P1, [R17+URZ+0x29870], R0 ;  /* 0x02987000110075a7 */ /* 0x0010a4000802017f */
[----:B--2---:R-:W-:Y:S05]  /*300f0*/  @!P1 NANOSLEEP.SYNCS 0x989680 ;  /* 0x009896800000995d */ /* 0x004fea0003900000 */
[----:B------:R-:W2:Y:S02]  /*30100*/  @!P1 SYNCS.PHASECHK.TRANS64 P1, [R17+URZ+0x29870], R0 ;  /* 0x02987000110095a7 */ /* 0x000ea4000802007f */
[----:B--2---:R-:W-:Y:S05]  /*30110*/  @!P1 BRA `(.L_x_2633) ;  /* 0xfffffffc00f09947 */ /* 0x004fea000383ffff */
[----:B------:R-:W-:Y:S05]  /*30120*/  BRA `(.L_x_2766) ;  /* 0xffffffc000107947 */ /* 0x000fea000383ffff */
.L_x_2635:
[----:B0-----:R0:W2:Y:S02]  /*30130*/  SYNCS.PHASECHK.TRANS64.TRYWAIT P1, [R17+URZ+0x29860], R0 ;  /* 0x02986000110075a7 */ /* 0x0010a4000802017f */
[----:B--2---:R-:W-:Y:S05]  /*30140*/  @!P1 NANOSLEEP.SYNCS 0x989680 ;  /* 0x009896800000995d */ /* 0x004fea0003900000 */
[----:B------:R-:W2:Y:S02]  /*30150*/  @!P1 SYNCS.PHASECHK.TRANS64 P1, [R17+URZ+0x29860], R0 ;  /* 0x02986000110095a7 */ /* 0x000ea4000802007f */
[----:B--2---:R-:W-:Y:S05]  /*30160*/  @!P1 BRA `(.L_x_2635) ;  /* 0xfffffffc00f09947 */ /* 0x004fea000383ffff */
[----:B------:R-:W-:Y:S05]  /*30170*/  BRA `(.L_x_2767) ;  /* 0xffffffc000187947 */ /* 0x000fea000383ffff */
.L_x_2639:
[----:B------:R-:W-:Y:S01]  /*30180*/  BSSY B0, `(.L_x_2768) ;  /* 0x0000008000007945 */ /* 0x000fe20003800000 */
[----:B------:R-:W-:Y:S01]  /*30190*/  IMAD.MOV.U32 R13, RZ, RZ, R16 ;  /* 0x000000ffff0d7224 */ /* 0x000fe200078e0010 */
[----:B------:R-:W-:Y:S01]  /*301a0*/  MOV R15, 0xffffffff ;  /* 0xffffffff000f7802 */ /* 0x000fe20000000f00 */
[----:B------:R-:W-:Y:S02]  /*301b0*/  IMAD.MOV.U32 R12, RZ, RZ, RZ ;  /* 0x000000ffff0c7224 */ /* 0x000fe400078e00ff */
[----:B-1----:R-:W-:-:S07]  /*301c0*/  IMAD.MOV.U32 R11, RZ, RZ, 0x1f ;  /* 0x0000001fff0b7424 */ /* 0x002fce00078e00ff */
[----:B------:R-:W-:Y:S05]  /*301d0*/  WARPSYNC.COLLECTIVE R15, `(.L_x_2769) ;  /* 0x000000000f087348 */ /* 0x000fea0003c00000 */
[----:B------:R0:W1:Y:S02]  /*301e0*/  SHFL.IDX P6, R14, R13, R12, R11 ;  /* 0x0000000c0d0e7389 */ /* 0x00006400000c000b */
[----:B01----:R-:W-:Y:S01]  /*301f0*/  ENDCOLLECTIVE ;  /* 0x000000000000791b */ /* 0x003fe20003800000 */
.L_x_2769:
[----:B------:R-:W-:Y:S05]  /*30200*/  BSYNC B0 ;  /* 0x0000000000007941 */ /* 0x000fea0003800000 */
.L_x_2768:
        /* <DEDUP_REMOVED lines=9> */
.L_x_2770:
        /* <DEDUP_REMOVED lines=10> */
[C---:B------:R-:W-:Y:S02]  /*30340*/  ISETP.GE.U32.AND P5, PT, R7.reuse, 0x10, PT ;  /* 0x000000100700780c */ /* 0x040fe40003fa6070 */
[----:B0-----:R-:W-:Y:S01]  /*30350*/  MOV R2, RZ ;  /* 0x000000ff00027202 */ /* 0x001fe20000000f00 */
[----:B--2---:R-:W-:Y:S01]  /*30360*/  @!P1 IMAD.MOV.U32 R2, RZ, RZ, R3 ;  /* 0x000000ffff029224 */ /* 0x004fe200078e0003 */
[----:B------:R-:W-:-:S03]  /*30370*/  ISETP.NE.AND P1, PT, R7, RZ, PT ;  /* 0x000000ff0700720c */ /* 0x000fc60003f25270 */
[----:B------:R-:W-:-:S10]  /*30380*/  IMAD.MOV.U32 R13, RZ, RZ, R2 ;  /* 0x000000ffff0d7224 */ /* 0x000fd400078e0002 */
[----:B------:R-:W-:Y:S05]  /*30390*/  WARPSYNC.COLLECTIVE R15, `(.L_x_2771) ;  /* 0x000000000f087348 */ /* 0x000fea0003c00000 */
[----:B------:R0:W1:Y:S02]  /*303a0*/  SHFL.UP P6, R14, R13, R12, R11 ;  /* 0x0400000c0d0e7389 */ /* 0x00006400000c000b */
[----:B01----:R-:W-:Y:S01]  /*303b0*/  ENDCOLLECTIVE ;  /* 0x000000000000791b */ /* 0x003fe20003800000 */
.L_x_2771:
[----:B------:R-:W-:Y:S01]  /*303c0*/  IMAD.MOV.U32 R12, RZ, RZ, 0x2 ;  /* 0x00000002ff0c7424 */ /* 0x000fe200078e00ff */
[----:B------:R-:W-:-:S04]  /*303d0*/  MOV R3, R14 ;  /* 0x0000000e00037202 */ /* 0x000fc80000000f00 */
[----:B------:R-:W-:-:S05]  /*303e0*/  SEL R3, R3, RZ, P1 ;  /* 0x000000ff03037207 */ /* 0x000fca0000800000 */
[----:B------:R-:W-:-:S04]  /*303f0*/  IMAD.IADD R3, R2, 0x1, R3 ;  /* 0x0000000102037824 */ /* 0x000fc800078e0203 */
[----:B------:R-:W-:-:S07]  /*30400*/  IMAD.MOV.U32 R13, RZ, RZ, R3 ;  /* 0x000000ffff0d7224 */ /* 0x000fce00078e0003 */
[----:B------:R-:W-:Y:S05]  /*30410*/  WARPSYNC.COLLECTIVE R15, `(.L_x_2772) ;  /* 0x000000000f087348 */ /* 0x000fea0003c00000 */
[----:B------:R0:W1:Y:S02]  /*30420*/  SHFL.UP P6, R14, R13, R12, R11 ;  /* 0x0400000c0d0e7389 */ /* 0x00006400000c000b */
[----:B01----:R-:W-:Y:S01]  /*30430*/  ENDCOLLECTIVE ;  /* 0x000000000000791b */ /* 0x003fe20003800000 */
.L_x_2772:
        /* <DEDUP_REMOVED lines=8> */
.L_x_2773:
        /* <DEDUP_REMOVED lines=8> */
.L_x_2774:
        /* <DEDUP_REMOVED lines=8> */
.L_x_2775:
[----:B------:R-:W-:Y:S01]  /*305c0*/  IMAD.MOV.U32 R12, RZ, RZ, 0x1f ;  /* 0x0000001fff0c7424 */ /* 0x000fe200078e00ff */
[----:B------:R-:W-:Y:S02]  /*305d0*/  MOV R11, 0x1f ;  /* 0x0000001f000b7802 */ /* 0x000fe40000000f00 */
[----:B------:R-:W-:-:S04]  /*305e0*/  MOV R4, R14 ;  /* 0x0000000e00047202 */ /* 0x000fc80000000f00 */
[----:B------:R-:W-:-:S05]  /*305f0*/  SEL R4, R4, RZ, P5 ;  /* 0x000000ff04047207 */ /* 0x000fca0002800000 */
[----:B------:R-:W-:-:S04]  /*30600*/  IMAD.IADD R6, R3, 0x1, R4 ;  /* 0x0000000103067824 */ /* 0x000fc800078e0204 */
[----:B------:R-:W-:-:S07]  /*30610*/  IMAD.MOV.U32 R13, RZ, RZ, R6 ;  /* 0x000000ffff0d7224 */ /* 0x000fce00078e0006 */
[----:B------:R-:W-:Y:S05]  /*30620*/  WARPSYNC.COLLECTIVE R15, `(.L_x_2776) ;  /* 0x000000000f087348 */ /* 0x000fea0003c00000 */
[----:B------:R0:W1:Y:S02]  /*30630*/  SHFL.IDX P6, R14, R13, R12, R11 ;  /* 0x0000000c0d0e7389 */ /* 0x00006400000c000b */
[----:B01----:R-:W-:Y:S01]  /*30640*/  ENDCOLLECTIVE ;  /* 0x000000000000791b */ /* 0x003fe20003800000 */
.L_x_2776:
[----:B------:R-:W-:Y:S01]  /*30650*/  IMAD.MOV.U32 R8, RZ, RZ, R14 ;  /* 0x000000ffff087224 */ /* 0x000fe200078e000e */
[----:B------:R-:W-:Y:S06]  /*30660*/  BRA `(.L_x_2777) ;  /* 0xffffffc400207947 */ /* 0x000fec000383ffff */
.L_x_2644:
[----:B------:R-:W-:Y:S01]  /*30670*/  BSSY B0, `(.L_x_2778) ;  /* 0x0000008000007945 */ /* 0x000fe20003800000 */
[----:B-----5:R-:W-:Y:S01]  /*30680*/  IMAD.MOV.U32 R13, RZ, RZ, R2 ;  /* 0x000000ffff0d7224 */ /* 0x020fe200078e0002 */
[----:B-1----:R-:W-:Y:S01]  /*30690*/  MOV R11, RZ ;  /* 0x000000ff000b7202 */ /* 0x002fe20000000f00 */
[----:B------:R-:W-:Y:S02]  /*306a0*/  IMAD.MOV.U32 R12, RZ, RZ, 0x1 ;  /* 0x00000001ff0c7424 */ /* 0x000fe400078e00ff */
[----:B------:R-:W-:-:S07]  /*306b0*/  IMAD.MOV.U32 R15, RZ, RZ, -0x1 ;  /* 0xffffffffff0f7424 */ /* 0x000fce00078e00ff */
[----:B0-2---:R-:W-:Y:S05]  /*306c0*/  WARPSYNC.COLLECTIVE R15, `(.L_x_2779) ;  /* 0x000000000f087348 */ /* 0x005fea0003c00000 */
[----:B------:R1:W3:Y:S02]  /*306d0*/  SHFL.UP P6, R14, R13, R12, R11 ;  /* 0x0400000c0d0e7389 */ /* 0x0002e400000c000b */
[----:B0123--:R-:W-:Y:S01]  /*306e0*/  ENDCOLLECTIVE ;  /* 0x000000000000791b */ /* 0x00ffe20003800000 */
.L_x_2779:
[----:B------:R-:W-:Y:S05]  /*306f0*/  BSYNC B0 ;  /* 0x0000000000007941 */ /* 0x000fea0003800000 */
.L_x_2778:
[----:B------:R-:W-:Y:S02]  /*30700*/  IMAD.MOV.U32 R3, RZ, RZ, R14 ;  /* 0x000000ffff037224 */ /* 0x000fe400078e000e */
[----:B------:R-:W-:Y:S02]  /*30710*/  IMAD.MOV.U32 R12, RZ, RZ, 0x2 ;  /* 0x00000002ff0c7424 */ /* 0x000fe400078e00ff */
[----:B------:R-:W-:Y:S01]  /*30720*/  IMAD.MOV.U32 R11, RZ, RZ, RZ ;  /* 0x000000ffff0b7224 */ /* 0x000fe200078e00ff */
[----:B------:R-:W-:Y:S01]  /*30730*/  SEL R3, R3, RZ, P1 ;  /* 0x000000ff03037207 */ /* 0x000fe20000800000 */
[----:B------:R-:W-:-:S04]  /*30740*/  IMAD.MOV.U32 R15, RZ, RZ, -0x1 ;  /* 0xffffffffff0f7424 */ /* 0x000fc800078e00ff */
[----:B------:R-:W-:-:S05]  /*30750*/  IMAD.IADD R3, R2, 0x1, R3 ;  /* 0x0000000102037824 */ /* 0x000fca00078e0203 */
[----:B------:R-:W-:-:S07]  /*30760*/  MOV R13, R3 ;  /* 0x00000003000d7202 */ /* 0x000fce0000000f00 */
[----:B------:R-:W-:Y:S05]  /*30770*/  WARPSYNC.COLLECTIVE R15, `(.L_x_2780) ;  /* 0x000000000f087348 */ /* 0x000fea0003c00000 */
[----:B------:R0:W1:Y:S02]  /*30780*/  SHFL.UP P6, R14, R13, R12, R11 ;  /* 0x0400000c0d0e7389 */ /* 0x00006400000c000b */
[----:B01----:R-:W-:Y:S01]  /*30790*/  ENDCOLLECTIVE ;  /* 0x000000000000791b */ /* 0x003fe20003800000 */
.L_x_2780:
        /* <DEDUP_REMOVED lines=8> */
.L_x_2781:
        /* <DEDUP_REMOVED lines=8> */
.L_x_2782:
        /* <DEDUP_REMOVED lines=8> */
.L_x_2783:
        /* <DEDUP_REMOVED lines=9> */
.L_x_2784:
[----:B------:R-:W-:Y:S01]  /*309b0*/  IMAD.MOV.U32 R8, RZ, RZ, R14 ;  /* 0x000000ffff087224 */ /* 0x000fe200078e000e */
[----:B------:R-:W-:Y:S06]  /*309c0*/  BRA `(.L_x_2785) ;  /* 0xffffffc000e47947 */ /* 0x000fec000383ffff */
.L_x_2646:
[----:B------:R-:W-:Y:S01]  /*309d0*/  BSSY B0, `(.L_x_2786) ;  /* 0x0000006000007945 */ /* 0x000fe20003800000 */
[----:B------:R-:W-:Y:S01]  /*309e0*/  PLOP3.LUT P6, PT, P6, PT, PT, 0x8, 0x0 ;  /* 0x000000000000781c */ /* 0x000fe200037ce170 */
[----:B------:R-:W-:-:S12]  /*309f0*/  IMAD.MOV.U32 R15, RZ, RZ, -0x1 ;  /* 0xffffffffff0f7424 */ /* 0x000fd800078e00ff */
[----:B01----:R-:W-:Y:S05]  /*30a00*/  WARPSYNC.COLLECTIVE R15, `(.L_x_2787) ;  /* 0x000000000f087348 */ /* 0x003fea0003c00000 */
[----:B------:R-:W-:Y:S01]  /*30a10*/  VOTE.ANY R14, PT, P6 ;  /* 0x00000000000e7806 */ /* 0x000fe200030e0100 */
[----:B01----:R-:W-:Y:S06]  /*30a20*/  ENDCOLLECTIVE ;  /* 0x000000000000791b */ /* 0x003fec0003800000 */
.L_x_2787:
[----:B------:R-:W-:Y:S05]  /*30a30*/  BSYNC B0 ;  /* 0x0000000000007941 */ /* 0x000fea0003800000 */
.L_x_2786:
        /* <DEDUP_REMOVED lines=9> */
.L_x_2788:
[----:B------:R-:W-:Y:S01]  /*30ad0*/  IMAD.MOV.U32 R17, RZ, RZ, R14 ;  /* 0x000000ffff117224 */ /* 0x000fe200078e000e */
[----:B------:R-:W-:Y:S06]  /*30ae0*/  BRA `(.L_x_2789) ;  /* 0xffffffc000d47947 */ /* 0x000fec000383ffff */
.L_x_2648:
[----:B------:R-:W-:Y:S01]  /*30af0*/  BSSY B0, `(.L_x_2790) ;  /* 0x0000007000007945 */ /* 0x000fe20003800000 */
[----:B------:R-:W-:Y:S01]  /*30b00*/  IMAD.MOV.U32 R13, RZ, RZ, R6 ;  /* 0x000000ffff0d7224 */ /* 0x000fe200078e0006 */
[----:B-1----:R-:W-:Y:S01]  /*30b10*/  MOV R11, 0x1f ;  /* 0x0000001f000b7802 */ /* 0x002fe20000000f00 */
[----:B------:R-:W-:-:S07]  /*30b20*/  IMAD.MOV.U32 R15, RZ, RZ, -0x1 ;  /* 0xffffffffff0f7424 */ /* 0x000fce00078e00ff */
[----:B0-23--:R-:W-:Y:S05]  /*30b30*/  WARPSYNC.COLLECTIVE R15, `(.L_x_2791) ;  /* 0x000000000f087348 */ /* 0x00dfea0003c00000 */
[----:B------:R1:W4:Y:S02]  /*30b40*/  SHFL.IDX P6, R14, R13, R12, R11 ;  /* 0x0000000c0d0e7389 */ /* 0x00032400000c000b */
[----:B01234-:R-:W-:Y:S01]  /*30b50*/  ENDCOLLECTIVE ;  /* 0x000000000000791b */ /* 0x01ffe20003800000 */
.L_x_2791:
[----:B------:R-:W-:Y:S05]  /*30b60*/  BSYNC B0 ;  /* 0x0000000000007941 */ /* 0x000fea0003800000 */
.L_x_2790:
[----:B------:R-:W-:Y:S01]  /*30b70*/  IMAD.MOV.U32 R6, RZ, RZ, R14 ;  /* 0x000000ffff067224 */ /* 0x000fe200078e000e */
[----:B------:R-:W-:Y:S06]  /*30b80*/  BRA `(.L_x_2792) ;  /* 0xffffffc000c87947 */ /* 0x000fec000383ffff */
.L_x_2652:
[----:B0-----:R0:W2:Y:S02]  /*30b90*/  SYNCS.PHASECHK.TRANS64.TRYWAIT P0, [R0+URZ+0x29820], R3 ;  /* 0x02982003000075a7 */ /* 0x0010a4000800017f */
[----:B--2---:R-:W-:Y:S05]  /*30ba0*/  @!P0 NANOSLEEP.SYNCS 0x989680 ;  /* 0x009896800000895d */ /* 0x004fea0003900000 */
[----:B------:R-:W2:Y:S02]  /*30bb0*/  @!P0 SYNCS.PHASECHK.TRANS64 P0, [R0+URZ+0x29820], R3 ;  /* 0x02982003000085a7 */ /* 0x000ea4000800007f */
[----:B--2---:R-:W-:Y:S05]  /*30bc0*/  @!P0 BRA `(.L_x_2652) ;  /* 0xfffffffc00f08947 */ /* 0x004fea000383ffff */
[----:B------:R-:W-:Y:S05]  /*30bd0*/  BRA `(.L_x_2793) ;  /* 0xffffffc800507947 */ /* 0x000fea000383ffff */
.L_x_2653:
[----:B------:R-:W2:Y:S01]  /*30be0*/  S2R R2, SR_TID.X ;  /* 0x0000000000027919 */ /* 0x000ea20000002100 */
[----:B------:R-:W-:Y:S01]  /*30bf0*/  BSSY B0, `(.L_x_2794) ;  /* 0x000000a000007945 */ /* 0x000fe20003800000 */
[----:B------:R-:W-:Y:S01]  /*30c00*/  IMAD.MOV.U32 R12, RZ, RZ, RZ ;  /* 0x000000ffff0c7224 */ /* 0x000fe200078e00ff */
[----:B------:R-:W-:Y:S01]  /*30c10*/  MOV R15, 0xffffffff ;  /* 0xffffffff000f7802 */ /* 0x000fe20000000f00 */
[----:B-1----:R-:W-:Y:S01]  /*30c20*/  IMAD.MOV.U32 R11, RZ, RZ, 0x1f ;  /* 0x0000001fff0b7424 */ /* 0x002fe200078e00ff */
[----:B--2---:R-:W-:-:S04]  /*30c30*/  SHF.R.U32.HI R2, RZ, 0x5, R2 ;  /* 0x00000005ff027819 */ /* 0x004fc80000011602 */
[----:B------:R-:W-:-:S04]  /*30c40*/  LOP3.LUT R2, R2, 0x3, RZ, 0xc0, !PT ;  /* 0x0000000302027812 */ /* 0x000fc800078ec0ff */
[----:B------:R-:W-:-:S07]  /*30c50*/  MOV R13, R2 ;  /* 0x00000002000d7202 */ /* 0x000fce0000000f00 */
[----:B0-----:R-:W-:Y:S05]  /*30c60*/  WARPSYNC.COLLECTIVE R15, `(.L_x_2795) ;  /* 0x000000000f087348 */ /* 0x001fea0003c00000 */
[----:B------:R1:W2:Y:S02]  /*30c70*/  SHFL.IDX P6, R14, R13, R12, R11 ;  /* 0x0000000c0d0e7389 */ /* 0x0002a400000c000b */
[----:B012---:R-:W-:Y:S01]  /*30c80*/  ENDCOLLECTIVE ;  /* 0x000000000000791b */ /* 0x007fe20003800000 */
.L_x_2795:
[----:B------:R-:W-:Y:S05]  /*30c90*/  BSYNC B0 ;  /* 0x0000000000007941 */ /* 0x000fea0003800000 */
.L_x_2794:
[----:B------:R-:W-:Y:S05]  /*30ca0*/  BRA `(.L_x_2796) ;  /* 0xffffffc800387947 */ /* 0x000fea000383ffff */
.L_x_2654:
[----:B------:R-:W-:Y:S01]  /*30cb0*/  BSSY B0, `(.L_x_2797) ;  /* 0x0000006000007945 */ /* 0x000fe20003800000 */
[----:B------:R-:W-:-:S07]  /*30cc0*/  IMAD.MOV.U32 R15, RZ, RZ, -0x1 ;  /* 0xffffffffff0f7424 */ /* 0x000fce00078e00ff */
[----:B012---:R-:W-:Y:S05]  /*30cd0*/  WARPSYNC.COLLECTIVE R15, `(.L_x_2798) ;  /* 0x000000000f0c7348 */ /* 0x007fea0003c00000 */
[----:B------:R-:W-:Y:S02]  /*30ce0*/  ELECT P6, UR62, PT ;  /* 0x00000000003e782f */ /* 0x000fe400038c0000 */
[----:B------:R-:W-:Y:S01]  /*30cf0*/  MOV R14, UR62 ;  /* 0x0000003e000e7c02 */ /* 0x000fe20008000f00 */
[----:B012---:R-:W-:Y:S10]  /*30d00*/  ENDCOLLECTIVE ;  /* 0x000000000000791b */ /* 0x007ff40003800000 */
.L_x_2798:
[----:B------:R-:W-:Y:S05]  /*30d10*/  BSYNC B0 ;  /* 0x0000000000007941 */ /* 0x000fea0003800000 */
.L_x_2797:
[----:B------:R-:W-:Y:S05]  /*30d20*/  BRA `(.L_x_2799) ;  /* 0xffffffc8002c7947 */ /* 0x000fea000383ffff */
.L_x_2656:
[----:B0-----:R0:W2:Y:S02]  /*30d30*/  SYNCS.PHASECHK.TRANS64.TRYWAIT P1, [R6+URZ], R5 ;  /* 0x00000005060075a7 */ /* 0x0010a4000802017f */
[----:B--2---:R-:W-:Y:S05]  /*30d40*/  @!P1 NANOSLEEP.SYNCS 0x989680 ;  /* 0x009896800000995d */ /* 0x004fea0003900000 */
[----:B------:R-:W2:Y:S02]  /*30d50*/  @!P1 SYNCS.PHASECHK.TRANS64 P1, [R6+URZ], R5 ;  /* 0x00000005060095a7 */ /* 0x000ea4000802007f */
[----:B--2---:R-:W-:Y:S05]  /*30d60*/  @!P1 BRA `(.L_x_2656) ;  /* 0xfffffffc00f09947 */ /* 0x004fea000383ffff */
[----:B------:R-:W-:Y:S05]  /*30d70*/  BRA `(.L_x_2800) ;  /* 0xffffffc800687947 */ /* 0x000fea000383ffff */
.L_x_2657:
[----:B--2---:R2:W3:Y:S02]  /*30d80*/  SYNCS.PHASECHK.TRANS64.TRYWAIT P1, [R7+URZ], R2 ;  /* 0x00000002070075a7 */ /* 0x0044e4000802017f */
[----:B---3--:R-:W-:Y:S05]  /*30d90*/  @!P1 NANOSLEEP.SYNCS 0x989680 ;  /* 0x009896800000995d */ /* 0x008fea0003900000 */
[----:B------:R-:W3:Y:S02]  /*30da0*/  @!P1 SYNCS.PHASECHK.TRANS64 P1, [R7+URZ], R2 ;  /* 0x00000002070095a7 */ /* 0x000ee4000802007f */
[----:B---3--:R-:W-:Y:S05]  /*30db0*/  @!P1 BRA `(.L_x_2657) ;  /* 0xfffffffc00f09947 */ /* 0x008fea000383ffff */
[----:B------:R-:W-:Y:S05]  /*30dc0*/  BRA `(.L_x_2801) ;  /* 0xffffffc8005c7947 */ /* 0x000fea000383ffff */
.L_x_2659:
[----:B---3--:R3:W4:Y:S02]  /*30dd0*/  SYNCS.PHASECHK.TRANS64.TRYWAIT P1, [R4+URZ+0x29860], R5 ;  /* 0x02986005040075a7 */ /* 0x008724000802017f */
[----:B----4-:R-:W-:Y:S05]  /*30de0*/  @!P1 NANOSLEEP.SYNCS 0x989680 ;  /* 0x009896800000995d */ /* 0x010fea0003900000 */
[----:B------:R-:W4:Y:S02]  /*30df0*/  @!P1 SYNCS.PHASECHK.TRANS64 P1, [R4+URZ+0x29860], R5 ;  /* 0x02986005040095a7 */ /* 0x000f24000802007f */
[----:B----4-:R-:W-:Y:S05]  /*30e00*/  @!P1 BRA `(.L_x_2659) ;  /* 0xfffffffc00f09947 */ /* 0x010fea000383ffff */
[----:B------:R-:W-:Y:S05]  /*30e10*/  BRA `(.L_x_2802) ;  /* 0xffffffc800607947 */ /* 0x000fea000383ffff */
.L_x_2661:
[----:B----4-:R4:W0:Y:S02]  /*30e20*/  SYNCS.PHASECHK.TRANS64.TRYWAIT P1, [R3+URZ+0x29860], R2 ;  /* 0x02986002030075a7 */ /* 0x010824000802017f */
[----:B0-----:R-:W-:Y:S05]  /*30e30*/  @!P1 NANOSLEEP.SYNCS 0x989680 ;  /* 0x009896800000995d */ /* 0x001fea0003900000 */
[----:B------:R-:W0:Y:S02]  /*30e40*/  @!P1 SYNCS.PHASECHK.TRANS64 P1, [R3+URZ+0x29860], R2 ;  /* 0x02986002030095a7 */ /* 0x000e24000802007f */
[----:B0-----:R-:W-:Y:S05]  /*30e50*/  @!P1 BRA `(.L_x_2661) ;  /* 0xfffffffc00f09947 */ /* 0x001fea000383ffff */
[----:B------:R-:W-:Y:S05]  /*30e60*/  BRA `(.L_x_2803) ;  /* 0xffffffc800607947 */ /* 0x000fea000383ffff */
.L_x_2663:
[----:B------:R0:W0:Y:S02]  /*30e70*/  SYNCS.PHASECHK.TRANS64.TRYWAIT P0, [R4+URZ+0x29880], R5 ;  /* 0x02988005040075a7 */ /* 0x000024000800017f */
[----:B0-----:R-:W-:Y:S05]  /*30e80*/  @!P0 NANOSLEEP.SYNCS 0x989680 ;  /* 0x009896800000895d */ /* 0x001fea0003900000 */
[----:B------:R-:W0:Y:S02]  /*30e90*/  @!P0 SYNCS.PHASECHK.TRANS64 P0, [R4+URZ+0x29880], R5 ;  /* 0x02988005040085a7 */ /* 0x000e24000800007f */
[----:B0-----:R-:W-:Y:S05]  /*30ea0*/  @!P0 BRA `(.L_x_2663) ;  /* 0xfffffffc00f08947 */ /* 0x001fea000383ffff */
[----:B------:R-:W-:Y:S05]  /*30eb0*/  BRA `(.L_x_2664) ;  /* 0xffffffc8005c7947 */ /* 0x000fea000383ffff */
.L_x_2804:
        /* <DEDUP_REMOVED lines=12> */
.L_x_2814:


//--------------------- .nv.global.init           --------------------------
	.section	.nv.global.init,"aw",@progbits
	.align	4
.nv.global.init:
	.type		_ZZN5flash28permute_output_fp8_VcolmajorIN4cute6TensorINS1_11ArrayEngineIN7cutlass10bfloat16_tELm64EEENS1_6LayoutINS1_5tupleIJNS8_IJNS1_1CILi2EEESA_NS9_ILi16EEEEEENS9_ILi1EEESD_EEENS8_IJNS8_IJSD_SA_NS9_ILi4EEEEEENS9_ILi0EEESH_EEEEEEEEEvRT_E9upper_map,@object
	.size		_ZZN5flash28permute_output_fp8_VcolmajorIN4cute6TensorINS1_11ArrayEngineIN7cutlass10bfloat16_tELm64EEENS1_6LayoutINS1_5tupleIJNS8_IJNS1_1CILi2EEESA_NS9_ILi16EEEEEENS9_ILi1EEESD_EEENS8_IJNS8_IJSD_SA_NS9_ILi4EEEEEENS9_ILi0EEESH_EEEEEEEEEvRT_E9upper_map,($str$25 - _ZZN5flash28permute_output_fp8_VcolmajorIN4cute6TensorINS1_11ArrayEngineIN7cutlass10bfloat16_tELm64EEENS1_6LayoutINS1_5tupleIJNS8_IJNS1_1CILi2EEESA_NS9_ILi16EEEEEENS9_ILi1EEESD_EEENS8_IJNS8_IJSD_SA_NS9_ILi4EEEEEENS9_ILi0EEESH_EEEEEEEEEvRT_E9upper_map)
_ZZN5flash28permute_output_fp8_VcolmajorIN4cute6TensorINS1_11ArrayEngineIN7cutlass10bfloat16_tELm64EEENS1_6LayoutINS1_5tupleIJNS8_IJNS1_1CILi2EEESA_NS9_ILi16EEEEEENS9_ILi1EEESD_EEENS8_IJNS8_IJSD_SA_NS9_ILi4EEEEEENS9_ILi0EEESH_EEEEEEEEEvRT_E9upper_map:
        /*0000*/ 	.byte	0x00, 0x00, 0x00, 0x00, 0x02, 0x00, 0x00, 0x00, 0x03, 0x00, 0x00, 0x00, 0x01, 0x00, 0x00, 0x00
	.type		$str$25,@object
	.size		$str$25,($str$26 - $str$25)
$str$25:
        /*0010*/ 	.byte	0x28, 0x61, 0x64, 0x64, 0x72, 0x65, 0x73, 0x73, 0x20, 0x26, 0x20, 0x6d, 0x61, 0x73, 0x6b, 0x29
        /*0020*/ 	.byte	0x20, 0x3d, 0x3d, 0x20, 0x30, 0x00
	.type		$str$26,@object
	.size		$str$26,(__unnamed_7 - $str$26)
$str$26:
        /*0026*/ 	.byte	0x2f, 0x74, 0x6d, 0x70, 0x2f, 0x6f, 0x73, 0x73, 0x5f, 0x6b, 0x65, 0x72, 0x6e, 0x65, 0x6c, 0x73
        /*0036*/ 	.byte	0x5f, 0x73, 0x72, 0x63, 0x2f, 0x66, 0x6c, 0x61, 0x73, 0x68, 0x5f, 0x61, 0x74, 0x74, 0x65, 0x6e
        /*0046*/ 	.byte	0x74, 0x69, 0x6f, 0x6e, 0x2f, 0x63, 0x73, 0x72, 0x63, 0x2f, 0x63, 0x75, 0x74, 0x6c, 0x61, 0x73
        /*0056*/ 	.byte	0x73, 0x2f, 0x69, 0x6e, 0x63, 0x6c, 0x75, 0x64, 0x65, 0x2f, 0x63, 0x75, 0x74, 0x65, 0x2f, 0x70
        /*0066*/ 	.byte	0x6f, 0x69, 0x6e, 0x74, 0x65, 0x72, 0x5f, 0x66, 0x6c, 0x61, 0x67, 0x67, 0x65, 0x64, 0x2e, 0x68
        /*0076*/ 	.byte	0x70, 0x70, 0x00
	.type		__unnamed_7,@object
	.size		__unnamed_7,(__unnamed_12 - __unnamed_7)
__unnamed_7:
        /* <DEDUP_REMOVED lines=24> */
        /*01f9*/ 	.byte	0x3e, 0x3e, 0x20, 0x26, 0x5d, 0x00
	.type		__unnamed_12,@object
	.size		__unnamed_12,(__unnamed_5 - __unnamed_12)
__unnamed_12:
        /* <DEDUP_REMOVED lines=25> */
	.type		__unnamed_5,@object
	.size		__unnamed_5,(__unnamed_10 - __unnamed_5)
__unnamed_5:
        /* <DEDUP_REMOVED lines=25> */
	.type		__unnamed_10,@object
	.size		__unnamed_10,(__unnamed_3 - __unnamed_10)
__unnamed_10:
        /* <DEDUP_REMOVED lines=29> */
        /*06db*/ 	.byte	0x5d, 0x00
	.type		__unnamed_3,@object
	.size		__unnamed_3,(__unnamed_9 - __unnamed_3)
__unnamed_3:
        /* <DEDUP_REMOVED lines=30> */
	.type		__unnamed_9,@object
	.size		__unnamed_9,(__unnamed_2 - __unnamed_9)
__unnamed_9:
        /* <DEDUP_REMOVED lines=30> */
	.type		__unnamed_2,@object
	.size		__unnamed_2,(__unnamed_11 - __unnamed_2)
__unnamed_2:
        /* <DEDUP_REMOVED lines=30> */
	.type		__unnamed_11,@object
	.size		__unnamed_11,(__unnamed_4 - __unnamed_11)
__unnamed_11:
        /* <DEDUP_REMOVED lines=30> */
	.type		__unnamed_4,@object
	.size		__unnamed_4,(__unnamed_6 - __unnamed_4)
__unnamed_4:
        /* <DEDUP_REMOVED lines=30> */
	.type		__unnamed_6,@object
	.size		__unnamed_6,(__unnamed_8 - __unnamed_6)
__unnamed_6:
        /* <DEDUP_REMOVED lines=29> */
        /*11c7*/ 	.byte	0x3e, 0x5d, 0x00
	.type		__unnamed_8,@object
	.size		__unnamed_8,(__unnamed_1 - __unnamed_8)
__unnamed_8:
        /* <DEDUP_REMOVED lines=30> */
	.type		__unnamed_1,@object
	.size		__unnamed_1,(.L_0 - __unnamed_1)
__unnamed_1:
        /* <DEDUP_REMOVED lines=29> */
        /*156e*/ 	.byte	0x3e, 0x20, 0x26, 0x5d, 0x00
.L_0:


//--------------------- .nv.shared._ZN7cutlass13device_kernelIN5flash11enable_sm90INS1_16FlashAttnFwdSm90INS1_25CollectiveMainloopFwdSm90ILi2EN4cute5tupleIJNS5_1CILi1EEES8_S8_EEENS6_IJNS7_ILi128EEENS7_ILi160EEENS7_ILi192EEEEEELi128ENS_12float_e4m3_tEfNS_4arch4Sm90ELb0ELb0ELb1ELb0ELb0ELb0ELb0ELb1ELb1ELb1ELb0ELb0EEENS1_21CollectiveEpilogueFwdINS6_IJSA_SA_SB_EEES9_NS_10bfloat16_tESG_Li256ELb0ELb1ELb0ELb1EEENS1_29StaticPersistentTileSchedulerILb0EEEEEEEEEvNT_6ParamsE --------------------------
	.section	.nv.shared._ZN7cutlass13device_kernelIN5flash11enable_sm90INS1_16FlashAttnFwdSm90INS1_25CollectiveMainloopFwdSm90ILi2EN4cute5tupleIJNS5_1CILi1EEES8_S8_EEENS6_IJNS7_ILi128EEENS7_ILi160EEENS7_ILi192EEEEEELi128ENS_12float_e4m3_tEfNS_4arch4Sm90ELb0ELb0ELb1ELb0ELb0ELb0ELb0ELb1ELb1ELb1ELb0ELb0EEENS1_21CollectiveEpilogueFwdINS6_IJSA_SA_SB_EEES9_NS_10bfloat16_tESG_Li256ELb0ELb1ELb0ELb1EEENS1_29StaticPersistentTileSchedulerILb0EEEEEEEEEvNT_6ParamsE,"aw",@nobits
	.sectionflags	@""
	.align	16
	.zero		1024


//--------------------- .nv.shared.reserved.0     --------------------------
	.section	.nv.shared.reserved.0,"aw",@nobits
	.weak		__nv_reservedSMEM_offset_0_alias
	.size		__nv_reservedSMEM_offset_0_alias, 0, 0
	.other		__nv_reservedSMEM_offset_0_alias,@"STO_CUDA_RESERVED_SHARED STV_DEFAULT"
__nv_reservedSMEM_offset_0_alias:
	.zero		0


//--------------------- .nv.global                --------------------------
	.section	.nv.global,"aw",@nobits
.nv.global:
	.type		_ZN83_INTERNAL_0df50879_47_flash_fwd_hdimdiff_e4m3_softcap_packgqa_sm90_cu_b81ac279_39994cute1_E,@object
	.size		_ZN83_INTERNAL_0df50879_47_flash_fwd_hdimdiff_e4m3_softcap_packgqa_sm90_cu_b81ac279_39994cute1_E,(_ZN83_INTERNAL_0df50879_47_flash_fwd_hdimdiff_e4m3_softcap_packgqa_sm90_cu_b81ac279_39994cuda3std3__45__cpo6cbeginE - _ZN83_INTERNAL_0df50879_47_flash_fwd_hdimdiff_e4m3_softcap_packgqa_sm90_cu_b81ac279_39994cute1_E)
_ZN83_INTERNAL_0df50879_47_flash_fwd_hdimdiff_e4m3_softcap_packgqa_sm90_cu_b81ac279_39994cute1_E:
	.zero		1
	.type		_ZN83_INTERNAL_0df50879_47_flash_fwd_hdimdiff_e4m3_softcap_packgqa_sm90_cu_b81ac279_39994cuda3std3__45__cpo6cbeginE,@object
	.size		_ZN83_INTERNAL_0df50879_47_flash_fwd_hdimdiff_e4m3_softcap_packgqa_sm90_cu_b81ac279_39994cuda3std3__45__cpo6cbeginE,(_ZN83_INTERNAL_0df50879_47_flash_fwd_hdimdiff_e4m3_softcap_packgqa_sm90_cu_b81ac279_39994cuda3std3__48in_placeE - _ZN83_INTERNAL_0df50879_47_flash_fwd_hdimdiff_e4m3_softcap_packgqa_sm90_cu_b81ac279_39994cuda3std3__45__cpo6cbeginE)
_ZN83_INTERNAL_0df50879_47_flash_fwd_hdimdiff_e4m3_softcap_packgqa_sm90_cu_b81ac279_39994cuda3std3__45__cpo6cbeginE:
	.zero		1
	.type		_ZN83_INTERNAL_0df50879_47_flash_fwd_hdimdiff_e4m3_softcap_packgqa_sm90_cu_b81ac279_39994cuda3std3__48in_placeE,@object
	.size		_ZN83_INTERNAL_0df50879_47_flash_fwd_hdimdiff_e4m3_softcap_packgqa_sm90_cu_b81ac279_39994cuda3std3__48in_placeE,(_ZN83_INTERNAL_0df50879_47_flash_fwd_hdimdiff_e4m3_softcap_packgqa_sm90_cu_b81ac279_39994cuda3std6ranges3__45__cpo9iter_moveE - _ZN83_INTERNAL_0df50879_47_flash_fwd_hdimdiff_e4m3_softcap_packgqa_sm90_cu_b81ac279_39994cuda3std3__48in_placeE)
_ZN83_INTERNAL_0df50879_47_flash_fwd_hdimdiff_e4m3_softcap_packgqa_sm90_cu_b81ac279_39994cuda3std3__48in_placeE:
	.zero		1
	.type		_ZN83_INTERNAL_0df50879_47_flash_fwd_hdimdiff_e4m3_softcap_packgqa_sm90_cu_b81ac279_39994cuda3std6ranges3__45__cpo9iter_moveE,@object
	.size		_ZN83_INTERNAL_0df50879_47_flash_fwd_hdimdiff_e4m3_softcap_packgqa_sm90_cu_b81ac279_39994cuda3std6ranges3__45__cpo9iter_moveE,(_ZN83_INTERNAL_0df50879_47_flash_fwd_hdimdiff_e4m3_softcap_packgqa_sm90_cu_b81ac279_39994cuda3std3__45__cpo5beginE - _ZN83_INTERNAL_0df50879_47_flash_fwd_hdimdiff_e4m3_softcap_packgqa_sm90_cu_b81ac279_39994cuda3std6ranges3__45__cpo9iter_moveE)
_ZN83_INTERNAL_0df50879_47_flash_fwd_hdimdiff_e4m3_softcap_packgqa_sm90_cu_b81ac279_39994cuda3std6ranges3__45__cpo9iter_moveE:
	.zero		1
	.type		_ZN83_INTERNAL_0df50879_47_flash_fwd_hdimdiff_e4m3_softcap_packgqa_sm90_cu_b81ac279_39994cuda3std3__45__cpo5beginE,@object
	.size		_ZN83_INTERNAL_0df50879_47_flash_fwd_hdimdiff_e4m3_softcap_packgqa_sm90_cu_b81ac279_39994cuda3std3__45__cpo5beginE,(_ZN83_INTERNAL_0df50879_47_flash_fwd_hdimdiff_e4m3_softcap_packgqa_sm90_cu_b81ac279_39994cuda3std3__485_GLOBAL__N__0df50879_47_flash_fwd_hdimdiff_e4m3_softcap_packgqa_sm90_cu_b81ac279_39996ignoreE - _ZN83_INTERNAL_0df50879_47_flash_fwd_hdimdiff_e4m3_softcap_packgqa_sm90_cu_b81ac279_39994cuda3std3__45__cpo5beginE)
_ZN83_INTERNAL_0df50879_47_flash_fwd_hdimdiff_e4m3_softcap_packgqa_sm90_cu_b81ac279_39994cuda3std3__45__cpo5beginE:
	.zero		1
	.type		_ZN83_INTERNAL_0df50879_47_flash_fwd_hdimdiff_e4m3_softcap_packgqa_sm90_cu_b81ac279_39994cuda3std3__485_GLOBAL__N__0df50879_47_flash_fwd_hdimdiff_e4m3_softcap_packgqa_sm90_cu_b81ac279_39996ignoreE,@object
	.size		_ZN83_INTERNAL_0df50879_47_flash_fwd_hdimdiff_e4m3_softcap_packgqa_sm90_cu_b81ac279_39994cuda3std3__485_GLOBAL__N__0df50879_47_flash_fwd_hdimdiff_e4m3_softcap_packgqa_sm90_cu_b81ac279_39996ignoreE,(_ZN83_INTERNAL_0df50879_47_flash_fwd_hdimdiff_e4m3_softcap_packgqa_sm90_cu_b81ac279_39994cute7productE - _ZN83_INTERNAL_0df50879_47_flash_fwd_hdimdiff_e4m3_softcap_packgqa_sm90_cu_b81ac279_39994cuda3std3__485_GLOBAL__N__0df50879_47_flash_fwd_hdimdiff_e4m3_softcap_packgqa_sm90_cu_b81ac279_39996ignoreE)
_ZN83_INTERNAL_0df50879_47_flash_fwd_hdimdiff_e4m3_softcap_packgqa_sm90_cu_b81ac279_39994cuda3std3__485_GLOBAL__N__0df50879_47_flash_fwd_hdimdiff_e4m3_softcap_packgqa_sm90_cu_b81ac279_39996ignoreE:
	.zero		1
	.type		_ZN83_INTERNAL_0df50879_47_flash_fwd_hdimdiff_e4m3_softcap_packgqa_sm90_cu_b81ac279_39994cute7productE,@object
	.size		_ZN83_INTERNAL_0df50879_47_flash_fwd_hdimdiff_e4m3_softcap_packgqa_sm90_cu_b81ac279_39994cute7productE,(_ZN83_INTERNAL_0df50879_47_flash_fwd_hdimdiff_e4m3_softcap_packgqa_sm90_cu_b81ac279_39994cuda3std3__45__cpo3endE - _ZN83_INTERNAL_0df50879_47_flash_fwd_hdimdiff_e4m3_softcap_packgqa_sm90_cu_b81ac279_39994cute7productE)
_ZN83_INTERNAL_0df50879_47_flash_fwd_hdimdiff_e4m3_softcap_packgqa_sm90_cu_b81ac279_39994cute7productE:
	.zero		1
	.type		_ZN83_INTERNAL_0df50879_47_flash_fwd_hdimdiff_e4m3_softcap_packgqa_sm90_cu_b81ac279_39994cuda3std3__45__cpo3endE,@object
	.size		_ZN83_INTERNAL_0df50879_47_flash_fwd_hdimdiff_e4m3_softcap_packgqa_sm90_cu_b81ac279_39994cuda3std3__45__cpo3endE,(_ZN83_INTERNAL_0df50879_47_flash_fwd_hdimdiff_e4m3_softcap_packgqa_sm90_cu_b81ac279_39994cuda3std3__419piecewise_constructE - _ZN83_INTERNAL_0df50879_47_flash_fwd_hdimdiff_e4m3_softcap_packgqa_sm90_cu_b81ac279_39994cuda3std3__45__cpo3endE)
_ZN83_INTERNAL_0df50879_47_flash_fwd_hdimdiff_e4m3_softcap_packgqa_sm90_cu_b81ac279_39994cuda3std3__45__cpo3endE:
	.zero		1
	.type		_ZN83_INTERNAL_0df50879_47_flash_fwd_hdimdiff_e4m3_softcap_packgqa_sm90_cu_b81ac279_39994cuda3std3__419piecewise_constructE,@object
	.size		_ZN83_INTERNAL_0df50879_47_flash_fwd_hdimdiff_e4m3_softcap_packgqa_sm90_cu_b81ac279_39994cuda3std3__419piecewise_constructE,(_ZN83_INTERNAL_0df50879_47_flash_fwd_hdimdiff_e4m3_softcap_packgqa_sm90_cu_b81ac279_39994cuda3std3__45__cpo4cendE - _ZN83_INTERNAL_0df50879_47_flash_fwd_hdimdiff_e4m3_softcap_packgqa_sm90_cu_b81ac279_39994cuda3std3__419piecewise_constructE)
_ZN83_INTERNAL_0df50879_47_flash_fwd_hdimdiff_e4m3_softcap_packgqa_sm90_cu_b81ac279_39994cuda3std3__419piecewise_constructE:
	.zero		1
	.type		_ZN83_INTERNAL_0df50879_47_flash_fwd_hdimdiff_e4m3_softcap_packgqa_sm90_cu_b81ac279_39994cuda3std3__45__cpo4cendE,@object
	.size		_ZN83_INTERNAL_0df50879_47_flash_fwd_hdimdiff_e4m3_softcap_packgqa_sm90_cu_b81ac279_39994cuda3std3__45__cpo4cendE,(_ZN83_INTERNAL_0df50879_47_flash_fwd_hdimdiff_e4m3_softcap_packgqa_sm90_cu_b81ac279_39994cuda3std6ranges3__45__cpo4swapE - _ZN83_INTERNAL_0df50879_47_flash_fwd_hdimdiff_e4m3_softcap_packgqa_sm90_cu_b81ac279_39994cuda3std3__45__cpo4cendE)
_ZN83_INTERNAL_0df50879_47_flash_fwd_hdimdiff_e4m3_softcap_packgqa_sm90_cu_b81ac279_39994cuda3std3__45__cpo4cendE:
	.zero		1
	.type		_ZN83_INTERNAL_0df50879_47_flash_fwd_hdimdiff_e4m3_softcap_packgqa_sm90_cu_b81ac279_39994cuda3std6ranges3__45__cpo4swapE,@object
	.size		_ZN83_INTERNAL_0df50879_47_flash_fwd_hdimdiff_e4m3_softcap_packgqa_sm90_cu_b81ac279_39994cuda3std6ranges3__45__cpo4swapE,(.L_20 - _ZN83_INTERNAL_0df50879_47_flash_fwd_hdimdiff_e4m3_softcap_packgqa_sm90_cu_b81ac279_39994cuda3std6ranges3__45__cpo4swapE)
_ZN83_INTERNAL_0df50879_47_flash_fwd_hdimdiff_e4m3_softcap_packgqa_sm90_cu_b81ac279_39994cuda3std6ranges3__45__cpo4swapE:
	.zero		1
.L_20:


//--------------------- .nv.shared._ZN7cutlass13device_kernelIN5flash11enable_sm90INS1_16FlashAttnFwdSm90INS1_25CollectiveMainloopFwdSm90ILi2EN4cute5tupleIJNS5_1CILi2EEENS7_ILi1EEES9_EEENS6_IJNS7_ILi128EEENS7_ILi160EEENS7_ILi192EEEEEELi128ENS_12float_e4m3_tEfNS_4arch4Sm90ELb0ELb0ELb1ELb0ELb0ELb0ELb0ELb1ELb1ELb1ELb0ELb0EEENS1_21CollectiveEpilogueFwdINS6_IJSB_SB_SC_EEESA_NS_10bfloat16_tESH_Li256ELb0ELb1ELb0ELb1EEENS1_29StaticPersistentTileSchedulerILb0EEEEEEEEEvNT_6ParamsE --------------------------
	.section	.nv.shared._ZN7cutlass13device_kernelIN5flash11enable_sm90INS1_16FlashAttnFwdSm90INS1_25CollectiveMainloopFwdSm90ILi2EN4cute5tupleIJNS5_1CILi2EEENS7_ILi1EEES9_EEENS6_IJNS7_ILi128EEENS7_ILi160EEENS7_ILi192EEEEEELi128ENS_12float_e4m3_tEfNS_4arch4Sm90ELb0ELb0ELb1ELb0ELb0ELb0ELb0ELb1ELb1ELb1ELb0ELb0EEENS1_21CollectiveEpilogueFwdINS6_IJSB_SB_SC_EEESA_NS_10bfloat16_tESH_Li256ELb0ELb1ELb0ELb1EEENS1_29StaticPersistentTileSchedulerILb0EEEEEEEEEvNT_6ParamsE,"aw",@nobits
	.sectionflags	@""
	.align	16
	.zero		1024


//--------------------- .nv.shared._ZN7cutlass13device_kernelIN5flash11enable_sm90INS1_16FlashAttnFwdSm90INS1_25CollectiveMainloopFwdSm90ILi2EN4cute5tupleIJNS5_1CILi1EEES8_S8_EEENS6_IJNS7_ILi128EEENS7_ILi160EEENS7_ILi192EEEEEELi128ENS_12float_e4m3_tEfNS_4arch4Sm90ELb0ELb0ELb1ELb1ELb0ELb0ELb0ELb1ELb1ELb1ELb0ELb0EEENS1_21CollectiveEpilogueFwdINS6_IJSA_SA_SB_EEES9_NS_10bfloat16_tESG_Li256ELb1ELb1ELb0ELb1EEENS1_36VarlenDynamicPersistentTileSchedulerILi128ELi160ELi256ELi128ELb0ELb1ELb1ELb0ELb1ELb1EEEEEEEEEvNT_6ParamsE --------------------------
	.section	.nv.shared._ZN7cutlass13device_kernelIN5flash11enable_sm90INS1_16FlashAttnFwdSm90INS1_25CollectiveMainloopFwdSm90ILi2EN4cute5tupleIJNS5_1CILi1EEES8_S8_EEENS6_IJNS7_ILi128EEENS7_ILi160EEENS7_ILi192EEEEEELi128ENS_12float_e4m3_tEfNS_4arch4Sm90ELb0ELb0ELb1ELb1ELb0ELb0ELb0ELb1ELb1ELb1ELb0ELb0EEENS1_21CollectiveEpilogueFwdINS6_IJSA_SA_SB_EEES9_NS_10bfloat16_tESG_Li256ELb1ELb1ELb0ELb1EEENS1_36VarlenDynamicPersistentTileSchedulerILi128ELi160ELi256ELi128ELb0ELb1ELb1ELb0ELb1ELb1EEEEEEEEEvNT_6ParamsE,"aw",@nobits
	.sectionflags	@""
	.align	16
	.zero		1024


//--------------------- .nv.shared._ZN7cutlass13device_kernelIN5flash11enable_sm90INS1_16FlashAttnFwdSm90INS1_25CollectiveMainloopFwdSm90ILi2EN4cute5tupleIJNS5_1CILi1EEES8_S8_EEENS6_IJNS7_ILi128EEENS7_ILi160EEENS7_ILi192EEEEEELi128ENS_12float_e4m3_tEfNS_4arch4Sm90ELb0ELb0ELb1ELb1ELb0ELb1ELb0ELb1ELb1ELb1ELb0ELb0EEENS1_21CollectiveEpilogueFwdINS6_IJSA_SA_SB_EEES9_NS_10bfloat16_tESG_Li256ELb1ELb1ELb0ELb1EEENS1_36VarlenDynamicPersistentTileSchedulerILi128ELi160ELi256ELi128ELb0ELb1ELb1ELb0ELb1ELb1EEEEEEEEEvNT_6ParamsE --------------------------
	.section	.nv.shared._ZN7cutlass13device_kernelIN5flash11enable_sm90INS1_16FlashAttnFwdSm90INS1_25CollectiveMainloopFwdSm90ILi2EN4cute5tupleIJNS5_1CILi1EEES8_S8_EEENS6_IJNS7_ILi128EEENS7_ILi160EEENS7_ILi192EEEEEELi128ENS_12float_e4m3_tEfNS_4arch4Sm90ELb0ELb0ELb1ELb1ELb0ELb1ELb0ELb1ELb1ELb1ELb0ELb0EEENS1_21CollectiveEpilogueFwdINS6_IJSA_SA_SB_EEES9_NS_10bfloat16_tESG_Li256ELb1ELb1ELb0ELb1EEENS1_36VarlenDynamicPersistentTileSchedulerILi128ELi160ELi256ELi128ELb0ELb1ELb1ELb0ELb1ELb1EEEEEEEEEvNT_6ParamsE,"aw",@nobits
	.sectionflags	@""
	.align	16
	.zero		1024


//--------------------- .nv.shared._ZN7cutlass13device_kernelIN5flash11enable_sm90INS1_16FlashAttnFwdSm90INS1_25CollectiveMainloopFwdSm90ILi2EN4cute5tupleIJNS5_1CILi1EEES8_S8_EEENS6_IJNS7_ILi128EEESA_NS7_ILi192EEEEEELi128ENS_12float_e4m3_tEfNS_4arch4Sm90ELb0ELb1ELb1ELb0ELb0ELb0ELb0ELb1ELb1ELb1ELb0ELb0EEENS1_21CollectiveEpilogueFwdINS6_IJSA_SA_SA_EEES9_NS_10bfloat16_tESF_Li256ELb0ELb1ELb0ELb1EEENS1_30DynamicPersistentTileSchedulerILi256ELi128ELb0ELb1ELb1EEEEEEEEEvNT_6ParamsE --------------------------
	.section	.nv.shared._ZN7cutlass13device_kernelIN5flash11enable_sm90INS1_16FlashAttnFwdSm90INS1_25CollectiveMainloopFwdSm90ILi2EN4cute5tupleIJNS5_1CILi1EEES8_S8_EEENS6_IJNS7_ILi128EEESA_NS7_ILi192EEEEEELi128ENS_12float_e4m3_tEfNS_4arch4Sm90ELb0ELb1ELb1ELb0ELb0ELb0ELb0ELb1ELb1ELb1ELb0ELb0EEENS1_21CollectiveEpilogueFwdINS6_IJSA_SA_SA_EEES9_NS_10bfloat16_tESF_Li256ELb0ELb1ELb0ELb1EEENS1_30DynamicPersistentTileSchedulerILi256ELi128ELb0ELb1ELb1EEEEEEEEEvNT_6ParamsE,"aw",@nobits
	.sectionflags	@""
	.align	16
	.zero		1024


//--------------------- .nv.shared._ZN7cutlass13device_kernelIN5flash11enable_sm90INS1_16FlashAttnFwdSm90INS1_25CollectiveMainloopFwdSm90ILi2EN4cute5tupleIJNS5_1CILi1EEES8_S8_EEENS6_IJNS7_ILi128EEESA_NS7_ILi192EEEEEELi128ENS_12float_e4m3_tEfNS_4arch4Sm90ELb0ELb1ELb1ELb1ELb0ELb0ELb0ELb1ELb1ELb1ELb0ELb0EEENS1_21CollectiveEpilogueFwdINS6_IJSA_SA_SA_EEES9_NS_10bfloat16_tESF_Li256ELb1ELb1ELb0ELb1EEENS1_36VarlenDynamicPersistentTileSchedulerILi128ELi128ELi256ELi128ELb0ELb1ELb1ELb1ELb0ELb1EEEEEEEEEvNT_6ParamsE --------------------------
	.section	.nv.shared._ZN7cutlass13device_kernelIN5flash11enable_sm90INS1_16FlashAttnFwdSm90INS1_25CollectiveMainloopFwdSm90ILi2EN4cute5tupleIJNS5_1CILi1EEES8_S8_EEENS6_IJNS7_ILi128EEESA_NS7_ILi192EEEEEELi128ENS_12float_e4m3_tEfNS_4arch4Sm90ELb0ELb1ELb1ELb1ELb0ELb0ELb0ELb1ELb1ELb1ELb0ELb0EEENS1_21CollectiveEpilogueFwdINS6_IJSA_SA_SA_EEES9_NS_10bfloat16_tESF_Li256ELb1ELb1ELb0ELb1EEENS1_36VarlenDynamicPersistentTileSchedulerILi128ELi128ELi256ELi128ELb0ELb1ELb1ELb1ELb0ELb1EEEEEEEEEvNT_6ParamsE,"aw",@nobits
	.sectionflags	@""
	.align	16
	.zero		1024


//--------------------- .nv.shared._ZN7cutlass13device_kernelIN5flash11enable_sm90INS1_16FlashAttnFwdSm90INS1_25CollectiveMainloopFwdSm90ILi2EN4cute5tupleIJNS5_1CILi1EEES8_S8_EEENS6_IJNS7_ILi128EEESA_NS7_ILi192EEEEEELi128ENS_12float_e4m3_tEfNS_4arch4Sm90ELb0ELb1ELb1ELb1ELb0ELb1ELb0ELb1ELb1ELb1ELb0ELb0EEENS1_21CollectiveEpilogueFwdINS6_IJSA_SA_SA_EEES9_NS_10bfloat16_tESF_Li256ELb1ELb1ELb0ELb1EEENS1_36VarlenDynamicPersistentTileSchedulerILi128ELi128ELi256ELi128ELb0ELb1ELb1ELb1ELb0ELb1EEEEEEEEEvNT_6ParamsE --------------------------
	.section	.nv.shared._ZN7cutlass13device_kernelIN5flash11enable_sm90INS1_16FlashAttnFwdSm90INS1_25CollectiveMainloopFwdSm90ILi2EN4cute5tupleIJNS5_1CILi1EEES8_S8_EEENS6_IJNS7_ILi128EEESA_NS7_ILi192EEEEEELi128ENS_12float_e4m3_tEfNS_4arch4Sm90ELb0ELb1ELb1ELb1ELb0ELb1ELb0ELb1ELb1ELb1ELb0ELb0EEENS1_21CollectiveEpilogueFwdINS6_IJSA_SA_SA_EEES9_NS_10bfloat16_tESF_Li256ELb1ELb1ELb0ELb1EEENS1_36VarlenDynamicPersistentTileSchedulerILi128ELi128ELi256ELi128ELb0ELb1ELb1ELb1ELb0ELb1EEEEEEEEEvNT_6ParamsE,"aw",@nobits
	.sectionflags	@""
	.align	16
	.zero		1024


//--------------------- .nv.shared._ZN7cutlass13device_kernelIN5flash11enable_sm90INS1_16FlashAttnFwdSm90INS1_25CollectiveMainloopFwdSm90ILi2EN4cute5tupleIJNS5_1CILi1EEES8_S8_EEENS6_IJNS7_ILi128EEENS7_ILi160EEENS7_ILi192EEEEEELi128ENS_12float_e4m3_tEfNS_4arch4Sm90ELb1ELb0ELb1ELb0ELb0ELb0ELb0ELb1ELb1ELb1ELb0ELb0EEENS1_21CollectiveEpilogueFwdINS6_IJSA_SA_SB_EEES9_NS_10bfloat16_tESG_Li256ELb0ELb1ELb0ELb1EEENS1_30DynamicPersistentTileSchedulerILi256ELi128ELb0ELb1ELb1EEEEEEEEEvNT_6ParamsE --------------------------
	.section	.nv.shared._ZN7cutlass13device_kernelIN5flash11enable_sm90INS1_16FlashAttnFwdSm90INS1_25CollectiveMainloopFwdSm90ILi2EN4cute5tupleIJNS5_1CILi1EEES8_S8_EEENS6_IJNS7_ILi128EEENS7_ILi160EEENS7_ILi192EEEEEELi128ENS_12float_e4m3_tEfNS_4arch4Sm90ELb1ELb0ELb1ELb0ELb0ELb0ELb0ELb1ELb1ELb1ELb0ELb0EEENS1_21CollectiveEpilogueFwdINS6_IJSA_SA_SB_EEES9_NS_10bfloat16_tESG_Li256ELb0ELb1ELb0ELb1EEENS1_30DynamicPersistentTileSchedulerILi256ELi128ELb0ELb1ELb1EEEEEEEEEvNT_6ParamsE,"aw",@nobits
	.sectionflags	@""
	.align	16
	.zero		1024


//--------------------- .nv.shared._ZN7cutlass13device_kernelIN5flash11enable_sm90INS1_16FlashAttnFwdSm90INS1_25CollectiveMainloopFwdSm90ILi2EN4cute5tupleIJNS5_1CILi1EEES8_S8_EEENS6_IJNS7_ILi128EEENS7_ILi160EEENS7_ILi192EEEEEELi128ENS_12float_e4m3_tEfNS_4arch4Sm90ELb1ELb0ELb1ELb1ELb0ELb0ELb0ELb1ELb1ELb1ELb0ELb0EEENS1_21CollectiveEpilogueFwdINS6_IJSA_SA_SB_EEES9_NS_10bfloat16_tESG_Li256ELb1ELb1ELb0ELb1EEENS1_36VarlenDynamicPersistentTileSchedulerILi128ELi160ELi256ELi128ELb0ELb1ELb1ELb1ELb1ELb1EEEEEEEEEvNT_6ParamsE --------------------------
	.section	.nv.shared._ZN7cutlass13device_kernelIN5flash11enable_sm90INS1_16FlashAttnFwdSm90INS1_25CollectiveMainloopFwdSm90ILi2EN4cute5tupleIJNS5_1CILi1EEES8_S8_EEENS6_IJNS7_ILi128EEENS7_ILi160EEENS7_ILi192EEEEEELi128ENS_12float_e4m3_tEfNS_4arch4Sm90ELb1ELb0ELb1ELb1ELb0ELb0ELb0ELb1ELb1ELb1ELb0ELb0EEENS1_21CollectiveEpilogueFwdINS6_IJSA_SA_SB_EEES9_NS_10bfloat16_tESG_Li256ELb1ELb1ELb0ELb1EEENS1_36VarlenDynamicPersistentTileSchedulerILi128ELi160ELi256ELi128ELb0ELb1ELb1ELb1ELb1ELb1EEEEEEEEEvNT_6ParamsE,"aw",@nobits
	.sectionflags	@""
	.align	16
	.zero		1024


//--------------------- .nv.shared._ZN7cutlass13device_kernelIN5flash11enable_sm90INS1_16FlashAttnFwdSm90INS1_25CollectiveMainloopFwdSm90ILi2EN4cute5tupleIJNS5_1CILi1EEES8_S8_EEENS6_IJNS7_ILi128EEENS7_ILi160EEENS7_ILi192EEEEEELi128ENS_12float_e4m3_tEfNS_4arch4Sm90ELb1ELb0ELb1ELb1ELb0ELb1ELb0ELb1ELb1ELb1ELb0ELb0EEENS1_21CollectiveEpilogueFwdINS6_IJSA_SA_SB_EEES9_NS_10bfloat16_tESG_Li256ELb1ELb1ELb0ELb1EEENS1_36VarlenDynamicPersistentTileSchedulerILi128ELi160ELi256ELi128ELb0ELb1ELb1ELb1ELb1ELb1EEEEEEEEEvNT_6ParamsE --------------------------
	.section	.nv.shared._ZN7cutlass13device_kernelIN5flash11enable_sm90INS1_16FlashAttnFwdSm90INS1_25CollectiveMainloopFwdSm90ILi2EN4cute5tupleIJNS5_1CILi1EEES8_S8_EEENS6_IJNS7_ILi128EEENS7_ILi160EEENS7_ILi192EEEEEELi128ENS_12float_e4m3_tEfNS_4arch4Sm90ELb1ELb0ELb1ELb1ELb0ELb1ELb0ELb1ELb1ELb1ELb0ELb0EEENS1_21CollectiveEpilogueFwdINS6_IJSA_SA_SB_EEES9_NS_10bfloat16_tESG_Li256ELb1ELb1ELb0ELb1EEENS1_36VarlenDynamicPersistentTileSchedulerILi128ELi160ELi256ELi128ELb0ELb1ELb1ELb1ELb1ELb1EEEEEEEEEvNT_6ParamsE,"aw",@nobits
	.sectionflags	@""
	.align	16
	.zero		1024


//--------------------- .nv.constant0._ZN7cutlass13device_kernelIN5flash11enable_sm90INS1_16FlashAttnFwdSm90INS1_25CollectiveMainloopFwdSm90ILi2EN4cute5tupleIJNS5_1CILi1EEES8_S8_EEENS6_IJNS7_ILi128EEENS7_ILi160EEENS7_ILi192EEEEEELi128ENS_12float_e4m3_tEfNS_4arch4Sm90ELb0ELb0ELb1ELb0ELb0ELb0ELb0ELb1ELb1ELb1ELb0ELb0EEENS1_21CollectiveEpilogueFwdINS6_IJSA_SA_SB_EEES9_NS_10bfloat16_tESG_Li256ELb0ELb1ELb0ELb1EEENS1_29StaticPersistentTileSchedulerILb0EEEEEEEEEvNT_6ParamsE --------------------------
	.section	.nv.constant0._ZN7cutlass13device_kernelIN5flash11enable_sm90INS1_16FlashAttnFwdSm90INS1_25CollectiveMainloopFwdSm90ILi2EN4cute5tupleIJNS5_1CILi1EEES8_S8_EEENS6_IJNS7_ILi128EEENS7_ILi160EEENS7_ILi192EEEEEELi128ENS_12float_e4m3_tEfNS_4arch4Sm90ELb0ELb0ELb1ELb0ELb0ELb0ELb0ELb1ELb1ELb1ELb0ELb0EEENS1_21CollectiveEpilogueFwdINS6_IJSA_SA_SB_EEES9_NS_10bfloat16_tESG_Li256ELb0ELb1ELb0ELb1EEENS1_29StaticPersistentTileSchedulerILb0EEEEEEEEEvNT_6ParamsE,"a",@progbits
	.sectionflags	@""
	.align	4
.nv.constant0._ZN7cutlass13device_kernelIN5flash11enable_sm90INS1_16FlashAttnFwdSm90INS1_25CollectiveMainloopFwdSm90ILi2EN4cute5tupleIJNS5_1CILi1EEES8_S8_EEENS6_IJNS7_ILi128EEENS7_ILi160EEENS7_ILi192EEEEEELi128ENS_12float_e4m3_tEfNS_4arch4Sm90ELb0ELb0ELb1ELb0ELb0ELb0ELb0ELb1ELb1ELb1ELb0ELb0EEENS1_21CollectiveEpilogueFwdINS6_IJSA_SA_SB_EEES9_NS_10bfloat16_tESG_Li256ELb0ELb1ELb0ELb1EEENS1_29StaticPersistentTileSchedulerILb0EEEEEEEEEvNT_6ParamsE:
	.zero		3200


//--------------------- .nv.constant0._ZN7cutlass13device_kernelIN5flash11enable_sm90INS1_16FlashAttnFwdSm90INS1_25CollectiveMainloopFwdSm90ILi2EN4cute5tupleIJNS5_1CILi2EEENS7_ILi1EEES9_EEENS6_IJNS7_ILi128EEENS7_ILi160EEENS7_ILi192EEEEEELi128ENS_12float_e4m3_tEfNS_4arch4Sm90ELb0ELb0ELb1ELb0ELb0ELb0ELb0ELb1ELb1ELb1ELb0ELb0EEENS1_21CollectiveEpilogueFwdINS6_IJSB_SB_SC_EEESA_NS_10bfloat16_tESH_Li256ELb0ELb1ELb0ELb1EEENS1_29StaticPersistentTileSchedulerILb0EEEEEEEEEvNT_6ParamsE --------------------------
	.section	.nv.constant0._ZN7cutlass13device_kernelIN5flash11enable_sm90INS1_16FlashAttnFwdSm90INS1_25CollectiveMainloopFwdSm90ILi2EN4cute5tupleIJNS5_1CILi2EEENS7_ILi1EEES9_EEENS6_IJNS7_ILi128EEENS7_ILi160EEENS7_ILi192EEEEEELi128ENS_12float_e4m3_tEfNS_4arch4Sm90ELb0ELb0ELb1ELb0ELb0ELb0ELb0ELb1ELb1ELb1ELb0ELb0EEENS1_21CollectiveEpilogueFwdINS6_IJSB_SB_SC_EEESA_NS_10bfloat16_tESH_Li256ELb0ELb1ELb0ELb1EEENS1_29StaticPersistentTileSchedulerILb0EEEEEEEEEvNT_6ParamsE,"a",@progbits
	.sectionflags	@""
	.align	4
.nv.constant0._ZN7cutlass13device_kernelIN5flash11enable_sm90INS1_16FlashAttnFwdSm90INS1_25CollectiveMainloopFwdSm90ILi2EN4cute5tupleIJNS5_1CILi2EEENS7_ILi1EEES9_EEENS6_IJNS7_ILi128EEENS7_ILi160EEENS7_ILi192EEEEEELi128ENS_12float_e4m3_tEfNS_4arch4Sm90ELb0ELb0ELb1ELb0ELb0ELb0ELb0ELb1ELb1ELb1ELb0ELb0EEENS1_21CollectiveEpilogueFwdINS6_IJSB_SB_SC_EEESA_NS_10bfloat16_tESH_Li256ELb0ELb1ELb0ELb1EEENS1_29StaticPersistentTileSchedulerILb0EEEEEEEEEvNT_6ParamsE:
	.zero		3200


//--------------------- .nv.constant0._ZN7cutlass13device_kernelIN5flash11enable_sm90INS1_16FlashAttnFwdSm90INS1_25CollectiveMainloopFwdSm90ILi2EN4cute5tupleIJNS5_1CILi1EEES8_S8_EEENS6_IJNS7_ILi128EEENS7_ILi160EEENS7_ILi192EEEEEELi128ENS_12float_e4m3_tEfNS_4arch4Sm90ELb0ELb0ELb1ELb1ELb0ELb0ELb0ELb1ELb1ELb1ELb0ELb0EEENS1_21CollectiveEpilogueFwdINS6_IJSA_SA_SB_EEES9_NS_10bfloat16_tESG_Li256ELb1ELb1ELb0ELb1EEENS1_36VarlenDynamicPersistentTileSchedulerILi128ELi160ELi256ELi128ELb0ELb1ELb1ELb0ELb1ELb1EEEEEEEEEvNT_6ParamsE --------------------------
	.section	.nv.constant0._ZN7cutlass13device_kernelIN5flash11enable_sm90INS1_16FlashAttnFwdSm90INS1_25CollectiveMainloopFwdSm90ILi2EN4cute5tupleIJNS5_1CILi1EEES8_S8_EEENS6_IJNS7_ILi128EEENS7_ILi160EEENS7_ILi192EEEEEELi128ENS_12float_e4m3_tEfNS_4arch4Sm90ELb0ELb0ELb1ELb1ELb0ELb0ELb0ELb1ELb1ELb1ELb0ELb0EEENS1_21CollectiveEpilogueFwdINS6_IJSA_SA_SB_EEES9_NS_10bfloat16_tESG_Li256ELb1ELb1ELb0ELb1EEENS1_36VarlenDynamicPersistentTileSchedulerILi128ELi160ELi256ELi128ELb0ELb1ELb1ELb0ELb1ELb1EEEEEEEEEvNT_6ParamsE,"a",@progbits
	.sectionflags	@""
	.align	4
.nv.constant0._ZN7cutlass13device_kernelIN5flash11enable_sm90INS1_16FlashAttnFwdSm90INS1_25CollectiveMainloopFwdSm90ILi2EN4cute5tupleIJNS5_1CILi1EEES8_S8_EEENS6_IJNS7_ILi128EEENS7_ILi160EEENS7_ILi192EEEEEELi128ENS_12float_e4m3_tEfNS_4arch4Sm90ELb0ELb0ELb1ELb1ELb0ELb0ELb0ELb1ELb1ELb1ELb0ELb0EEENS1_21CollectiveEpilogueFwdINS6_IJSA_SA_SB_EEES9_NS_10bfloat16_tESG_Li256ELb1ELb1ELb0ELb1EEENS1_36VarlenDynamicPersistentTileSchedulerILi128ELi160ELi256ELi128ELb0ELb1ELb1ELb0ELb1ELb1EEEEEEEEEvNT_6ParamsE:
	.zero		3328


//--------------------- .nv.constant0._ZN7cutlass13device_kernelIN5flash11enable_sm90INS1_16FlashAttnFwdSm90INS1_25CollectiveMainloopFwdSm90ILi2EN4cute5tupleIJNS5_1CILi1EEES8_S8_EEENS6_IJNS7_ILi128EEENS7_ILi160EEENS7_ILi192EEEEEELi128ENS_12float_e4m3_tEfNS_4arch4Sm90ELb0ELb0ELb1ELb1ELb0ELb1ELb0ELb1ELb1ELb1ELb0ELb0EEENS1_21CollectiveEpilogueFwdINS6_IJSA_SA_SB_EEES9_NS_10bfloat16_tESG_Li256ELb1ELb1ELb0ELb1EEENS1_36VarlenDynamicPersistentTileSchedulerILi128ELi160ELi256ELi128ELb0ELb1ELb1ELb0ELb1ELb1EEEEEEEEEvNT_6ParamsE --------------------------
	.section	.nv.constant0._ZN7cutlass13device_kernelIN5flash11enable_sm90INS1_16FlashAttnFwdSm90INS1_25CollectiveMainloopFwdSm90ILi2EN4cute5tupleIJNS5_1CILi1EEES8_S8_EEENS6_IJNS7_ILi128EEENS7_ILi160EEENS7_ILi192EEEEEELi128ENS_12float_e4m3_tEfNS_4arch4Sm90ELb0ELb0ELb1ELb1ELb0ELb1ELb0ELb1ELb1ELb1ELb0ELb0EEENS1_21CollectiveEpilogueFwdINS6_IJSA_SA_SB_EEES9_NS_10bfloat16_tESG_Li256ELb1ELb1ELb0ELb1EEENS1_36VarlenDynamicPersistentTileSchedulerILi128ELi160ELi256ELi128ELb0ELb1ELb1ELb0ELb1ELb1EEEEEEEEEvNT_6ParamsE,"a",@progbits
	.sectionflags	@""
	.align	4
.nv.constant0._ZN7cutlass13device_kernelIN5flash11enable_sm90INS1_16FlashAttnFwdSm90INS1_25CollectiveMainloopFwdSm90ILi2EN4cute5tupleIJNS5_1CILi1EEES8_S8_EEENS6_IJNS7_ILi128EEENS7_ILi160EEENS7_ILi192EEEEEELi128ENS_12float_e4m3_tEfNS_4arch4Sm90ELb0ELb0ELb1ELb1ELb0ELb1ELb0ELb1ELb1ELb1ELb0ELb0EEENS1_21CollectiveEpilogueFwdINS6_IJSA_SA_SB_EEES9_NS_10bfloat16_tESG_Li256ELb1ELb1ELb0ELb1EEENS1_36VarlenDynamicPersistentTileSchedulerILi128ELi160ELi256ELi128ELb0ELb1ELb1ELb0ELb1ELb1EEEEEEEEEvNT_6ParamsE:
	.zero		3328


//--------------------- .nv.constant0._ZN7cutlass13device_kernelIN5flash11enable_sm90INS1_16FlashAttnFwdSm90INS1_25CollectiveMainloopFwdSm90ILi2EN4cute5tupleIJNS5_1CILi1EEES8_S8_EEENS6_IJNS7_ILi128EEESA_NS7_ILi192EEEEEELi128ENS_12float_e4m3_tEfNS_4arch4Sm90ELb0ELb1ELb1ELb0ELb0ELb0ELb0ELb1ELb1ELb1ELb0ELb0EEENS1_21CollectiveEpilogueFwdINS6_IJSA_SA_SA_EEES9_NS_10bfloat16_tESF_Li256ELb0ELb1ELb0ELb1EEENS1_30DynamicPersistentTileSchedulerILi256ELi128ELb0ELb1ELb1EEEEEEEEEvNT_6ParamsE --------------------------
	.section	.nv.constant0._ZN7cutlass13device_kernelIN5flash11enable_sm90INS1_16FlashAttnFwdSm90INS1_25CollectiveMainloopFwdSm90ILi2EN4cute5tupleIJNS5_1CILi1EEES8_S8_EEENS6_IJNS7_ILi128EEESA_NS7_ILi192EEEEEELi128ENS_12float_e4m3_tEfNS_4arch4Sm90ELb0ELb1ELb1ELb0ELb0ELb0ELb0ELb1ELb1ELb1ELb0ELb0EEENS1_21CollectiveEpilogueFwdINS6_IJSA_SA_SA_EEES9_NS_10bfloat16_tESF_Li256ELb0ELb1ELb0ELb1EEENS1_30DynamicPersistentTileSchedulerILi256ELi128ELb0ELb1ELb1EEEEEEEEEvNT_6ParamsE,"a",@progbits
	.sectionflags	@""
	.align	4
.nv.constant0._ZN7cutlass13device_kernelIN5flash11enable_sm90INS1_16FlashAttnFwdSm90INS1_25CollectiveMainloopFwdSm90ILi2EN4cute5tupleIJNS5_1CILi1EEES8_S8_EEENS6_IJNS7_ILi128EEESA_NS7_ILi192EEEEEELi128ENS_12float_e4m3_tEfNS_4arch4Sm90ELb0ELb1ELb1ELb0ELb0ELb0ELb0ELb1ELb1ELb1ELb0ELb0EEENS1_21CollectiveEpilogueFwdINS6_IJSA_SA_SA_EEES9_NS_10bfloat16_tESF_Li256ELb0ELb1ELb0ELb1EEENS1_30DynamicPersistentTileSchedulerILi256ELi128ELb0ELb1ELb1EEEEEEEEEvNT_6ParamsE:
	.zero		3328


//--------------------- .nv.constant0._ZN7cutlass13device_kernelIN5flash11enable_sm90INS1_16FlashAttnFwdSm90INS1_25CollectiveMainloopFwdSm90ILi2EN4cute5tupleIJNS5_1CILi1EEES8_S8_EEENS6_IJNS7_ILi128EEESA_NS7_ILi192EEEEEELi128ENS_12float_e4m3_tEfNS_4arch4Sm90ELb0ELb1ELb1ELb1ELb0ELb0ELb0ELb1ELb1ELb1ELb0ELb0EEENS1_21CollectiveEpilogueFwdINS6_IJSA_SA_SA_EEES9_NS_10bfloat16_tESF_Li256ELb1ELb1ELb0ELb1EEENS1_36VarlenDynamicPersistentTileSchedulerILi128ELi128ELi256ELi128ELb0ELb1ELb1ELb1ELb0ELb1EEEEEEEEEvNT_6ParamsE --------------------------
	.section	.nv.constant0._ZN7cutlass13device_kernelIN5flash11enable_sm90INS1_16FlashAttnFwdSm90INS1_25CollectiveMainloopFwdSm90ILi2EN4cute5tupleIJNS5_1CILi1EEES8_S8_EEENS6_IJNS7_ILi128EEESA_NS7_ILi192EEEEEELi128ENS_12float_e4m3_tEfNS_4arch4Sm90ELb0ELb1ELb1ELb1ELb0ELb0ELb0ELb1ELb1ELb1ELb0ELb0EEENS1_21CollectiveEpilogueFwdINS6_IJSA_SA_SA_EEES9_NS_10bfloat16_tESF_Li256ELb1ELb1ELb0ELb1EEENS1_36VarlenDynamicPersistentTileSchedulerILi128ELi128ELi256ELi128ELb0ELb1ELb1ELb1ELb0ELb1EEEEEEEEEvNT_6ParamsE,"a",@progbits
	.sectionflags	@""
	.align	4
.nv.constant0._ZN7cutlass13device_kernelIN5flash11enable_sm90INS1_16FlashAttnFwdSm90INS1_25CollectiveMainloopFwdSm90ILi2EN4cute5tupleIJNS5_1CILi1EEES8_S8_EEENS6_IJNS7_ILi128EEESA_NS7_ILi192EEEEEELi128ENS_12float_e4m3_tEfNS_4arch4Sm90ELb0ELb1ELb1ELb1ELb0ELb0ELb0ELb1ELb1ELb1ELb0ELb0EEENS1_21CollectiveEpilogueFwdINS6_IJSA_SA_SA_EEES9_NS_10bfloat16_tESF_Li256ELb1ELb1ELb0ELb1EEENS1_36VarlenDynamicPersistentTileSchedulerILi128ELi128ELi256ELi128ELb0ELb1ELb1ELb1ELb0ELb1EEEEEEEEEvNT_6ParamsE:
	.zero		3328


//--------------------- .nv.constant0._ZN7cutlass13device_kernelIN5flash11enable_sm90INS1_16FlashAttnFwdSm90INS1_25CollectiveMainloopFwdSm90ILi2EN4cute5tupleIJNS5_1CILi1EEES8_S8_EEENS6_IJNS7_ILi128EEESA_NS7_ILi192EEEEEELi128ENS_12float_e4m3_tEfNS_4arch4Sm90ELb0ELb1ELb1ELb1ELb0ELb1ELb0ELb1ELb1ELb1ELb0ELb0EEENS1_21CollectiveEpilogueFwdINS6_IJSA_SA_SA_EEES9_NS_10bfloat16_tESF_Li256ELb1ELb1ELb0ELb1EEENS1_36VarlenDynamicPersistentTileSchedulerILi128ELi128ELi256ELi128ELb0ELb1ELb1ELb1ELb0ELb1EEEEEEEEEvNT_6ParamsE --------------------------
	.section	.nv.constant0._ZN7cutlass13device_kernelIN5flash11enable_sm90INS1_16FlashAttnFwdSm90INS1_25CollectiveMainloopFwdSm90ILi2EN4cute5tupleIJNS5_1CILi1EEES8_S8_EEENS6_IJNS7_ILi128EEESA_NS7_ILi192EEEEEELi128ENS_12float_e4m3_tEfNS_4arch4Sm90ELb0ELb1ELb1ELb1ELb0ELb1ELb0ELb1ELb1ELb1ELb0ELb0EEENS1_21CollectiveEpilogueFwdINS6_IJSA_SA_SA_EEES9_NS_10bfloat16_tESF_Li256ELb1ELb1ELb0ELb1EEENS1_36VarlenDynamicPersistentTileSchedulerILi128ELi128ELi256ELi128ELb0ELb1ELb1ELb1ELb0ELb1EEEEEEEEEvNT_6ParamsE,"a",@progbits
	.sectionflags	@""
	.align	4
.nv.constant0._ZN7cutlass13device_kernelIN5flash11enable_sm90INS1_16FlashAttnFwdSm90INS1_25CollectiveMainloopFwdSm90ILi2EN4cute5tupleIJNS5_1CILi1EEES8_S8_EEENS6_IJNS7_ILi128EEESA_NS7_ILi192EEEEEELi128ENS_12float_e4m3_tEfNS_4arch4Sm90ELb0ELb1ELb1ELb1ELb0ELb1ELb0ELb1ELb1ELb1ELb0ELb0EEENS1_21CollectiveEpilogueFwdINS6_IJSA_SA_SA_EEES9_NS_10bfloat16_tESF_Li256ELb1ELb1ELb0ELb1EEENS1_36VarlenDynamicPersistentTileSchedulerILi128ELi128ELi256ELi128ELb0ELb1ELb1ELb1ELb0ELb1EEEEEEEEEvNT_6ParamsE:
	.zero		3328


//--------------------- .nv.constant0._ZN7cutlass13device_kernelIN5flash11enable_sm90INS1_16FlashAttnFwdSm90INS1_25CollectiveMainloopFwdSm90ILi2EN4cute5tupleIJNS5_1CILi1EEES8_S8_EEENS6_IJNS7_ILi128EEENS7_ILi160EEENS7_ILi192EEEEEELi128ENS_12float_e4m3_tEfNS_4arch4Sm90ELb1ELb0ELb1ELb0ELb0ELb0ELb0ELb1ELb1ELb1ELb0ELb0EEENS1_21CollectiveEpilogueFwdINS6_IJSA_SA_SB_EEES9_NS_10bfloat16_tESG_Li256ELb0ELb1ELb0ELb1EEENS1_30DynamicPersistentTileSchedulerILi256ELi128ELb0ELb1ELb1EEEEEEEEEvNT_6ParamsE --------------------------
	.section	.nv.constant0._ZN7cutlass13device_kernelIN5flash11enable_sm90INS1_16FlashAttnFwdSm90INS1_25CollectiveMainloopFwdSm90ILi2EN4cute5tupleIJNS5_1CILi1EEES8_S8_EEENS6_IJNS7_ILi128EEENS7_ILi160EEENS7_ILi192EEEEEELi128ENS_12float_e4m3_tEfNS_4arch4Sm90ELb1ELb0ELb1ELb0ELb0ELb0ELb0ELb1ELb1ELb1ELb0ELb0EEENS1_21CollectiveEpilogueFwdINS6_IJSA_SA_SB_EEES9_NS_10bfloat16_tESG_Li256ELb0ELb1ELb0ELb1EEENS1_30DynamicPersistentTileSchedulerILi256ELi128ELb0ELb1ELb1EEEEEEEEEvNT_6ParamsE,"a",@progbits
	.sectionflags	@""
	.align	4
.nv.constant0._ZN7cutlass13device_kernelIN5flash11enable_sm90INS1_16FlashAttnFwdSm90INS1_25CollectiveMainloopFwdSm90ILi2EN4cute5tupleIJNS5_1CILi1EEES8_S8_EEENS6_IJNS7_ILi128EEENS7_ILi160EEENS7_ILi192EEEEEELi128ENS_12float_e4m3_tEfNS_4arch4Sm90ELb1ELb0ELb1ELb0ELb0ELb0ELb0ELb1ELb1ELb1ELb0ELb0EEENS1_21CollectiveEpilogueFwdINS6_IJSA_SA_SB_EEES9_NS_10bfloat16_tESG_Li256ELb0ELb1ELb0ELb1EEENS1_30DynamicPersistentTileSchedulerILi256ELi128ELb0ELb1ELb1EEEEEEEEEvNT_6ParamsE:
	.zero		3328


//--------------------- .nv.constant0._ZN7cutlass13device_kernelIN5flash11enable_sm90INS1_16FlashAttnFwdSm90INS1_25CollectiveMainloopFwdSm90ILi2EN4cute5tupleIJNS5_1CILi1EEES8_S8_EEENS6_IJNS7_ILi128EEENS7_ILi160EEENS7_ILi192EEEEEELi128ENS_12float_e4m3_tEfNS_4arch4Sm90ELb1ELb0ELb1ELb1ELb0ELb0ELb0ELb1ELb1ELb1ELb0ELb0EEENS1_21CollectiveEpilogueFwdINS6_IJSA_SA_SB_EEES9_NS_10bfloat16_tESG_Li256ELb1ELb1ELb0ELb1EEENS1_36VarlenDynamicPersistentTileSchedulerILi128ELi160ELi256ELi128ELb0ELb1ELb1ELb1ELb1ELb1EEEEEEEEEvNT_6ParamsE --------------------------
	.section	.nv.constant0._ZN7cutlass13device_kernelIN5flash11enable_sm90INS1_16FlashAttnFwdSm90INS1_25CollectiveMainloopFwdSm90ILi2EN4cute5tupleIJNS5_1CILi1EEES8_S8_EEENS6_IJNS7_ILi128EEENS7_ILi160EEENS7_ILi192EEEEEELi128ENS_12float_e4m3_tEfNS_4arch4Sm90ELb1ELb0ELb1ELb1ELb0ELb0ELb0ELb1ELb1ELb1ELb0ELb0EEENS1_21CollectiveEpilogueFwdINS6_IJSA_SA_SB_EEES9_NS_10bfloat16_tESG_Li256ELb1ELb1ELb0ELb1EEENS1_36VarlenDynamicPersistentTileSchedulerILi128ELi160ELi256ELi128ELb0ELb1ELb1ELb1ELb1ELb1EEEEEEEEEvNT_6ParamsE,"a",@progbits
	.sectionflags	@""
	.align	4
.nv.constant0._ZN7cutlass13device_kernelIN5flash11enable_sm90INS1_16FlashAttnFwdSm90INS1_25CollectiveMainloopFwdSm90ILi2EN4cute5tupleIJNS5_1CILi1EEES8_S8_EEENS6_IJNS7_ILi128EEENS7_ILi160EEENS7_ILi192EEEEEELi128ENS_12float_e4m3_tEfNS_4arch4Sm90ELb1ELb0ELb1ELb1ELb0ELb0ELb0ELb1ELb1ELb1ELb0ELb0EEENS1_21CollectiveEpilogueFwdINS6_IJSA_SA_SB_EEES9_NS_10bfloat16_tESG_Li256ELb1ELb1ELb0ELb1EEENS1_36VarlenDynamicPersistentTileSchedulerILi128ELi160ELi256ELi128ELb0ELb1ELb1ELb1ELb1ELb1EEEEEEEEEvNT_6ParamsE:
	.zero		3328


//--------------------- .nv.constant0._ZN7cutlass13device_kernelIN5flash11enable_sm90INS1_16FlashAttnFwdSm90INS1_25CollectiveMainloopFwdSm90ILi2EN4cute5tupleIJNS5_1CILi1EEES8_S8_EEENS6_IJNS7_ILi128EEENS7_ILi160EEENS7_ILi192EEEEEELi128ENS_12float_e4m3_tEfNS_4arch4Sm90ELb1ELb0ELb1ELb1ELb0ELb1ELb0ELb1ELb1ELb1ELb0ELb0EEENS1_21CollectiveEpilogueFwdINS6_IJSA_SA_SB_EEES9_NS_10bfloat16_tESG_Li256ELb1ELb1ELb0ELb1EEENS1_36VarlenDynamicPersistentTileSchedulerILi128ELi160ELi256ELi128ELb0ELb1ELb1ELb1ELb1ELb1EEEEEEEEEvNT_6ParamsE --------------------------
	.section	.nv.constant0._ZN7cutlass13device_kernelIN5flash11enable_sm90INS1_16FlashAttnFwdSm90INS1_25CollectiveMainloopFwdSm90ILi2EN4cute5tupleIJNS5_1CILi1EEES8_S8_EEENS6_IJNS7_ILi128EEENS7_ILi160EEENS7_ILi192EEEEEELi128ENS_12float_e4m3_tEfNS_4arch4Sm90ELb1ELb0ELb1ELb1ELb0ELb1ELb0ELb1ELb1ELb1ELb0ELb0EEENS1_21CollectiveEpilogueFwdINS6_IJSA_SA_SB_EEES9_NS_10bfloat16_tESG_Li256ELb1ELb1ELb0ELb1EEENS1_36VarlenDynamicPersistentTileSchedulerILi128ELi160ELi256ELi128ELb0ELb1ELb1ELb1ELb1ELb1EEEEEEEEEvNT_6ParamsE,"a",@progbits
	.sectionflags	@""
	.align	4
.nv.constant0._ZN7cutlass13device_kernelIN5flash11enable_sm90INS1_16FlashAttnFwdSm90INS1_25CollectiveMainloopFwdSm90ILi2EN4cute5tupleIJNS5_1CILi1EEES8_S8_EEENS6_IJNS7_ILi128EEENS7_ILi160EEENS7_ILi192EEEEEELi128ENS_12float_e4m3_tEfNS_4arch4Sm90ELb1ELb0ELb1ELb1ELb0ELb1ELb0ELb1ELb1ELb1ELb0ELb0EEENS1_21CollectiveEpilogueFwdINS6_IJSA_SA_SB_EEES9_NS_10bfloat16_tESG_Li256ELb1ELb1ELb0ELb1EEENS1_36VarlenDynamicPersistentTileSchedulerILi128ELi160ELi256ELi128ELb0ELb1ELb1ELb1ELb1ELb1EEEEEEEEEvNT_6ParamsE:
	.zero		3328


//--------------------- SYMBOLS --------------------------

	.type		.nv.reservedSmem.offset0,@object
	.size		.nv.reservedSmem.offset0,0x4
	.type		__assertfail,@function
